	.target	sm_90a

	.elftype	@"ET_EXEC"


//--------------------- .note.nv.tkinfo           --------------------------
	.section	.note.nv.tkinfo,"",@"SHT_NOTE"
	.sectionflags	@"SHF_NOTE_NV_TKINFO"
	.tkinfo
        /*0018*/ 	.word	0x00000002
        /*0030*/ 	.string	""
        /*0030*/ 	.string	"ptxas"
        /*0030*/ 	.string	"Cuda compilation tools, release 13.0, V13.0.88"
        /*0030*/ 	.string	"Build cuda_13.0.r13.0/compiler.36424714_0"
        /*0030*/ 	.string	"-arch sm_90a -m 64 "



//--------------------- .note.nv.cuinfo           --------------------------
	.section	.note.nv.cuinfo,"",@"SHT_NOTE"
	.sectionflags	@"SHF_NOTE_NV_CUINFO"
        /*0018*/ 	.short	0x0002
        /*001a*/ 	.short	0x005a
        /*001c*/ 	.short	0x0082
	.zero		2


//--------------------- .nv.info                  --------------------------
	.section	.nv.info,"",@"SHT_CUDA_INFO"
	.align	4


	//----- nvinfo : EIATTR_REGCOUNT
	.align		4
        /*0000*/ 	.byte	0x04, 0x2f
        /*0002*/ 	.short	(.L_26 - .L_25)
	.align		4
.L_25:
        /*0004*/ 	.word	index@(_ZN7cutlass13device_kernelIN5flash11enable_sm90INS1_16FlashAttnFwdSm90INS1_25CollectiveMainloopFwdSm90ILi2EN4cute5tupleIJNS5_1CILi1EEES8_S8_EEENS6_IJNS7_ILi128EEENS7_ILi160EEENS7_ILi192EEEEEELi192ENS_12float_e4m3_tEfNS_4arch4Sm90ELb1ELb0ELb1ELb1ELb0ELb1ELb0ELb1ELb1ELb0ELb0ELb0EEENS1_21CollectiveEpilogueFwdINS6_IJSA_SC_SB_EEES9_NS_10bfloat16_tESG_Li256ELb1ELb0ELb0ELb1EEENS1_36VarlenDynamicPersistentTileSchedulerILi128ELi160ELi256ELi128ELb0ELb0ELb1ELb1ELb1ELb1EEEEEEEEEvNT_6ParamsE)
        /*0008*/ 	.word	0x000000a8


	//----- nvinfo : EIATTR_FRAME_SIZE
	.align		4
.L_26:
        /*000c*/ 	.byte	0x04, 0x11
        /*000e*/ 	.short	(.L_28 - .L_27)
	.align		4
.L_27:
        /*0010*/ 	.word	index@(_ZN7cutlass13device_kernelIN5flash11enable_sm90INS1_16FlashAttnFwdSm90INS1_25CollectiveMainloopFwdSm90ILi2EN4cute5tupleIJNS5_1CILi1EEES8_S8_EEENS6_IJNS7_ILi128EEENS7_ILi160EEENS7_ILi192EEEEEELi192ENS_12float_e4m3_tEfNS_4arch4Sm90ELb1ELb0ELb1ELb1ELb0ELb1ELb0ELb1ELb1ELb0ELb0ELb0EEENS1_21CollectiveEpilogueFwdINS6_IJSA_SC_SB_EEES9_NS_10bfloat16_tESG_Li256ELb1ELb0ELb0ELb1EEENS1_36VarlenDynamicPersistentTileSchedulerILi128ELi160ELi256ELi128ELb0ELb0ELb1ELb1ELb1ELb1EEEEEEEEEvNT_6ParamsE)
        /*0014*/ 	.word	0x00000048


	//----- nvinfo : EIATTR_REGCOUNT
	.align		4
.L_28:
        /*0018*/ 	.byte	0x04, 0x2f
        /*001a*/ 	.short	(.L_30 - .L_29)
	.align		4
.L_29:
        /*001c*/ 	.word	index@(_ZN7cutlass13device_kernelIN5flash11enable_sm90INS1_16FlashAttnFwdSm90INS1_25CollectiveMainloopFwdSm90ILi2EN4cute5tupleIJNS5_1CILi1EEES8_S8_EEENS6_IJNS7_ILi128EEENS7_ILi160EEENS7_ILi192EEEEEELi192ENS_12float_e4m3_tEfNS_4arch4Sm90ELb1ELb0ELb1ELb1ELb0ELb0ELb0ELb1ELb1ELb0ELb0ELb0EEENS1_21CollectiveEpilogueFwdINS6_IJSA_SC_SB_EEES9_NS_10bfloat16_tESG_Li256ELb1ELb0ELb0ELb1EEENS1_36VarlenDynamicPersistentTileSchedulerILi128ELi160ELi256ELi128ELb0ELb0ELb1ELb1ELb1ELb1EEEEEEEEEvNT_6ParamsE)
        /*0020*/ 	.word	0x000000a8


	//----- nvinfo : EIATTR_FRAME_SIZE
	.align		4
.L_30:
        /*0024*/ 	.byte	0x04, 0x11
        /*0026*/ 	.short	(.L_32 - .L_31)
	.align		4
.L_31:
        /*0028*/ 	.word	index@(_ZN7cutlass13device_kernelIN5flash11enable_sm90INS1_16FlashAttnFwdSm90INS1_25CollectiveMainloopFwdSm90ILi2EN4cute5tupleIJNS5_1CILi1EEES8_S8_EEENS6_IJNS7_ILi128EEENS7_ILi160EEENS7_ILi192EEEEEELi192ENS_12float_e4m3_tEfNS_4arch4Sm90ELb1ELb0ELb1ELb1ELb0ELb0ELb0ELb1ELb1ELb0ELb0ELb0EEENS1_21CollectiveEpilogueFwdINS6_IJSA_SC_SB_EEES9_NS_10bfloat16_tESG_Li256ELb1ELb0ELb0ELb1EEENS1_36VarlenDynamicPersistentTileSchedulerILi128ELi160ELi256ELi128ELb0ELb0ELb1ELb1ELb1ELb1EEEEEEEEEvNT_6ParamsE)
        /*002c*/ 	.word	0x00000028


	//----- nvinfo : EIATTR_REGCOUNT
	.align		4
.L_32:
        /*0030*/ 	.byte	0x04, 0x2f
        /*0032*/ 	.short	(.L_34 - .L_33)
	.align		4
.L_33:
        /*0034*/ 	.word	index@(_ZN7cutlass13device_kernelIN5flash11enable_sm90INS1_16FlashAttnFwdSm90INS1_25CollectiveMainloopFwdSm90ILi2EN4cute5tupleIJNS5_1CILi1EEES8_S8_EEENS6_IJNS7_ILi128EEENS7_ILi160EEENS7_ILi192EEEEEELi192ENS_12float_e4m3_tEfNS_4arch4Sm90ELb1ELb0ELb1ELb0ELb0ELb0ELb0ELb1ELb1ELb0ELb0ELb0EEENS1_21CollectiveEpilogueFwdINS6_IJSA_SC_SB_EEES9_NS_10bfloat16_tESG_Li256ELb0ELb0ELb0ELb1EEENS1_30DynamicPersistentTileSchedulerILi256ELi128ELb0ELb0ELb1EEEEEEEEEvNT_6ParamsE)
        /*0038*/ 	.word	0x000000a8


	//----- nvinfo : EIATTR_FRAME_SIZE
	.align		4
.L_34:
        /*003c*/ 	.byte	0x04, 0x11
        /*003e*/ 	.short	(.L_36 - .L_35)
	.align		4
.L_35:
        /*0040*/ 	.word	index@(_ZN7cutlass13device_kernelIN5flash11enable_sm90INS1_16FlashAttnFwdSm90INS1_25CollectiveMainloopFwdSm90ILi2EN4cute5tupleIJNS5_1CILi1EEES8_S8_EEENS6_IJNS7_ILi128EEENS7_ILi160EEENS7_ILi192EEEEEELi192ENS_12float_e4m3_tEfNS_4arch4Sm90ELb1ELb0ELb1ELb0ELb0ELb0ELb0ELb1ELb1ELb0ELb0ELb0EEENS1_21CollectiveEpilogueFwdINS6_IJSA_SC_SB_EEES9_NS_10bfloat16_tESG_Li256ELb0ELb0ELb0ELb1EEENS1_30DynamicPersistentTileSchedulerILi256ELi128ELb0ELb0ELb1EEEEEEEEEvNT_6ParamsE)
        /*0044*/ 	.word	0x00000020


	//----- nvinfo : EIATTR_REGCOUNT
	.align		4
.L_36:
        /*0048*/ 	.byte	0x04, 0x2f
        /*004a*/ 	.short	(.L_38 - .L_37)
	.align		4
.L_37:
        /*004c*/ 	.word	index@(_ZN7cutlass13device_kernelIN5flash11enable_sm90INS1_16FlashAttnFwdSm90INS1_25CollectiveMainloopFwdSm90ILi2EN4cute5tupleIJNS5_1CILi1EEES8_S8_EEENS6_IJNS7_ILi128EEESA_NS7_ILi192EEEEEELi192ENS_12float_e4m3_tEfNS_4arch4Sm90ELb0ELb1ELb1ELb1ELb0ELb1ELb0ELb1ELb1ELb0ELb0ELb0EEENS1_21CollectiveEpilogueFwdINS6_IJSA_SB_SA_EEES9_NS_10bfloat16_tESF_Li256ELb1ELb0ELb0ELb1EEENS1_36VarlenDynamicPersistentTileSchedulerILi128ELi128ELi256ELi128ELb0ELb0ELb1ELb1ELb0ELb1EEEEEEEEEvNT_6ParamsE)
        /*0050*/ 	.word	0x000000a8


	//----- nvinfo : EIATTR_FRAME_SIZE
	.align		4
.L_38:
        /*0054*/ 	.byte	0x04, 0x11
        /*0056*/ 	.short	(.L_40 - .L_39)
	.align		4
.L_39:
        /*0058*/ 	.word	index@(_ZN7cutlass13device_kernelIN5flash11enable_sm90INS1_16FlashAttnFwdSm90INS1_25CollectiveMainloopFwdSm90ILi2EN4cute5tupleIJNS5_1CILi1EEES8_S8_EEENS6_IJNS7_ILi128EEESA_NS7_ILi192EEEEEELi192ENS_12float_e4m3_tEfNS_4arch4Sm90ELb0ELb1ELb1ELb1ELb0ELb1ELb0ELb1ELb1ELb0ELb0ELb0EEENS1_21CollectiveEpilogueFwdINS6_IJSA_SB_SA_EEES9_NS_10bfloat16_tESF_Li256ELb1ELb0ELb0ELb1EEENS1_36VarlenDynamicPersistentTileSchedulerILi128ELi128ELi256ELi128ELb0ELb0ELb1ELb1ELb0ELb1EEEEEEEEEvNT_6ParamsE)
        /*005c*/ 	.word	0x00000040


	//----- nvinfo : EIATTR_REGCOUNT
	.align		4
.L_40:
        /*0060*/ 	.byte	0x04, 0x2f
        /*0062*/ 	.short	(.L_42 - .L_41)
	.align		4
.L_41:
        /*0064*/ 	.word	index@(_ZN7cutlass13device_kernelIN5flash11enable_sm90INS1_16FlashAttnFwdSm90INS1_25CollectiveMainloopFwdSm90ILi2EN4cute5tupleIJNS5_1CILi1EEES8_S8_EEENS6_IJNS7_ILi128EEESA_NS7_ILi192EEEEEELi192ENS_12float_e4m3_tEfNS_4arch4Sm90ELb0ELb1ELb1ELb1ELb0ELb0ELb0ELb1ELb1ELb0ELb0ELb0EEENS1_21CollectiveEpilogueFwdINS6_IJSA_SB_SA_EEES9_NS_10bfloat16_tESF_Li256ELb1ELb0ELb0ELb1EEENS1_36VarlenDynamicPersistentTileSchedulerILi128ELi128ELi256ELi128ELb0ELb0ELb1ELb1ELb0ELb1EEEEEEEEEvNT_6ParamsE)
        /*0068*/ 	.word	0x000000a8


	//----- nvinfo : EIATTR_FRAME_SIZE
	.align		4
.L_42:
        /*006c*/ 	.byte	0x04, 0x11
        /*006e*/ 	.short	(.L_44 - .L_43)
	.align		4
.L_43:
        /*0070*/ 	.word	index@(_ZN7cutlass13device_kernelIN5flash11enable_sm90INS1_16FlashAttnFwdSm90INS1_25CollectiveMainloopFwdSm90ILi2EN4cute5tupleIJNS5_1CILi1EEES8_S8_EEENS6_IJNS7_ILi128EEESA_NS7_ILi192EEEEEELi192ENS_12float_e4m3_tEfNS_4arch4Sm90ELb0ELb1ELb1ELb1ELb0ELb0ELb0ELb1ELb1ELb0ELb0ELb0EEENS1_21CollectiveEpilogueFwdINS6_IJSA_SB_SA_EEES9_NS_10bfloat16_tESF_Li256ELb1ELb0ELb0ELb1EEENS1_36VarlenDynamicPersistentTileSchedulerILi128ELi128ELi256ELi128ELb0ELb0ELb1ELb1ELb0ELb1EEEEEEEEEvNT_6ParamsE)
        /*0074*/ 	.word	0x00000030


	//----- nvinfo : EIATTR_REGCOUNT
	.align		4
.L_44:
        /*0078*/ 	.byte	0x04, 0x2f
        /*007a*/ 	.short	(.L_46 - .L_45)
	.align		4
.L_45:
        /*007c*/ 	.word	index@(_ZN7cutlass13device_kernelIN5flash11enable_sm90INS1_16FlashAttnFwdSm90INS1_25CollectiveMainloopFwdSm90ILi2EN4cute5tupleIJNS5_1CILi1EEES8_S8_EEENS6_IJNS7_ILi128EEESA_NS7_ILi192EEEEEELi192ENS_12float_e4m3_tEfNS_4arch4Sm90ELb0ELb1ELb1ELb0ELb0ELb0ELb0ELb1ELb1ELb0ELb0ELb0EEENS1_21CollectiveEpilogueFwdINS6_IJSA_SB_SA_EEES9_NS_10bfloat16_tESF_Li256ELb0ELb0ELb0ELb1EEENS1_30DynamicPersistentTileSchedulerILi256ELi128ELb0ELb0ELb1EEEEEEEEEvNT_6ParamsE)
        /*0080*/ 	.word	0x000000a8


	//----- nvinfo : EIATTR_FRAME_SIZE
	.align		4
.L_46:
        /*0084*/ 	.byte	0x04, 0x11
        /*0086*/ 	.short	(.L_48 - .L_47)
	.align		4
.L_47:
        /*0088*/ 	.word	index@(_ZN7cutlass13device_kernelIN5flash11enable_sm90INS1_16FlashAttnFwdSm90INS1_25CollectiveMainloopFwdSm90ILi2EN4cute5tupleIJNS5_1CILi1EEES8_S8_EEENS6_IJNS7_ILi128EEESA_NS7_ILi192EEEEEELi192ENS_12float_e4m3_tEfNS_4arch4Sm90ELb0ELb1ELb1ELb0ELb0ELb0ELb0ELb1ELb1ELb0ELb0ELb0EEENS1_21CollectiveEpilogueFwdINS6_IJSA_SB_SA_EEES9_NS_10bfloat16_tESF_Li256ELb0ELb0ELb0ELb1EEENS1_30DynamicPersistentTileSchedulerILi256ELi128ELb0ELb0ELb1EEEEEEEEEvNT_6ParamsE)
        /*008c*/ 	.word	0x00000020


	//----- nvinfo : EIATTR_REGCOUNT
	.align		4
.L_48:
        /*0090*/ 	.byte	0x04, 0x2f
        /*0092*/ 	.short	(.L_50 - .L_49)
	.align		4
.L_49:
        /*0094*/ 	.word	index@(_ZN7cutlass13device_kernelIN5flash11enable_sm90INS1_16FlashAttnFwdSm90INS1_25CollectiveMainloopFwdSm90ILi2EN4cute5tupleIJNS5_1CILi1EEES8_S8_EEENS6_IJNS7_ILi128EEENS7_ILi160EEENS7_ILi192EEEEEELi192ENS_12float_e4m3_tEfNS_4arch4Sm90ELb0ELb0ELb1ELb1ELb0ELb1ELb0ELb1ELb1ELb0ELb0ELb0EEENS1_21CollectiveEpilogueFwdINS6_IJSA_SC_SB_EEES9_NS_10bfloat16_tESG_Li256ELb1ELb0ELb0ELb1EEENS1_36VarlenDynamicPersistentTileSchedulerILi128ELi160ELi256ELi128ELb0ELb0ELb1ELb0ELb1ELb1EEEEEEEEEvNT_6ParamsE)
        /*0098*/ 	.word	0x000000a8


	//----- nvinfo : EIATTR_FRAME_SIZE
	.align		4
.L_50:
        /*009c*/ 	.byte	0x04, 0x11
        /*009e*/ 	.short	(.L_52 - .L_51)
	.align		4
.L_51:
        /*00a0*/ 	.word	index@(_ZN7cutlass13device_kernelIN5flash11enable_sm90INS1_16FlashAttnFwdSm90INS1_25CollectiveMainloopFwdSm90ILi2EN4cute5tupleIJNS5_1CILi1EEES8_S8_EEENS6_IJNS7_ILi128EEENS7_ILi160EEENS7_ILi192EEEEEELi192ENS_12float_e4m3_tEfNS_4arch4Sm90ELb0ELb0ELb1ELb1ELb0ELb1ELb0ELb1ELb1ELb0ELb0ELb0EEENS1_21CollectiveEpilogueFwdINS6_IJSA_SC_SB_EEES9_NS_10bfloat16_tESG_Li256ELb1ELb0ELb0ELb1EEENS1_36VarlenDynamicPersistentTileSchedulerILi128ELi160ELi256ELi128ELb0ELb0ELb1ELb0ELb1ELb1EEEEEEEEEvNT_6ParamsE)
        /*00a4*/ 	.word	0x00000050


	//----- nvinfo : EIATTR_REGCOUNT
	.align		4
.L_52:
        /*00a8*/ 	.byte	0x04, 0x2f
        /*00aa*/ 	.short	(.L_54 - .L_53)
	.align		4
.L_53:
        /*00ac*/ 	.word	index@(_ZN7cutlass13device_kernelIN5flash11enable_sm90INS1_16FlashAttnFwdSm90INS1_25CollectiveMainloopFwdSm90ILi2EN4cute5tupleIJNS5_1CILi1EEES8_S8_EEENS6_IJNS7_ILi128EEENS7_ILi160EEENS7_ILi192EEEEEELi192ENS_12float_e4m3_tEfNS_4arch4Sm90ELb0ELb0ELb1ELb1ELb0ELb0ELb0ELb1ELb1ELb0ELb0ELb0EEENS1_21CollectiveEpilogueFwdINS6_IJSA_SC_SB_EEES9_NS_10bfloat16_tESG_Li256ELb1ELb0ELb0ELb1EEENS1_36VarlenDynamicPersistentTileSchedulerILi128ELi160ELi256ELi128ELb0ELb0ELb1ELb0ELb1ELb1EEEEEEEEEvNT_6ParamsE)
        /*00b0*/ 	.word	0x000000a8


	//----- nvinfo : EIATTR_FRAME_SIZE
	.align		4
.L_54:
        /*00b4*/ 	.byte	0x04, 0x11
        /*00b6*/ 	.short	(.L_56 - .L_55)
	.align		4
.L_55:
        /*00b8*/ 	.word	index@(_ZN7cutlass13device_kernelIN5flash11enable_sm90INS1_16FlashAttnFwdSm90INS1_25CollectiveMainloopFwdSm90ILi2EN4cute5tupleIJNS5_1CILi1EEES8_S8_EEENS6_IJNS7_ILi128EEENS7_ILi160EEENS7_ILi192EEEEEELi192ENS_12float_e4m3_tEfNS_4arch4Sm90ELb0ELb0ELb1ELb1ELb0ELb0ELb0ELb1ELb1ELb0ELb0ELb0EEENS1_21CollectiveEpilogueFwdINS6_IJSA_SC_SB_EEES9_NS_10bfloat16_tESG_Li256ELb1ELb0ELb0ELb1EEENS1_36VarlenDynamicPersistentTileSchedulerILi128ELi160ELi256ELi128ELb0ELb0ELb1ELb0ELb1ELb1EEEEEEEEEvNT_6ParamsE)
        /*00bc*/ 	.word	0x00000020


	//----- nvinfo : EIATTR_REGCOUNT
	.align		4
.L_56:
        /*00c0*/ 	.byte	0x04, 0x2f
        /*00c2*/ 	.short	(.L_58 - .L_57)
	.align		4
.L_57:
        /*00c4*/ 	.word	index@(_ZN7cutlass13device_kernelIN5flash11enable_sm90INS1_16FlashAttnFwdSm90INS1_25CollectiveMainloopFwdSm90ILi2EN4cute5tupleIJNS5_1CILi2EEENS7_ILi1EEES9_EEENS6_IJNS7_ILi128EEENS7_ILi160EEENS7_ILi192EEEEEELi192ENS_12float_e4m3_tEfNS_4arch4Sm90ELb0ELb0ELb1ELb0ELb0ELb0ELb0ELb1ELb1ELb0ELb0ELb0EEENS1_21CollectiveEpilogueFwdINS6_IJSB_SD_SC_EEESA_NS_10bfloat16_tESH_Li256ELb0ELb0ELb0ELb1EEENS1_29StaticPersistentTileSchedulerILb0EEEEEEEEEvNT_6ParamsE)
        /*00c8*/ 	.word	0x000000a8


	//----- nvinfo : EIATTR_FRAME_SIZE
	.align		4
.L_58:
        /*00cc*/ 	.byte	0x04, 0x11
        /*00ce*/ 	.short	(.L_60 - .L_59)
	.align		4
.L_59:
        /*00d0*/ 	.word	index@(_ZN7cutlass13device_kernelIN5flash11enable_sm90INS1_16FlashAttnFwdSm90INS1_25CollectiveMainloopFwdSm90ILi2EN4cute5tupleIJNS5_1CILi2EEENS7_ILi1EEES9_EEENS6_IJNS7_ILi128EEENS7_ILi160EEENS7_ILi192EEEEEELi192ENS_12float_e4m3_tEfNS_4arch4Sm90ELb0ELb0ELb1ELb0ELb0ELb0ELb0ELb1ELb1ELb0ELb0ELb0EEENS1_21CollectiveEpilogueFwdINS6_IJSB_SD_SC_EEESA_NS_10bfloat16_tESH_Li256ELb0ELb0ELb0ELb1EEENS1_29StaticPersistentTileSchedulerILb0EEEEEEEEEvNT_6ParamsE)
        /*00d4*/ 	.word	0x00000018


	//----- nvinfo : EIATTR_REGCOUNT
	.align		4
.L_60:
        /*00d8*/ 	.byte	0x04, 0x2f
        /*00da*/ 	.short	(.L_62 - .L_61)
	.align		4
.L_61:
        /*00dc*/ 	.word	index@(_ZN7cutlass13device_kernelIN5flash11enable_sm90INS1_16FlashAttnFwdSm90INS1_25CollectiveMainloopFwdSm90ILi2EN4cute5tupleIJNS5_1CILi1EEES8_S8_EEENS6_IJNS7_ILi128EEENS7_ILi160EEENS7_ILi192EEEEEELi192ENS_12float_e4m3_tEfNS_4arch4Sm90ELb0ELb0ELb1ELb0ELb0ELb0ELb0ELb1ELb1ELb0ELb0ELb0EEENS1_21CollectiveEpilogueFwdINS6_IJSA_SC_SB_EEES9_NS_10bfloat16_tESG_Li256ELb0ELb0ELb0ELb1EEENS1_29StaticPersistentTileSchedulerILb0EEEEEEEEEvNT_6ParamsE)
        /*00e0*/ 	.word	0x000000a8


	//----- nvinfo : EIATTR_FRAME_SIZE
	.align		4
.L_62:
        /*00e4*/ 	.byte	0x04, 0x11
        /*00e6*/ 	.short	(.L_64 - .L_63)
	.align		4
.L_63:
        /*00e8*/ 	.word	index@(_ZN7cutlass13device_kernelIN5flash11enable_sm90INS1_16FlashAttnFwdSm90INS1_25CollectiveMainloopFwdSm90ILi2EN4cute5tupleIJNS5_1CILi1EEES8_S8_EEENS6_IJNS7_ILi128EEENS7_ILi160EEENS7_ILi192EEEEEELi192ENS_12float_e4m3_tEfNS_4arch4Sm90ELb0ELb0ELb1ELb0ELb0ELb0ELb0ELb1ELb1ELb0ELb0ELb0EEENS1_21CollectiveEpilogueFwdINS6_IJSA_SC_SB_EEES9_NS_10bfloat16_tESG_Li256ELb0ELb0ELb0ELb1EEENS1_29StaticPersistentTileSchedulerILb0EEEEEEEEEvNT_6ParamsE)
        /*00ec*/ 	.word	0x00000008


	//----- nvinfo : EIATTR_MIN_STACK_SIZE
	.align		4
.L_64:
        /*00f0*/ 	.byte	0x04, 0x12
        /*00f2*/ 	.short	(.L_66 - .L_65)
	.align		4
.L_65:
        /*00f4*/ 	.word	index@(_ZN7cutlass13device_kernelIN5flash11enable_sm90INS1_16FlashAttnFwdSm90INS1_25CollectiveMainloopFwdSm90ILi2EN4cute5tupleIJNS5_1CILi1EEES8_S8_EEENS6_IJNS7_ILi128EEENS7_ILi160EEENS7_ILi192EEEEEELi192ENS_12float_e4m3_tEfNS_4arch4Sm90ELb0ELb0ELb1ELb0ELb0ELb0ELb0ELb1ELb1ELb0ELb0ELb0EEENS1_21CollectiveEpilogueFwdINS6_IJSA_SC_SB_EEES9_NS_10bfloat16_tESG_Li256ELb0ELb0ELb0ELb1EEENS1_29StaticPersistentTileSchedulerILb0EEEEEEEEEvNT_6ParamsE)
        /*00f8*/ 	.word	0x00000008


	//----- nvinfo : EIATTR_MIN_STACK_SIZE
	.align		4
.L_66:
        /*00fc*/ 	.byte	0x04, 0x12
        /*00fe*/ 	.short	(.L_68 - .L_67)
	.align		4
.L_67:
        /*0100*/ 	.word	index@(_ZN7cutlass13device_kernelIN5flash11enable_sm90INS1_16FlashAttnFwdSm90INS1_25CollectiveMainloopFwdSm90ILi2EN4cute5tupleIJNS5_1CILi2EEENS7_ILi1EEES9_EEENS6_IJNS7_ILi128EEENS7_ILi160EEENS7_ILi192EEEEEELi192ENS_12float_e4m3_tEfNS_4arch4Sm90ELb0ELb0ELb1ELb0ELb0ELb0ELb0ELb1ELb1ELb0ELb0ELb0EEENS1_21CollectiveEpilogueFwdINS6_IJSB_SD_SC_EEESA_NS_10bfloat16_tESH_Li256ELb0ELb0ELb0ELb1EEENS1_29StaticPersistentTileSchedulerILb0EEEEEEEEEvNT_6ParamsE)
        /*0104*/ 	.word	0x00000018


	//----- nvinfo : EIATTR_MIN_STACK_SIZE
	.align		4
.L_68:
        /*0108*/ 	.byte	0x04, 0x12
        /*010a*/ 	.short	(.L_70 - .L_69)
	.align		4
.L_69:
        /*010c*/ 	.word	index@(_ZN7cutlass13device_kernelIN5flash11enable_sm90INS1_16FlashAttnFwdSm90INS1_25CollectiveMainloopFwdSm90ILi2EN4cute5tupleIJNS5_1CILi1EEES8_S8_EEENS6_IJNS7_ILi128EEENS7_ILi160EEENS7_ILi192EEEEEELi192ENS_12float_e4m3_tEfNS_4arch4Sm90ELb0ELb0ELb1ELb1ELb0ELb0ELb0ELb1ELb1ELb0ELb0ELb0EEENS1_21CollectiveEpilogueFwdINS6_IJSA_SC_SB_EEES9_NS_10bfloat16_tESG_Li256ELb1ELb0ELb0ELb1EEENS1_36VarlenDynamicPersistentTileSchedulerILi128ELi160ELi256ELi128ELb0ELb0ELb1ELb0ELb1ELb1EEEEEEEEEvNT_6ParamsE)
        /*0110*/ 	.word	0x00000020


	//----- nvinfo : EIATTR_MIN_STACK_SIZE
	.align		4
.L_70:
        /*0114*/ 	.byte	0x04, 0x12
        /*0116*/ 	.short	(.L_72 - .L_71)
	.align		4
.L_71:
        /*0118*/ 	.word	index@(_ZN7cutlass13device_kernelIN5flash11enable_sm90INS1_16FlashAttnFwdSm90INS1_25CollectiveMainloopFwdSm90ILi2EN4cute5tupleIJNS5_1CILi1EEES8_S8_EEENS6_IJNS7_ILi128EEENS7_ILi160EEENS7_ILi192EEEEEELi192ENS_12float_e4m3_tEfNS_4arch4Sm90ELb0ELb0ELb1ELb1ELb0ELb1ELb0ELb1ELb1ELb0ELb0ELb0EEENS1_21CollectiveEpilogueFwdINS6_IJSA_SC_SB_EEES9_NS_10bfloat16_tESG_Li256ELb1ELb0ELb0ELb1EEENS1_36VarlenDynamicPersistentTileSchedulerILi128ELi160ELi256ELi128ELb0ELb0ELb1ELb0ELb1ELb1EEEEEEEEEvNT_6ParamsE)
        /*011c*/ 	.word	0x00000050


	//----- nvinfo : EIATTR_MIN_STACK_SIZE
	.align		4
.L_72:
        /*0120*/ 	.byte	0x04, 0x12
        /*0122*/ 	.short	(.L_74 - .L_73)
	.align		4
.L_73:
        /*0124*/ 	.word	index@(_ZN7cutlass13device_kernelIN5flash11enable_sm90INS1_16FlashAttnFwdSm90INS1_25CollectiveMainloopFwdSm90ILi2EN4cute5tupleIJNS5_1CILi1EEES8_S8_EEENS6_IJNS7_ILi128EEESA_NS7_ILi192EEEEEELi192ENS_12float_e4m3_tEfNS_4arch4Sm90ELb0ELb1ELb1ELb0ELb0ELb0ELb0ELb1ELb1ELb0ELb0ELb0EEENS1_21CollectiveEpilogueFwdINS6_IJSA_SB_SA_EEES9_NS_10bfloat16_tESF_Li256ELb0ELb0ELb0ELb1EEENS1_30DynamicPersistentTileSchedulerILi256ELi128ELb0ELb0ELb1EEEEEEEEEvNT_6ParamsE)
        /*0128*/ 	.word	0x00000020


	//----- nvinfo : EIATTR_MIN_STACK_SIZE
	.align		4
.L_74:
        /*012c*/ 	.byte	0x04, 0x12
        /*012e*/ 	.short	(.L_76 - .L_75)
	.align		4
.L_75:
        /*0130*/ 	.word	index@(_ZN7cutlass13device_kernelIN5flash11enable_sm90INS1_16FlashAttnFwdSm90INS1_25CollectiveMainloopFwdSm90ILi2EN4cute5tupleIJNS5_1CILi1EEES8_S8_EEENS6_IJNS7_ILi128EEESA_NS7_ILi192EEEEEELi192ENS_12float_e4m3_tEfNS_4arch4Sm90ELb0ELb1ELb1ELb1ELb0ELb0ELb0ELb1ELb1ELb0ELb0ELb0EEENS1_21CollectiveEpilogueFwdINS6_IJSA_SB_SA_EEES9_NS_10bfloat16_tESF_Li256ELb1ELb0ELb0ELb1EEENS1_36VarlenDynamicPersistentTileSchedulerILi128ELi128ELi256ELi128ELb0ELb0ELb1ELb1ELb0ELb1EEEEEEEEEvNT_6ParamsE)
        /*0134*/ 	.word	0x00000030


	//----- nvinfo : EIATTR_MIN_STACK_SIZE
	.align		4
.L_76:
        /*0138*/ 	.byte	0x04, 0x12
        /*013a*/ 	.short	(.L_78 - .L_77)
	.align		4
.L_77:
        /*013c*/ 	.word	index@(_ZN7cutlass13device_kernelIN5flash11enable_sm90INS1_16FlashAttnFwdSm90INS1_25CollectiveMainloopFwdSm90ILi2EN4cute5tupleIJNS5_1CILi1EEES8_S8_EEENS6_IJNS7_ILi128EEESA_NS7_ILi192EEEEEELi192ENS_12float_e4m3_tEfNS_4arch4Sm90ELb0ELb1ELb1ELb1ELb0ELb1ELb0ELb1ELb1ELb0ELb0ELb0EEENS1_21CollectiveEpilogueFwdINS6_IJSA_SB_SA_EEES9_NS_10bfloat16_tESF_Li256ELb1ELb0ELb0ELb1EEENS1_36VarlenDynamicPersistentTileSchedulerILi128ELi128ELi256ELi128ELb0ELb0ELb1ELb1ELb0ELb1EEEEEEEEEvNT_6ParamsE)
        /*0140*/ 	.word	0x00000040


	//----- nvinfo : EIATTR_MIN_STACK_SIZE
	.align		4
.L_78:
        /*0144*/ 	.byte	0x04, 0x12
        /*0146*/ 	.short	(.L_80 - .L_79)
	.align		4
.L_79:
        /*0148*/ 	.word	index@(_ZN7cutlass13device_kernelIN5flash11enable_sm90INS1_16FlashAttnFwdSm90INS1_25CollectiveMainloopFwdSm90ILi2EN4cute5tupleIJNS5_1CILi1EEES8_S8_EEENS6_IJNS7_ILi128EEENS7_ILi160EEENS7_ILi192EEEEEELi192ENS_12float_e4m3_tEfNS_4arch4Sm90ELb1ELb0ELb1ELb0ELb0ELb0ELb0ELb1ELb1ELb0ELb0ELb0EEENS1_21CollectiveEpilogueFwdINS6_IJSA_SC_SB_EEES9_NS_10bfloat16_tESG_Li256ELb0ELb0ELb0ELb1EEENS1_30DynamicPersistentTileSchedulerILi256ELi128ELb0ELb0ELb1EEEEEEEEEvNT_6ParamsE)
        /*014c*/ 	.word	0x00000020


	//----- nvinfo : EIATTR_MIN_STACK_SIZE
	.align		4
.L_80:
        /*0150*/ 	.byte	0x04, 0x12
        /*0152*/ 	.short	(.L_82 - .L_81)
	.align		4
.L_81:
        /*0154*/ 	.word	index@(_ZN7cutlass13device_kernelIN5flash11enable_sm90INS1_16FlashAttnFwdSm90INS1_25CollectiveMainloopFwdSm90ILi2EN4cute5tupleIJNS5_1CILi1EEES8_S8_EEENS6_IJNS7_ILi128EEENS7_ILi160EEENS7_ILi192EEEEEELi192ENS_12float_e4m3_tEfNS_4arch4Sm90ELb1ELb0ELb1ELb1ELb0ELb0ELb0ELb1ELb1ELb0ELb0ELb0EEENS1_21CollectiveEpilogueFwdINS6_IJSA_SC_SB_EEES9_NS_10bfloat16_tESG_Li256ELb1ELb0ELb0ELb1EEENS1_36VarlenDynamicPersistentTileSchedulerILi128ELi160ELi256ELi128ELb0ELb0ELb1ELb1ELb1ELb1EEEEEEEEEvNT_6ParamsE)
        /*0158*/ 	.word	0x00000028


	//----- nvinfo : EIATTR_MIN_STACK_SIZE
	.align		4
.L_82:
        /*015c*/ 	.byte	0x04, 0x12
        /*015e*/ 	.short	(.L_84 - .L_83)
	.align		4
.L_83:
        /*0160*/ 	.word	index@(_ZN7cutlass13device_kernelIN5flash11enable_sm90INS1_16FlashAttnFwdSm90INS1_25CollectiveMainloopFwdSm90ILi2EN4cute5tupleIJNS5_1CILi1EEES8_S8_EEENS6_IJNS7_ILi128EEENS7_ILi160EEENS7_ILi192EEEEEELi192ENS_12float_e4m3_tEfNS_4arch4Sm90ELb1ELb0ELb1ELb1ELb0ELb1ELb0ELb1ELb1ELb0ELb0ELb0EEENS1_21CollectiveEpilogueFwdINS6_IJSA_SC_SB_EEES9_NS_10bfloat16_tESG_Li256ELb1ELb0ELb0ELb1EEENS1_36VarlenDynamicPersistentTileSchedulerILi128ELi160ELi256ELi128ELb0ELb0ELb1ELb1ELb1ELb1EEEEEEEEEvNT_6ParamsE)
        /*0164*/ 	.word	0x00000048
.L_84:


//--------------------- .nv.compat                --------------------------
	.section	.nv.compat,"",@"SHT_CUDA_COMPAT_INFO"
	.align	4
        /*0000*/ 	.byte	0x02, 0x09, 0x01, 0x00, 0x02, 0x02, 0x04, 0x00, 0x02, 0x05, 0x05, 0x00, 0x03, 0x07, 0x01, 0x01
        /*0010*/ 	.byte	0x02, 0x03, 0x01, 0x00, 0x02, 0x06, 0x01, 0x00, 0x04, 0x0b, 0x08, 0x00, 0x00, 0x00, 0x00, 0x00
        /*0020*/ 	.byte	0x00, 0x00, 0x00, 0x00


//--------------------- .nv.info._ZN7cutlass13device_kernelIN5flash11enable_sm90INS1_16FlashAttnFwdSm90INS1_25CollectiveMainloopFwdSm90ILi2EN4cute5tupleIJNS5_1CILi1EEES8_S8_EEENS6_IJNS7_ILi128EEENS7_ILi160EEENS7_ILi192EEEEEELi192ENS_12float_e4m3_tEfNS_4arch4Sm90ELb0ELb0ELb1ELb0ELb0ELb0ELb0ELb1ELb1ELb0ELb0ELb0EEENS1_21CollectiveEpilogueFwdINS6_IJSA_SC_SB_EEES9_NS_10bfloat16_tESG_Li256ELb0ELb0ELb0ELb1EEENS1_29StaticPersistentTileSchedulerILb0EEEEEEEEEvNT_6ParamsE --------------------------
	.section	.nv.info._ZN7cutlass13device_kernelIN5flash11enable_sm90INS1_16FlashAttnFwdSm90INS1_25CollectiveMainloopFwdSm90ILi2EN4cute5tupleIJNS5_1CILi1EEES8_S8_EEENS6_IJNS7_ILi128EEENS7_ILi160EEENS7_ILi192EEEEEELi192ENS_12float_e4m3_tEfNS_4arch4Sm90ELb0ELb0ELb1ELb0ELb0ELb0ELb0ELb1ELb1ELb0ELb0ELb0EEENS1_21CollectiveEpilogueFwdINS6_IJSA_SC_SB_EEES9_NS_10bfloat16_tESG_Li256ELb0ELb0ELb0ELb1EEENS1_29StaticPersistentTileSchedulerILb0EEEEEEEEEvNT_6ParamsE,"",@"SHT_CUDA_INFO"
	.sectionflags	@""
	.align	4


	//----- nvinfo : EIATTR_CUDA_API_VERSION
	.align		4
        /*0000*/ 	.byte	0x04, 0x37
        /*0002*/ 	.short	(.L_86 - .L_85)
.L_85:
        /*0004*/ 	.word	0x00000082


	//----- nvinfo : EIATTR_KPARAM_INFO
	.align		4
.L_86:
        /*0008*/ 	.byte	0x04, 0x17
        /*000a*/ 	.short	(.L_88 - .L_87)
.L_87:
        /*000c*/ 	.word	0x00000000
        /*0010*/ 	.short	0x0000
        /*0012*/ 	.short	0x0070
        /*0014*/ 	.byte	0x00, 0xf0, 0x01, 0x2e


	//----- nvinfo : EIATTR_SPARSE_MMA_MASK
	.align		4
.L_88:
        /*0018*/ 	.byte	0x03, 0x50
        /*001a*/ 	.short	0x0000


	//----- nvinfo : EIATTR_MAXREG_COUNT
	.align		4
        /*001c*/ 	.byte	0x03, 0x1b
        /*001e*/ 	.short	0x00a8


	//----- nvinfo : EIATTR_NUM_BARRIERS
	.align		4
        /*0020*/ 	.byte	0x02, 0x4c
        /*0022*/ 	.byte	0x10
	.zero		1


	//----- nvinfo : EIATTR_EXTERNS
	.align		4
        /*0024*/ 	.byte	0x04, 0x0f
        /*0026*/ 	.short	(.L_90 - .L_89)


	//   ....[0]....
	.align		4
.L_89:
        /*0028*/ 	.word	index@(__assertfail)


	//----- nvinfo : EIATTR_ANNOTATIONS
	.align		4
.L_90:
        /*002c*/ 	.byte	0x04, 0x55
        /*002e*/ 	.short	(.L_92 - .L_91)


	//   ....[0]....
.L_91:
        /*0030*/ 	.word	0x00000001
        /*0034*/ 	.byte	0x70, 0xb2, 0x00, 0x00, 0x01, 0x00, 0x00, 0x00, 0x80, 0xb2, 0x00, 0x00, 0x01, 0x00, 0x00, 0x00
        /*0044*/ 	.byte	0xc0, 0xd0, 0x00, 0x00, 0x01, 0x00, 0x00, 0x00, 0xd0, 0xd0, 0x00, 0x00, 0x01, 0x00, 0x00, 0x00
        /*0054*/ 	.byte	0x00, 0xd9, 0x00, 0x00, 0x01, 0x00, 0x00, 0x00, 0x10, 0xd9, 0x00, 0x00


	//----- nvinfo : EIATTR_MERCURY_ISA_VERSION
	.align		4
.L_92:
        /*0060*/ 	.byte	0x03, 0x5f
        /*0062*/ 	.short	0x0101


	//----- nvinfo : EIATTR_INT_WARP_WIDE_INSTR_OFFSETS
	.align		4
        /*0064*/ 	.byte	0x04, 0x31
        /*0066*/ 	.short	(.L_94 - .L_93)


	//   ....[0]....
.L_93:
        /*0068*/ 	.word	0x00000190


	//   ....[1]....
        /*006c*/ 	.word	0x000001c0


	//   ....[2]....
        /*0070*/ 	.word	0x000001d0


	//   ....[3]....
        /*0074*/ 	.word	0x0000bae0


	//----- nvinfo : EIATTR_COOP_GROUP_MASK_REGIDS
	.align		4
.L_94:
        /*0078*/ 	.byte	0x04, 0x29
        /*007a*/ 	.short	(.L_96 - .L_95)


	//   ....[0]....
.L_95:
        /*007c*/ 	.word	0xffffffff


	//   ....[1]....
        /*0080*/ 	.word	0xffffffff


	//   ....[2]....
        /*0084*/ 	.word	0xffffffff


	//   ....[3]....
        /*0088*/ 	.word	0xffffffff


	//   ....[4]....
        /*008c*/ 	.word	0xffffffff


	//   ....[5]....
        /*0090*/ 	.word	0xffffffff


	//   ....[6]....
        /*0094*/ 	.word	0xffffffff


	//   ....[7]....
        /*0098*/ 	.word	0xffffffff


	//   ....[8]....
        /*009c*/ 	.word	0xffffffff


	//   ....[9]....
        /*00a0*/ 	.word	0xffffffff


	//   ....[10]....
        /*00a4*/ 	.word	0xffffffff


	//   ....[11]....
        /*00a8*/ 	.word	0xffffffff


	//   ....[12]....
        /*00ac*/ 	.word	0xffffffff


	//   ....[13]....
        /*00b0*/ 	.word	0xffffffff


	//   ....[14]....
        /*00b4*/ 	.word	0xffffffff


	//   ....[15]....
        /*00b8*/ 	.word	0xffffffff


	//   ....[16]....
        /*00bc*/ 	.word	0xffffffff


	//   ....[17]....
        /*00c0*/ 	.word	0xffffffff


	//   ....[18]....
        /*00c4*/ 	.word	0xffffffff


	//   ....[19]....
        /*00c8*/ 	.word	0xffffffff


	//   ....[20]....
        /*00cc*/ 	.word	0xffffffff


	//   ....[21]....
        /*00d0*/ 	.word	0xffffffff


	//   ....[22]....
        /*00d4*/ 	.word	0xffffffff


	//   ....[23]....
        /*00d8*/ 	.word	0xffffffff


	//   ....[24]....
        /*00dc*/ 	.word	0xffffffff


	//   ....[25]....
        /*00e0*/ 	.word	0xffffffff


	//   ....[26]....
        /*00e4*/ 	.word	0xffffffff


	//   ....[27]....
        /*00e8*/ 	.word	0xffffffff


	//   ....[28]....
        /*00ec*/ 	.word	0xffffffff


	//   ....[29]....
        /*00f0*/ 	.word	0xffffffff


	//   ....[30]....
        /*00f4*/ 	.word	0xffffffff


	//   ....[31]....
        /*00f8*/ 	.word	0xffffffff


	//   ....[32]....
        /*00fc*/ 	.word	0xffffffff


	//   ....[33]....
        /*0100*/ 	.word	0xffffffff


	//   ....[34]....
        /*0104*/ 	.word	0xffffffff


	//   ....[35]....
        /*0108*/ 	.word	0xffffffff


	//   ....[36]....
        /*010c*/ 	.word	0xffffffff


	//   ....[37]....
        /*0110*/ 	.word	0xffffffff


	//   ....[38]....
        /*0114*/ 	.word	0xffffffff


	//   ....[39]....
        /*0118*/ 	.word	0xffffffff


	//   ....[40]....
        /*011c*/ 	.word	0xffffffff


	//   ....[41]....
        /*0120*/ 	.word	0xffffffff


	//   ....[42]....
        /*0124*/ 	.word	0xffffffff


	//   ....[43]....
        /*0128*/ 	.word	0xffffffff


	//   ....[44]....
        /*012c*/ 	.word	0xffffffff


	//   ....[45]....
        /*0130*/ 	.word	0xffffffff


	//   ....[46]....
        /*0134*/ 	.word	0xffffffff


	//   ....[47]....
        /*0138*/ 	.word	0xffffffff


	//   ....[48]....
        /*013c*/ 	.word	0xffffffff


	//   ....[49]....
        /*0140*/ 	.word	0xffffffff


	//   ....[50]....
        /*0144*/ 	.word	0xffffffff


	//   ....[51]....
        /*0148*/ 	.word	0xffffffff


	//   ....[52]....
        /*014c*/ 	.word	0xffffffff


	//   ....[53]....
        /*0150*/ 	.word	0xffffffff


	//   ....[54]....
        /*0154*/ 	.word	0xffffffff


	//   ....[55]....
        /*0158*/ 	.word	0xffffffff


	//   ....[56]....
        /*015c*/ 	.word	0xffffffff


	//   ....[57]....
        /*0160*/ 	.word	0xffffffff


	//   ....[58]....
        /*0164*/ 	.word	0xffffffff


	//   ....[59]....
        /*0168*/ 	.word	0xffffffff


	//   ....[60]....
        /*016c*/ 	.word	0xffffffff


	//   ....[61]....
        /*0170*/ 	.word	0xffffffff


	//   ....[62]....
        /*0174*/ 	.word	0xffffffff


	//   ....[63]....
        /*0178*/ 	.word	0xffffffff


	//   ....[64]....
        /*017c*/ 	.word	0xffffffff


	//   ....[65]....
        /*0180*/ 	.word	0xffffffff


	//   ....[66]....
        /*0184*/ 	.word	0xffffffff


	//   ....[67]....
        /*0188*/ 	.word	0xffffffff


	//   ....[68]....
        /*018c*/ 	.word	0xffffffff


	//   ....[69]....
        /*0190*/ 	.word	0xffffffff


	//   ....[70]....
        /*0194*/ 	.word	0xffffffff


	//   ....[71]....
        /*0198*/ 	.word	0x0500000f


	//----- nvinfo : EIATTR_COOP_GROUP_INSTR_OFFSETS
	.align		4
.L_96:
        /*019c*/ 	.byte	0x04, 0x28
        /*019e*/ 	.short	(.L_98 - .L_97)


	//   ....[0]....
.L_97:
        /*01a0*/ 	.word	0x00000070


	//   ....[1]....
        /*01a4*/ 	.word	0x000001a0


	//   ....[2]....
        /*01a8*/ 	.word	0x000001f0


	//   ....[3]....
        /*01ac*/ 	.word	0x000003e0


	//   ....[4]....
        /*01b0*/ 	.word	0x00000540


	//   ....[5]....
        /*01b4*/ 	.word	0x00000660


	//   ....[6]....
        /*01b8*/ 	.word	0x000007c0


	//   ....[7]....
        /*01bc*/ 	.word	0x00000d80


	//   ....[8]....
        /*01c0*/ 	.word	0x00003690


	//   ....[9]....
        /*01c4*/ 	.word	0x000036d0


	//   ....[10]....
        /*01c8*/ 	.word	0x00003e20


	//   ....[11]....
        /*01cc*/ 	.word	0x00003ec0


	//   ....[12]....
        /*01d0*/ 	.word	0x00007290


	//   ....[13]....
        /*01d4*/ 	.word	0x000072f0


	//   ....[14]....
        /*01d8*/ 	.word	0x00007340


	//   ....[15]....
        /*01dc*/ 	.word	0x00007360


	//   ....[16]....
        /*01e0*/ 	.word	0x00009100


	//   ....[17]....
        /*01e4*/ 	.word	0x00009110


	//   ....[18]....
        /*01e8*/ 	.word	0x00009140


	//   ....[19]....
        /*01ec*/ 	.word	0x00009150


	//   ....[20]....
        /*01f0*/ 	.word	0x0000a370


	//   ....[21]....
        /*01f4*/ 	.word	0x0000a3a0


	//   ....[22]....
        /*01f8*/ 	.word	0x0000a3d0


	//   ....[23]....
        /*01fc*/ 	.word	0x0000a410


	//   ....[24]....
        /*0200*/ 	.word	0x0000a450


	//   ....[25]....
        /*0204*/ 	.word	0x0000a480


	//   ....[26]....
        /*0208*/ 	.word	0x0000a4b0


	//   ....[27]....
        /*020c*/ 	.word	0x0000a4e0


	//   ....[28]....
        /*0210*/ 	.word	0x0000a510


	//   ....[29]....
        /*0214*/ 	.word	0x0000a540


	//   ....[30]....
        /*0218*/ 	.word	0x0000a570


	//   ....[31]....
        /*021c*/ 	.word	0x0000a5a0


	//   ....[32]....
        /*0220*/ 	.word	0x0000a5d0


	//   ....[33]....
        /*0224*/ 	.word	0x0000a600


	//   ....[34]....
        /*0228*/ 	.word	0x0000a630


	//   ....[35]....
        /*022c*/ 	.word	0x0000a660


	//   ....[36]....
        /*0230*/ 	.word	0x0000a690


	//   ....[37]....
        /*0234*/ 	.word	0x0000a6c0


	//   ....[38]....
        /*0238*/ 	.word	0x0000a700


	//   ....[39]....
        /*023c*/ 	.word	0x0000a780


	//   ....[40]....
        /*0240*/ 	.word	0x0000a7b0


	//   ....[41]....
        /*0244*/ 	.word	0x0000a7f0


	//   ....[42]....
        /*0248*/ 	.word	0x0000a820


	//   ....[43]....
        /*024c*/ 	.word	0x0000a850


	//   ....[44]....
        /*0250*/ 	.word	0x0000a880


	//   ....[45]....
        /*0254*/ 	.word	0x0000a8b0


	//   ....[46]....
        /*0258*/ 	.word	0x0000a8e0


	//   ....[47]....
        /*025c*/ 	.word	0x0000a8f0


	//   ....[48]....
        /*0260*/ 	.word	0x0000a900


	//   ....[49]....
        /*0264*/ 	.word	0x0000a910


	//   ....[50]....
        /*0268*/ 	.word	0x0000a920


	//   ....[51]....
        /*026c*/ 	.word	0x0000a930


	//   ....[52]....
        /*0270*/ 	.word	0x0000a940


	//   ....[53]....
        /*0274*/ 	.word	0x0000a950


	//   ....[54]....
        /*0278*/ 	.word	0x0000a960


	//   ....[55]....
        /*027c*/ 	.word	0x0000a970


	//   ....[56]....
        /*0280*/ 	.word	0x0000a980


	//   ....[57]....
        /*0284*/ 	.word	0x0000a990


	//   ....[58]....
        /*0288*/ 	.word	0x0000a9a0


	//   ....[59]....
        /*028c*/ 	.word	0x0000a9b0


	//   ....[60]....
        /*0290*/ 	.word	0x0000a9c0


	//   ....[61]....
        /*0294*/ 	.word	0x0000a9d0


	//   ....[62]....
        /*0298*/ 	.word	0x0000a9e0


	//   ....[63]....
        /*029c*/ 	.word	0x0000a9f0


	//   ....[64]....
        /*02a0*/ 	.word	0x0000aa00


	//   ....[65]....
        /*02a4*/ 	.word	0x0000aa10


	//   ....[66]....
        /*02a8*/ 	.word	0x0000aa20


	//   ....[67]....
        /*02ac*/ 	.word	0x0000aa30


	//   ....[68]....
        /*02b0*/ 	.word	0x0000ad60


	//   ....[69]....
        /*02b4*/ 	.word	0x0000bc30


	//   ....[70]....
        /*02b8*/ 	.word	0x0000e130


	//   ....[71]....
        /*02bc*/ 	.word	0x0000e620


	//----- nvinfo : EIATTR_REG_RECONFIG
	.align		4
.L_98:
        /*02c0*/ 	.byte	0x01, 0x54
	.zero		2


	//----- nvinfo : EIATTR_SYSCALL_OFFSETS
	.align		4
        /*02c4*/ 	.byte	0x04, 0x46
        /*02c6*/ 	.short	(.L_100 - .L_99)


	//   ....[0]....
.L_99:
        /*02c8*/ 	.word	0x00001150


	//   ....[1]....
        /*02cc*/ 	.word	0x0000b590


	//   ....[2]....
        /*02d0*/ 	.word	0x0000b6d0


	//   ....[3]....
        /*02d4*/ 	.word	0x0000b810


	//   ....[4]....
        /*02d8*/ 	.word	0x0000b930


	//----- nvinfo : EIATTR_MBARRIER_INSTR_OFFSETS
	.align		4
.L_100:
        /*02dc*/ 	.byte	0x04, 0x39
        /*02de*/ 	.short	(.L_102 - .L_101)


	//   ....[0]....
.L_101:
        /*02e0*/ 	.word	0x00000290
        /*02e4*/ 	.word	0x000000ff
        /*02e8*/ 	.word	0x00033400
        /*02ec*/ 	.short	0x0100
        /*02ee*/ 	.byte	0x06
	.zero		1


	//   ....[1]....
        /*02f0*/ 	.word	0x000002a0
        /*02f4*/ 	.word	0x000000ff
        /*02f8*/ 	.word	0x00033420
        /*02fc*/ 	.short	0x0100
        /*02fe*/ 	.byte	0x06
	.zero		1


	//   ....[2]....
        /*0300*/ 	.word	0x00000390
        /*0304*/ 	.word	0x000000ff
        /*0308*/ 	.word	0x00033430
        /*030c*/ 	.short	0x0100
        /*030e*/ 	.byte	0x08
	.zero		1


	//   ....[3]....
        /*0310*/ 	.word	0x000003a0
        /*0314*/ 	.word	0x000000ff
        /*0318*/ 	.word	0x00033440
        /*031c*/ 	.short	0x0100
        /*031e*/ 	.byte	0x08
	.zero		1


	//   ....[4]....
        /*0320*/ 	.word	0x000003b0
        /*0324*/ 	.word	0x000000ff
        /*0328*/ 	.word	0x00033438
        /*032c*/ 	.short	0x0100
        /*032e*/ 	.byte	0x08
	.zero		1


	//   ....[5]....
        /*0330*/ 	.word	0x000003c0
        /*0334*/ 	.word	0x000000ff
        /*0338*/ 	.word	0x00033448
        /*033c*/ 	.short	0x0100
        /*033e*/ 	.byte	0x08
	.zero		1


	//   ....[6]....
        /*0340*/ 	.word	0x000004f0
        /*0344*/ 	.word	0x000000ff
        /*0348*/ 	.word	0x00033450
        /*034c*/ 	.short	0x0100
        /*034e*/ 	.byte	0x08
	.zero		1


	//   ....[7]....
        /*0350*/ 	.word	0x00000500
        /*0354*/ 	.word	0x000000ff
        /*0358*/ 	.word	0x00033460
        /*035c*/ 	.short	0x0100
        /*035e*/ 	.byte	0x08
	.zero		1


	//   ....[8]....
        /*0360*/ 	.word	0x00000510
        /*0364*/ 	.word	0x000000ff
        /*0368*/ 	.word	0x00033458
        /*036c*/ 	.short	0x0100
        /*036e*/ 	.byte	0x08
	.zero		1


	//   ....[9]....
        /*0370*/ 	.word	0x00000520
        /*0374*/ 	.word	0x000000ff
        /*0378*/ 	.word	0x00033468
        /*037c*/ 	.short	0x0100
        /*037e*/ 	.byte	0x08
	.zero		1


	//   ....[10]....
        /*0380*/ 	.word	0x00000610
        /*0384*/ 	.word	0x000000ff
        /*0388*/ 	.word	0x00033470
        /*038c*/ 	.short	0x0100
        /*038e*/ 	.byte	0x06
	.zero		1


	//   ....[11]....
        /*0390*/ 	.word	0x00000620
        /*0394*/ 	.word	0x000000ff
        /*0398*/ 	.word	0x00033480
        /*039c*/ 	.short	0x0100
        /*039e*/ 	.byte	0x06
	.zero		1


	//   ....[12]....
        /*03a0*/ 	.word	0x00000630
        /*03a4*/ 	.word	0x000000ff
        /*03a8*/ 	.word	0x00033478
        /*03ac*/ 	.short	0x0100
        /*03ae*/ 	.byte	0x06
	.zero		1


	//   ....[13]....
        /*03b0*/ 	.word	0x00000640
        /*03b4*/ 	.word	0x000000ff
        /*03b8*/ 	.word	0x00033488
        /*03bc*/ 	.short	0x0100
        /*03be*/ 	.byte	0x06
	.zero		1


	//   ....[14]....
        /*03c0*/ 	.word	0x00000770
        /*03c4*/ 	.word	0x000000ff
        /*03c8*/ 	.word	0x00033490
        /*03cc*/ 	.short	0x0100
        /*03ce*/ 	.byte	0x08
	.zero		1


	//   ....[15]....
        /*03d0*/ 	.word	0x00000780
        /*03d4*/ 	.word	0x000000ff
        /*03d8*/ 	.word	0x000334a0
        /*03dc*/ 	.short	0x0100
        /*03de*/ 	.byte	0x08
	.zero		1


	//   ....[16]....
        /*03e0*/ 	.word	0x00000790
        /*03e4*/ 	.word	0x000000ff
        /*03e8*/ 	.word	0x00033498
        /*03ec*/ 	.short	0x0100
        /*03ee*/ 	.byte	0x08
	.zero		1


	//   ....[17]....
        /*03f0*/ 	.word	0x000007a0
        /*03f4*/ 	.word	0x000000ff
        /*03f8*/ 	.word	0x000334a8
        /*03fc*/ 	.short	0x0100
        /*03fe*/ 	.byte	0x08
	.zero		1


	//   ....[18]....
        /*0400*/ 	.word	0x000008d0
        /*0404*/ 	.word	0x000000ff
        /*0408*/ 	.word	0x000334b0
        /*040c*/ 	.short	0x0100
        /*040e*/ 	.byte	0x08
	.zero		1


	//   ....[19]....
        /*0410*/ 	.word	0x000008e0
        /*0414*/ 	.word	0x000000ff
        /*0418*/ 	.word	0x000334c0
        /*041c*/ 	.short	0x0100
        /*041e*/ 	.byte	0x08
	.zero		1


	//   ....[20]....
        /*0420*/ 	.word	0x000008f0
        /*0424*/ 	.word	0x000000ff
        /*0428*/ 	.word	0x000334b8
        /*042c*/ 	.short	0x0100
        /*042e*/ 	.byte	0x08
	.zero		1


	//   ....[21]....
        /*0430*/ 	.word	0x00000900
        /*0434*/ 	.word	0x000000ff
        /*0438*/ 	.word	0x000334c8
        /*043c*/ 	.short	0x0100
        /*043e*/ 	.byte	0x08
	.zero		1


	//   ....[22]....
        /*0440*/ 	.word	0x00001480
        /*0444*/ 	.word	0x000000ff
        /*0448*/ 	.word	0x00033400
        /*044c*/ 	.short	0x010a
        /*044e*/ 	.byte	0x26
	.zero		1


	//   ....[23]....
        /*0450*/ 	.word	0x00001520
        /*0454*/ 	.word	0x00000003
        /*0458*/ 	.word	0x00033430
        /*045c*/ 	.short	0x010a
        /*045e*/ 	.byte	0x3f
	.zero		1


	//   ....[24]....
        /*0460*/ 	.word	0x00001590
        /*0464*/ 	.word	0x00000003
        /*0468*/ 	.word	0x00033430
        /*046c*/ 	.short	0x010a
        /*046e*/ 	.byte	0x3f
	.zero		1


	//   ....[25]....
        /*0470*/ 	.word	0x000039d0
        /*0474*/ 	.word	0x00000003
        /*0478*/ 	.word	0x00000000
        /*047c*/ 	.short	0x0101
        /*047e*/ 	.byte	0x3f
	.zero		1


	//   ....[26]....
        /*0480*/ 	.word	0x00005570
        /*0484*/ 	.word	0x000000ff
        /*0488*/ 	.word	0x00033430
        /*048c*/ 	.short	0x010a
        /*048e*/ 	.byte	0x06
	.zero		1


	//   ....[27]....
        /*0490*/ 	.word	0x000055b0
        /*0494*/ 	.word	0x000000ff
        /*0498*/ 	.word	0x00033430
        /*049c*/ 	.short	0x010a
        /*049e*/ 	.byte	0x06
	.zero		1


	//   ....[28]....
        /*04a0*/ 	.word	0x000061d0
        /*04a4*/ 	.word	0x000000ff
        /*04a8*/ 	.word	0x00033450
        /*04ac*/ 	.short	0x010a
        /*04ae*/ 	.byte	0x06
	.zero		1


	//   ....[29]....
        /*04b0*/ 	.word	0x00006210
        /*04b4*/ 	.word	0x000000ff
        /*04b8*/ 	.word	0x00033450
        /*04bc*/ 	.short	0x010a
        /*04be*/ 	.byte	0x06
	.zero		1


	//   ....[30]....
        /*04c0*/ 	.word	0x00008200
        /*04c4*/ 	.word	0x00000004
        /*04c8*/ 	.word	0x00000000
        /*04cc*/ 	.short	0x0101
        /*04ce*/ 	.byte	0x3f
	.zero		1


	//   ....[31]....
        /*04d0*/ 	.word	0x00008510
        /*04d4*/ 	.word	0x000000ff
        /*04d8*/ 	.word	0x00000000
        /*04dc*/ 	.short	0x0101
        /*04de*/ 	.byte	0x06
	.zero		1


	//   ....[32]....
        /*04e0*/ 	.word	0x00008da0
        /*04e4*/ 	.word	0x000000ff
        /*04e8*/ 	.word	0x00033450
        /*04ec*/ 	.short	0x010a
        /*04ee*/ 	.byte	0x04
	.zero		1


	//   ....[33]....
        /*04f0*/ 	.word	0x00008de0
        /*04f4*/ 	.word	0x000000ff
        /*04f8*/ 	.word	0x00033450
        /*04fc*/ 	.short	0x010a
        /*04fe*/ 	.byte	0x04
	.zero		1


	//   ....[34]....
        /*0500*/ 	.word	0x00009d70
        /*0504*/ 	.word	0x000000ff
        /*0508*/ 	.word	0x00000000
        /*050c*/ 	.short	0x0101
        /*050e*/ 	.byte	0x04
	.zero		1


	//   ....[35]....
        /*0510*/ 	.word	0x0000af70
        /*0514*/ 	.word	0x000000ff
        /*0518*/ 	.word	0x00000000
        /*051c*/ 	.short	0x0101
        /*051e*/ 	.byte	0x06
	.zero		1


	//   ....[36]....
        /*0520*/ 	.word	0x0000be30
        /*0524*/ 	.word	0x00000005
        /*0528*/ 	.word	0x00033480
        /*052c*/ 	.short	0x010a
        /*052e*/ 	.byte	0x3f
	.zero		1


	//   ....[37]....
        /*0530*/ 	.word	0x0000c070
        /*0534*/ 	.word	0x00000005
        /*0538*/ 	.word	0x00033440
        /*053c*/ 	.short	0x010a
        /*053e*/ 	.byte	0x3f
	.zero		1


	//   ....[38]....
        /*0540*/ 	.word	0x0000c4b0
        /*0544*/ 	.word	0x000000ff
        /*0548*/ 	.word	0x00033420
        /*054c*/ 	.short	0x010a
        /*054e*/ 	.byte	0x28
	.zero		1


	//   ....[39]....
        /*0550*/ 	.word	0x0000c750
        /*0554*/ 	.word	0x00000006
        /*0558*/ 	.word	0x00033480
        /*055c*/ 	.short	0x010a
        /*055e*/ 	.byte	0x3f
	.zero		1


	//   ....[40]....
        /*0560*/ 	.word	0x0000cb80
        /*0564*/ 	.word	0x00000006
        /*0568*/ 	.word	0x00033440
        /*056c*/ 	.short	0x010a
        /*056e*/ 	.byte	0x3f
	.zero		1


	//   ....[41]....
        /*0570*/ 	.word	0x0000d030
        /*0574*/ 	.word	0x0000000d
        /*0578*/ 	.word	0x00033470
        /*057c*/ 	.short	0x010a
        /*057e*/ 	.byte	0x3f
	.zero		1


	//   ....[42]....
        /*0580*/ 	.word	0x0000d0a0
        /*0584*/ 	.word	0x0000000d
        /*0588*/ 	.word	0x00033460
        /*058c*/ 	.short	0x010a
        /*058e*/ 	.byte	0x3f
	.zero		1


	//   ....[43]....
        /*0590*/ 	.word	0x0000d740
        /*0594*/ 	.word	0x0000000d
        /*0598*/ 	.word	0x00033450
        /*059c*/ 	.short	0x0101
        /*059e*/ 	.byte	0x3f
	.zero		1


	//   ....[44]....
        /*05a0*/ 	.word	0x0000d7b0
        /*05a4*/ 	.word	0x00000002
        /*05a8*/ 	.word	0x00000000
        /*05ac*/ 	.short	0x0101
        /*05ae*/ 	.byte	0x3f
	.zero		1


	//   ....[45]....
        /*05b0*/ 	.word	0x0000d880
        /*05b4*/ 	.word	0x00000003
        /*05b8*/ 	.word	0x00033470
        /*05bc*/ 	.short	0x010a
        /*05be*/ 	.byte	0x3f
	.zero		1


	//   ....[46]....
        /*05c0*/ 	.word	0x0000d8e0
        /*05c4*/ 	.word	0x00000003
        /*05c8*/ 	.word	0x00033460
        /*05cc*/ 	.short	0x010a
        /*05ce*/ 	.byte	0x3f
	.zero		1


	//   ....[47]....
        /*05d0*/ 	.word	0x0000dff0
        /*05d4*/ 	.word	0x00000003
        /*05d8*/ 	.word	0x00033450
        /*05dc*/ 	.short	0x0101
        /*05de*/ 	.byte	0x3f
	.zero		1


	//   ....[48]....
        /*05e0*/ 	.word	0x0000e060
        /*05e4*/ 	.word	0x00000000
        /*05e8*/ 	.word	0x00000000
        /*05ec*/ 	.short	0x0101
        /*05ee*/ 	.byte	0x3f
	.zero		1


	//   ....[49]....
        /*05f0*/ 	.word	0x0000e0e0
        /*05f4*/ 	.word	0x00000006
        /*05f8*/ 	.word	0x00033420
        /*05fc*/ 	.short	0x010a
        /*05fe*/ 	.byte	0x3f
	.zero		1


	//   ....[50]....
        /*0600*/ 	.word	0x0000e230
        /*0604*/ 	.word	0x00000005
        /*0608*/ 	.word	0x00000000
        /*060c*/ 	.short	0x010a
        /*060e*/ 	.byte	0x3f
	.zero		1


	//   ....[51]....
        /*0610*/ 	.word	0x0000e2a0
        /*0614*/ 	.word	0x00000007
        /*0618*/ 	.word	0x00000000
        /*061c*/ 	.short	0x010a
        /*061e*/ 	.byte	0x3f
	.zero		1


	//   ....[52]....
        /*0620*/ 	.word	0x0000e2f0
        /*0624*/ 	.word	0x00000011
        /*0628*/ 	.word	0x00033460
        /*062c*/ 	.short	0x010a
        /*062e*/ 	.byte	0x3f
	.zero		1


	//   ....[53]....
        /*0630*/ 	.word	0x0000e340
        /*0634*/ 	.word	0x00000003
        /*0638*/ 	.word	0x00033460
        /*063c*/ 	.short	0x010a
        /*063e*/ 	.byte	0x3f
	.zero		1


	//   ....[54]....
        /*0640*/ 	.word	0x0000e380
        /*0644*/ 	.word	0x00000011
        /*0648*/ 	.word	0x00033480
        /*064c*/ 	.short	0x010a
        /*064e*/ 	.byte	0x3f
	.zero		1


	//   ....[55]....
        /*0650*/ 	.word	0x0000e3a0
        /*0654*/ 	.word	0x00000003
        /*0658*/ 	.word	0x00033480
        /*065c*/ 	.short	0x010a
        /*065e*/ 	.byte	0x3f
	.zero		1


	//   ....[56]....
        /*0660*/ 	.word	0x0000e410
        /*0664*/ 	.word	0x00000003
        /*0668*/ 	.word	0x00033400
        /*066c*/ 	.short	0x010a
        /*066e*/ 	.byte	0x3f
	.zero		1


	//   ....[57]....
        /*0670*/ 	.word	0x0000e460
        /*0674*/ 	.word	0x00000003
        /*0678*/ 	.word	0x00033430
        /*067c*/ 	.short	0x010a
        /*067e*/ 	.byte	0x3f
	.zero		1


	//   ....[58]....
        /*0680*/ 	.word	0x0000e4c0
        /*0684*/ 	.word	0x00000008
        /*0688*/ 	.word	0x00033430
        /*068c*/ 	.short	0x010a
        /*068e*/ 	.byte	0x3f
	.zero		1


	//   ....[59]....
        /*0690*/ 	.word	0x0000e520
        /*0694*/ 	.word	0x00000008
        /*0698*/ 	.word	0x00033450
        /*069c*/ 	.short	0x010a
        /*069e*/ 	.byte	0x3f
	.zero		1


	//   ....[60]....
        /*06a0*/ 	.word	0x0000e580
        /*06a4*/ 	.word	0x00000003
        /*06a8*/ 	.word	0x00033450
        /*06ac*/ 	.short	0x010a
        /*06ae*/ 	.byte	0x3f
	.zero		1


	//   ....[61]....
        /*06b0*/ 	.word	0x0000e6d0
        /*06b4*/ 	.word	0x00000005
        /*06b8*/ 	.word	0x00033480
        /*06bc*/ 	.short	0x010a
        /*06be*/ 	.byte	0x3f
	.zero		1


	//   ....[62]....
        /*06c0*/ 	.word	0x0000e720
        /*06c4*/ 	.word	0x00000005
        /*06c8*/ 	.word	0x00033440
        /*06cc*/ 	.short	0x010a
        /*06ce*/ 	.byte	0x3f
	.zero		1


	//   ....[63]....
        /*06d0*/ 	.word	0x0000e780
        /*06d4*/ 	.word	0x00000003
        /*06d8*/ 	.word	0x00033420
        /*06dc*/ 	.short	0x010a
        /*06de*/ 	.byte	0x3f
	.zero		1


	//   ....[64]....
        /*06e0*/ 	.word	0x0000e7d0
        /*06e4*/ 	.word	0x00000006
        /*06e8*/ 	.word	0x00033480
        /*06ec*/ 	.short	0x010a
        /*06ee*/ 	.byte	0x3f
	.zero		1


	//   ....[65]....
        /*06f0*/ 	.word	0x0000e820
        /*06f4*/ 	.word	0x00000006
        /*06f8*/ 	.word	0x00033440
        /*06fc*/ 	.short	0x010a
        /*06fe*/ 	.byte	0x3f
	.zero		1


	//   ....[66]....
        /*0700*/ 	.word	0x0000e870
        /*0704*/ 	.word	0x0000000d
        /*0708*/ 	.word	0x00033470
        /*070c*/ 	.short	0x010a
        /*070e*/ 	.byte	0x3f
	.zero		1


	//   ....[67]....
        /*0710*/ 	.word	0x0000e8c0
        /*0714*/ 	.word	0x0000000d
        /*0718*/ 	.word	0x00033460
        /*071c*/ 	.short	0x010a
        /*071e*/ 	.byte	0x3f
	.zero		1


	//   ....[68]....
        /*0720*/ 	.word	0x0000e910
        /*0724*/ 	.word	0x00000003
        /*0728*/ 	.word	0x00033470
        /*072c*/ 	.short	0x010a
        /*072e*/ 	.byte	0x3f
	.zero		1


	//   ....[69]....
        /*0730*/ 	.word	0x0000e960
        /*0734*/ 	.word	0x00000003
        /*0738*/ 	.word	0x00033460
        /*073c*/ 	.short	0x010a
        /*073e*/ 	.byte	0x3f
	.zero		1


	//   ....[70]....
        /*0740*/ 	.word	0x0000e9b0
        /*0744*/ 	.word	0x00000006
        /*0748*/ 	.word	0x00033420
        /*074c*/ 	.short	0x010a
        /*074e*/ 	.byte	0x3f
	.zero		1


	//   ....[71]....
        /*0750*/ 	.word	0x0000ea00
        /*0754*/ 	.word	0x00000005
        /*0758*/ 	.word	0x00000000
        /*075c*/ 	.short	0x010a
        /*075e*/ 	.byte	0x3f
	.zero		1


	//   ....[72]....
        /*0760*/ 	.word	0x0000ea50
        /*0764*/ 	.word	0x00000007
        /*0768*/ 	.word	0x00000000
        /*076c*/ 	.short	0x010a
        /*076e*/ 	.byte	0x3f
	.zero		1


	//   ....[73]....
        /*0770*/ 	.word	0x0000eaa0
        /*0774*/ 	.word	0x00000011
        /*0778*/ 	.word	0x00033460
        /*077c*/ 	.short	0x010a
        /*077e*/ 	.byte	0x3f
	.zero		1


	//   ....[74]....
        /*0780*/ 	.word	0x0000eaf0
        /*0784*/ 	.word	0x00000003
        /*0788*/ 	.word	0x00033460
        /*078c*/ 	.short	0x010a
        /*078e*/ 	.byte	0x3f
	.zero		1


	//   ....[75]....
        /*0790*/ 	.word	0x0000eb40
        /*0794*/ 	.word	0x00000011
        /*0798*/ 	.word	0x00033480
        /*079c*/ 	.short	0x010a
        /*079e*/ 	.byte	0x3f
	.zero		1


	//----- nvinfo : EIATTR_NUM_MBARRIERS
	.align		4
.L_102:
        /*07a0*/ 	.byte	0x03, 0x38
        /*07a2*/ 	.short	0x0016


	//----- nvinfo : EIATTR_EXIT_INSTR_OFFSETS
	.align		4
        /*07a4*/ 	.byte	0x04, 0x1c
        /*07a6*/ 	.short	(.L_104 - .L_103)


	//   ....[0]....
.L_103:
        /*07a8*/ 	.word	0x00000a50


	//   ....[1]....
        /*07ac*/ 	.word	0x0000b020


	//   ....[2]....
        /*07b0*/ 	.word	0x0000e150


	//   ....[3]....
        /*07b4*/ 	.word	0x0000e3f0


	//----- nvinfo : EIATTR_MAX_THREADS
	.align		4
.L_104:
        /*07b8*/ 	.byte	0x04, 0x05
        /*07ba*/ 	.short	(.L_106 - .L_105)
.L_105:
        /*07bc*/ 	.word	0x00000180
        /*07c0*/ 	.word	0x00000001
        /*07c4*/ 	.word	0x00000001


	//----- nvinfo : EIATTR_CRS_STACK_SIZE
	.align		4
.L_106:
        /*07c8*/ 	.byte	0x04, 0x1e
        /*07ca*/ 	.short	(.L_108 - .L_107)
.L_107:
        /*07cc*/ 	.word	0x00000000


	//----- nvinfo : EIATTR_CBANK_PARAM_SIZE
	.align		4
.L_108:
        /*07d0*/ 	.byte	0x03, 0x19
        /*07d2*/ 	.short	0x0bf0


	//----- nvinfo : EIATTR_PARAM_CBANK
	.align		4
        /*07d4*/ 	.byte	0x04, 0x0a
        /*07d6*/ 	.short	(.L_110 - .L_109)
	.align		4
.L_109:
        /*07d8*/ 	.word	index@(.nv.constant0._ZN7cutlass13device_kernelIN5flash11enable_sm90INS1_16FlashAttnFwdSm90INS1_25CollectiveMainloopFwdSm90ILi2EN4cute5tupleIJNS5_1CILi1EEES8_S8_EEENS6_IJNS7_ILi128EEENS7_ILi160EEENS7_ILi192EEEEEELi192ENS_12float_e4m3_tEfNS_4arch4Sm90ELb0ELb0ELb1ELb0ELb0ELb0ELb0ELb1ELb1ELb0ELb0ELb0EEENS1_21CollectiveEpilogueFwdINS6_IJSA_SC_SB_EEES9_NS_10bfloat16_tESG_Li256ELb0ELb0ELb0ELb1EEENS1_29StaticPersistentTileSchedulerILb0EEEEEEEEEvNT_6ParamsE)
        /*07dc*/ 	.short	0x0210
        /*07de*/ 	.short	0x0bf0


	//----- nvinfo : EIATTR_SW_WAR
	.align		4
.L_110:
        /*07e0*/ 	.byte	0x04, 0x36
        /*07e2*/ 	.short	(.L_112 - .L_111)
.L_111:
        /*07e4*/ 	.word	0x00000008
.L_112:


//--------------------- .nv.info._ZN7cutlass13device_kernelIN5flash11enable_sm90INS1_16FlashAttnFwdSm90INS1_25CollectiveMainloopFwdSm90ILi2EN4cute5tupleIJNS5_1CILi2EEENS7_ILi1EEES9_EEENS6_IJNS7_ILi128EEENS7_ILi160EEENS7_ILi192EEEEEELi192ENS_12float_e4m3_tEfNS_4arch4Sm90ELb0ELb0ELb1ELb0ELb0ELb0ELb0ELb1ELb1ELb0ELb0ELb0EEENS1_21CollectiveEpilogueFwdINS6_IJSB_SD_SC_EEESA_NS_10bfloat16_tESH_Li256ELb0ELb0ELb0ELb1EEENS1_29StaticPersistentTileSchedulerILb0EEEEEEEEEvNT_6ParamsE --------------------------
	.section	.nv.info._ZN7cutlass13device_kernelIN5flash11enable_sm90INS1_16FlashAttnFwdSm90INS1_25CollectiveMainloopFwdSm90ILi2EN4cute5tupleIJNS5_1CILi2EEENS7_ILi1EEES9_EEENS6_IJNS7_ILi128EEENS7_ILi160EEENS7_ILi192EEEEEELi192ENS_12float_e4m3_tEfNS_4arch4Sm90ELb0ELb0ELb1ELb0ELb0ELb0ELb0ELb1ELb1ELb0ELb0ELb0EEENS1_21CollectiveEpilogueFwdINS6_IJSB_SD_SC_EEESA_NS_10bfloat16_tESH_Li256ELb0ELb0ELb0ELb1EEENS1_29StaticPersistentTileSchedulerILb0EEEEEEEEEvNT_6ParamsE,"",@"SHT_CUDA_INFO"
	.sectionflags	@""
	.align	4


	//----- nvinfo : EIATTR_CUDA_API_VERSION
	.align		4
        /*0000*/ 	.byte	0x04, 0x37
        /*0002*/ 	.short	(.L_114 - .L_113)
.L_113:
        /*0004*/ 	.word	0x00000082


	//----- nvinfo : EIATTR_KPARAM_INFO
	.align		4
.L_114:
        /*0008*/ 	.byte	0x04, 0x17
        /*000a*/ 	.short	(.L_116 - .L_115)
.L_115:
        /*000c*/ 	.word	0x00000000
        /*0010*/ 	.short	0x0000
        /*0012*/ 	.short	0x0070
        /*0014*/ 	.byte	0x00, 0xf0, 0x01, 0x2e


	//----- nvinfo : EIATTR_SPARSE_MMA_MASK
	.align		4
.L_116:
        /*0018*/ 	.byte	0x03, 0x50
        /*001a*/ 	.short	0x0000


	//----- nvinfo : EIATTR_MAXREG_COUNT
	.align		4
        /*001c*/ 	.byte	0x03, 0x1b
        /*001e*/ 	.short	0x00a8


	//----- nvinfo : EIATTR_NUM_BARRIERS
	.align		4
        /*0020*/ 	.byte	0x02, 0x4c
        /*0022*/ 	.byte	0x10
	.zero		1


	//----- nvinfo : EIATTR_EXTERNS
	.align		4
        /*0024*/ 	.byte	0x04, 0x0f
        /*0026*/ 	.short	(.L_118 - .L_117)


	//   ....[0]....
	.align		4
.L_117:
        /*0028*/ 	.word	index@(__assertfail)


	//----- nvinfo : EIATTR_ANNOTATIONS
	.align		4
.L_118:
        /*002c*/ 	.byte	0x04, 0x55
        /*002e*/ 	.short	(.L_120 - .L_119)


	//   ....[0]....
.L_119:
        /*0030*/ 	.word	0x00000001
        /*0034*/ 	.byte	0xa0, 0x0b, 0x00, 0x00, 0x01, 0x00, 0x00, 0x00, 0x00, 0x0e, 0x00, 0x00, 0x01, 0x00, 0x00, 0x00
        /* <DEDUP_REMOVED lines=8> */
        /*00c4*/ 	.byte	0x10, 0xe3, 0x00, 0x00, 0x01, 0x00, 0x00, 0x00, 0x20, 0xe3, 0x00, 0x00


	//----- nvinfo : EIATTR_MERCURY_ISA_VERSION
	.align		4
.L_120:
        /*00d0*/ 	.byte	0x03, 0x5f
        /*00d2*/ 	.short	0x0101


	//----- nvinfo : EIATTR_INT_WARP_WIDE_INSTR_OFFSETS
	.align		4
        /*00d4*/ 	.byte	0x04, 0x31
        /*00d6*/ 	.short	(.L_122 - .L_121)


	//   ....[0]....
.L_121:
        /*00d8*/ 	.word	0x00000190


	//   ....[1]....
        /*00dc*/ 	.word	0x000001d0


	//   ....[2]....
        /*00e0*/ 	.word	0x00000240


	//   ....[3]....
        /*00e4*/ 	.word	0x0000bc10


	//----- nvinfo : EIATTR_COOP_GROUP_MASK_REGIDS
	.align		4
.L_122:
        /*00e8*/ 	.byte	0x04, 0x29
        /*00ea*/ 	.short	(.L_124 - .L_123)


	//   ....[0]....
.L_123:
        /*00ec*/ 	.word	0xffffffff


	//   ....[1]....
        /*00f0*/ 	.word	0xffffffff


	//   ....[2]....
        /*00f4*/ 	.word	0xffffffff


	//   ....[3]....
        /*00f8*/ 	.word	0xffffffff


	//   ....[4]....
        /*00fc*/ 	.word	0xffffffff


	//   ....[5]....
        /*0100*/ 	.word	0xffffffff


	//   ....[6]....
        /*0104*/ 	.word	0xffffffff


	//   ....[7]....
        /*0108*/ 	.word	0xffffffff


	//   ....[8]....
        /*010c*/ 	.word	0xffffffff


	//   ....[9]....
        /*0110*/ 	.word	0xffffffff


	//   ....[10]....
        /*0114*/ 	.word	0xffffffff


	//   ....[11]....
        /*0118*/ 	.word	0xffffffff


	//   ....[12]....
        /*011c*/ 	.word	0xffffffff


	//   ....[13]....
        /*0120*/ 	.word	0xffffffff


	//   ....[14]....
        /*0124*/ 	.word	0xffffffff


	//   ....[15]....
        /*0128*/ 	.word	0xffffffff


	//   ....[16]....
        /*012c*/ 	.word	0xffffffff


	//   ....[17]....
        /*0130*/ 	.word	0xffffffff


	//   ....[18]....
        /*0134*/ 	.word	0xffffffff


	//   ....[19]....
        /*0138*/ 	.word	0xffffffff


	//   ....[20]....
        /*013c*/ 	.word	0xffffffff


	//   ....[21]....
        /*0140*/ 	.word	0xffffffff


	//   ....[22]....
        /*0144*/ 	.word	0xffffffff


	//   ....[23]....
        /*0148*/ 	.word	0xffffffff


	//   ....[24]....
        /*014c*/ 	.word	0xffffffff


	//   ....[25]....
        /*0150*/ 	.word	0xffffffff


	//   ....[26]....
        /*0154*/ 	.word	0xffffffff


	//   ....[27]....
        /*0158*/ 	.word	0xffffffff


	//   ....[28]....
        /*015c*/ 	.word	0xffffffff


	//   ....[29]....
        /*0160*/ 	.word	0xffffffff


	//   ....[30]....
        /*0164*/ 	.word	0xffffffff


	//   ....[31]....
        /*0168*/ 	.word	0xffffffff


	//   ....[32]....
        /*016c*/ 	.word	0xffffffff


	//   ....[33]....
        /*0170*/ 	.word	0xffffffff


	//   ....[34]....
        /*0174*/ 	.word	0xffffffff


	//   ....[35]....
        /*0178*/ 	.word	0xffffffff


	//   ....[36]....
        /*017c*/ 	.word	0xffffffff


	//   ....[37]....
        /*0180*/ 	.word	0xffffffff


	//   ....[38]....
        /*0184*/ 	.word	0xffffffff


	//   ....[39]....
        /*0188*/ 	.word	0xffffffff


	//   ....[40]....
        /*018c*/ 	.word	0xffffffff


	//   ....[41]....
        /*0190*/ 	.word	0xffffffff


	//   ....[42]....
        /*0194*/ 	.word	0xffffffff


	//   ....[43]....
        /*0198*/ 	.word	0xffffffff


	//   ....[44]....
        /*019c*/ 	.word	0xffffffff


	//   ....[45]....
        /*01a0*/ 	.word	0xffffffff


	//   ....[46]....
        /*01a4*/ 	.word	0xffffffff


	//   ....[47]....
        /*01a8*/ 	.word	0xffffffff


	//   ....[48]....
        /*01ac*/ 	.word	0xffffffff


	//   ....[49]....
        /*01b0*/ 	.word	0xffffffff


	//   ....[50]....
        /*01b4*/ 	.word	0xffffffff


	//   ....[51]....
        /*01b8*/ 	.word	0xffffffff


	//   ....[52]....
        /*01bc*/ 	.word	0xffffffff


	//   ....[53]....
        /*01c0*/ 	.word	0xffffffff


	//   ....[54]....
        /*01c4*/ 	.word	0xffffffff


	//   ....[55]....
        /*01c8*/ 	.word	0xffffffff


	//   ....[56]....
        /*01cc*/ 	.word	0xffffffff


	//   ....[57]....
        /*01d0*/ 	.word	0xffffffff


	//   ....[58]....
        /*01d4*/ 	.word	0xffffffff


	//   ....[59]....
        /*01d8*/ 	.word	0xffffffff


	//   ....[60]....
        /*01dc*/ 	.word	0xffffffff


	//   ....[61]....
        /*01e0*/ 	.word	0xffffffff


	//   ....[62]....
        /*01e4*/ 	.word	0xffffffff


	//   ....[63]....
        /*01e8*/ 	.word	0xffffffff


	//   ....[64]....
        /*01ec*/ 	.word	0xffffffff


	//   ....[65]....
        /*01f0*/ 	.word	0xffffffff


	//   ....[66]....
        /*01f4*/ 	.word	0xffffffff


	//   ....[67]....
        /*01f8*/ 	.word	0xffffffff


	//   ....[68]....
        /*01fc*/ 	.word	0xffffffff


	//   ....[69]....
        /*0200*/ 	.word	0xffffffff


	//   ....[70]....
        /*0204*/ 	.word	0xffffffff


	//   ....[71]....
        /*0208*/ 	.word	0xffffffff


	//   ....[72]....
        /*020c*/ 	.word	0x0500000f


	//----- nvinfo : EIATTR_COOP_GROUP_INSTR_OFFSETS
	.align		4
.L_124:
        /*0210*/ 	.byte	0x04, 0x28
        /*0212*/ 	.short	(.L_126 - .L_125)


	//   ....[0]....
.L_125:
        /*0214*/ 	.word	0x00000070


	//   ....[1]....
        /*0218*/ 	.word	0x000001a0


	//   ....[2]....
        /*021c*/ 	.word	0x000001f0


	//   ....[3]....
        /*0220*/ 	.word	0x00000430


	//   ....[4]....
        /*0224*/ 	.word	0x00000650


	//   ....[5]....
        /*0228*/ 	.word	0x00000880


	//   ....[6]....
        /*022c*/ 	.word	0x00000b00


	//   ....[7]....
        /*0230*/ 	.word	0x00000e40


	//   ....[8]....
        /*0234*/ 	.word	0x000012e0


	//   ....[9]....
        /*0238*/ 	.word	0x00003c10


	//   ....[10]....
        /*023c*/ 	.word	0x00003c50


	//   ....[11]....
        /*0240*/ 	.word	0x00004390


	//   ....[12]....
        /*0244*/ 	.word	0x00004400


	//   ....[13]....
        /*0248*/ 	.word	0x00007370


	//   ....[14]....
        /*024c*/ 	.word	0x00007390


	//   ....[15]....
        /*0250*/ 	.word	0x000073b0


	//   ....[16]....
        /*0254*/ 	.word	0x000073d0


	//   ....[17]....
        /*0258*/ 	.word	0x00009110


	//   ....[18]....
        /*025c*/ 	.word	0x00009120


	//   ....[19]....
        /*0260*/ 	.word	0x00009150


	//   ....[20]....
        /*0264*/ 	.word	0x00009160


	//   ....[21]....
        /*0268*/ 	.word	0x0000a480


	//   ....[22]....
        /*026c*/ 	.word	0x0000a4b0


	//   ....[23]....
        /*0270*/ 	.word	0x0000a4e0


	//   ....[24]....
        /*0274*/ 	.word	0x0000a510


	//   ....[25]....
        /*0278*/ 	.word	0x0000a540


	//   ....[26]....
        /*027c*/ 	.word	0x0000a580


	//   ....[27]....
        /*0280*/ 	.word	0x0000a5c0


	//   ....[28]....
        /*0284*/ 	.word	0x0000a5f0


	//   ....[29]....
        /*0288*/ 	.word	0x0000a620


	//   ....[30]....
        /*028c*/ 	.word	0x0000a650


	//   ....[31]....
        /*0290*/ 	.word	0x0000a680


	//   ....[32]....
        /*0294*/ 	.word	0x0000a6b0


	//   ....[33]....
        /*0298*/ 	.word	0x0000a730


	//   ....[34]....
        /*029c*/ 	.word	0x0000a770


	//   ....[35]....
        /*02a0*/ 	.word	0x0000a790


	//   ....[36]....
        /*02a4*/ 	.word	0x0000a7c0


	//   ....[37]....
        /*02a8*/ 	.word	0x0000a7f0


	//   ....[38]....
        /*02ac*/ 	.word	0x0000a800


	//   ....[39]....
        /*02b0*/ 	.word	0x0000a810


	//   ....[40]....
        /*02b4*/ 	.word	0x0000a820


	//   ....[41]....
        /*02b8*/ 	.word	0x0000a830


	//   ....[42]....
        /*02bc*/ 	.word	0x0000a860


	//   ....[43]....
        /*02c0*/ 	.word	0x0000a890


	//   ....[44]....
        /*02c4*/ 	.word	0x0000a8a0


	//   ....[45]....
        /*02c8*/ 	.word	0x0000a8b0


	//   ....[46]....
        /*02cc*/ 	.word	0x0000a8d0


	//   ....[47]....
        /*02d0*/ 	.word	0x0000a8f0


	//   ....[48]....
        /*02d4*/ 	.word	0x0000a900


	//   ....[49]....
        /*02d8*/ 	.word	0x0000a910


	//   ....[50]....
        /*02dc*/ 	.word	0x0000a920


	//   ....[51]....
        /*02e0*/ 	.word	0x0000a930


	//   ....[52]....
        /*02e4*/ 	.word	0x0000a940


	//   ....[53]....
        /*02e8*/ 	.word	0x0000a950


	//   ....[54]....
        /*02ec*/ 	.word	0x0000a960


	//   ....[55]....
        /*02f0*/ 	.word	0x0000a970


	//   ....[56]....
        /*02f4*/ 	.word	0x0000a980


	//   ....[57]....
        /*02f8*/ 	.word	0x0000a990


	//   ....[58]....
        /*02fc*/ 	.word	0x0000a9a0


	//   ....[59]....
        /*0300*/ 	.word	0x0000a9b0


	//   ....[60]....
        /*0304*/ 	.word	0x0000a9c0


	//   ....[61]....
        /*0308*/ 	.word	0x0000a9d0


	//   ....[62]....
        /*030c*/ 	.word	0x0000a9e0


	//   ....[63]....
        /*0310*/ 	.word	0x0000a9f0


	//   ....[64]....
        /*0314*/ 	.word	0x0000aa00


	//   ....[65]....
        /*0318*/ 	.word	0x0000aa10


	//   ....[66]....
        /*031c*/ 	.word	0x0000aa20


	//   ....[67]....
        /*0320*/ 	.word	0x0000aa30


	//   ....[68]....
        /*0324*/ 	.word	0x0000aa40


	//   ....[69]....
        /*0328*/ 	.word	0x0000ad70


	//   ....[70]....
        /*032c*/ 	.word	0x0000bd70


	//   ....[71]....
        /*0330*/ 	.word	0x0000e4d0


	//   ....[72]....
        /*0334*/ 	.word	0x0000e9c0


	//----- nvinfo : EIATTR_REG_RECONFIG
	.align		4
.L_126:
        /*0338*/ 	.byte	0x01, 0x54
	.zero		2


	//----- nvinfo : EIATTR_SYSCALL_OFFSETS
	.align		4
        /*033c*/ 	.byte	0x04, 0x46
        /*033e*/ 	.short	(.L_128 - .L_127)


	//   ....[0]....
.L_127:
        /*0340*/ 	.word	0x000016b0


	//   ....[1]....
        /*0344*/ 	.word	0x0000b640


	//   ....[2]....
        /*0348*/ 	.word	0x0000b7c0


	//   ....[3]....
        /*034c*/ 	.word	0x0000b900


	//   ....[4]....
        /*0350*/ 	.word	0x0000ba20


	//----- nvinfo : EIATTR_MBARRIER_INSTR_OFFSETS
	.align		4
.L_128:
        /*0354*/ 	.byte	0x04, 0x39
        /*0356*/ 	.short	(.L_130 - .L_129)


	//   ....[0]....
.L_129:
        /*0358*/ 	.word	0x000002d0
        /*035c*/ 	.word	0x000000ff
        /*0360*/ 	.word	0x00033400
        /*0364*/ 	.short	0x0100
        /*0366*/ 	.byte	0x08
	.zero		1


	//   ....[1]....
        /*0368*/ 	.word	0x000002e0
        /*036c*/ 	.word	0x000000ff
        /*0370*/ 	.word	0x00033420
        /*0374*/ 	.short	0x0100
        /*0376*/ 	.byte	0x08
	.zero		1


	//   ....[2]....
        /*0378*/ 	.word	0x000003d0
        /*037c*/ 	.word	0x000000ff
        /*0380*/ 	.word	0x00033430
        /*0384*/ 	.short	0x0100
        /*0386*/ 	.byte	0x08
	.zero		1


	//   ....[3]....
        /*0388*/ 	.word	0x000003e0
        /*038c*/ 	.word	0x000000ff
        /*0390*/ 	.word	0x00033440
        /*0394*/ 	.short	0x0100
        /*0396*/ 	.byte	0x08
	.zero		1


	//   ....[4]....
        /*0398*/ 	.word	0x000003f0
        /*039c*/ 	.word	0x000000ff
        /*03a0*/ 	.word	0x00033438
        /*03a4*/ 	.short	0x0100
        /*03a6*/ 	.byte	0x08
	.zero		1


	//   ....[5]....
        /*03a8*/ 	.word	0x00000400
        /*03ac*/ 	.word	0x000000ff
        /*03b0*/ 	.word	0x00033448
        /*03b4*/ 	.short	0x0100
        /*03b6*/ 	.byte	0x08
	.zero		1


	//   ....[6]....
        /*03b8*/ 	.word	0x00000600
        /*03bc*/ 	.word	0x000000ff
        /*03c0*/ 	.word	0x00033450
        /*03c4*/ 	.short	0x0100
        /*03c6*/ 	.byte	0x08
	.zero		1


	//   ....[7]....
        /*03c8*/ 	.word	0x00000610
        /*03cc*/ 	.word	0x000000ff
        /*03d0*/ 	.word	0x00033460
        /*03d4*/ 	.short	0x0100
        /*03d6*/ 	.byte	0x08
	.zero		1


	//   ....[8]....
        /*03d8*/ 	.word	0x00000620
        /*03dc*/ 	.word	0x000000ff
        /*03e0*/ 	.word	0x00033458
        /*03e4*/ 	.short	0x0100
        /*03e6*/ 	.byte	0x08
	.zero		1


	//   ....[9]....
        /*03e8*/ 	.word	0x00000630
        /*03ec*/ 	.word	0x000000ff
        /*03f0*/ 	.word	0x00033468
        /*03f4*/ 	.short	0x0100
        /*03f6*/ 	.byte	0x08
	.zero		1


	//   ....[10]....
        /*03f8*/ 	.word	0x00000830
        /*03fc*/ 	.word	0x000000ff
        /*0400*/ 	.word	0x00033470
        /*0404*/ 	.short	0x0100
        /*0406*/ 	.byte	0x08
	.zero		1


	//   ....[11]....
        /*0408*/ 	.word	0x00000840
        /*040c*/ 	.word	0x000000ff
        /*0410*/ 	.word	0x00033480
        /*0414*/ 	.short	0x0100
        /*0416*/ 	.byte	0x08
	.zero		1


	//   ....[12]....
        /*0418*/ 	.word	0x00000850
        /*041c*/ 	.word	0x000000ff
        /*0420*/ 	.word	0x00033478
        /*0424*/ 	.short	0x0100
        /*0426*/ 	.byte	0x08
	.zero		1


	//   ....[13]....
        /*0428*/ 	.word	0x00000860
        /*042c*/ 	.word	0x000000ff
        /*0430*/ 	.word	0x00033488
        /*0434*/ 	.short	0x0100
        /*0436*/ 	.byte	0x08
	.zero		1


	//   ....[14]....
        /*0438*/ 	.word	0x00000ab0
        /*043c*/ 	.word	0x000000ff
        /*0440*/ 	.word	0x00033490
        /*0444*/ 	.short	0x0100
        /*0446*/ 	.byte	0x08
	.zero		1


	//   ....[15]....
        /*0448*/ 	.word	0x00000ac0
        /*044c*/ 	.word	0x000000ff
        /*0450*/ 	.word	0x000334a0
        /*0454*/ 	.short	0x0100
        /*0456*/ 	.byte	0x08
	.zero		1


	//   ....[16]....
        /*0458*/ 	.word	0x00000ad0
        /*045c*/ 	.word	0x000000ff
        /*0460*/ 	.word	0x00033498
        /*0464*/ 	.short	0x0100
        /*0466*/ 	.byte	0x08
	.zero		1


	//   ....[17]....
        /*0468*/ 	.word	0x00000ae0
        /*046c*/ 	.word	0x000000ff
        /*0470*/ 	.word	0x000334a8
        /*0474*/ 	.short	0x0100
        /*0476*/ 	.byte	0x08
	.zero		1


	//   ....[18]....
        /*0478*/ 	.word	0x00000d90
        /*047c*/ 	.word	0x000000ff
        /*0480*/ 	.word	0x000334b0
        /*0484*/ 	.short	0x0100
        /*0486*/ 	.byte	0x08
	.zero		1


	//   ....[19]....
        /*0488*/ 	.word	0x00000da0
        /*048c*/ 	.word	0x000000ff
        /*0490*/ 	.word	0x000334c0
        /*0494*/ 	.short	0x0100
        /*0496*/ 	.byte	0x08
	.zero		1


	//   ....[20]....
        /*0498*/ 	.word	0x00000db0
        /*049c*/ 	.word	0x000000ff
        /*04a0*/ 	.word	0x000334b8
        /*04a4*/ 	.short	0x0100
        /*04a6*/ 	.byte	0x08
	.zero		1


	//   ....[21]....
        /*04a8*/ 	.word	0x00000dc0
        /*04ac*/ 	.word	0x000000ff
        /*04b0*/ 	.word	0x000334c8
        /*04b4*/ 	.short	0x0100
        /*04b6*/ 	.byte	0x08
	.zero		1


	//   ....[22]....
        /*04b8*/ 	.word	0x000019e0
        /*04bc*/ 	.word	0x000000ff
        /*04c0*/ 	.word	0x00033400
        /*04c4*/ 	.short	0x010a
        /*04c6*/ 	.byte	0x26
	.zero		1


	//   ....[23]....
        /*04c8*/ 	.word	0x00001a80
        /*04cc*/ 	.word	0x00000003
        /*04d0*/ 	.word	0x00033430
        /*04d4*/ 	.short	0x010a
        /*04d6*/ 	.byte	0x3f
	.zero		1


	//   ....[24]....
        /*04d8*/ 	.word	0x00001ac0
        /*04dc*/ 	.word	0x00000003
        /*04e0*/ 	.word	0x00033430
        /*04e4*/ 	.short	0x010a
        /*04e6*/ 	.byte	0x3f
	.zero		1


	//   ....[25]....
        /*04e8*/ 	.word	0x00004660
        /*04ec*/ 	.word	0x00000003
        /*04f0*/ 	.word	0x00000000
        /*04f4*/ 	.short	0x0101
        /*04f6*/ 	.byte	0x3f
	.zero		1


	//   ....[26]....
        /*04f8*/ 	.word	0x00005570
        /*04fc*/ 	.word	0x000000ff
        /*0500*/ 	.word	0x00033430
        /*0504*/ 	.short	0x010a
        /*0506*/ 	.byte	0x06
	.zero		1


	//   ....[27]....
        /*0508*/ 	.word	0x000055b0
        /*050c*/ 	.word	0x000000ff
        /*0510*/ 	.word	0x00033430
        /*0514*/ 	.short	0x010a
        /*0516*/ 	.byte	0x06
	.zero		1


	//   ....[28]....
        /*0518*/ 	.word	0x000061d0
        /*051c*/ 	.word	0x000000ff
        /*0520*/ 	.word	0x00033450
        /*0524*/ 	.short	0x010a
        /*0526*/ 	.byte	0x06
	.zero		1


	//   ....[29]....
        /*0528*/ 	.word	0x00006210
        /*052c*/ 	.word	0x000000ff
        /*0530*/ 	.word	0x00033450
        /*0534*/ 	.short	0x010a
        /*0536*/ 	.byte	0x06
	.zero		1


	//   ....[30]....
        /*0538*/ 	.word	0x00008250
        /*053c*/ 	.word	0x00000003
        /*0540*/ 	.word	0x00000000
        /*0544*/ 	.short	0x0101
        /*0546*/ 	.byte	0x3f
	.zero		1


	//   ....[31]....
        /*0548*/ 	.word	0x00008520
        /*054c*/ 	.word	0x000000ff
        /*0550*/ 	.word	0x00000000
        /*0554*/ 	.short	0x0101
        /*0556*/ 	.byte	0x06
	.zero		1


	//   ....[32]....
        /*0558*/ 	.word	0x00008db0
        /*055c*/ 	.word	0x000000ff
        /*0560*/ 	.word	0x00033450
        /*0564*/ 	.short	0x010a
        /*0566*/ 	.byte	0x04
	.zero		1


	//   ....[33]....
        /*0568*/ 	.word	0x00008df0
        /*056c*/ 	.word	0x000000ff
        /*0570*/ 	.word	0x00033450
        /*0574*/ 	.short	0x010a
        /*0576*/ 	.byte	0x04
	.zero		1


	//   ....[34]....
        /*0578*/ 	.word	0x00009d90
        /*057c*/ 	.word	0x000000ff
        /*0580*/ 	.word	0x00000000
        /*0584*/ 	.short	0x0101
        /*0586*/ 	.byte	0x04
	.zero		1


	//   ....[35]....
        /*0588*/ 	.word	0x0000afa0
        /*058c*/ 	.word	0x000000ff
        /*0590*/ 	.word	0x00000000
        /*0594*/ 	.short	0x0101
        /*0596*/ 	.byte	0x07
	.zero		1


	//   ....[36]....
        /*0598*/ 	.word	0x0000afb0
        /*059c*/ 	.word	0x000000ff
        /*05a0*/ 	.word	0x00000000
        /*05a4*/ 	.short	0x0101
        /*05a6*/ 	.byte	0x06
	.zero		1


	//   ....[37]....
        /*05a8*/ 	.word	0x0000bf50
        /*05ac*/ 	.word	0x00000000
        /*05b0*/ 	.word	0x00033480
        /*05b4*/ 	.short	0x010a
        /*05b6*/ 	.byte	0x3f
	.zero		1


	//   ....[38]....
        /*05b8*/ 	.word	0x0000c230
        /*05bc*/ 	.word	0x00000000
        /*05c0*/ 	.word	0x00033440
        /*05c4*/ 	.short	0x010a
        /*05c6*/ 	.byte	0x3f
	.zero		1


	//   ....[39]....
        /*05c8*/ 	.word	0x0000c6c0
        /*05cc*/ 	.word	0x000000ff
        /*05d0*/ 	.word	0x00033420
        /*05d4*/ 	.short	0x010a
        /*05d6*/ 	.byte	0x28
	.zero		1


	//   ....[40]....
        /*05d8*/ 	.word	0x0000c930
        /*05dc*/ 	.word	0x00000006
        /*05e0*/ 	.word	0x00033480
        /*05e4*/ 	.short	0x010a
        /*05e6*/ 	.byte	0x3f
	.zero		1


	//   ....[41]....
        /*05e8*/ 	.word	0x0000ce20
        /*05ec*/ 	.word	0x00000006
        /*05f0*/ 	.word	0x00033440
        /*05f4*/ 	.short	0x010a
        /*05f6*/ 	.byte	0x3f
	.zero		1


	//   ....[42]....
        /*05f8*/ 	.word	0x0000d310
        /*05fc*/ 	.word	0x0000000d
        /*0600*/ 	.word	0x00033470
        /*0604*/ 	.short	0x010a
        /*0606*/ 	.byte	0x3f
	.zero		1


	//   ....[43]....
        /*0608*/ 	.word	0x0000d380
        /*060c*/ 	.word	0x0000000d
        /*0610*/ 	.word	0x00033460
        /*0614*/ 	.short	0x010a
        /*0616*/ 	.byte	0x3f
	.zero		1


	//   ....[44]....
        /*0618*/ 	.word	0x0000da20
        /*061c*/ 	.word	0x0000000d
        /*0620*/ 	.word	0x00033450
        /*0624*/ 	.short	0x0101
        /*0626*/ 	.byte	0x3f
	.zero		1


	//   ....[45]....
        /*0628*/ 	.word	0x0000dab0
        /*062c*/ 	.word	0x0000000d
        /*0630*/ 	.word	0x00000000
        /*0634*/ 	.short	0x0101
        /*0636*/ 	.byte	0x3f
	.zero		1


	//   ....[46]....
        /*0638*/ 	.word	0x0000dbc0
        /*063c*/ 	.word	0x00000003
        /*0640*/ 	.word	0x00033470
        /*0644*/ 	.short	0x010a
        /*0646*/ 	.byte	0x3f
	.zero		1


	//   ....[47]....
        /*0648*/ 	.word	0x0000dc20
        /*064c*/ 	.word	0x00000003
        /*0650*/ 	.word	0x00033460
        /*0654*/ 	.short	0x010a
        /*0656*/ 	.byte	0x3f
	.zero		1


	//   ....[48]....
        /*0658*/ 	.word	0x0000e2d0
        /*065c*/ 	.word	0x00000003
        /*0660*/ 	.word	0x00033450
        /*0664*/ 	.short	0x0101
        /*0666*/ 	.byte	0x3f
	.zero		1


	//   ....[49]....
        /*0668*/ 	.word	0x0000e360
        /*066c*/ 	.word	0x00000003
        /*0670*/ 	.word	0x00000000
        /*0674*/ 	.short	0x0101
        /*0676*/ 	.byte	0x3f
	.zero		1


	//   ....[50]....
        /*0678*/ 	.word	0x0000e480
        /*067c*/ 	.word	0x00000006
        /*0680*/ 	.word	0x00033420
        /*0684*/ 	.short	0x010a
        /*0686*/ 	.byte	0x3f
	.zero		1


	//   ....[51]....
        /*0688*/ 	.word	0x0000e5d0
        /*068c*/ 	.word	0x00000005
        /*0690*/ 	.word	0x00000000
        /*0694*/ 	.short	0x010a
        /*0696*/ 	.byte	0x3f
	.zero		1


	//   ....[52]....
        /*0698*/ 	.word	0x0000e640
        /*069c*/ 	.word	0x00000007
        /*06a0*/ 	.word	0x00000000
        /*06a4*/ 	.short	0x010a
        /*06a6*/ 	.byte	0x3f
	.zero		1


	//   ....[53]....
        /*06a8*/ 	.word	0x0000e690
        /*06ac*/ 	.word	0x00000011
        /*06b0*/ 	.word	0x00033460
        /*06b4*/ 	.short	0x010a
        /*06b6*/ 	.byte	0x3f
	.zero		1


	//   ....[54]....
        /*06b8*/ 	.word	0x0000e6e0
        /*06bc*/ 	.word	0x00000003
        /*06c0*/ 	.word	0x00033460
        /*06c4*/ 	.short	0x010a
        /*06c6*/ 	.byte	0x3f
	.zero		1


	//   ....[55]....
        /*06c8*/ 	.word	0x0000e720
        /*06cc*/ 	.word	0x00000011
        /*06d0*/ 	.word	0x00033480
        /*06d4*/ 	.short	0x010a
        /*06d6*/ 	.byte	0x3f
	.zero		1


	//   ....[56]....
        /*06d8*/ 	.word	0x0000e740
        /*06dc*/ 	.word	0x00000003
        /*06e0*/ 	.word	0x00033480
        /*06e4*/ 	.short	0x010a
        /*06e6*/ 	.byte	0x3f
	.zero		1


	//   ....[57]....
        /*06e8*/ 	.word	0x0000e7b0
        /*06ec*/ 	.word	0x00000003
        /*06f0*/ 	.word	0x00033400
        /*06f4*/ 	.short	0x010a
        /*06f6*/ 	.byte	0x3f
	.zero		1


	//   ....[58]....
        /*06f8*/ 	.word	0x0000e800
        /*06fc*/ 	.word	0x00000003
        /*0700*/ 	.word	0x00033430
        /*0704*/ 	.short	0x010a
        /*0706*/ 	.byte	0x3f
	.zero		1


	//   ....[59]....
        /*0708*/ 	.word	0x0000e860
        /*070c*/ 	.word	0x00000008
        /*0710*/ 	.word	0x00033430
        /*0714*/ 	.short	0x010a
        /*0716*/ 	.byte	0x3f
	.zero		1


	//   ....[60]....
        /*0718*/ 	.word	0x0000e8c0
        /*071c*/ 	.word	0x00000008
        /*0720*/ 	.word	0x00033450
        /*0724*/ 	.short	0x010a
        /*0726*/ 	.byte	0x3f
	.zero		1


	//   ....[61]....
        /*0728*/ 	.word	0x0000e920
        /*072c*/ 	.word	0x00000005
        /*0730*/ 	.word	0x00033450
        /*0734*/ 	.short	0x010a
        /*0736*/ 	.byte	0x3f
	.zero		1


	//   ....[62]....
        /*0738*/ 	.word	0x0000ea70
        /*073c*/ 	.word	0x00000000
        /*0740*/ 	.word	0x00033480
        /*0744*/ 	.short	0x010a
        /*0746*/ 	.byte	0x3f
	.zero		1


	//   ....[63]....
        /*0748*/ 	.word	0x0000eac0
        /*074c*/ 	.word	0x00000000
        /*0750*/ 	.word	0x00033440
        /*0754*/ 	.short	0x010a
        /*0756*/ 	.byte	0x3f
	.zero		1


	//   ....[64]....
        /*0758*/ 	.word	0x0000eb20
        /*075c*/ 	.word	0x00000003
        /*0760*/ 	.word	0x00033420
        /*0764*/ 	.short	0x010a
        /*0766*/ 	.byte	0x3f
	.zero		1


	//   ....[65]....
        /*0768*/ 	.word	0x0000eb70
        /*076c*/ 	.word	0x00000006
        /*0770*/ 	.word	0x00033480
        /*0774*/ 	.short	0x010a
        /*0776*/ 	.byte	0x3f
	.zero		1


	//   ....[66]....
        /*0778*/ 	.word	0x0000ebc0
        /*077c*/ 	.word	0x00000006
        /*0780*/ 	.word	0x00033440
        /*0784*/ 	.short	0x010a
        /*0786*/ 	.byte	0x3f
	.zero		1


	//   ....[67]....
        /*0788*/ 	.word	0x0000ec10
        /*078c*/ 	.word	0x0000000d
        /*0790*/ 	.word	0x00033470
        /*0794*/ 	.short	0x010a
        /*0796*/ 	.byte	0x3f
	.zero		1


	//   ....[68]....
        /*0798*/ 	.word	0x0000ec60
        /*079c*/ 	.word	0x0000000d
        /*07a0*/ 	.word	0x00033460
        /*07a4*/ 	.short	0x010a
        /*07a6*/ 	.byte	0x3f
	.zero		1


	//   ....[69]....
        /*07a8*/ 	.word	0x0000ecb0
        /*07ac*/ 	.word	0x00000003
        /*07b0*/ 	.word	0x00033470
        /*07b4*/ 	.short	0x010a
        /*07b6*/ 	.byte	0x3f
	.zero		1


	//   ....[70]....
        /*07b8*/ 	.word	0x0000ed00
        /*07bc*/ 	.word	0x00000003
        /*07c0*/ 	.word	0x00033460
        /*07c4*/ 	.short	0x010a
        /*07c6*/ 	.byte	0x3f
	.zero		1


	//   ....[71]....
        /*07c8*/ 	.word	0x0000ed50
        /*07cc*/ 	.word	0x00000006
        /*07d0*/ 	.word	0x00033420
        /*07d4*/ 	.short	0x010a
        /*07d6*/ 	.byte	0x3f
	.zero		1


	//   ....[72]....
        /*07d8*/ 	.word	0x0000eda0
        /*07dc*/ 	.word	0x00000005
        /*07e0*/ 	.word	0x00000000
        /*07e4*/ 	.short	0x010a
        /*07e6*/ 	.byte	0x3f
	.zero		1


	//   ....[73]....
        /*07e8*/ 	.word	0x0000edf0
        /*07ec*/ 	.word	0x00000007
        /*07f0*/ 	.word	0x00000000
        /*07f4*/ 	.short	0x010a
        /*07f6*/ 	.byte	0x3f
	.zero		1


	//   ....[74]....
        /*07f8*/ 	.word	0x0000ee40
        /*07fc*/ 	.word	0x00000011
        /*0800*/ 	.word	0x00033460
        /*0804*/ 	.short	0x010a
        /*0806*/ 	.byte	0x3f
	.zero		1


	//   ....[75]....
        /*0808*/ 	.word	0x0000ee90
        /*080c*/ 	.word	0x00000003
        /*0810*/ 	.word	0x00033460
        /*0814*/ 	.short	0x010a
        /*0816*/ 	.byte	0x3f
	.zero		1


	//   ....[76]....
        /*0818*/ 	.word	0x0000eee0
        /*081c*/ 	.word	0x00000011
        /*0820*/ 	.word	0x00033480
        /*0824*/ 	.short	0x010a
        /*0826*/ 	.byte	0x3f
	.zero		1


	//----- nvinfo : EIATTR_NUM_MBARRIERS
	.align		4
.L_130:
        /*0828*/ 	.byte	0x03, 0x38
        /*082a*/ 	.short	0x0016


	//----- nvinfo : EIATTR_EXIT_INSTR_OFFSETS
	.align		4
        /*082c*/ 	.byte	0x04, 0x1c
        /*082e*/ 	.short	(.L_132 - .L_131)


	//   ....[0]....
.L_131:
        /*0830*/ 	.word	0x00000fb0


	//   ....[1]....
        /*0834*/ 	.word	0x0000b060


	//   ....[2]....
        /*0838*/ 	.word	0x0000e4f0


	//   ....[3]....
        /*083c*/ 	.word	0x0000e790


	//----- nvinfo : EIATTR_MAX_THREADS
	.align		4
.L_132:
        /*0840*/ 	.byte	0x04, 0x05
        /*0842*/ 	.short	(.L_134 - .L_133)
.L_133:
        /*0844*/ 	.word	0x00000180
        /*0848*/ 	.word	0x00000001
        /*084c*/ 	.word	0x00000001


	//----- nvinfo : EIATTR_CRS_STACK_SIZE
	.align		4
.L_134:
        /*0850*/ 	.byte	0x04, 0x1e
        /*0852*/ 	.short	(.L_136 - .L_135)
.L_135:
        /*0854*/ 	.word	0x00000000


	//----- nvinfo : EIATTR_CBANK_PARAM_SIZE
	.align		4
.L_136:
        /*0858*/ 	.byte	0x03, 0x19
        /*085a*/ 	.short	0x0bf0


	//----- nvinfo : EIATTR_PARAM_CBANK
	.align		4
        /*085c*/ 	.byte	0x04, 0x0a
        /*085e*/ 	.short	(.L_138 - .L_137)
	.align		4
.L_137:
        /*0860*/ 	.word	index@(.nv.constant0._ZN7cutlass13device_kernelIN5flash11enable_sm90INS1_16FlashAttnFwdSm90INS1_25CollectiveMainloopFwdSm90ILi2EN4cute5tupleIJNS5_1CILi2EEENS7_ILi1EEES9_EEENS6_IJNS7_ILi128EEENS7_ILi160EEENS7_ILi192EEEEEELi192ENS_12float_e4m3_tEfNS_4arch4Sm90ELb0ELb0ELb1ELb0ELb0ELb0ELb0ELb1ELb1ELb0ELb0ELb0EEENS1_21CollectiveEpilogueFwdINS6_IJSB_SD_SC_EEESA_NS_10bfloat16_tESH_Li256ELb0ELb0ELb0ELb1EEENS1_29StaticPersistentTileSchedulerILb0EEEEEEEEEvNT_6ParamsE)
        /*0864*/ 	.short	0x0210
        /*0866*/ 	.short	0x0bf0


	//----- nvinfo : EIATTR_SW_WAR
	.align		4
.L_138:
        /*0868*/ 	.byte	0x04, 0x36
        /*086a*/ 	.short	(.L_140 - .L_139)
.L_139:
        /*086c*/ 	.word	0x00000008
.L_140:


//--------------------- .nv.info._ZN7cutlass13device_kernelIN5flash11enable_sm90INS1_16FlashAttnFwdSm90INS1_25CollectiveMainloopFwdSm90ILi2EN4cute5tupleIJNS5_1CILi1EEES8_S8_EEENS6_IJNS7_ILi128EEENS7_ILi160EEENS7_ILi192EEEEEELi192ENS_12float_e4m3_tEfNS_4arch4Sm90ELb0ELb0ELb1ELb1ELb0ELb0ELb0ELb1ELb1ELb0ELb0ELb0EEENS1_21CollectiveEpilogueFwdINS6_IJSA_SC_SB_EEES9_NS_10bfloat16_tESG_Li256ELb1ELb0ELb0ELb1EEENS1_36VarlenDynamicPersistentTileSchedulerILi128ELi160ELi256ELi128ELb0ELb0ELb1ELb0ELb1ELb1EEEEEEEEEvNT_6ParamsE --------------------------
	.section	.nv.info._ZN7cutlass13device_kernelIN5flash11enable_sm90INS1_16FlashAttnFwdSm90INS1_25CollectiveMainloopFwdSm90ILi2EN4cute5tupleIJNS5_1CILi1EEES8_S8_EEENS6_IJNS7_ILi128EEENS7_ILi160EEENS7_ILi192EEEEEELi192ENS_12float_e4m3_tEfNS_4arch4Sm90ELb0ELb0ELb1ELb1ELb0ELb0ELb0ELb1ELb1ELb0ELb0ELb0EEENS1_21CollectiveEpilogueFwdINS6_IJSA_SC_SB_EEES9_NS_10bfloat16_tESG_Li256ELb1ELb0ELb0ELb1EEENS1_36VarlenDynamicPersistentTileSchedulerILi128ELi160ELi256ELi128ELb0ELb0ELb1ELb0ELb1ELb1EEEEEEEEEvNT_6ParamsE,"",@"SHT_CUDA_INFO"
	.sectionflags	@""
	.align	4


	//----- nvinfo : EIATTR_CUDA_API_VERSION
	.align		4
        /*0000*/ 	.byte	0x04, 0x37
        /*0002*/ 	.short	(.L_142 - .L_141)
.L_141:
        /*0004*/ 	.word	0x00000082


	//----- nvinfo : EIATTR_KPARAM_INFO
	.align		4
.L_142:
        /*0008*/ 	.byte	0x04, 0x17
        /*000a*/ 	.short	(.L_144 - .L_143)
.L_143:
        /*000c*/ 	.word	0x00000000
        /*0010*/ 	.short	0x0000
        /*0012*/ 	.short	0x0070
        /*0014*/ 	.byte	0x00, 0xf0, 0x01, 0x28


	//----- nvinfo : EIATTR_SPARSE_MMA_MASK
	.align		4
.L_144:
        /*0018*/ 	.byte	0x03, 0x50
        /*001a*/ 	.short	0x0000


	//----- nvinfo : EIATTR_MAXREG_COUNT
	.align		4
        /*001c*/ 	.byte	0x03, 0x1b
        /*001e*/ 	.short	0x00a8


	//----- nvinfo : EIATTR_NUM_BARRIERS
	.align		4
        /*0020*/ 	.byte	0x02, 0x4c
        /*0022*/ 	.byte	0x10
	.zero		1


	//----- nvinfo : EIATTR_EXTERNS
	.align		4
        /*0024*/ 	.byte	0x04, 0x0f
        /*0026*/ 	.short	(.L_146 - .L_145)


	//   ....[0]....
	.align		4
.L_145:
        /*0028*/ 	.word	index@(__assertfail)


	//----- nvinfo : EIATTR_ANNOTATIONS
	.align		4
.L_146:
        /*002c*/ 	.byte	0x04, 0x55
        /*002e*/ 	.short	(.L_148 - .L_147)


	//   ....[0]....
.L_147:
        /* <DEDUP_REMOVED lines=19> */
        /*0154*/ 	.byte	0xf0, 0x19, 0x01, 0x00


	//----- nvinfo : EIATTR_MERCURY_ISA_VERSION
	.align		4
.L_148:
        /*0158*/ 	.byte	0x03, 0x5f
        /*015a*/ 	.short	0x0101


	//----- nvinfo : EIATTR_UNUSED_LOAD_BYTE_OFFSET
	.align		4
        /*015c*/ 	.byte	0x04, 0x44
        /*015e*/ 	.short	(.L_150 - .L_149)


	//   ....[0]....
.L_149:
        /*0160*/ 	.word	0x00000a70
        /*0164*/ 	.word	0x0000fff0


	//   ....[1]....
        /*0168*/ 	.word	0x0000a1c0
        /*016c*/ 	.word	0x0000fff0


	//----- nvinfo : EIATTR_INT_WARP_WIDE_INSTR_OFFSETS
	.align		4
.L_150:
        /*0170*/ 	.byte	0x04, 0x31
        /*0172*/ 	.short	(.L_152 - .L_151)


	//   ....[0]....
.L_151:
        /*0174*/ 	.word	0x00000160


	//   ....[1]....
        /*0178*/ 	.word	0x000001a0


	//   ....[2]....
        /*017c*/ 	.word	0x00000210


	//   ....[3]....
        /*0180*/ 	.word	0x0000e0c0


	//   ....[4]....
        /*0184*/ 	.word	0x0000e150


	//   ....[5]....
        /*0188*/ 	.word	0x0000e870


	//   ....[6]....
        /*018c*/ 	.word	0x000106a0


	//   ....[7]....
        /*0190*/ 	.word	0x00010730


	//----- nvinfo : EIATTR_COOP_GROUP_MASK_REGIDS
	.align		4
.L_152:
        /*0194*/ 	.byte	0x04, 0x29
        /*0196*/ 	.short	(.L_154 - .L_153)


	//   ....[0]....
.L_153:
        /*0198*/ 	.word	0xffffffff


	//   ....[1]....
        /*019c*/ 	.word	0xffffffff


	//   ....[2]....
        /*01a0*/ 	.word	0xffffffff


	//   ....[3]....
        /*01a4*/ 	.word	0xffffffff


	//   ....[4]....
        /*01a8*/ 	.word	0xffffffff


	//   ....[5]....
        /*01ac*/ 	.word	0xffffffff


	//   ....[6]....
        /*01b0*/ 	.word	0xffffffff


	//   ....[7]....
        /*01b4*/ 	.word	0xffffffff


	//   ....[8]....
        /*01b8*/ 	.word	0xffffffff


	//   ....[9]....
        /*01bc*/ 	.word	0xffffffff


	//   ....[10]....
        /*01c0*/ 	.word	0xffffffff


	//   ....[11]....
        /*01c4*/ 	.word	0xffffffff


	//   ....[12]....
        /*01c8*/ 	.word	0xffffffff


	//   ....[13]....
        /*01cc*/ 	.word	0xffffffff


	//   ....[14]....
        /*01d0*/ 	.word	0xffffffff


	//   ....[15]....
        /*01d4*/ 	.word	0xffffffff


	//   ....[16]....
        /*01d8*/ 	.word	0xffffffff


	//   ....[17]....
        /*01dc*/ 	.word	0xffffffff


	//   ....[18]....
        /*01e0*/ 	.word	0xffffffff


	//   ....[19]....
        /*01e4*/ 	.word	0xffffffff


	//   ....[20]....
        /*01e8*/ 	.word	0xffffffff


	//   ....[21]....
        /*01ec*/ 	.word	0xffffffff


	//   ....[22]....
        /*01f0*/ 	.word	0xffffffff


	//   ....[23]....
        /*01f4*/ 	.word	0xffffffff


	//   ....[24]....
        /*01f8*/ 	.word	0xffffffff


	//   ....[25]....
        /*01fc*/ 	.word	0xffffffff


	//   ....[26]....
        /*0200*/ 	.word	0xffffffff


	//   ....[27]....
        /*0204*/ 	.word	0xffffffff


	//   ....[28]....
        /*0208*/ 	.word	0xffffffff


	//   ....[29]....
        /*020c*/ 	.word	0xffffffff


	//   ....[30]....
        /*0210*/ 	.word	0xffffffff


	//   ....[31]....
        /*0214*/ 	.word	0xffffffff


	//   ....[32]....
        /*0218*/ 	.word	0xffffffff


	//   ....[33]....
        /*021c*/ 	.word	0xffffffff


	//   ....[34]....
        /*0220*/ 	.word	0xffffffff


	//   ....[35]....
        /*0224*/ 	.word	0xffffffff


	//   ....[36]....
        /*0228*/ 	.word	0xffffffff


	//   ....[37]....
        /*022c*/ 	.word	0xffffffff


	//   ....[38]....
        /*0230*/ 	.word	0xffffffff


	//   ....[39]....
        /*0234*/ 	.word	0xffffffff


	//   ....[40]....
        /*0238*/ 	.word	0xffffffff


	//   ....[41]....
        /*023c*/ 	.word	0xffffffff


	//   ....[42]....
        /*0240*/ 	.word	0xffffffff


	//   ....[43]....
        /*0244*/ 	.word	0xffffffff


	//   ....[44]....
        /*0248*/ 	.word	0xffffffff


	//   ....[45]....
        /*024c*/ 	.word	0xffffffff


	//   ....[46]....
        /*0250*/ 	.word	0xffffffff


	//   ....[47]....
        /*0254*/ 	.word	0xffffffff


	//   ....[48]....
        /*0258*/ 	.word	0xffffffff


	//   ....[49]....
        /*025c*/ 	.word	0xffffffff


	//   ....[50]....
        /*0260*/ 	.word	0xffffffff


	//   ....[51]....
        /*0264*/ 	.word	0xffffffff


	//   ....[52]....
        /*0268*/ 	.word	0xffffffff


	//   ....[53]....
        /*026c*/ 	.word	0xffffffff


	//   ....[54]....
        /*0270*/ 	.word	0xffffffff


	//   ....[55]....
        /*0274*/ 	.word	0xffffffff


	//   ....[56]....
        /*0278*/ 	.word	0xffffffff


	//   ....[57]....
        /*027c*/ 	.word	0xffffffff


	//   ....[58]....
        /*0280*/ 	.word	0xffffffff


	//   ....[59]....
        /*0284*/ 	.word	0xffffffff


	//   ....[60]....
        /*0288*/ 	.word	0xffffffff


	//   ....[61]....
        /*028c*/ 	.word	0xffffffff


	//   ....[62]....
        /*0290*/ 	.word	0xffffffff


	//   ....[63]....
        /*0294*/ 	.word	0xffffffff


	//   ....[64]....
        /*0298*/ 	.word	0xffffffff


	//   ....[65]....
        /*029c*/ 	.word	0xffffffff


	//   ....[66]....
        /*02a0*/ 	.word	0xffffffff


	//   ....[67]....
        /*02a4*/ 	.word	0xffffffff


	//   ....[68]....
        /*02a8*/ 	.word	0xffffffff


	//   ....[69]....
        /*02ac*/ 	.word	0xffffffff


	//   ....[70]....
        /*02b0*/ 	.word	0xffffffff


	//   ....[71]....
        /*02b4*/ 	.word	0xffffffff


	//   ....[72]....
        /*02b8*/ 	.word	0xffffffff


	//   ....[73]....
        /*02bc*/ 	.word	0xffffffff


	//   ....[74]....
        /*02c0*/ 	.word	0xffffffff


	//   ....[75]....
        /*02c4*/ 	.word	0xffffffff


	//   ....[76]....
        /*02c8*/ 	.word	0xffffffff


	//   ....[77]....
        /*02cc*/ 	.word	0xffffffff


	//   ....[78]....
        /*02d0*/ 	.word	0xffffffff


	//   ....[79]....
        /*02d4*/ 	.word	0xffffffff


	//   ....[80]....
        /*02d8*/ 	.word	0xffffffff


	//   ....[81]....
        /*02dc*/ 	.word	0xffffffff


	//   ....[82]....
        /*02e0*/ 	.word	0xffffffff


	//   ....[83]....
        /*02e4*/ 	.word	0xffffffff


	//   ....[84]....
        /*02e8*/ 	.word	0xffffffff


	//   ....[85]....
        /*02ec*/ 	.word	0xffffffff


	//   ....[86]....
        /*02f0*/ 	.word	0xffffffff


	//   ....[87]....
        /*02f4*/ 	.word	0xffffffff


	//   ....[88]....
        /*02f8*/ 	.word	0xffffffff


	//   ....[89]....
        /*02fc*/ 	.word	0xffffffff


	//   ....[90]....
        /*0300*/ 	.word	0xffffffff


	//   ....[91]....
        /*0304*/ 	.word	0xffffffff


	//   ....[92]....
        /*0308*/ 	.word	0xffffffff


	//   ....[93]....
        /*030c*/ 	.word	0xffffffff


	//   ....[94]....
        /*0310*/ 	.word	0xffffffff


	//   ....[95]....
        /*0314*/ 	.word	0xffffffff


	//   ....[96]....
        /*0318*/ 	.word	0xffffffff


	//   ....[97]....
        /*031c*/ 	.word	0xffffffff


	//   ....[98]....
        /*0320*/ 	.word	0xffffffff


	//   ....[99]....
        /*0324*/ 	.word	0xffffffff


	//   ....[100]....
        /*0328*/ 	.word	0xffffffff


	//   ....[101]....
        /*032c*/ 	.word	0xffffffff


	//   ....[102]....
        /*0330*/ 	.word	0xffffffff


	//   ....[103]....
        /*0334*/ 	.word	0x0500000f


	//   ....[104]....
        /*0338*/ 	.word	0x0500000f


	//----- nvinfo : EIATTR_COOP_GROUP_INSTR_OFFSETS
	.align		4
.L_154:
        /*033c*/ 	.byte	0x04, 0x28
        /*033e*/ 	.short	(.L_156 - .L_155)


	//   ....[0]....
.L_155:
        /*0340*/ 	.word	0x00000070


	//   ....[1]....
        /*0344*/ 	.word	0x00000170


	//   ....[2]....
        /*0348*/ 	.word	0x000001c0


	//   ....[3]....
        /*034c*/ 	.word	0x000003f0


	//   ....[4]....
        /*0350*/ 	.word	0x00000550


	//   ....[5]....
        /*0354*/ 	.word	0x00000670


	//   ....[6]....
        /*0358*/ 	.word	0x000007d0


	//   ....[7]....
        /*035c*/ 	.word	0x00001520


	//   ....[8]....
        /*0360*/ 	.word	0x00003c80


	//   ....[9]....
        /*0364*/ 	.word	0x00003cc0


	//   ....[10]....
        /*0368*/ 	.word	0x000043d0


	//   ....[11]....
        /*036c*/ 	.word	0x000044a0


	//   ....[12]....
        /*0370*/ 	.word	0x00007950


	//   ....[13]....
        /*0374*/ 	.word	0x00007980


	//   ....[14]....
        /*0378*/ 	.word	0x000079b0


	//   ....[15]....
        /*037c*/ 	.word	0x000079d0


	//   ....[16]....
        /*0380*/ 	.word	0x00009870


	//   ....[17]....
        /*0384*/ 	.word	0x00009880


	//   ....[18]....
        /*0388*/ 	.word	0x000098b0


	//   ....[19]....
        /*038c*/ 	.word	0x000098c0


	//   ....[20]....
        /*0390*/ 	.word	0x0000ad10


	//   ....[21]....
        /*0394*/ 	.word	0x0000ad40


	//   ....[22]....
        /*0398*/ 	.word	0x0000ad70


	//   ....[23]....
        /*039c*/ 	.word	0x0000ada0


	//   ....[24]....
        /*03a0*/ 	.word	0x0000add0


	//   ....[25]....
        /*03a4*/ 	.word	0x0000adf0


	//   ....[26]....
        /*03a8*/ 	.word	0x0000ae00


	//   ....[27]....
        /*03ac*/ 	.word	0x0000ae10


	//   ....[28]....
        /*03b0*/ 	.word	0x0000ae20


	//   ....[29]....
        /*03b4*/ 	.word	0x0000ae50


	//   ....[30]....
        /*03b8*/ 	.word	0x0000ae80


	//   ....[31]....
        /*03bc*/ 	.word	0x0000ae90


	//   ....[32]....
        /*03c0*/ 	.word	0x0000aea0


	//   ....[33]....
        /*03c4*/ 	.word	0x0000aed0


	//   ....[34]....
        /*03c8*/ 	.word	0x0000af00


	//   ....[35]....
        /*03cc*/ 	.word	0x0000af10


	//   ....[36]....
        /*03d0*/ 	.word	0x0000af20


	//   ....[37]....
        /*03d4*/ 	.word	0x0000af50


	//   ....[38]....
        /*03d8*/ 	.word	0x0000af80


	//   ....[39]....
        /*03dc*/ 	.word	0x0000af90


	//   ....[40]....
        /*03e0*/ 	.word	0x0000afa0


	//   ....[41]....
        /*03e4*/ 	.word	0x0000afb0


	//   ....[42]....
        /*03e8*/ 	.word	0x0000afe0


	//   ....[43]....
        /*03ec*/ 	.word	0x0000b010


	//   ....[44]....
        /*03f0*/ 	.word	0x0000b050


	//   ....[45]....
        /*03f4*/ 	.word	0x0000b080


	//   ....[46]....
        /*03f8*/ 	.word	0x0000b0b0


	//   ....[47]....
        /*03fc*/ 	.word	0x0000b0c0


	//   ....[48]....
        /*0400*/ 	.word	0x0000b0d0


	//   ....[49]....
        /*0404*/ 	.word	0x0000b0f0


	//   ....[50]....
        /*0408*/ 	.word	0x0000b100


	//   ....[51]....
        /*040c*/ 	.word	0x0000b110


	//   ....[52]....
        /*0410*/ 	.word	0x0000b120


	//   ....[53]....
        /*0414*/ 	.word	0x0000b140


	//   ....[54]....
        /*0418*/ 	.word	0x0000b160


	//   ....[55]....
        /*041c*/ 	.word	0x0000b170


	//   ....[56]....
        /*0420*/ 	.word	0x0000b180


	//   ....[57]....
        /*0424*/ 	.word	0x0000b190


	//   ....[58]....
        /*0428*/ 	.word	0x0000b1b0


	//   ....[59]....
        /*042c*/ 	.word	0x0000b1c0


	//   ....[60]....
        /*0430*/ 	.word	0x0000b1d0


	//   ....[61]....
        /*0434*/ 	.word	0x0000b1e0


	//   ....[62]....
        /*0438*/ 	.word	0x0000b1f0


	//   ....[63]....
        /*043c*/ 	.word	0x0000b200


	//   ....[64]....
        /*0440*/ 	.word	0x0000b220


	//   ....[65]....
        /*0444*/ 	.word	0x0000b230


	//   ....[66]....
        /*0448*/ 	.word	0x0000b240


	//   ....[67]....
        /*044c*/ 	.word	0x0000b250


	//   ....[68]....
        /*0450*/ 	.word	0x0000cff0


	//   ....[69]....
        /*0454*/ 	.word	0x0000d1f0


	//   ....[70]....
        /*0458*/ 	.word	0x0000d220


	//   ....[71]....
        /*045c*/ 	.word	0x0000d250


	//   ....[72]....
        /*0460*/ 	.word	0x0000d290


	//   ....[73]....
        /*0464*/ 	.word	0x0000d2c0


	//   ....[74]....
        /*0468*/ 	.word	0x0000d2f0


	//   ....[75]....
        /*046c*/ 	.word	0x0000d480


	//   ....[76]....
        /*0470*/ 	.word	0x0000d4b0


	//   ....[77]....
        /*0474*/ 	.word	0x0000d4e0


	//   ....[78]....
        /*0478*/ 	.word	0x0000d510


	//   ....[79]....
        /*047c*/ 	.word	0x0000d540


	//   ....[80]....
        /*0480*/ 	.word	0x0000d580


	//   ....[81]....
        /*0484*/ 	.word	0x0000d610


	//   ....[82]....
        /*0488*/ 	.word	0x0000d650


	//   ....[83]....
        /*048c*/ 	.word	0x0000d6e0


	//   ....[84]....
        /*0490*/ 	.word	0x0000ea00


	//   ....[85]....
        /*0494*/ 	.word	0x000111e0


	//   ....[86]....
        /*0498*/ 	.word	0x00011210


	//   ....[87]....
        /*049c*/ 	.word	0x00011240


	//   ....[88]....
        /*04a0*/ 	.word	0x00011270


	//   ....[89]....
        /*04a4*/ 	.word	0x000112a0


	//   ....[90]....
        /*04a8*/ 	.word	0x000112b0


	//   ....[91]....
        /*04ac*/ 	.word	0x000112f0


	//   ....[92]....
        /*04b0*/ 	.word	0x00011300


	//   ....[93]....
        /*04b4*/ 	.word	0x00011440


	//   ....[94]....
        /*04b8*/ 	.word	0x00011470


	//   ....[95]....
        /*04bc*/ 	.word	0x000114a0


	//   ....[96]....
        /*04c0*/ 	.word	0x000114d0


	//   ....[97]....
        /*04c4*/ 	.word	0x00011500


	//   ....[98]....
        /*04c8*/ 	.word	0x00011540


	//   ....[99]....
        /*04cc*/ 	.word	0x000115d0


	//   ....[100]....
        /*04d0*/ 	.word	0x00011610


	//   ....[101]....
        /*04d4*/ 	.word	0x000116a0


	//   ....[102]....
        /*04d8*/ 	.word	0x00011b10


	//   ....[103]....
        /*04dc*/ 	.word	0x00012000


	//   ....[104]....
        /*04e0*/ 	.word	0x00012470


	//----- nvinfo : EIATTR_REG_RECONFIG
	.align		4
.L_156:
        /*04e4*/ 	.byte	0x01, 0x54
	.zero		2


	//----- nvinfo : EIATTR_SYSCALL_OFFSETS
	.align		4
        /*04e8*/ 	.byte	0x04, 0x46
        /*04ea*/ 	.short	(.L_158 - .L_157)


	//   ....[0]....
.L_157:
        /*04ec*/ 	.word	0x00001700


	//   ....[1]....
        /*04f0*/ 	.word	0x0000e2f0


	//   ....[2]....
        /*04f4*/ 	.word	0x0000e430


	//   ....[3]....
        /*04f8*/ 	.word	0x0000e570


	//   ....[4]....
        /*04fc*/ 	.word	0x0000e690


	//----- nvinfo : EIATTR_MBARRIER_INSTR_OFFSETS
	.align		4
.L_158:
        /*0500*/ 	.byte	0x04, 0x39
        /*0502*/ 	.short	(.L_160 - .L_159)


	//   ....[0]....
.L_159:
        /*0504*/ 	.word	0x000002a0
        /*0508*/ 	.word	0x000000ff
        /*050c*/ 	.word	0x00033400
        /*0510*/ 	.short	0x0100
        /*0512*/ 	.byte	0x08
	.zero		1


	//   ....[1]....
        /*0514*/ 	.word	0x000002b0
        /*0518*/ 	.word	0x000000ff
        /*051c*/ 	.word	0x00033420
        /*0520*/ 	.short	0x0100
        /*0522*/ 	.byte	0x08
	.zero		1


	//   ....[2]....
        /*0524*/ 	.word	0x000003a0
        /*0528*/ 	.word	0x000000ff
        /*052c*/ 	.word	0x00033430
        /*0530*/ 	.short	0x0100
        /*0532*/ 	.byte	0x08
	.zero		1


	//   ....[3]....
        /*0534*/ 	.word	0x000003b0
        /*0538*/ 	.word	0x000000ff
        /*053c*/ 	.word	0x00033440
        /*0540*/ 	.short	0x0100
        /*0542*/ 	.byte	0x08
	.zero		1


	//   ....[4]....
        /*0544*/ 	.word	0x000003c0
        /*0548*/ 	.word	0x000000ff
        /*054c*/ 	.word	0x00033438
        /*0550*/ 	.short	0x0100
        /*0552*/ 	.byte	0x08
	.zero		1


	//   ....[5]....
        /*0554*/ 	.word	0x000003d0
        /*0558*/ 	.word	0x000000ff
        /*055c*/ 	.word	0x00033448
        /*0560*/ 	.short	0x0100
        /*0562*/ 	.byte	0x08
	.zero		1


	//   ....[6]....
        /*0564*/ 	.word	0x00000500
        /*0568*/ 	.word	0x000000ff
        /*056c*/ 	.word	0x00033450
        /*0570*/ 	.short	0x0100
        /*0572*/ 	.byte	0x08
	.zero		1


	//   ....[7]....
        /*0574*/ 	.word	0x00000510
        /*0578*/ 	.word	0x000000ff
        /*057c*/ 	.word	0x00033460
        /*0580*/ 	.short	0x0100
        /*0582*/ 	.byte	0x08
	.zero		1


	//   ....[8]....
        /*0584*/ 	.word	0x00000520
        /*0588*/ 	.word	0x000000ff
        /*058c*/ 	.word	0x00033458
        /*0590*/ 	.short	0x0100
        /*0592*/ 	.byte	0x08
	.zero		1


	//   ....[9]....
        /*0594*/ 	.word	0x00000530
        /*0598*/ 	.word	0x000000ff
        /*059c*/ 	.word	0x00033468
        /*05a0*/ 	.short	0x0100
        /*05a2*/ 	.byte	0x08
	.zero		1


	//   ....[10]....
        /*05a4*/ 	.word	0x00000620
        /*05a8*/ 	.word	0x000000ff
        /*05ac*/ 	.word	0x00033470
        /*05b0*/ 	.short	0x0100
        /*05b2*/ 	.byte	0x06
	.zero		1


	//   ....[11]....
        /*05b4*/ 	.word	0x00000630
        /*05b8*/ 	.word	0x000000ff
        /*05bc*/ 	.word	0x00033480
        /*05c0*/ 	.short	0x0100
        /*05c2*/ 	.byte	0x06
	.zero		1


	//   ....[12]....
        /*05c4*/ 	.word	0x00000640
        /*05c8*/ 	.word	0x000000ff
        /*05cc*/ 	.word	0x00033478
        /*05d0*/ 	.short	0x0100
        /*05d2*/ 	.byte	0x06
	.zero		1


	//   ....[13]....
        /*05d4*/ 	.word	0x00000650
        /*05d8*/ 	.word	0x000000ff
        /*05dc*/ 	.word	0x00033488
        /*05e0*/ 	.short	0x0100
        /*05e2*/ 	.byte	0x06
	.zero		1


	//   ....[14]....
        /*05e4*/ 	.word	0x00000780
        /*05e8*/ 	.word	0x000000ff
        /*05ec*/ 	.word	0x00033490
        /*05f0*/ 	.short	0x0100
        /*05f2*/ 	.byte	0x08
	.zero		1


	//   ....[15]....
        /*05f4*/ 	.word	0x00000790
        /*05f8*/ 	.word	0x000000ff
        /*05fc*/ 	.word	0x000334a0
        /*0600*/ 	.short	0x0100
        /*0602*/ 	.byte	0x08
	.zero		1


	//   ....[16]....
        /*0604*/ 	.word	0x000007a0
        /*0608*/ 	.word	0x000000ff
        /*060c*/ 	.word	0x00033498
        /*0610*/ 	.short	0x0100
        /*0612*/ 	.byte	0x08
	.zero		1


	//   ....[17]....
        /*0614*/ 	.word	0x000007b0
        /*0618*/ 	.word	0x000000ff
        /*061c*/ 	.word	0x000334a8
        /*0620*/ 	.short	0x0100
        /*0622*/ 	.byte	0x08
	.zero		1


	//   ....[18]....
        /*0624*/ 	.word	0x000008e0
        /*0628*/ 	.word	0x000000ff
        /*062c*/ 	.word	0x000334b0
        /*0630*/ 	.short	0x0100
        /*0632*/ 	.byte	0x08
	.zero		1


	//   ....[19]....
        /*0634*/ 	.word	0x000008f0
        /*0638*/ 	.word	0x000000ff
        /*063c*/ 	.word	0x000334c0
        /*0640*/ 	.short	0x0100
        /*0642*/ 	.byte	0x08
	.zero		1


	//   ....[20]....
        /*0644*/ 	.word	0x00000900
        /*0648*/ 	.word	0x000000ff
        /*064c*/ 	.word	0x000334b8
        /*0650*/ 	.short	0x0100
        /*0652*/ 	.byte	0x08
	.zero		1


	//   ....[21]....
        /*0654*/ 	.word	0x00000910
        /*0658*/ 	.word	0x000000ff
        /*065c*/ 	.word	0x000334c8
        /*0660*/ 	.short	0x0100
        /*0662*/ 	.byte	0x08
	.zero		1


	//   ....[22]....
        /*0664*/ 	.word	0x00001a70
        /*0668*/ 	.word	0x00000003
        /*066c*/ 	.word	0x00033400
        /*0670*/ 	.short	0x010a
        /*0672*/ 	.byte	0x3f
	.zero		1


	//   ....[23]....
        /*0674*/ 	.word	0x00001b10
        /*0678*/ 	.word	0x00000005
        /*067c*/ 	.word	0x00033430
        /*0680*/ 	.short	0x010a
        /*0682*/ 	.byte	0x3f
	.zero		1


	//   ....[24]....
        /*0684*/ 	.word	0x00001b80
        /*0688*/ 	.word	0x00000005
        /*068c*/ 	.word	0x00033430
        /*0690*/ 	.short	0x010a
        /*0692*/ 	.byte	0x3f
	.zero		1


	//   ....[25]....
        /*0694*/ 	.word	0x00003fb0
        /*0698*/ 	.word	0x00000005
        /*069c*/ 	.word	0x00000000
        /*06a0*/ 	.short	0x0101
        /*06a2*/ 	.byte	0x3f
	.zero		1


	//   ....[26]....
        /*06a4*/ 	.word	0x00005ba0
        /*06a8*/ 	.word	0x000000ff
        /*06ac*/ 	.word	0x00033430
        /*06b0*/ 	.short	0x010a
        /*06b2*/ 	.byte	0x06
	.zero		1


	//   ....[27]....
        /*06b4*/ 	.word	0x00005be0
        /*06b8*/ 	.word	0x000000ff
        /*06bc*/ 	.word	0x00033430
        /*06c0*/ 	.short	0x010a
        /*06c2*/ 	.byte	0x06
	.zero		1


	//   ....[28]....
        /*06c4*/ 	.word	0x00006830
        /*06c8*/ 	.word	0x000000ff
        /*06cc*/ 	.word	0x00033450
        /*06d0*/ 	.short	0x010a
        /*06d2*/ 	.byte	0x06
	.zero		1


	//   ....[29]....
        /*06d4*/ 	.word	0x00006870
        /*06d8*/ 	.word	0x000000ff
        /*06dc*/ 	.word	0x00033450
        /*06e0*/ 	.short	0x010a
        /*06e2*/ 	.byte	0x06
	.zero		1


	//   ....[30]....
        /*06e4*/ 	.word	0x00008890
        /*06e8*/ 	.word	0x00000006
        /*06ec*/ 	.word	0x00000000
        /*06f0*/ 	.short	0x0101
        /*06f2*/ 	.byte	0x3f
	.zero		1


	//   ....[31]....
        /*06f4*/ 	.word	0x00008c10
        /*06f8*/ 	.word	0x00000009
        /*06fc*/ 	.word	0x00000000
        /*0700*/ 	.short	0x0101
        /*0702*/ 	.byte	0x3f
	.zero		1


	//   ....[32]....
        /*0704*/ 	.word	0x00009460
        /*0708*/ 	.word	0x00000015
        /*070c*/ 	.word	0x00033450
        /*0710*/ 	.short	0x010a
        /*0712*/ 	.byte	0x3f
	.zero		1


	//   ....[33]....
        /*0714*/ 	.word	0x000094f0
        /*0718*/ 	.word	0x00000015
        /*071c*/ 	.word	0x00033450
        /*0720*/ 	.short	0x010a
        /*0722*/ 	.byte	0x3f
	.zero		1


	//   ....[34]....
        /*0724*/ 	.word	0x00009b60
        /*0728*/ 	.word	0x00000005
        /*072c*/ 	.word	0x00000000
        /*0730*/ 	.short	0x0101
        /*0732*/ 	.byte	0x3f
	.zero		1


	//   ....[35]....
        /*0734*/ 	.word	0x0000be00
        /*0738*/ 	.word	0x00000004
        /*073c*/ 	.word	0x00000000
        /*0740*/ 	.short	0x0101
        /*0742*/ 	.byte	0x3f
	.zero		1


	//   ....[36]....
        /*0744*/ 	.word	0x0000ec10
        /*0748*/ 	.word	0x00000004
        /*074c*/ 	.word	0x00033480
        /*0750*/ 	.short	0x010a
        /*0752*/ 	.byte	0x3f
	.zero		1


	//   ....[37]....
        /*0754*/ 	.word	0x0000ee60
        /*0758*/ 	.word	0x00000004
        /*075c*/ 	.word	0x00033440
        /*0760*/ 	.short	0x010a
        /*0762*/ 	.byte	0x3f
	.zero		1


	//   ....[38]....
        /*0764*/ 	.word	0x0000f2f0
        /*0768*/ 	.word	0x000000ff
        /*076c*/ 	.word	0x00033420
        /*0770*/ 	.short	0x010a
        /*0772*/ 	.byte	0x29
	.zero		1


	//   ....[39]....
        /*0774*/ 	.word	0x0000f5d0
        /*0778*/ 	.word	0x00000006
        /*077c*/ 	.word	0x00033480
        /*0780*/ 	.short	0x010a
        /*0782*/ 	.byte	0x3f
	.zero		1


	//   ....[40]....
        /*0784*/ 	.word	0x0000fa10
        /*0788*/ 	.word	0x00000006
        /*078c*/ 	.word	0x00033440
        /*0790*/ 	.short	0x010a
        /*0792*/ 	.byte	0x3f
	.zero		1


	//   ....[41]....
        /*0794*/ 	.word	0x0000fec0
        /*0798*/ 	.word	0x0000000d
        /*079c*/ 	.word	0x00033470
        /*07a0*/ 	.short	0x010a
        /*07a2*/ 	.byte	0x3f
	.zero		1


	//   ....[42]....
        /*07a4*/ 	.word	0x0000ff30
        /*07a8*/ 	.word	0x0000000d
        /*07ac*/ 	.word	0x00033460
        /*07b0*/ 	.short	0x010a
        /*07b2*/ 	.byte	0x3f
	.zero		1


	//   ....[43]....
        /*07b4*/ 	.word	0x000105d0
        /*07b8*/ 	.word	0x0000000d
        /*07bc*/ 	.word	0x00033450
        /*07c0*/ 	.short	0x0101
        /*07c2*/ 	.byte	0x3f
	.zero		1


	//   ....[44]....
        /*07c4*/ 	.word	0x00010640
        /*07c8*/ 	.word	0x00000002
        /*07cc*/ 	.word	0x00000000
        /*07d0*/ 	.short	0x0101
        /*07d2*/ 	.byte	0x3f
	.zero		1


	//   ....[45]....
        /*07d4*/ 	.word	0x00010810
        /*07d8*/ 	.word	0x00000003
        /*07dc*/ 	.word	0x00033470
        /*07e0*/ 	.short	0x010a
        /*07e2*/ 	.byte	0x3f
	.zero		1


	//   ....[46]....
        /*07e4*/ 	.word	0x00010870
        /*07e8*/ 	.word	0x00000003
        /*07ec*/ 	.word	0x00033460
        /*07f0*/ 	.short	0x010a
        /*07f2*/ 	.byte	0x3f
	.zero		1


	//   ....[47]....
        /*07f4*/ 	.word	0x00010f20
        /*07f8*/ 	.word	0x00000003
        /*07fc*/ 	.word	0x00033450
        /*0800*/ 	.short	0x0101
        /*0802*/ 	.byte	0x3f
	.zero		1


	//   ....[48]....
        /*0804*/ 	.word	0x00010fb0
        /*0808*/ 	.word	0x00000000
        /*080c*/ 	.word	0x00000000
        /*0810*/ 	.short	0x0101
        /*0812*/ 	.byte	0x3f
	.zero		1


	//   ....[49]....
        /*0814*/ 	.word	0x00011a90
        /*0818*/ 	.word	0x00000000
        /*081c*/ 	.word	0x00033420
        /*0820*/ 	.short	0x010a
        /*0822*/ 	.byte	0x3f
	.zero		1


	//   ....[50]....
        /*0824*/ 	.word	0x00011c30
        /*0828*/ 	.word	0x00000007
        /*082c*/ 	.word	0x00000000
        /*0830*/ 	.short	0x010a
        /*0832*/ 	.byte	0x3f
	.zero		1


	//   ....[51]....
        /*0834*/ 	.word	0x00011ca0
        /*0838*/ 	.word	0x00000009
        /*083c*/ 	.word	0x00000000
        /*0840*/ 	.short	0x010a
        /*0842*/ 	.byte	0x3f
	.zero		1


	//   ....[52]....
        /*0844*/ 	.word	0x00011cf0
        /*0848*/ 	.word	0x00000011
        /*084c*/ 	.word	0x00033460
        /*0850*/ 	.short	0x010a
        /*0852*/ 	.byte	0x3f
	.zero		1


	//   ....[53]....
        /*0854*/ 	.word	0x00011d40
        /*0858*/ 	.word	0x00000003
        /*085c*/ 	.word	0x00033460
        /*0860*/ 	.short	0x010a
        /*0862*/ 	.byte	0x3f
	.zero		1


	//   ....[54]....
        /*0864*/ 	.word	0x00011d80
        /*0868*/ 	.word	0x00000011
        /*086c*/ 	.word	0x00033480
        /*0870*/ 	.short	0x010a
        /*0872*/ 	.byte	0x3f
	.zero		1


	//   ....[55]....
        /*0874*/ 	.word	0x00011da0
        /*0878*/ 	.word	0x00000003
        /*087c*/ 	.word	0x00033480
        /*0880*/ 	.short	0x010a
        /*0882*/ 	.byte	0x3f
	.zero		1


	//   ....[56]....
        /*0884*/ 	.word	0x00011e00
        /*0888*/ 	.word	0x00000003
        /*088c*/ 	.word	0x00033400
        /*0890*/ 	.short	0x010a
        /*0892*/ 	.byte	0x3f
	.zero		1


	//   ....[57]....
        /*0894*/ 	.word	0x00011e50
        /*0898*/ 	.word	0x00000005
        /*089c*/ 	.word	0x00033430
        /*08a0*/ 	.short	0x010a
        /*08a2*/ 	.byte	0x3f
	.zero		1


	//   ....[58]....
        /*08a4*/ 	.word	0x00011eb0
        /*08a8*/ 	.word	0x00000004
        /*08ac*/ 	.word	0x00033430
        /*08b0*/ 	.short	0x010a
        /*08b2*/ 	.byte	0x3f
	.zero		1


	//   ....[59]....
        /*08b4*/ 	.word	0x00011f10
        /*08b8*/ 	.word	0x00000004
        /*08bc*/ 	.word	0x00033450
        /*08c0*/ 	.short	0x010a
        /*08c2*/ 	.byte	0x3f
	.zero		1


	//   ....[60]....
        /*08c4*/ 	.word	0x00011f60
        /*08c8*/ 	.word	0x00000015
        /*08cc*/ 	.word	0x00033450
        /*08d0*/ 	.short	0x010a
        /*08d2*/ 	.byte	0x3f
	.zero		1


	//   ....[61]....
        /*08d4*/ 	.word	0x000120b0
        /*08d8*/ 	.word	0x00000004
        /*08dc*/ 	.word	0x00033480
        /*08e0*/ 	.short	0x010a
        /*08e2*/ 	.byte	0x3f
	.zero		1


	//   ....[62]....
        /*08e4*/ 	.word	0x00012100
        /*08e8*/ 	.word	0x00000004
        /*08ec*/ 	.word	0x00033440
        /*08f0*/ 	.short	0x010a
        /*08f2*/ 	.byte	0x3f
	.zero		1


	//   ....[63]....
        /*08f4*/ 	.word	0x00012160
        /*08f8*/ 	.word	0x00000003
        /*08fc*/ 	.word	0x00033420
        /*0900*/ 	.short	0x010a
        /*0902*/ 	.byte	0x3f
	.zero		1


	//   ....[64]....
        /*0904*/ 	.word	0x000121b0
        /*0908*/ 	.word	0x00000006
        /*090c*/ 	.word	0x00033480
        /*0910*/ 	.short	0x010a
        /*0912*/ 	.byte	0x3f
	.zero		1


	//   ....[65]....
        /*0914*/ 	.word	0x00012200
        /*0918*/ 	.word	0x00000006
        /*091c*/ 	.word	0x00033440
        /*0920*/ 	.short	0x010a
        /*0922*/ 	.byte	0x3f
	.zero		1


	//   ....[66]....
        /*0924*/ 	.word	0x00012250
        /*0928*/ 	.word	0x0000000d
        /*092c*/ 	.word	0x00033470
        /*0930*/ 	.short	0x010a
        /*0932*/ 	.byte	0x3f
	.zero		1


	//   ....[67]....
        /*0934*/ 	.word	0x000122a0
        /*0938*/ 	.word	0x0000000d
        /*093c*/ 	.word	0x00033460
        /*0940*/ 	.short	0x010a
        /*0942*/ 	.byte	0x3f
	.zero		1


	//   ....[68]....
        /*0944*/ 	.word	0x000122f0
        /*0948*/ 	.word	0x00000003
        /*094c*/ 	.word	0x00033470
        /*0950*/ 	.short	0x010a
        /*0952*/ 	.byte	0x3f
	.zero		1


	//   ....[69]....
        /*0954*/ 	.word	0x00012340
        /*0958*/ 	.word	0x00000003
        /*095c*/ 	.word	0x00033460
        /*0960*/ 	.short	0x010a
        /*0962*/ 	.byte	0x3f
	.zero		1


	//   ....[70]....
        /*0964*/ 	.word	0x00012390
        /*0968*/ 	.word	0x00000000
        /*096c*/ 	.word	0x00033420
        /*0970*/ 	.short	0x010a
        /*0972*/ 	.byte	0x3f
	.zero		1


	//   ....[71]....
        /*0974*/ 	.word	0x00012530
        /*0978*/ 	.word	0x00000007
        /*097c*/ 	.word	0x00000000
        /*0980*/ 	.short	0x010a
        /*0982*/ 	.byte	0x3f
	.zero		1


	//   ....[72]....
        /*0984*/ 	.word	0x00012580
        /*0988*/ 	.word	0x00000009
        /*098c*/ 	.word	0x00000000
        /*0990*/ 	.short	0x010a
        /*0992*/ 	.byte	0x3f
	.zero		1


	//   ....[73]....
        /*0994*/ 	.word	0x000125d0
        /*0998*/ 	.word	0x00000011
        /*099c*/ 	.word	0x00033460
        /*09a0*/ 	.short	0x010a
        /*09a2*/ 	.byte	0x3f
	.zero		1


	//   ....[74]....
        /*09a4*/ 	.word	0x00012620
        /*09a8*/ 	.word	0x00000003
        /*09ac*/ 	.word	0x00033460
        /*09b0*/ 	.short	0x010a
        /*09b2*/ 	.byte	0x3f
	.zero		1


	//   ....[75]....
        /*09b4*/ 	.word	0x00012670
        /*09b8*/ 	.word	0x00000011
        /*09bc*/ 	.word	0x00033480
        /*09c0*/ 	.short	0x010a
        /*09c2*/ 	.byte	0x3f
	.zero		1


	//----- nvinfo : EIATTR_NUM_MBARRIERS
	.align		4
.L_160:
        /*09c4*/ 	.byte	0x03, 0x38
        /*09c6*/ 	.short	0x0016


	//----- nvinfo : EIATTR_EXIT_INSTR_OFFSETS
	.align		4
        /*09c8*/ 	.byte	0x04, 0x1c
        /*09ca*/ 	.short	(.L_162 - .L_161)


	//   ....[0]....
.L_161:
        /*09cc*/ 	.word	0x00000ab0


	//   ....[1]....
        /*09d0*/ 	.word	0x0000cfb0


	//   ....[2]....
        /*09d4*/ 	.word	0x00011df0


	//----- nvinfo : EIATTR_MAX_THREADS
	.align		4
.L_162:
        /*09d8*/ 	.byte	0x04, 0x05
        /*09da*/ 	.short	(.L_164 - .L_163)
.L_163:
        /*09dc*/ 	.word	0x00000180
        /*09e0*/ 	.word	0x00000001
        /*09e4*/ 	.word	0x00000001


	//----- nvinfo : EIATTR_CRS_STACK_SIZE
	.align		4
.L_164:
        /*09e8*/ 	.byte	0x04, 0x1e
        /*09ea*/ 	.short	(.L_166 - .L_165)
.L_165:
        /*09ec*/ 	.word	0x00000000


	//----- nvinfo : EIATTR_CBANK_PARAM_SIZE
	.align		4
.L_166:
        /*09f0*/ 	.byte	0x03, 0x19
        /*09f2*/ 	.short	0x0a70


	//----- nvinfo : EIATTR_PARAM_CBANK
	.align		4
        /*09f4*/ 	.byte	0x04, 0x0a
        /*09f6*/ 	.short	(.L_168 - .L_167)
	.align		4
.L_167:
        /*09f8*/ 	.word	index@(.nv.constant0._ZN7cutlass13device_kernelIN5flash11enable_sm90INS1_16FlashAttnFwdSm90INS1_25CollectiveMainloopFwdSm90ILi2EN4cute5tupleIJNS5_1CILi1EEES8_S8_EEENS6_IJNS7_ILi128EEENS7_ILi160EEENS7_ILi192EEEEEELi192ENS_12float_e4m3_tEfNS_4arch4Sm90ELb0ELb0ELb1ELb1ELb0ELb0ELb0ELb1ELb1ELb0ELb0ELb0EEENS1_21CollectiveEpilogueFwdINS6_IJSA_SC_SB_EEES9_NS_10bfloat16_tESG_Li256ELb1ELb0ELb0ELb1EEENS1_36VarlenDynamicPersistentTileSchedulerILi128ELi160ELi256ELi128ELb0ELb0ELb1ELb0ELb1ELb1EEEEEEEEEvNT_6ParamsE)
        /*09fc*/ 	.short	0x0210
        /*09fe*/ 	.short	0x0a70


	//----- nvinfo : EIATTR_SW_WAR
	.align		4
.L_168:
        /*0a00*/ 	.byte	0x04, 0x36
        /*0a02*/ 	.short	(.L_170 - .L_169)
.L_169:
        /*0a04*/ 	.word	0x00000008
.L_170:


//--------------------- .nv.info._ZN7cutlass13device_kernelIN5flash11enable_sm90INS1_16FlashAttnFwdSm90INS1_25CollectiveMainloopFwdSm90ILi2EN4cute5tupleIJNS5_1CILi1EEES8_S8_EEENS6_IJNS7_ILi128EEENS7_ILi160EEENS7_ILi192EEEEEELi192ENS_12float_e4m3_tEfNS_4arch4Sm90ELb0ELb0ELb1ELb1ELb0ELb1ELb0ELb1ELb1ELb0ELb0ELb0EEENS1_21CollectiveEpilogueFwdINS6_IJSA_SC_SB_EEES9_NS_10bfloat16_tESG_Li256ELb1ELb0ELb0ELb1EEENS1_36VarlenDynamicPersistentTileSchedulerILi128ELi160ELi256ELi128ELb0ELb0ELb1ELb0ELb1ELb1EEEEEEEEEvNT_6ParamsE --------------------------
	.section	.nv.info._ZN7cutlass13device_kernelIN5flash11enable_sm90INS1_16FlashAttnFwdSm90INS1_25CollectiveMainloopFwdSm90ILi2EN4cute5tupleIJNS5_1CILi1EEES8_S8_EEENS6_IJNS7_ILi128EEENS7_ILi160EEENS7_ILi192EEEEEELi192ENS_12float_e4m3_tEfNS_4arch4Sm90ELb0ELb0ELb1ELb1ELb0ELb1ELb0ELb1ELb1ELb0ELb0ELb0EEENS1_21CollectiveEpilogueFwdINS6_IJSA_SC_SB_EEES9_NS_10bfloat16_tESG_Li256ELb1ELb0ELb0ELb1EEENS1_36VarlenDynamicPersistentTileSchedulerILi128ELi160ELi256ELi128ELb0ELb0ELb1ELb0ELb1ELb1EEEEEEEEEvNT_6ParamsE,"",@"SHT_CUDA_INFO"
	.sectionflags	@""
	.align	4


	//----- nvinfo : EIATTR_CUDA_API_VERSION
	.align		4
        /*0000*/ 	.byte	0x04, 0x37
        /*0002*/ 	.short	(.L_172 - .L_171)
.L_171:
        /*0004*/ 	.word	0x00000082


	//----- nvinfo : EIATTR_KPARAM_INFO
	.align		4
.L_172:
        /*0008*/ 	.byte	0x04, 0x17
        /*000a*/ 	.short	(.L_174 - .L_173)
.L_173:
        /*000c*/ 	.word	0x00000000
        /*0010*/ 	.short	0x0000
        /*0012*/ 	.short	0x0070
        /*0014*/ 	.byte	0x00, 0xf0, 0x01, 0x28


	//----- nvinfo : EIATTR_SPARSE_MMA_MASK
	.align		4
.L_174:
        /*0018*/ 	.byte	0x03, 0x50
        /*001a*/ 	.short	0x0000


	//----- nvinfo : EIATTR_MAXREG_COUNT
	.align		4
        /*001c*/ 	.byte	0x03, 0x1b
        /*001e*/ 	.short	0x00a8


	//----- nvinfo : EIATTR_NUM_BARRIERS
	.align		4
        /*0020*/ 	.byte	0x02, 0x4c
        /*0022*/ 	.byte	0x10
	.zero		1


	//----- nvinfo : EIATTR_EXTERNS
	.align		4
        /*0024*/ 	.byte	0x04, 0x0f
        /*0026*/ 	.short	(.L_176 - .L_175)


	//   ....[0]....
	.align		4
.L_175:
        /*0028*/ 	.word	index@(__assertfail)


	//----- nvinfo : EIATTR_ANNOTATIONS
	.align		4
.L_176:
        /*002c*/ 	.byte	0x04, 0x55
        /*002e*/ 	.short	(.L_178 - .L_177)


	//   ....[0]....
.L_177:
        /* <DEDUP_REMOVED lines=62> */


	//----- nvinfo : EIATTR_MERCURY_ISA_VERSION
	.align		4
.L_178:
        /*03f8*/ 	.byte	0x03, 0x5f
        /*03fa*/ 	.short	0x0101


	//----- nvinfo : EIATTR_UNUSED_LOAD_BYTE_OFFSET
	.align		4
        /*03fc*/ 	.byte	0x04, 0x44
        /*03fe*/ 	.short	(.L_180 - .L_179)


	//   ....[0]....
.L_179:
        /*0400*/ 	.word	0x00000b10
        /*0404*/ 	.word	0x0000fff0


	//   ....[1]....
        /*0408*/ 	.word	0x0001ff90
        /*040c*/ 	.word	0x0000fff0


	//----- nvinfo : EIATTR_INT_WARP_WIDE_INSTR_OFFSETS
	.align		4
.L_180:
        /*0410*/ 	.byte	0x04, 0x31
        /*0412*/ 	.short	(.L_182 - .L_181)


	//   ....[0]....
.L_181:
        /*0414*/ 	.word	0x000001c0


	//   ....[1]....
        /*0418*/ 	.word	0x00000200


	//   ....[2]....
        /*041c*/ 	.word	0x00000270


	//   ....[3]....
        /*0420*/ 	.word	0x00025550


	//   ....[4]....
        /*0424*/ 	.word	0x000255e0


	//   ....[5]....
        /*0428*/ 	.word	0x00025cc0


	//   ....[6]....
        /*042c*/ 	.word	0x00025cf0


	//   ....[7]....
        /*0430*/ 	.word	0x00025e40


	//   ....[8]....
        /*0434*/ 	.word	0x00025f00


	//   ....[9]....
        /*0438*/ 	.word	0x00027f40


	//   ....[10]....
        /*043c*/ 	.word	0x00027fd0


	//----- nvinfo : EIATTR_COOP_GROUP_MASK_REGIDS
	.align		4
.L_182:
        /*0440*/ 	.byte	0x04, 0x29
        /*0442*/ 	.short	(.L_184 - .L_183)


	//   ....[0]....
.L_183:
        /*0444*/ 	.word	0xffffffff


	//   ....[1]....
        /*0448*/ 	.word	0xffffffff


	//   ....[2]....
        /*044c*/ 	.word	0xffffffff


	//   ....[3]....
        /*0450*/ 	.word	0xffffffff


	//   ....[4]....
        /*0454*/ 	.word	0xffffffff


	//   ....[5]....
        /*0458*/ 	.word	0xffffffff


	//   ....[6]....
        /*045c*/ 	.word	0xffffffff


	//   ....[7]....
        /*0460*/ 	.word	0xffffffff


	//   ....[8]....
        /*0464*/ 	.word	0xffffffff


	//   ....[9]....
        /*0468*/ 	.word	0xffffffff


	//   ....[10]....
        /*046c*/ 	.word	0xffffffff


	//   ....[11]....
        /*0470*/ 	.word	0xffffffff


	//   ....[12]....
        /*0474*/ 	.word	0xffffffff


	//   ....[13]....
        /*0478*/ 	.word	0xffffffff


	//   ....[14]....
        /*047c*/ 	.word	0xffffffff


	//   ....[15]....
        /*0480*/ 	.word	0xffffffff


	//   ....[16]....
        /*0484*/ 	.word	0xffffffff


	//   ....[17]....
        /*0488*/ 	.word	0xffffffff


	//   ....[18]....
        /*048c*/ 	.word	0xffffffff


	//   ....[19]....
        /*0490*/ 	.word	0xffffffff


	//   ....[20]....
        /*0494*/ 	.word	0xffffffff


	//   ....[21]....
        /*0498*/ 	.word	0xffffffff


	//   ....[22]....
        /*049c*/ 	.word	0xffffffff


	//   ....[23]....
        /*04a0*/ 	.word	0xffffffff


	//   ....[24]....
        /*04a4*/ 	.word	0xffffffff


	//   ....[25]....
        /*04a8*/ 	.word	0xffffffff


	//   ....[26]....
        /*04ac*/ 	.word	0xffffffff


	//   ....[27]....
        /*04b0*/ 	.word	0xffffffff


	//   ....[28]....
        /*04b4*/ 	.word	0xffffffff


	//   ....[29]....
        /*04b8*/ 	.word	0xffffffff


	//   ....[30]....
        /*04bc*/ 	.word	0xffffffff


	//   ....[31]....
        /*04c0*/ 	.word	0xffffffff


	//   ....[32]....
        /*04c4*/ 	.word	0xffffffff


	//   ....[33]....
        /*04c8*/ 	.word	0xffffffff


	//   ....[34]....
        /*04cc*/ 	.word	0xffffffff


	//   ....[35]....
        /*04d0*/ 	.word	0xffffffff


	//   ....[36]....
        /*04d4*/ 	.word	0xffffffff


	//   ....[37]....
        /*04d8*/ 	.word	0xffffffff


	//   ....[38]....
        /*04dc*/ 	.word	0xffffffff


	//   ....[39]....
        /*04e0*/ 	.word	0xffffffff


	//   ....[40]....
        /*04e4*/ 	.word	0xffffffff


	//   ....[41]....
        /*04e8*/ 	.word	0xffffffff


	//   ....[42]....
        /*04ec*/ 	.word	0xffffffff


	//   ....[43]....
        /*04f0*/ 	.word	0xffffffff


	//   ....[44]....
        /*04f4*/ 	.word	0xffffffff


	//   ....[45]....
        /*04f8*/ 	.word	0xffffffff


	//   ....[46]....
        /*04fc*/ 	.word	0xffffffff


	//   ....[47]....
        /*0500*/ 	.word	0xffffffff


	//   ....[48]....
        /*0504*/ 	.word	0xffffffff


	//   ....[49]....
        /*0508*/ 	.word	0xffffffff


	//   ....[50]....
        /*050c*/ 	.word	0xffffffff


	//   ....[51]....
        /*0510*/ 	.word	0xffffffff


	//   ....[52]....
        /*0514*/ 	.word	0xffffffff


	//   ....[53]....
        /*0518*/ 	.word	0xffffffff


	//   ....[54]....
        /*051c*/ 	.word	0xffffffff


	//   ....[55]....
        /*0520*/ 	.word	0xffffffff


	//   ....[56]....
        /*0524*/ 	.word	0xffffffff


	//   ....[57]....
        /*0528*/ 	.word	0xffffffff


	//   ....[58]....
        /*052c*/ 	.word	0xffffffff


	//   ....[59]....
        /*0530*/ 	.word	0xffffffff


	//   ....[60]....
        /*0534*/ 	.word	0xffffffff


	//   ....[61]....
        /*0538*/ 	.word	0xffffffff


	//   ....[62]....
        /*053c*/ 	.word	0xffffffff


	//   ....[63]....
        /*0540*/ 	.word	0xffffffff


	//   ....[64]....
        /*0544*/ 	.word	0xffffffff


	//   ....[65]....
        /*0548*/ 	.word	0xffffffff


	//   ....[66]....
        /*054c*/ 	.word	0xffffffff


	//   ....[67]....
        /*0550*/ 	.word	0xffffffff


	//   ....[68]....
        /*0554*/ 	.word	0xffffffff


	//   ....[69]....
        /*0558*/ 	.word	0xffffffff


	//   ....[70]....
        /*055c*/ 	.word	0xffffffff


	//   ....[71]....
        /*0560*/ 	.word	0xffffffff


	//   ....[72]....
        /*0564*/ 	.word	0xffffffff


	//   ....[73]....
        /*0568*/ 	.word	0xffffffff


	//   ....[74]....
        /*056c*/ 	.word	0xffffffff


	//   ....[75]....
        /*0570*/ 	.word	0xffffffff


	//   ....[76]....
        /*0574*/ 	.word	0xffffffff


	//   ....[77]....
        /*0578*/ 	.word	0xffffffff


	//   ....[78]....
        /*057c*/ 	.word	0xffffffff


	//   ....[79]....
        /*0580*/ 	.word	0xffffffff


	//   ....[80]....
        /*0584*/ 	.word	0xffffffff


	//   ....[81]....
        /*0588*/ 	.word	0xffffffff


	//   ....[82]....
        /*058c*/ 	.word	0xffffffff


	//   ....[83]....
        /*0590*/ 	.word	0xffffffff


	//   ....[84]....
        /*0594*/ 	.word	0xffffffff


	//   ....[85]....
        /*0598*/ 	.word	0xffffffff


	//   ....[86]....
        /*059c*/ 	.word	0xffffffff


	//   ....[87]....
        /*05a0*/ 	.word	0xffffffff


	//   ....[88]....
        /*05a4*/ 	.word	0xffffffff


	//   ....[89]....
        /*05a8*/ 	.word	0xffffffff


	//   ....[90]....
        /*05ac*/ 	.word	0xffffffff


	//   ....[91]....
        /*05b0*/ 	.word	0xffffffff


	//   ....[92]....
        /*05b4*/ 	.word	0xffffffff


	//   ....[93]....
        /*05b8*/ 	.word	0xffffffff


	//   ....[94]....
        /*05bc*/ 	.word	0xffffffff


	//   ....[95]....
        /*05c0*/ 	.word	0xffffffff


	//   ....[96]....
        /*05c4*/ 	.word	0xffffffff


	//   ....[97]....
        /*05c8*/ 	.word	0xffffffff


	//   ....[98]....
        /*05cc*/ 	.word	0xffffffff


	//   ....[99]....
        /*05d0*/ 	.word	0xffffffff


	//   ....[100]....
        /*05d4*/ 	.word	0xffffffff


	//   ....[101]....
        /*05d8*/ 	.word	0xffffffff


	//   ....[102]....
        /*05dc*/ 	.word	0xffffffff


	//   ....[103]....
        /*05e0*/ 	.word	0xffffffff


	//   ....[104]....
        /*05e4*/ 	.word	0x0500000f


	//   ....[105]....
        /*05e8*/ 	.word	0x0500000f


	//   ....[106]....
        /*05ec*/ 	.word	0x0500000f


	//   ....[107]....
        /*05f0*/ 	.word	0x0500000f


	//   ....[108]....
        /*05f4*/ 	.word	0x0500000f


	//   ....[109]....
        /*05f8*/ 	.word	0x0500000f


	//   ....[110]....
        /*05fc*/ 	.word	0x0500000f


	//   ....[111]....
        /*0600*/ 	.word	0x0500000f


	//   ....[112]....
        /*0604*/ 	.word	0x0500000f


	//   ....[113]....
        /*0608*/ 	.word	0x0500000f


	//   ....[114]....
        /*060c*/ 	.word	0x0500000f


	//   ....[115]....
        /*0610*/ 	.word	0x0500000f


	//   ....[116]....
        /*0614*/ 	.word	0x0500000f


	//   ....[117]....
        /*0618*/ 	.word	0x0500000f


	//   ....[118]....
        /*061c*/ 	.word	0x0500000f


	//   ....[119]....
        /*0620*/ 	.word	0x0500000f


	//   ....[120]....
        /*0624*/ 	.word	0x0500000f


	//   ....[121]....
        /*0628*/ 	.word	0x0500000f


	//   ....[122]....
        /*062c*/ 	.word	0x0500000f


	//   ....[123]....
        /*0630*/ 	.word	0x0500000f


	//   ....[124]....
        /*0634*/ 	.word	0x0500000f


	//   ....[125]....
        /*0638*/ 	.word	0x0500000f


	//   ....[126]....
        /*063c*/ 	.word	0x0500000f


	//   ....[127]....
        /*0640*/ 	.word	0x0500000f


	//   ....[128]....
        /*0644*/ 	.word	0x0500000f


	//   ....[129]....
        /*0648*/ 	.word	0x0500000f


	//   ....[130]....
        /*064c*/ 	.word	0x0500000f


	//   ....[131]....
        /*0650*/ 	.word	0x0500000f


	//   ....[132]....
        /*0654*/ 	.word	0x0500000f


	//   ....[133]....
        /*0658*/ 	.word	0x0500000f


	//   ....[134]....
        /*065c*/ 	.word	0x0500000f


	//   ....[135]....
        /*0660*/ 	.word	0x0500000f


	//   ....[136]....
        /*0664*/ 	.word	0x0500000f


	//   ....[137]....
        /*0668*/ 	.word	0x0500000f


	//   ....[138]....
        /*066c*/ 	.word	0x0500000f


	//   ....[139]....
        /*0670*/ 	.word	0x0500000f


	//   ....[140]....
        /*0674*/ 	.word	0x0500000f


	//   ....[141]....
        /*0678*/ 	.word	0x0500000f


	//   ....[142]....
        /*067c*/ 	.word	0x0500000f


	//   ....[143]....
        /*0680*/ 	.word	0x0500000f


	//   ....[144]....
        /*0684*/ 	.word	0x0500000f


	//   ....[145]....
        /*0688*/ 	.word	0x0500000f


	//   ....[146]....
        /*068c*/ 	.word	0x0500000f


	//   ....[147]....
        /*0690*/ 	.word	0x0500000f


	//   ....[148]....
        /*0694*/ 	.word	0x0500000f


	//   ....[149]....
        /*0698*/ 	.word	0x0500000f


	//   ....[150]....
        /*069c*/ 	.word	0x0500000f


	//   ....[151]....
        /*06a0*/ 	.word	0x0500000f


	//   ....[152]....
        /*06a4*/ 	.word	0x0500000f


	//   ....[153]....
        /*06a8*/ 	.word	0x0500000f


	//   ....[154]....
        /*06ac*/ 	.word	0x0500000f


	//   ....[155]....
        /*06b0*/ 	.word	0x0500000f


	//   ....[156]....
        /*06b4*/ 	.word	0x0500000f


	//   ....[157]....
        /*06b8*/ 	.word	0x0500000f


	//   ....[158]....
        /*06bc*/ 	.word	0x0500000f


	//   ....[159]....
        /*06c0*/ 	.word	0x0500000f


	//   ....[160]....
        /*06c4*/ 	.word	0x0500000f


	//   ....[161]....
        /*06c8*/ 	.word	0x0500000f


	//   ....[162]....
        /*06cc*/ 	.word	0x0500000f


	//   ....[163]....
        /*06d0*/ 	.word	0x0500000f


	//   ....[164]....
        /*06d4*/ 	.word	0x0500000f


	//   ....[165]....
        /*06d8*/ 	.word	0x0500000f


	//   ....[166]....
        /*06dc*/ 	.word	0x0500000f


	//   ....[167]....
        /*06e0*/ 	.word	0x0500000f


	//   ....[168]....
        /*06e4*/ 	.word	0x0500000f


	//   ....[169]....
        /*06e8*/ 	.word	0x0500000f


	//   ....[170]....
        /*06ec*/ 	.word	0x0500000f


	//   ....[171]....
        /*06f0*/ 	.word	0x0500000f


	//   ....[172]....
        /*06f4*/ 	.word	0x0500000f


	//   ....[173]....
        /*06f8*/ 	.word	0x0500000f


	//   ....[174]....
        /*06fc*/ 	.word	0x0500000f


	//   ....[175]....
        /*0700*/ 	.word	0x0500000f


	//   ....[176]....
        /*0704*/ 	.word	0x0500000f


	//   ....[177]....
        /*0708*/ 	.word	0x0500000f


	//   ....[178]....
        /*070c*/ 	.word	0x0500000f


	//   ....[179]....
        /*0710*/ 	.word	0x0500000f


	//   ....[180]....
        /*0714*/ 	.word	0x0500000f


	//----- nvinfo : EIATTR_COOP_GROUP_INSTR_OFFSETS
	.align		4
.L_184:
        /*0718*/ 	.byte	0x04, 0x28
        /*071a*/ 	.short	(.L_186 - .L_185)


	//   ....[0]....
.L_185:
        /*071c*/ 	.word	0x00000070


	//   ....[1]....
        /*0720*/ 	.word	0x000001d0


	//   ....[2]....
        /*0724*/ 	.word	0x00000220


	//   ....[3]....
        /*0728*/ 	.word	0x00000450


	//   ....[4]....
        /*072c*/ 	.word	0x000005b0


	//   ....[5]....
        /*0730*/ 	.word	0x000006d0


	//   ....[6]....
        /*0734*/ 	.word	0x00000830


	//   ....[7]....
        /*0738*/ 	.word	0x0000ffd0


	//   ....[8]....
        /*073c*/ 	.word	0x00019750


	//   ....[9]....
        /*0740*/ 	.word	0x000197f0


	//   ....[10]....
        /*0744*/ 	.word	0x00019b20


	//   ....[11]....
        /*0748*/ 	.word	0x00019c30


	//   ....[12]....
        /*074c*/ 	.word	0x0001d790


	//   ....[13]....
        /*0750*/ 	.word	0x0001d7b0


	//   ....[14]....
        /*0754*/ 	.word	0x0001d800


	//   ....[15]....
        /*0758*/ 	.word	0x0001d820


	//   ....[16]....
        /*075c*/ 	.word	0x0001f5e0


	//   ....[17]....
        /*0760*/ 	.word	0x0001f640


	//   ....[18]....
        /*0764*/ 	.word	0x0001f660


	//   ....[19]....
        /*0768*/ 	.word	0x0001f680


	//   ....[20]....
        /*076c*/ 	.word	0x00020860


	//   ....[21]....
        /*0770*/ 	.word	0x000208c0


	//   ....[22]....
        /*0774*/ 	.word	0x000208f0


	//   ....[23]....
        /*0778*/ 	.word	0x00020920


	//   ....[24]....
        /*077c*/ 	.word	0x00020950


	//   ....[25]....
        /*0780*/ 	.word	0x00020980


	//   ....[26]....
        /*0784*/ 	.word	0x000209b0


	//   ....[27]....
        /*0788*/ 	.word	0x000209e0


	//   ....[28]....
        /*078c*/ 	.word	0x00020a10


	//   ....[29]....
        /*0790*/ 	.word	0x00020a40


	//   ....[30]....
        /*0794*/ 	.word	0x00020a70


	//   ....[31]....
        /*0798*/ 	.word	0x00020aa0


	//   ....[32]....
        /*079c*/ 	.word	0x00020ad0


	//   ....[33]....
        /*07a0*/ 	.word	0x00020b00


	//   ....[34]....
        /*07a4*/ 	.word	0x00020b30


	//   ....[35]....
        /*07a8*/ 	.word	0x00020b60


	//   ....[36]....
        /*07ac*/ 	.word	0x00020b90


	//   ....[37]....
        /*07b0*/ 	.word	0x00020bc0


	//   ....[38]....
        /*07b4*/ 	.word	0x00020bf0


	//   ....[39]....
        /*07b8*/ 	.word	0x00020c20


	//   ....[40]....
        /*07bc*/ 	.word	0x00020c50


	//   ....[41]....
        /*07c0*/ 	.word	0x00020c80


	//   ....[42]....
        /*07c4*/ 	.word	0x00020cb0


	//   ....[43]....
        /*07c8*/ 	.word	0x00020ce0


	//   ....[44]....
        /*07cc*/ 	.word	0x00020d10


	//   ....[45]....
        /*07d0*/ 	.word	0x00020d40


	//   ....[46]....
        /*07d4*/ 	.word	0x00020d50


	//   ....[47]....
        /*07d8*/ 	.word	0x00020d80


	//   ....[48]....
        /*07dc*/ 	.word	0x00020db0


	//   ....[49]....
        /*07e0*/ 	.word	0x00020de0


	//   ....[50]....
        /*07e4*/ 	.word	0x00020e10


	//   ....[51]....
        /*07e8*/ 	.word	0x00020e30


	//   ....[52]....
        /*07ec*/ 	.word	0x00020e50


	//   ....[53]....
        /*07f0*/ 	.word	0x00020e60


	//   ....[54]....
        /*07f4*/ 	.word	0x00020e90


	//   ....[55]....
        /*07f8*/ 	.word	0x00020eb0


	//   ....[56]....
        /*07fc*/ 	.word	0x00020ee0


	//   ....[57]....
        /*0800*/ 	.word	0x00020f00


	//   ....[58]....
        /*0804*/ 	.word	0x00020f20


	//   ....[59]....
        /*0808*/ 	.word	0x00020f50


	//   ....[60]....
        /*080c*/ 	.word	0x00020f80


	//   ....[61]....
        /*0810*/ 	.word	0x00020fa0


	//   ....[62]....
        /*0814*/ 	.word	0x00020fd0


	//   ....[63]....
        /*0818*/ 	.word	0x00021000


	//   ....[64]....
        /*081c*/ 	.word	0x00021030


	//   ....[65]....
        /*0820*/ 	.word	0x00021060


	//   ....[66]....
        /*0824*/ 	.word	0x00021090


	//   ....[67]....
        /*0828*/ 	.word	0x000210a0


	//   ....[68]....
        /*082c*/ 	.word	0x00022e00


	//   ....[69]....
        /*0830*/ 	.word	0x00022ff0


	//   ....[70]....
        /*0834*/ 	.word	0x00023020


	//   ....[71]....
        /*0838*/ 	.word	0x00023050


	//   ....[72]....
        /*083c*/ 	.word	0x00023080


	//   ....[73]....
        /*0840*/ 	.word	0x000230b0


	//   ....[74]....
        /*0844*/ 	.word	0x000230e0


	//   ....[75]....
        /*0848*/ 	.word	0x00023250


	//   ....[76]....
        /*084c*/ 	.word	0x00023280


	//   ....[77]....
        /*0850*/ 	.word	0x000232b0


	//   ....[78]....
        /*0854*/ 	.word	0x000232e0


	//   ....[79]....
        /*0858*/ 	.word	0x00023310


	//   ....[80]....
        /*085c*/ 	.word	0x00023340


	//   ....[81]....
        /*0860*/ 	.word	0x000233e0


	//   ....[82]....
        /*0864*/ 	.word	0x00023410


	//   ....[83]....
        /*0868*/ 	.word	0x000234a0


	//   ....[84]....
        /*086c*/ 	.word	0x00023fb0


	//   ....[85]....
        /*0870*/ 	.word	0x00026060


	//   ....[86]....
        /*0874*/ 	.word	0x00028ad0


	//   ....[87]....
        /*0878*/ 	.word	0x00028b00


	//   ....[88]....
        /*087c*/ 	.word	0x00028b40


	//   ....[89]....
        /*0880*/ 	.word	0x00028b70


	//   ....[90]....
        /*0884*/ 	.word	0x00028ba0


	//   ....[91]....
        /*0888*/ 	.word	0x00028bd0


	//   ....[92]....
        /*088c*/ 	.word	0x00028c00


	//   ....[93]....
        /*0890*/ 	.word	0x00028c30


	//   ....[94]....
        /*0894*/ 	.word	0x00028db0


	//   ....[95]....
        /*0898*/ 	.word	0x00028de0


	//   ....[96]....
        /*089c*/ 	.word	0x00028e10


	//   ....[97]....
        /*08a0*/ 	.word	0x00028e40


	//   ....[98]....
        /*08a4*/ 	.word	0x00028e70


	//   ....[99]....
        /*08a8*/ 	.word	0x00028ea0


	//   ....[100]....
        /*08ac*/ 	.word	0x00028f60


	//   ....[101]....
        /*08b0*/ 	.word	0x00028f80


	//   ....[102]....
        /*08b4*/ 	.word	0x00028ff0


	//   ....[103]....
        /*08b8*/ 	.word	0x00029460


	//   ....[104]....
        /*08bc*/ 	.word	0x00029960


	//   ....[105]....
        /*08c0*/ 	.word	0x00029a10


	//   ....[106]....
        /*08c4*/ 	.word	0x00029ab0


	//   ....[107]....
        /*08c8*/ 	.word	0x00029b50


	//   ....[108]....
        /*08cc*/ 	.word	0x00029bf0


	//   ....[109]....
        /*08d0*/ 	.word	0x00029ce0


	//   ....[110]....
        /*08d4*/ 	.word	0x00029d80


	//   ....[111]....
        /*08d8*/ 	.word	0x00029e20


	//   ....[112]....
        /*08dc*/ 	.word	0x00029ec0


	//   ....[113]....
        /*08e0*/ 	.word	0x0002a130


	//   ....[114]....
        /*08e4*/ 	.word	0x0002a250


	//   ....[115]....
        /*08e8*/ 	.word	0x0002a370


	//   ....[116]....
        /*08ec*/ 	.word	0x0002a4a0


	//   ....[117]....
        /*08f0*/ 	.word	0x0002a550


	//   ....[118]....
        /*08f4*/ 	.word	0x0002a5d0


	//   ....[119]....
        /*08f8*/ 	.word	0x0002a630


	//   ....[120]....
        /*08fc*/ 	.word	0x0002a6b0


	//   ....[121]....
        /*0900*/ 	.word	0x0002a710


	//   ....[122]....
        /*0904*/ 	.word	0x0002a790


	//   ....[123]....
        /*0908*/ 	.word	0x0002a7f0


	//   ....[124]....
        /*090c*/ 	.word	0x0002a870


	//   ....[125]....
        /*0910*/ 	.word	0x0002a8d0


	//   ....[126]....
        /*0914*/ 	.word	0x0002a950


	//   ....[127]....
        /*0918*/ 	.word	0x0002a9b0


	//   ....[128]....
        /*091c*/ 	.word	0x0002aa10


	//   ....[129]....
        /*0920*/ 	.word	0x0002aa70


	//   ....[130]....
        /*0924*/ 	.word	0x0002aad0


	//   ....[131]....
        /*0928*/ 	.word	0x0002ab30


	//   ....[132]....
        /*092c*/ 	.word	0x0002ab90


	//   ....[133]....
        /*0930*/ 	.word	0x0002abf0


	//   ....[134]....
        /*0934*/ 	.word	0x0002ac60


	//   ....[135]....
        /*0938*/ 	.word	0x0002acc0


	//   ....[136]....
        /*093c*/ 	.word	0x0002ad50


	//   ....[137]....
        /*0940*/ 	.word	0x0002adb0


	//   ....[138]....
        /*0944*/ 	.word	0x0002ae10


	//   ....[139]....
        /*0948*/ 	.word	0x0002ae70


	//   ....[140]....
        /*094c*/ 	.word	0x0002af10


	//   ....[141]....
        /*0950*/ 	.word	0x0002af70


	//   ....[142]....
        /*0954*/ 	.word	0x0002b000


	//   ....[143]....
        /*0958*/ 	.word	0x0002b060


	//   ....[144]....
        /*095c*/ 	.word	0x0002b0e0


	//   ....[145]....
        /*0960*/ 	.word	0x0002b140


	//   ....[146]....
        /*0964*/ 	.word	0x0002b1a0


	//   ....[147]....
        /*0968*/ 	.word	0x0002b200


	//   ....[148]....
        /*096c*/ 	.word	0x0002b280


	//   ....[149]....
        /*0970*/ 	.word	0x0002b2e0


	//   ....[150]....
        /*0974*/ 	.word	0x0002b360


	//   ....[151]....
        /*0978*/ 	.word	0x0002b3c0


	//   ....[152]....
        /*097c*/ 	.word	0x0002b420


	//   ....[153]....
        /*0980*/ 	.word	0x0002b480


	//   ....[154]....
        /*0984*/ 	.word	0x0002b4f0


	//   ....[155]....
        /*0988*/ 	.word	0x0002b550


	//   ....[156]....
        /*098c*/ 	.word	0x0002b5d0


	//   ....[157]....
        /*0990*/ 	.word	0x0002b630


	//   ....[158]....
        /*0994*/ 	.word	0x0002b6a0


	//   ....[159]....
        /*0998*/ 	.word	0x0002b710


	//   ....[160]....
        /*099c*/ 	.word	0x0002b780


	//   ....[161]....
        /*09a0*/ 	.word	0x0002b910


	//   ....[162]....
        /*09a4*/ 	.word	0x0002bbf0


	//   ....[163]....
        /*09a8*/ 	.word	0x0002c010


	//   ....[164]....
        /*09ac*/ 	.word	0x0002c0b0


	//   ....[165]....
        /*09b0*/ 	.word	0x0002c1d0


	//   ....[166]....
        /*09b4*/ 	.word	0x0002c240


	//   ....[167]....
        /*09b8*/ 	.word	0x0002c2b0


	//   ....[168]....
        /*09bc*/ 	.word	0x0002c320


	//   ....[169]....
        /*09c0*/ 	.word	0x0002c390


	//   ....[170]....
        /*09c4*/ 	.word	0x0002c410


	//   ....[171]....
        /*09c8*/ 	.word	0x0002c4a0


	//   ....[172]....
        /*09cc*/ 	.word	0x0002c530


	//   ....[173]....
        /*09d0*/ 	.word	0x0002c5a0


	//   ....[174]....
        /*09d4*/ 	.word	0x0002c610


	//   ....[175]....
        /*09d8*/ 	.word	0x0002c680


	//   ....[176]....
        /*09dc*/ 	.word	0x0002c700


	//   ....[177]....
        /*09e0*/ 	.word	0x0002c770


	//   ....[178]....
        /*09e4*/ 	.word	0x0002c810


	//   ....[179]....
        /*09e8*/ 	.word	0x0002c8a0


	//   ....[180]....
        /*09ec*/ 	.word	0x0002c9c0


	//----- nvinfo : EIATTR_REG_RECONFIG
	.align		4
.L_186:
        /*09f0*/ 	.byte	0x01, 0x54
	.zero		2


	//----- nvinfo : EIATTR_SYSCALL_OFFSETS
	.align		4
        /*09f4*/ 	.byte	0x04, 0x46
        /*09f6*/ 	.short	(.L_188 - .L_187)


	//   ....[0]....
.L_187:
        /*09f8*/ 	.word	0x00001a80


	//   ....[1]....
        /*09fc*/ 	.word	0x00001bd0


	//   ....[2]....
        /*0a00*/ 	.word	0x00010160


	//   ....[3]....
        /*0a04*/ 	.word	0x00010830


	//   ....[4]....
        /*0a08*/ 	.word	0x00025770


	//   ....[5]....
        /*0a0c*/ 	.word	0x00025920


	//   ....[6]....
        /*0a10*/ 	.word	0x00025a60


	//   ....[7]....
        /*0a14*/ 	.word	0x00025b90


	//----- nvinfo : EIATTR_MBARRIER_INSTR_OFFSETS
	.align		4
.L_188:
        /*0a18*/ 	.byte	0x04, 0x39
        /*0a1a*/ 	.short	(.L_190 - .L_189)


	//   ....[0]....
.L_189:
        /*0a1c*/ 	.word	0x00000300
        /*0a20*/ 	.word	0x000000ff
        /*0a24*/ 	.word	0x00033400
        /*0a28*/ 	.short	0x0100
        /*0a2a*/ 	.byte	0x08
	.zero		1


	//   ....[1]....
        /*0a2c*/ 	.word	0x00000310
        /*0a30*/ 	.word	0x000000ff
        /*0a34*/ 	.word	0x00033420
        /*0a38*/ 	.short	0x0100
        /*0a3a*/ 	.byte	0x08
	.zero		1


	//   ....[2]....
        /*0a3c*/ 	.word	0x00000400
        /*0a40*/ 	.word	0x000000ff
        /*0a44*/ 	.word	0x00033430
        /*0a48*/ 	.short	0x0100
        /*0a4a*/ 	.byte	0x08
	.zero		1


	//   ....[3]....
        /*0a4c*/ 	.word	0x00000410
        /*0a50*/ 	.word	0x000000ff
        /*0a54*/ 	.word	0x00033440
        /*0a58*/ 	.short	0x0100
        /*0a5a*/ 	.byte	0x08
	.zero		1


	//   ....[4]....
        /*0a5c*/ 	.word	0x00000420
        /*0a60*/ 	.word	0x000000ff
        /*0a64*/ 	.word	0x00033438
        /*0a68*/ 	.short	0x0100
        /*0a6a*/ 	.byte	0x08
	.zero		1


	//   ....[5]....
        /*0a6c*/ 	.word	0x00000430
        /*0a70*/ 	.word	0x000000ff
        /*0a74*/ 	.word	0x00033448
        /*0a78*/ 	.short	0x0100
        /*0a7a*/ 	.byte	0x08
	.zero		1


	//   ....[6]....
        /*0a7c*/ 	.word	0x00000560
        /*0a80*/ 	.word	0x000000ff
        /*0a84*/ 	.word	0x00033450
        /*0a88*/ 	.short	0x0100
        /*0a8a*/ 	.byte	0x08
	.zero		1


	//   ....[7]....
        /*0a8c*/ 	.word	0x00000570
        /*0a90*/ 	.word	0x000000ff
        /*0a94*/ 	.word	0x00033460
        /*0a98*/ 	.short	0x0100
        /*0a9a*/ 	.byte	0x08
	.zero		1


	//   ....[8]....
        /*0a9c*/ 	.word	0x00000580
        /*0aa0*/ 	.word	0x000000ff
        /*0aa4*/ 	.word	0x00033458
        /*0aa8*/ 	.short	0x0100
        /*0aaa*/ 	.byte	0x08
	.zero		1


	//   ....[9]....
        /*0aac*/ 	.word	0x00000590
        /*0ab0*/ 	.word	0x000000ff
        /*0ab4*/ 	.word	0x00033468
        /*0ab8*/ 	.short	0x0100
        /*0aba*/ 	.byte	0x08
	.zero		1


	//   ....[10]....
        /*0abc*/ 	.word	0x00000680
        /*0ac0*/ 	.word	0x000000ff
        /*0ac4*/ 	.word	0x00033470
        /*0ac8*/ 	.short	0x0100
        /*0aca*/ 	.byte	0x06
	.zero		1


	//   ....[11]....
        /*0acc*/ 	.word	0x00000690
        /*0ad0*/ 	.word	0x000000ff
        /*0ad4*/ 	.word	0x00033480
        /*0ad8*/ 	.short	0x0100
        /*0ada*/ 	.byte	0x06
	.zero		1


	//   ....[12]....
        /*0adc*/ 	.word	0x000006a0
        /*0ae0*/ 	.word	0x000000ff
        /*0ae4*/ 	.word	0x00033478
        /*0ae8*/ 	.short	0x0100
        /*0aea*/ 	.byte	0x06
	.zero		1


	//   ....[13]....
        /*0aec*/ 	.word	0x000006b0
        /*0af0*/ 	.word	0x000000ff
        /*0af4*/ 	.word	0x00033488
        /*0af8*/ 	.short	0x0100
        /*0afa*/ 	.byte	0x06
	.zero		1


	//   ....[14]....
        /*0afc*/ 	.word	0x000007e0
        /*0b00*/ 	.word	0x000000ff
        /*0b04*/ 	.word	0x00033490
        /*0b08*/ 	.short	0x0100
        /*0b0a*/ 	.byte	0x08
	.zero		1


	//   ....[15]....
        /*0b0c*/ 	.word	0x000007f0
        /*0b10*/ 	.word	0x000000ff
        /*0b14*/ 	.word	0x000334a0
        /*0b18*/ 	.short	0x0100
        /*0b1a*/ 	.byte	0x08
	.zero		1


	//   ....[16]....
        /*0b1c*/ 	.word	0x00000800
        /*0b20*/ 	.word	0x000000ff
        /*0b24*/ 	.word	0x00033498
        /*0b28*/ 	.short	0x0100
        /*0b2a*/ 	.byte	0x08
	.zero		1


	//   ....[17]....
        /*0b2c*/ 	.word	0x00000810
        /*0b30*/ 	.word	0x000000ff
        /*0b34*/ 	.word	0x000334a8
        /*0b38*/ 	.short	0x0100
        /*0b3a*/ 	.byte	0x08
	.zero		1


	//   ....[18]....
        /*0b3c*/ 	.word	0x00000940
        /*0b40*/ 	.word	0x000000ff
        /*0b44*/ 	.word	0x000334b0
        /*0b48*/ 	.short	0x0100
        /*0b4a*/ 	.byte	0x08
	.zero		1


	//   ....[19]....
        /*0b4c*/ 	.word	0x00000950
        /*0b50*/ 	.word	0x000000ff
        /*0b54*/ 	.word	0x000334c0
        /*0b58*/ 	.short	0x0100
        /*0b5a*/ 	.byte	0x08
	.zero		1


	//   ....[20]....
        /*0b5c*/ 	.word	0x00000960
        /*0b60*/ 	.word	0x000000ff
        /*0b64*/ 	.word	0x000334b8
        /*0b68*/ 	.short	0x0100
        /*0b6a*/ 	.byte	0x08
	.zero		1


	//   ....[21]....
        /*0b6c*/ 	.word	0x00000970
        /*0b70*/ 	.word	0x000000ff
        /*0b74*/ 	.word	0x000334c8
        /*0b78*/ 	.short	0x0100
        /*0b7a*/ 	.byte	0x08
	.zero		1


	//   ....[22]....
        /*0b7c*/ 	.word	0x00003470
        /*0b80*/ 	.word	0x0000002b
        /*0b84*/ 	.word	0x00033490
        /*0b88*/ 	.short	0x010a
        /*0b8a*/ 	.byte	0x3f
	.zero		1


	//   ....[23]....
        /*0b8c*/ 	.word	0x00009250
        /*0b90*/ 	.word	0x0000002b
        /*0b94*/ 	.word	0x00033490
        /*0b98*/ 	.short	0x010a
        /*0b9a*/ 	.byte	0x3f
	.zero		1


	//   ....[24]....
        /*0b9c*/ 	.word	0x0000f130
        /*0ba0*/ 	.word	0x0000002b
        /*0ba4*/ 	.word	0x00033490
        /*0ba8*/ 	.short	0x010a
        /*0baa*/ 	.byte	0x3f
	.zero		1


	//   ....[25]....
        /*0bac*/ 	.word	0x0000f510
        /*0bb0*/ 	.word	0x0000002c
        /*0bb4*/ 	.word	0x00000000
        /*0bb8*/ 	.short	0x0101
        /*0bba*/ 	.byte	0x3f
	.zero		1


	//   ....[26]....
        /*0bbc*/ 	.word	0x0000f550
        /*0bc0*/ 	.word	0x0000002b
        /*0bc4*/ 	.word	0x000334b0
        /*0bc8*/ 	.short	0x010a
        /*0bca*/ 	.byte	0x3f
	.zero		1


	//   ....[27]....
        /*0bcc*/ 	.word	0x0000fa70
        /*0bd0*/ 	.word	0x0000002b
        /*0bd4*/ 	.word	0x00000000
        /*0bd8*/ 	.short	0x0101
        /*0bda*/ 	.byte	0x3f
	.zero		1


	//   ....[28]....
        /*0bdc*/ 	.word	0x00010470
        /*0be0*/ 	.word	0x00000012
        /*0be4*/ 	.word	0x00033400
        /*0be8*/ 	.short	0x010a
        /*0bea*/ 	.byte	0x3f
	.zero		1


	//   ....[29]....
        /*0bec*/ 	.word	0x000104c0
        /*0bf0*/ 	.word	0x00000012
        /*0bf4*/ 	.word	0x00033400
        /*0bf8*/ 	.short	0x010a
        /*0bfa*/ 	.byte	0x3f
	.zero		1


	//   ....[30]....
        /*0bfc*/ 	.word	0x00010cc0
        /*0c00*/ 	.word	0x00000012
        /*0c04*/ 	.word	0x00033400
        /*0c08*/ 	.short	0x010a
        /*0c0a*/ 	.byte	0x3f
	.zero		1


	//   ....[31]....
        /*0c0c*/ 	.word	0x00013f50
        /*0c10*/ 	.word	0x00000012
        /*0c14*/ 	.word	0x00033400
        /*0c18*/ 	.short	0x010a
        /*0c1a*/ 	.byte	0x3f
	.zero		1


	//   ....[32]....
        /*0c1c*/ 	.word	0x00017070
        /*0c20*/ 	.word	0x00000000
        /*0c24*/ 	.word	0x00033430
        /*0c28*/ 	.short	0x010a
        /*0c2a*/ 	.byte	0x3f
	.zero		1


	//   ....[33]....
        /*0c2c*/ 	.word	0x000170f0
        /*0c30*/ 	.word	0x00000000
        /*0c34*/ 	.word	0x00033430
        /*0c38*/ 	.short	0x010a
        /*0c3a*/ 	.byte	0x3f
	.zero		1


	//   ....[34]....
        /*0c3c*/ 	.word	0x00019ff0
        /*0c40*/ 	.word	0x0000000f
        /*0c44*/ 	.word	0x00000000
        /*0c48*/ 	.short	0x0101
        /*0c4a*/ 	.byte	0x3f
	.zero		1


	//   ....[35]....
        /*0c4c*/ 	.word	0x0001b4a0
        /*0c50*/ 	.word	0x00000009
        /*0c54*/ 	.word	0x00033430
        /*0c58*/ 	.short	0x010a
        /*0c5a*/ 	.byte	0x3f
	.zero		1


	//   ....[36]....
        /*0c5c*/ 	.word	0x0001b4f0
        /*0c60*/ 	.word	0x00000009
        /*0c64*/ 	.word	0x00033430
        /*0c68*/ 	.short	0x010a
        /*0c6a*/ 	.byte	0x3f
	.zero		1


	//   ....[37]....
        /*0c6c*/ 	.word	0x0001c5f0
        /*0c70*/ 	.word	0x0000000a
        /*0c74*/ 	.word	0x00033450
        /*0c78*/ 	.short	0x010a
        /*0c7a*/ 	.byte	0x3f
	.zero		1


	//   ....[38]....
        /*0c7c*/ 	.word	0x0001c630
        /*0c80*/ 	.word	0x0000000a
        /*0c84*/ 	.word	0x00033450
        /*0c88*/ 	.short	0x010a
        /*0c8a*/ 	.byte	0x3f
	.zero		1


	//   ....[39]....
        /*0c8c*/ 	.word	0x0001e720
        /*0c90*/ 	.word	0x00000000
        /*0c94*/ 	.word	0x00000000
        /*0c98*/ 	.short	0x0101
        /*0c9a*/ 	.byte	0x3f
	.zero		1


	//   ....[40]....
        /*0c9c*/ 	.word	0x0001e9e0
        /*0ca0*/ 	.word	0x00000007
        /*0ca4*/ 	.word	0x00000000
        /*0ca8*/ 	.short	0x0101
        /*0caa*/ 	.byte	0x3f
	.zero		1


	//   ....[41]....
        /*0cac*/ 	.word	0x0001f260
        /*0cb0*/ 	.word	0x0000000b
        /*0cb4*/ 	.word	0x00033450
        /*0cb8*/ 	.short	0x010a
        /*0cba*/ 	.byte	0x3f
	.zero		1


	//   ....[42]....
        /*0cbc*/ 	.word	0x0001f2e0
        /*0cc0*/ 	.word	0x0000000b
        /*0cc4*/ 	.word	0x00033450
        /*0cc8*/ 	.short	0x010a
        /*0cca*/ 	.byte	0x3f
	.zero		1


	//   ....[43]....
        /*0ccc*/ 	.word	0x0001f950
        /*0cd0*/ 	.word	0x00000002
        /*0cd4*/ 	.word	0x00000000
        /*0cd8*/ 	.short	0x0101
        /*0cda*/ 	.byte	0x3f
	.zero		1


	//   ....[44]....
        /*0cdc*/ 	.word	0x00021c60
        /*0ce0*/ 	.word	0x00000000
        /*0ce4*/ 	.word	0x00000000
        /*0ce8*/ 	.short	0x0101
        /*0cea*/ 	.byte	0x3f
	.zero		1


	//   ....[45]....
        /*0cec*/ 	.word	0x000240c0
        /*0cf0*/ 	.word	0x0000000b
        /*0cf4*/ 	.word	0x00033420
        /*0cf8*/ 	.short	0x010a
        /*0cfa*/ 	.byte	0x3f
	.zero		1


	//   ....[46]....
        /*0cfc*/ 	.word	0x00024190
        /*0d00*/ 	.word	0x00000007
        /*0d04*/ 	.word	0x000334a0
        /*0d08*/ 	.short	0x010a
        /*0d0a*/ 	.byte	0x3f
	.zero		1


	//   ....[47]....
        /*0d0c*/ 	.word	0x000245d0
        /*0d10*/ 	.word	0x00000007
        /*0d14*/ 	.word	0x000334c0
        /*0d18*/ 	.short	0x010a
        /*0d1a*/ 	.byte	0x3f
	.zero		1


	//   ....[48]....
        /*0d1c*/ 	.word	0x00024b90
        /*0d20*/ 	.word	0x00000007
        /*0d24*/ 	.word	0x000334a0
        /*0d28*/ 	.short	0x010a
        /*0d2a*/ 	.byte	0x3f
	.zero		1


	//   ....[49]....
        /*0d2c*/ 	.word	0x00024fb0
        /*0d30*/ 	.word	0x00000007
        /*0d34*/ 	.word	0x000334c0
        /*0d38*/ 	.short	0x010a
        /*0d3a*/ 	.byte	0x3f
	.zero		1


	//   ....[50]....
        /*0d3c*/ 	.word	0x000262f0
        /*0d40*/ 	.word	0x00000004
        /*0d44*/ 	.word	0x00033480
        /*0d48*/ 	.short	0x010a
        /*0d4a*/ 	.byte	0x3f
	.zero		1


	//   ....[51]....
        /*0d4c*/ 	.word	0x00026570
        /*0d50*/ 	.word	0x00000004
        /*0d54*/ 	.word	0x00033440
        /*0d58*/ 	.short	0x010a
        /*0d5a*/ 	.byte	0x3f
	.zero		1


	//   ....[52]....
        /*0d5c*/ 	.word	0x00026aa0
        /*0d60*/ 	.word	0x00000004
        /*0d64*/ 	.word	0x00033420
        /*0d68*/ 	.short	0x010a
        /*0d6a*/ 	.byte	0x3f
	.zero		1


	//   ....[53]....
        /*0d6c*/ 	.word	0x00026dd0
        /*0d70*/ 	.word	0x00000005
        /*0d74*/ 	.word	0x00033480
        /*0d78*/ 	.short	0x010a
        /*0d7a*/ 	.byte	0x3f
	.zero		1


	//   ....[54]....
        /*0d7c*/ 	.word	0x00027240
        /*0d80*/ 	.word	0x00000005
        /*0d84*/ 	.word	0x00033440
        /*0d88*/ 	.short	0x010a
        /*0d8a*/ 	.byte	0x3f
	.zero		1


	//   ....[55]....
        /*0d8c*/ 	.word	0x00027720
        /*0d90*/ 	.word	0x0000000e
        /*0d94*/ 	.word	0x00033470
        /*0d98*/ 	.short	0x010a
        /*0d9a*/ 	.byte	0x3f
	.zero		1


	//   ....[56]....
        /*0d9c*/ 	.word	0x00027790
        /*0da0*/ 	.word	0x0000000e
        /*0da4*/ 	.word	0x00033460
        /*0da8*/ 	.short	0x010a
        /*0daa*/ 	.byte	0x3f
	.zero		1


	//   ....[57]....
        /*0dac*/ 	.word	0x00027e80
        /*0db0*/ 	.word	0x0000000e
        /*0db4*/ 	.word	0x00033450
        /*0db8*/ 	.short	0x0101
        /*0dba*/ 	.byte	0x3f
	.zero		1


	//   ....[58]....
        /*0dbc*/ 	.word	0x00027ef0
        /*0dc0*/ 	.word	0x0000000e
        /*0dc4*/ 	.word	0x00000000
        /*0dc8*/ 	.short	0x0101
        /*0dca*/ 	.byte	0x3f
	.zero		1


	//   ....[59]....
        /*0dcc*/ 	.word	0x000280d0
        /*0dd0*/ 	.word	0x00000003
        /*0dd4*/ 	.word	0x00033470
        /*0dd8*/ 	.short	0x010a
        /*0dda*/ 	.byte	0x3f
	.zero		1


	//   ....[60]....
        /*0ddc*/ 	.word	0x000281b0
        /*0de0*/ 	.word	0x00000003
        /*0de4*/ 	.word	0x00033460
        /*0de8*/ 	.short	0x010a
        /*0dea*/ 	.byte	0x3f
	.zero		1


	//   ....[61]....
        /*0dec*/ 	.word	0x00028870
        /*0df0*/ 	.word	0x00000003
        /*0df4*/ 	.word	0x00033450
        /*0df8*/ 	.short	0x0101
        /*0dfa*/ 	.byte	0x3f
	.zero		1


	//   ....[62]....
        /*0dfc*/ 	.word	0x000288c0
        /*0e00*/ 	.word	0x00000000
        /*0e04*/ 	.word	0x00000000
        /*0e08*/ 	.short	0x0101
        /*0e0a*/ 	.byte	0x3f
	.zero		1


	//   ....[63]....
        /*0e0c*/ 	.word	0x000293e0
        /*0e10*/ 	.word	0x00000000
        /*0e14*/ 	.word	0x00033420
        /*0e18*/ 	.short	0x010a
        /*0e1a*/ 	.byte	0x3f
	.zero		1


	//   ....[64]....
        /*0e1c*/ 	.word	0x00029590
        /*0e20*/ 	.word	0x00000006
        /*0e24*/ 	.word	0x00000000
        /*0e28*/ 	.short	0x010a
        /*0e2a*/ 	.byte	0x3f
	.zero		1


	//   ....[65]....
        /*0e2c*/ 	.word	0x00029600
        /*0e30*/ 	.word	0x00000007
        /*0e34*/ 	.word	0x00000000
        /*0e38*/ 	.short	0x010a
        /*0e3a*/ 	.byte	0x3f
	.zero		1


	//   ....[66]....
        /*0e3c*/ 	.word	0x00029660
        /*0e40*/ 	.word	0x00000004
        /*0e44*/ 	.word	0x00033460
        /*0e48*/ 	.short	0x010a
        /*0e4a*/ 	.byte	0x3f
	.zero		1


	//   ....[67]....
        /*0e4c*/ 	.word	0x000296b0
        /*0e50*/ 	.word	0x00000003
        /*0e54*/ 	.word	0x00033460
        /*0e58*/ 	.short	0x010a
        /*0e5a*/ 	.byte	0x3f
	.zero		1


	//   ....[68]....
        /*0e5c*/ 	.word	0x000296f0
        /*0e60*/ 	.word	0x00000004
        /*0e64*/ 	.word	0x00033480
        /*0e68*/ 	.short	0x010a
        /*0e6a*/ 	.byte	0x3f
	.zero		1


	//   ....[69]....
        /*0e6c*/ 	.word	0x00029710
        /*0e70*/ 	.word	0x00000003
        /*0e74*/ 	.word	0x00033480
        /*0e78*/ 	.short	0x010a
        /*0e7a*/ 	.byte	0x3f
	.zero		1


	//   ....[70]....
        /*0e7c*/ 	.word	0x00029770
        /*0e80*/ 	.word	0x0000002b
        /*0e84*/ 	.word	0x00033490
        /*0e88*/ 	.short	0x010a
        /*0e8a*/ 	.byte	0x3f
	.zero		1


	//   ....[71]....
        /*0e8c*/ 	.word	0x000297c0
        /*0e90*/ 	.word	0x0000002b
        /*0e94*/ 	.word	0x00033490
        /*0e98*/ 	.short	0x010a
        /*0e9a*/ 	.byte	0x3f
	.zero		1


	//   ....[72]....
        /*0e9c*/ 	.word	0x00029810
        /*0ea0*/ 	.word	0x0000002b
        /*0ea4*/ 	.word	0x00033490
        /*0ea8*/ 	.short	0x010a
        /*0eaa*/ 	.byte	0x3f
	.zero		1


	//   ....[73]....
        /*0eac*/ 	.word	0x00029860
        /*0eb0*/ 	.word	0x0000002b
        /*0eb4*/ 	.word	0x000334b0
        /*0eb8*/ 	.short	0x010a
        /*0eba*/ 	.byte	0x3f
	.zero		1


	//   ....[74]....
        /*0ebc*/ 	.word	0x00029c30
        /*0ec0*/ 	.word	0x00000012
        /*0ec4*/ 	.word	0x00033400
        /*0ec8*/ 	.short	0x010a
        /*0eca*/ 	.byte	0x3f
	.zero		1


	//   ....[75]....
        /*0ecc*/ 	.word	0x00029f00
        /*0ed0*/ 	.word	0x00000012
        /*0ed4*/ 	.word	0x00033400
        /*0ed8*/ 	.short	0x010a
        /*0eda*/ 	.byte	0x3f
	.zero		1


	//   ....[76]....
        /*0edc*/ 	.word	0x00029f50
        /*0ee0*/ 	.word	0x00000000
        /*0ee4*/ 	.word	0x00033430
        /*0ee8*/ 	.short	0x010a
        /*0eea*/ 	.byte	0x3f
	.zero		1


	//   ....[77]....
        /*0eec*/ 	.word	0x00029fa0
        /*0ef0*/ 	.word	0x00000009
        /*0ef4*/ 	.word	0x00033430
        /*0ef8*/ 	.short	0x010a
        /*0efa*/ 	.byte	0x3f
	.zero		1


	//   ....[78]....
        /*0efc*/ 	.word	0x00029ff0
        /*0f00*/ 	.word	0x0000000a
        /*0f04*/ 	.word	0x00033450
        /*0f08*/ 	.short	0x010a
        /*0f0a*/ 	.byte	0x3f
	.zero		1


	//   ....[79]....
        /*0f0c*/ 	.word	0x0002a040
        /*0f10*/ 	.word	0x0000000b
        /*0f14*/ 	.word	0x00033450
        /*0f18*/ 	.short	0x010a
        /*0f1a*/ 	.byte	0x3f
	.zero		1


	//   ....[80]....
        /*0f1c*/ 	.word	0x0002b9d0
        /*0f20*/ 	.word	0x0000000b
        /*0f24*/ 	.word	0x00033420
        /*0f28*/ 	.short	0x010a
        /*0f2a*/ 	.byte	0x3f
	.zero		1


	//   ....[81]....
        /*0f2c*/ 	.word	0x0002ba20
        /*0f30*/ 	.word	0x00000007
        /*0f34*/ 	.word	0x000334a0
        /*0f38*/ 	.short	0x010a
        /*0f3a*/ 	.byte	0x3f
	.zero		1


	//   ....[82]....
        /*0f3c*/ 	.word	0x0002ba70
        /*0f40*/ 	.word	0x00000007
        /*0f44*/ 	.word	0x000334c0
        /*0f48*/ 	.short	0x010a
        /*0f4a*/ 	.byte	0x3f
	.zero		1


	//   ....[83]....
        /*0f4c*/ 	.word	0x0002bac0
        /*0f50*/ 	.word	0x00000007
        /*0f54*/ 	.word	0x000334a0
        /*0f58*/ 	.short	0x010a
        /*0f5a*/ 	.byte	0x3f
	.zero		1


	//   ....[84]....
        /*0f5c*/ 	.word	0x0002bb10
        /*0f60*/ 	.word	0x00000007
        /*0f64*/ 	.word	0x000334c0
        /*0f68*/ 	.short	0x010a
        /*0f6a*/ 	.byte	0x3f
	.zero		1


	//   ....[85]....
        /*0f6c*/ 	.word	0x0002bcb0
        /*0f70*/ 	.word	0x00000004
        /*0f74*/ 	.word	0x00033480
        /*0f78*/ 	.short	0x010a
        /*0f7a*/ 	.byte	0x3f
	.zero		1


	//   ....[86]....
        /*0f7c*/ 	.word	0x0002bd00
        /*0f80*/ 	.word	0x00000004
        /*0f84*/ 	.word	0x00033440
        /*0f88*/ 	.short	0x010a
        /*0f8a*/ 	.byte	0x3f
	.zero		1


	//   ....[87]....
        /*0f8c*/ 	.word	0x0002bd80
        /*0f90*/ 	.word	0x00000004
        /*0f94*/ 	.word	0x00033420
        /*0f98*/ 	.short	0x010a
        /*0f9a*/ 	.byte	0x3f
	.zero		1


	//   ....[88]....
        /*0f9c*/ 	.word	0x0002bdd0
        /*0fa0*/ 	.word	0x00000005
        /*0fa4*/ 	.word	0x00033480
        /*0fa8*/ 	.short	0x010a
        /*0faa*/ 	.byte	0x3f
	.zero		1


	//   ....[89]....
        /*0fac*/ 	.word	0x0002be20
        /*0fb0*/ 	.word	0x00000005
        /*0fb4*/ 	.word	0x00033440
        /*0fb8*/ 	.short	0x010a
        /*0fba*/ 	.byte	0x3f
	.zero		1


	//   ....[90]....
        /*0fbc*/ 	.word	0x0002be70
        /*0fc0*/ 	.word	0x0000000e
        /*0fc4*/ 	.word	0x00033470
        /*0fc8*/ 	.short	0x010a
        /*0fca*/ 	.byte	0x3f
	.zero		1


	//   ....[91]....
        /*0fcc*/ 	.word	0x0002bec0
        /*0fd0*/ 	.word	0x0000000e
        /*0fd4*/ 	.word	0x00033460
        /*0fd8*/ 	.short	0x010a
        /*0fda*/ 	.byte	0x3f
	.zero		1


	//   ....[92]....
        /*0fdc*/ 	.word	0x0002bf10
        /*0fe0*/ 	.word	0x00000003
        /*0fe4*/ 	.word	0x00033470
        /*0fe8*/ 	.short	0x010a
        /*0fea*/ 	.byte	0x3f
	.zero		1


	//   ....[93]....
        /*0fec*/ 	.word	0x0002bf60
        /*0ff0*/ 	.word	0x00000003
        /*0ff4*/ 	.word	0x00033460
        /*0ff8*/ 	.short	0x010a
        /*0ffa*/ 	.byte	0x3f
	.zero		1


	//   ....[94]....
        /*0ffc*/ 	.word	0x0002c8e0
        /*1000*/ 	.word	0x00000000
        /*1004*/ 	.word	0x00033420
        /*1008*/ 	.short	0x010a
        /*100a*/ 	.byte	0x3f
	.zero		1


	//   ....[95]....
        /*100c*/ 	.word	0x0002ca80
        /*1010*/ 	.word	0x00000006
        /*1014*/ 	.word	0x00000000
        /*1018*/ 	.short	0x010a
        /*101a*/ 	.byte	0x3f
	.zero		1


	//   ....[96]....
        /*101c*/ 	.word	0x0002cad0
        /*1020*/ 	.word	0x00000007
        /*1024*/ 	.word	0x00000000
        /*1028*/ 	.short	0x010a
        /*102a*/ 	.byte	0x3f
	.zero		1


	//   ....[97]....
        /*102c*/ 	.word	0x0002cb20
        /*1030*/ 	.word	0x00000004
        /*1034*/ 	.word	0x00033460
        /*1038*/ 	.short	0x010a
        /*103a*/ 	.byte	0x3f
	.zero		1


	//   ....[98]....
        /*103c*/ 	.word	0x0002cb70
        /*1040*/ 	.word	0x00000003
        /*1044*/ 	.word	0x00033460
        /*1048*/ 	.short	0x010a
        /*104a*/ 	.byte	0x3f
	.zero		1


	//   ....[99]....
        /*104c*/ 	.word	0x0002cbc0
        /*1050*/ 	.word	0x00000004
        /*1054*/ 	.word	0x00033480
        /*1058*/ 	.short	0x010a
        /*105a*/ 	.byte	0x3f
	.zero		1


	//----- nvinfo : EIATTR_NUM_MBARRIERS
	.align		4
.L_190:
        /*105c*/ 	.byte	0x03, 0x38
        /*105e*/ 	.short	0x0016


	//----- nvinfo : EIATTR_EXIT_INSTR_OFFSETS
	.align		4
        /*1060*/ 	.byte	0x04, 0x1c
        /*1062*/ 	.short	(.L_192 - .L_191)


	//   ....[0]....
.L_191:
        /*1064*/ 	.word	0x00029760


	//----- nvinfo : EIATTR_MAX_THREADS
	.align		4
.L_192:
        /*1068*/ 	.byte	0x04, 0x05
        /*106a*/ 	.short	(.L_194 - .L_193)
.L_193:
        /*106c*/ 	.word	0x00000180
        /*1070*/ 	.word	0x00000001
        /*1074*/ 	.word	0x00000001


	//----- nvinfo : EIATTR_CRS_STACK_SIZE
	.align		4
.L_194:
        /*1078*/ 	.byte	0x04, 0x1e
        /*107a*/ 	.short	(.L_196 - .L_195)
.L_195:
        /*107c*/ 	.word	0x00000000


	//----- nvinfo : EIATTR_CBANK_PARAM_SIZE
	.align		4
.L_196:
        /*1080*/ 	.byte	0x03, 0x19
        /*1082*/ 	.short	0x0a70


	//----- nvinfo : EIATTR_PARAM_CBANK
	.align		4
        /*1084*/ 	.byte	0x04, 0x0a
        /*1086*/ 	.short	(.L_198 - .L_197)
	.align		4
.L_197:
        /*1088*/ 	.word	index@(.nv.constant0._ZN7cutlass13device_kernelIN5flash11enable_sm90INS1_16FlashAttnFwdSm90INS1_25CollectiveMainloopFwdSm90ILi2EN4cute5tupleIJNS5_1CILi1EEES8_S8_EEENS6_IJNS7_ILi128EEENS7_ILi160EEENS7_ILi192EEEEEELi192ENS_12float_e4m3_tEfNS_4arch4Sm90ELb0ELb0ELb1ELb1ELb0ELb1ELb0ELb1ELb1ELb0ELb0ELb0EEENS1_21CollectiveEpilogueFwdINS6_IJSA_SC_SB_EEES9_NS_10bfloat16_tESG_Li256ELb1ELb0ELb0ELb1EEENS1_36VarlenDynamicPersistentTileSchedulerILi128ELi160ELi256ELi128ELb0ELb0ELb1ELb0ELb1ELb1EEEEEEEEEvNT_6ParamsE)
        /*108c*/ 	.short	0x0210
        /*108e*/ 	.short	0x0a70


	//----- nvinfo : EIATTR_SW_WAR
	.align		4
.L_198:
        /*1090*/ 	.byte	0x04, 0x36
        /*1092*/ 	.short	(.L_200 - .L_199)
.L_199:
        /*1094*/ 	.word	0x00000008
.L_200:


//--------------------- .nv.info._ZN7cutlass13device_kernelIN5flash11enable_sm90INS1_16FlashAttnFwdSm90INS1_25CollectiveMainloopFwdSm90ILi2EN4cute5tupleIJNS5_1CILi1EEES8_S8_EEENS6_IJNS7_ILi128EEESA_NS7_ILi192EEEEEELi192ENS_12float_e4m3_tEfNS_4arch4Sm90ELb0ELb1ELb1ELb0ELb0ELb0ELb0ELb1ELb1ELb0ELb0ELb0EEENS1_21CollectiveEpilogueFwdINS6_IJSA_SB_SA_EEES9_NS_10bfloat16_tESF_Li256ELb0ELb0ELb0ELb1EEENS1_30DynamicPersistentTileSchedulerILi256ELi128ELb0ELb0ELb1EEEEEEEEEvNT_6ParamsE --------------------------
	.section	.nv.info._ZN7cutlass13device_kernelIN5flash11enable_sm90INS1_16FlashAttnFwdSm90INS1_25CollectiveMainloopFwdSm90ILi2EN4cute5tupleIJNS5_1CILi1EEES8_S8_EEENS6_IJNS7_ILi128EEESA_NS7_ILi192EEEEEELi192ENS_12float_e4m3_tEfNS_4arch4Sm90ELb0ELb1ELb1ELb0ELb0ELb0ELb0ELb1ELb1ELb0ELb0ELb0EEENS1_21CollectiveEpilogueFwdINS6_IJSA_SB_SA_EEES9_NS_10bfloat16_tESF_Li256ELb0ELb0ELb0ELb1EEENS1_30DynamicPersistentTileSchedulerILi256ELi128ELb0ELb0ELb1EEEEEEEEEvNT_6ParamsE,"",@"SHT_CUDA_INFO"
	.sectionflags	@""
	.align	4


	//----- nvinfo : EIATTR_CUDA_API_VERSION
	.align		4
        /*0000*/ 	.byte	0x04, 0x37
        /*0002*/ 	.short	(.L_202 - .L_201)
.L_201:
        /*0004*/ 	.word	0x00000082


	//----- nvinfo : EIATTR_KPARAM_INFO
	.align		4
.L_202:
        /*0008*/ 	.byte	0x04, 0x17
        /*000a*/ 	.short	(.L_204 - .L_203)
.L_203:
        /*000c*/ 	.word	0x00000000
        /*0010*/ 	.short	0x0000
        /*0012*/ 	.short	0x0070
        /*0014*/ 	.byte	0x00, 0xf0, 0x01, 0x2e


	//----- nvinfo : EIATTR_SPARSE_MMA_MASK
	.align		4
.L_204:
        /*0018*/ 	.byte	0x03, 0x50
        /*001a*/ 	.short	0x0000


	//----- nvinfo : EIATTR_MAXREG_COUNT
	.align		4
        /*001c*/ 	.byte	0x03, 0x1b
        /*001e*/ 	.short	0x00a8


	//----- nvinfo : EIATTR_NUM_BARRIERS
	.align		4
        /*0020*/ 	.byte	0x02, 0x4c
        /*0022*/ 	.byte	0x10
	.zero		1


	//----- nvinfo : EIATTR_EXTERNS
	.align		4
        /*0024*/ 	.byte	0x04, 0x0f
        /*0026*/ 	.short	(.L_206 - .L_205)


	//   ....[0]....
	.align		4
.L_205:
        /*0028*/ 	.word	index@(__assertfail)


	//----- nvinfo : EIATTR_ANNOTATIONS
	.align		4
.L_206:
        /*002c*/ 	.byte	0x04, 0x55
        /*002e*/ 	.short	(.L_208 - .L_207)


	//   ....[0]....
.L_207:
        /* <DEDUP_REMOVED lines=18> */


	//----- nvinfo : EIATTR_MERCURY_ISA_VERSION
	.align		4
.L_208:
        /*0138*/ 	.byte	0x03, 0x5f
        /*013a*/ 	.short	0x0101


	//----- nvinfo : EIATTR_INT_WARP_WIDE_INSTR_OFFSETS
	.align		4
        /*013c*/ 	.byte	0x04, 0x31
        /*013e*/ 	.short	(.L_210 - .L_209)


	//   ....[0]....
.L_209:
        /*0140*/ 	.word	0x00000190


	//   ....[1]....
        /*0144*/ 	.word	0x000001c0


	//   ....[2]....
        /*0148*/ 	.word	0x000001d0


	//   ....[3]....
        /*014c*/ 	.word	0x00012b90


	//   ....[4]....
        /*0150*/ 	.word	0x00012c20


	//   ....[5]....
        /*0154*/ 	.word	0x00013350


	//   ....[6]....
        /*0158*/ 	.word	0x00014fc0


	//   ....[7]....
        /*015c*/ 	.word	0x00015050


	//----- nvinfo : EIATTR_COOP_GROUP_MASK_REGIDS
	.align		4
.L_210:
        /*0160*/ 	.byte	0x04, 0x29
        /*0162*/ 	.short	(.L_212 - .L_211)


	//   ....[0]....
.L_211:
        /*0164*/ 	.word	0xffffffff


	//   ....[1]....
        /*0168*/ 	.word	0xffffffff


	//   ....[2]....
        /*016c*/ 	.word	0xffffffff


	//   ....[3]....
        /*0170*/ 	.word	0xffffffff


	//   ....[4]....
        /*0174*/ 	.word	0xffffffff


	//   ....[5]....
        /*0178*/ 	.word	0xffffffff


	//   ....[6]....
        /*017c*/ 	.word	0xffffffff


	//   ....[7]....
        /*0180*/ 	.word	0xffffffff


	//   ....[8]....
        /*0184*/ 	.word	0xffffffff


	//   ....[9]....
        /*0188*/ 	.word	0xffffffff


	//   ....[10]....
        /*018c*/ 	.word	0xffffffff


	//   ....[11]....
        /*0190*/ 	.word	0xffffffff


	//   ....[12]....
        /*0194*/ 	.word	0xffffffff


	//   ....[13]....
        /*0198*/ 	.word	0xffffffff


	//   ....[14]....
        /*019c*/ 	.word	0xffffffff


	//   ....[15]....
        /*01a0*/ 	.word	0xffffffff


	//   ....[16]....
        /*01a4*/ 	.word	0xffffffff


	//   ....[17]....
        /*01a8*/ 	.word	0xffffffff


	//   ....[18]....
        /*01ac*/ 	.word	0xffffffff


	//   ....[19]....
        /*01b0*/ 	.word	0xffffffff


	//   ....[20]....
        /*01b4*/ 	.word	0xffffffff


	//   ....[21]....
        /*01b8*/ 	.word	0xffffffff


	//   ....[22]....
        /*01bc*/ 	.word	0xffffffff


	//   ....[23]....
        /*01c0*/ 	.word	0xffffffff


	//   ....[24]....
        /*01c4*/ 	.word	0xffffffff


	//   ....[25]....
        /*01c8*/ 	.word	0xffffffff


	//   ....[26]....
        /*01cc*/ 	.word	0xffffffff


	//   ....[27]....
        /*01d0*/ 	.word	0xffffffff


	//   ....[28]....
        /*01d4*/ 	.word	0xffffffff


	//   ....[29]....
        /*01d8*/ 	.word	0xffffffff


	//   ....[30]....
        /*01dc*/ 	.word	0xffffffff


	//   ....[31]....
        /*01e0*/ 	.word	0xffffffff


	//   ....[32]....
        /*01e4*/ 	.word	0xffffffff


	//   ....[33]....
        /*01e8*/ 	.word	0xffffffff


	//   ....[34]....
        /*01ec*/ 	.word	0xffffffff


	//   ....[35]....
        /*01f0*/ 	.word	0xffffffff


	//   ....[36]....
        /*01f4*/ 	.word	0xffffffff


	//   ....[37]....
        /*01f8*/ 	.word	0xffffffff


	//   ....[38]....
        /*01fc*/ 	.word	0xffffffff


	//   ....[39]....
        /*0200*/ 	.word	0xffffffff


	//   ....[40]....
        /*0204*/ 	.word	0xffffffff


	//   ....[41]....
        /*0208*/ 	.word	0xffffffff


	//   ....[42]....
        /*020c*/ 	.word	0xffffffff


	//   ....[43]....
        /*0210*/ 	.word	0xffffffff


	//   ....[44]....
        /*0214*/ 	.word	0xffffffff


	//   ....[45]....
        /*0218*/ 	.word	0xffffffff


	//   ....[46]....
        /*021c*/ 	.word	0xffffffff


	//   ....[47]....
        /*0220*/ 	.word	0xffffffff


	//   ....[48]....
        /*0224*/ 	.word	0xffffffff


	//   ....[49]....
        /*0228*/ 	.word	0xffffffff


	//   ....[50]....
        /*022c*/ 	.word	0xffffffff


	//   ....[51]....
        /*0230*/ 	.word	0xffffffff


	//   ....[52]....
        /*0234*/ 	.word	0xffffffff


	//   ....[53]....
        /*0238*/ 	.word	0xffffffff


	//   ....[54]....
        /*023c*/ 	.word	0xffffffff


	//   ....[55]....
        /*0240*/ 	.word	0xffffffff


	//   ....[56]....
        /*0244*/ 	.word	0xffffffff


	//   ....[57]....
        /*0248*/ 	.word	0xffffffff


	//   ....[58]....
        /*024c*/ 	.word	0xffffffff


	//   ....[59]....
        /*0250*/ 	.word	0xffffffff


	//   ....[60]....
        /*0254*/ 	.word	0xffffffff


	//   ....[61]....
        /*0258*/ 	.word	0xffffffff


	//   ....[62]....
        /*025c*/ 	.word	0xffffffff


	//   ....[63]....
        /*0260*/ 	.word	0xffffffff


	//   ....[64]....
        /*0264*/ 	.word	0xffffffff


	//   ....[65]....
        /*0268*/ 	.word	0xffffffff


	//   ....[66]....
        /*026c*/ 	.word	0xffffffff


	//   ....[67]....
        /*0270*/ 	.word	0xffffffff


	//   ....[68]....
        /*0274*/ 	.word	0xffffffff


	//   ....[69]....
        /*0278*/ 	.word	0xffffffff


	//   ....[70]....
        /*027c*/ 	.word	0xffffffff


	//   ....[71]....
        /*0280*/ 	.word	0xffffffff


	//   ....[72]....
        /*0284*/ 	.word	0xffffffff


	//   ....[73]....
        /*0288*/ 	.word	0xffffffff


	//   ....[74]....
        /*028c*/ 	.word	0xffffffff


	//   ....[75]....
        /*0290*/ 	.word	0xffffffff


	//   ....[76]....
        /*0294*/ 	.word	0xffffffff


	//   ....[77]....
        /*0298*/ 	.word	0xffffffff


	//   ....[78]....
        /*029c*/ 	.word	0xffffffff


	//   ....[79]....
        /*02a0*/ 	.word	0xffffffff


	//   ....[80]....
        /*02a4*/ 	.word	0xffffffff


	//   ....[81]....
        /*02a8*/ 	.word	0x0500000f


	//   ....[82]....
        /*02ac*/ 	.word	0x0500000f


	//----- nvinfo : EIATTR_COOP_GROUP_INSTR_OFFSETS
	.align		4
.L_212:
        /*02b0*/ 	.byte	0x04, 0x28
        /*02b2*/ 	.short	(.L_214 - .L_213)


	//   ....[0]....
.L_213:
        /*02b4*/ 	.word	0x00000070


	//   ....[1]....
        /*02b8*/ 	.word	0x000001a0


	//   ....[2]....
        /*02bc*/ 	.word	0x000001f0


	//   ....[3]....
        /*02c0*/ 	.word	0x000003e0


	//   ....[4]....
        /*02c4*/ 	.word	0x00000540


	//   ....[5]....
        /*02c8*/ 	.word	0x00000660


	//   ....[6]....
        /*02cc*/ 	.word	0x000007c0


	//   ....[7]....
        /*02d0*/ 	.word	0x00001890


	//   ....[8]....
        /*02d4*/ 	.word	0x00003f90


	//   ....[9]....
        /*02d8*/ 	.word	0x00004040


	//   ....[10]....
        /*02dc*/ 	.word	0x00004720


	//   ....[11]....
        /*02e0*/ 	.word	0x000047c0


	//   ....[12]....
        /*02e4*/ 	.word	0x000073e0


	//   ....[13]....
        /*02e8*/ 	.word	0x00007400


	//   ....[14]....
        /*02ec*/ 	.word	0x00007dc0


	//   ....[15]....
        /*02f0*/ 	.word	0x00007e40


	//   ....[16]....
        /*02f4*/ 	.word	0x0000a3d0


	//   ....[17]....
        /*02f8*/ 	.word	0x0000a4a0


	//   ....[18]....
        /*02fc*/ 	.word	0x0000a4c0


	//   ....[19]....
        /*0300*/ 	.word	0x0000a500


	//   ....[20]....
        /*0304*/ 	.word	0x0000d820


	//   ....[21]....
        /*0308*/ 	.word	0x0000d880


	//   ....[22]....
        /*030c*/ 	.word	0x0000e1d0


	//   ....[23]....
        /*0310*/ 	.word	0x0000e250


	//   ....[24]....
        /*0314*/ 	.word	0x0000f800


	//   ....[25]....
        /*0318*/ 	.word	0x0000f810


	//   ....[26]....
        /*031c*/ 	.word	0x0000f840


	//   ....[27]....
        /*0320*/ 	.word	0x0000f850


	//   ....[28]....
        /*0324*/ 	.word	0x00010dd0


	//   ....[29]....
        /*0328*/ 	.word	0x00010de0


	//   ....[30]....
        /*032c*/ 	.word	0x00010df0


	//   ....[31]....
        /*0330*/ 	.word	0x00010e00


	//   ....[32]....
        /*0334*/ 	.word	0x00010e10


	//   ....[33]....
        /*0338*/ 	.word	0x00010e20


	//   ....[34]....
        /*033c*/ 	.word	0x00010e30


	//   ....[35]....
        /*0340*/ 	.word	0x00010e40


	//   ....[36]....
        /*0344*/ 	.word	0x00010e70


	//   ....[37]....
        /*0348*/ 	.word	0x00010e80


	//   ....[38]....
        /*034c*/ 	.word	0x00010eb0


	//   ....[39]....
        /*0350*/ 	.word	0x00010ec0


	//   ....[40]....
        /*0354*/ 	.word	0x00010ef0


	//   ....[41]....
        /*0358*/ 	.word	0x00010f00


	//   ....[42]....
        /*035c*/ 	.word	0x00010f30


	//   ....[43]....
        /*0360*/ 	.word	0x00010f40


	//   ....[44]....
        /*0364*/ 	.word	0x00010f50


	//   ....[45]....
        /*0368*/ 	.word	0x00010f80


	//   ....[46]....
        /*036c*/ 	.word	0x00010fb0


	//   ....[47]....
        /*0370*/ 	.word	0x00010fc0


	//   ....[48]....
        /*0374*/ 	.word	0x00010fd0


	//   ....[49]....
        /*0378*/ 	.word	0x00011000


	//   ....[50]....
        /*037c*/ 	.word	0x00011030


	//   ....[51]....
        /*0380*/ 	.word	0x00011040


	//   ....[52]....
        /*0384*/ 	.word	0x00011050


	//   ....[53]....
        /*0388*/ 	.word	0x00011070


	//   ....[54]....
        /*038c*/ 	.word	0x00011090


	//   ....[55]....
        /*0390*/ 	.word	0x000110a0


	//   ....[56]....
        /*0394*/ 	.word	0x000110c0


	//   ....[57]....
        /*0398*/ 	.word	0x000110d0


	//   ....[58]....
        /*039c*/ 	.word	0x000110e0


	//   ....[59]....
        /*03a0*/ 	.word	0x000110f0


	//   ....[60]....
        /*03a4*/ 	.word	0x00011100


	//   ....[61]....
        /*03a8*/ 	.word	0x00011110


	//   ....[62]....
        /*03ac*/ 	.word	0x00011120


	//   ....[63]....
        /*03b0*/ 	.word	0x00011130


	//   ....[64]....
        /*03b4*/ 	.word	0x00011140


	//   ....[65]....
        /*03b8*/ 	.word	0x00011150


	//   ....[66]....
        /*03bc*/ 	.word	0x00011160


	//   ....[67]....
        /*03c0*/ 	.word	0x00011190


	//   ....[68]....
        /*03c4*/ 	.word	0x000111a0


	//   ....[69]....
        /*03c8*/ 	.word	0x000111b0


	//   ....[70]....
        /*03cc*/ 	.word	0x000111c0


	//   ....[71]....
        /*03d0*/ 	.word	0x000111d0


	//   ....[72]....
        /*03d4*/ 	.word	0x000111e0


	//   ....[73]....
        /*03d8*/ 	.word	0x000111f0


	//   ....[74]....
        /*03dc*/ 	.word	0x00011200


	//   ....[75]....
        /*03e0*/ 	.word	0x00011210


	//   ....[76]....
        /*03e4*/ 	.word	0x000112a0


	//   ....[77]....
        /*03e8*/ 	.word	0x00012110


	//   ....[78]....
        /*03ec*/ 	.word	0x00013450


	//   ....[79]....
        /*03f0*/ 	.word	0x00015950


	//   ....[80]....
        /*03f4*/ 	.word	0x00015af0


	//   ....[81]....
        /*03f8*/ 	.word	0x00016180


	//   ....[82]....
        /*03fc*/ 	.word	0x000165f0


	//----- nvinfo : EIATTR_REG_RECONFIG
	.align		4
.L_214:
        /*0400*/ 	.byte	0x01, 0x54
	.zero		2


	//----- nvinfo : EIATTR_SYSCALL_OFFSETS
	.align		4
        /*0404*/ 	.byte	0x04, 0x46
        /*0406*/ 	.short	(.L_216 - .L_215)


	//   ....[0]....
.L_215:
        /*0408*/ 	.word	0x00001a40


	//   ....[1]....
        /*040c*/ 	.word	0x00012dc0


	//   ....[2]....
        /*0410*/ 	.word	0x00012f40


	//   ....[3]....
        /*0414*/ 	.word	0x00013080


	//   ....[4]....
        /*0418*/ 	.word	0x000131a0


	//----- nvinfo : EIATTR_MBARRIER_INSTR_OFFSETS
	.align		4
.L_216:
        /*041c*/ 	.byte	0x04, 0x39
        /*041e*/ 	.short	(.L_218 - .L_217)


	//   ....[0]....
.L_217:
        /*0420*/ 	.word	0x00000290
        /*0424*/ 	.word	0x000000ff
        /*0428*/ 	.word	0x0002a800
        /*042c*/ 	.short	0x0100
        /*042e*/ 	.byte	0x06
	.zero		1


	//   ....[1]....
        /*0430*/ 	.word	0x000002a0
        /*0434*/ 	.word	0x000000ff
        /*0438*/ 	.word	0x0002a820
        /*043c*/ 	.short	0x0100
        /*043e*/ 	.byte	0x06
	.zero		1


	//   ....[2]....
        /*0440*/ 	.word	0x00000390
        /*0444*/ 	.word	0x000000ff
        /*0448*/ 	.word	0x0002a830
        /*044c*/ 	.short	0x0100
        /*044e*/ 	.byte	0x08
	.zero		1


	//   ....[3]....
        /*0450*/ 	.word	0x000003a0
        /*0454*/ 	.word	0x000000ff
        /*0458*/ 	.word	0x0002a840
        /*045c*/ 	.short	0x0100
        /*045e*/ 	.byte	0x08
	.zero		1


	//   ....[4]....
        /*0460*/ 	.word	0x000003b0
        /*0464*/ 	.word	0x000000ff
        /*0468*/ 	.word	0x0002a838
        /*046c*/ 	.short	0x0100
        /*046e*/ 	.byte	0x08
	.zero		1


	//   ....[5]....
        /*0470*/ 	.word	0x000003c0
        /*0474*/ 	.word	0x000000ff
        /*0478*/ 	.word	0x0002a848
        /*047c*/ 	.short	0x0100
        /*047e*/ 	.byte	0x08
	.zero		1


	//   ....[6]....
        /*0480*/ 	.word	0x000004f0
        /*0484*/ 	.word	0x000000ff
        /*0488*/ 	.word	0x0002a850
        /*048c*/ 	.short	0x0100
        /*048e*/ 	.byte	0x08
	.zero		1


	//   ....[7]....
        /*0490*/ 	.word	0x00000500
        /*0494*/ 	.word	0x000000ff
        /*0498*/ 	.word	0x0002a860
        /*049c*/ 	.short	0x0100
        /*049e*/ 	.byte	0x08
	.zero		1


	//   ....[8]....
        /*04a0*/ 	.word	0x00000510
        /*04a4*/ 	.word	0x000000ff
        /*04a8*/ 	.word	0x0002a858
        /*04ac*/ 	.short	0x0100
        /*04ae*/ 	.byte	0x08
	.zero		1


	//   ....[9]....
        /*04b0*/ 	.word	0x00000520
        /*04b4*/ 	.word	0x000000ff
        /*04b8*/ 	.word	0x0002a868
        /*04bc*/ 	.short	0x0100
        /*04be*/ 	.byte	0x08
	.zero		1


	//   ....[10]....
        /*04c0*/ 	.word	0x00000610
        /*04c4*/ 	.word	0x000000ff
        /*04c8*/ 	.word	0x0002a870
        /*04cc*/ 	.short	0x0100
        /*04ce*/ 	.byte	0x06
	.zero		1


	//   ....[11]....
        /*04d0*/ 	.word	0x00000620
        /*04d4*/ 	.word	0x000000ff
        /*04d8*/ 	.word	0x0002a880
        /*04dc*/ 	.short	0x0100
        /*04de*/ 	.byte	0x06
	.zero		1


	//   ....[12]....
        /*04e0*/ 	.word	0x00000630
        /*04e4*/ 	.word	0x000000ff
        /*04e8*/ 	.word	0x0002a878
        /*04ec*/ 	.short	0x0100
        /*04ee*/ 	.byte	0x06
	.zero		1


	//   ....[13]....
        /*04f0*/ 	.word	0x00000640
        /*04f4*/ 	.word	0x000000ff
        /*04f8*/ 	.word	0x0002a888
        /*04fc*/ 	.short	0x0100
        /*04fe*/ 	.byte	0x06
	.zero		1


	//   ....[14]....
        /*0500*/ 	.word	0x00000770
        /*0504*/ 	.word	0x000000ff
        /*0508*/ 	.word	0x0002a890
        /*050c*/ 	.short	0x0100
        /*050e*/ 	.byte	0x08
	.zero		1


	//   ....[15]....
        /*0510*/ 	.word	0x00000780
        /*0514*/ 	.word	0x000000ff
        /*0518*/ 	.word	0x0002a8a0
        /*051c*/ 	.short	0x0100
        /*051e*/ 	.byte	0x08
	.zero		1


	//   ....[16]....
        /*0520*/ 	.word	0x00000790
        /*0524*/ 	.word	0x000000ff
        /*0528*/ 	.word	0x0002a898
        /*052c*/ 	.short	0x0100
        /*052e*/ 	.byte	0x08
	.zero		1


	//   ....[17]....
        /*0530*/ 	.word	0x000007a0
        /*0534*/ 	.word	0x000000ff
        /*0538*/ 	.word	0x0002a8a8
        /*053c*/ 	.short	0x0100
        /*053e*/ 	.byte	0x08
	.zero		1


	//   ....[18]....
        /*0540*/ 	.word	0x000008d0
        /*0544*/ 	.word	0x000000ff
        /*0548*/ 	.word	0x0002a8b0
        /*054c*/ 	.short	0x0100
        /*054e*/ 	.byte	0x08
	.zero		1


	//   ....[19]....
        /*0550*/ 	.word	0x000008e0
        /*0554*/ 	.word	0x000000ff
        /*0558*/ 	.word	0x0002a8c0
        /*055c*/ 	.short	0x0100
        /*055e*/ 	.byte	0x08
	.zero		1


	//   ....[20]....
        /*0560*/ 	.word	0x000008f0
        /*0564*/ 	.word	0x000000ff
        /*0568*/ 	.word	0x0002a8b8
        /*056c*/ 	.short	0x0100
        /*056e*/ 	.byte	0x08
	.zero		1


	//   ....[21]....
        /*0570*/ 	.word	0x00000900
        /*0574*/ 	.word	0x000000ff
        /*0578*/ 	.word	0x0002a8c8
        /*057c*/ 	.short	0x0100
        /*057e*/ 	.byte	0x08
	.zero		1


	//   ....[22]....
        /*0580*/ 	.word	0x00001d90
        /*0584*/ 	.word	0x000000ff
        /*0588*/ 	.word	0x0002a800
        /*058c*/ 	.short	0x010a
        /*058e*/ 	.byte	0x27
	.zero		1


	//   ....[23]....
        /*0590*/ 	.word	0x00001e30
        /*0594*/ 	.word	0x00000003
        /*0598*/ 	.word	0x0002a830
        /*059c*/ 	.short	0x010a
        /*059e*/ 	.byte	0x3f
	.zero		1


	//   ....[24]....
        /*05a0*/ 	.word	0x00001e90
        /*05a4*/ 	.word	0x00000003
        /*05a8*/ 	.word	0x0002a830
        /*05ac*/ 	.short	0x010a
        /*05ae*/ 	.byte	0x3f
	.zero		1


	//   ....[25]....
        /*05b0*/ 	.word	0x000026b0
        /*05b4*/ 	.word	0x00000003
        /*05b8*/ 	.word	0x00000000
        /*05bc*/ 	.short	0x0101
        /*05be*/ 	.byte	0x3f
	.zero		1


	//   ....[26]....
        /*05c0*/ 	.word	0x000058c0
        /*05c4*/ 	.word	0x000000ff
        /*05c8*/ 	.word	0x0002a830
        /*05cc*/ 	.short	0x010a
        /*05ce*/ 	.byte	0x06
	.zero		1


	//   ....[27]....
        /*05d0*/ 	.word	0x00005900
        /*05d4*/ 	.word	0x000000ff
        /*05d8*/ 	.word	0x0002a830
        /*05dc*/ 	.short	0x010a
        /*05de*/ 	.byte	0x06
	.zero		1


	//   ....[28]....
        /*05e0*/ 	.word	0x00005ba0
        /*05e4*/ 	.word	0x000000ff
        /*05e8*/ 	.word	0x0002a850
        /*05ec*/ 	.short	0x010a
        /*05ee*/ 	.byte	0x06
	.zero		1


	//   ....[29]....
        /*05f0*/ 	.word	0x00005be0
        /*05f4*/ 	.word	0x000000ff
        /*05f8*/ 	.word	0x0002a850
        /*05fc*/ 	.short	0x010a
        /*05fe*/ 	.byte	0x06
	.zero		1


	//   ....[30]....
        /*0600*/ 	.word	0x00006650
        /*0604*/ 	.word	0x00000081
        /*0608*/ 	.word	0x00000000
        /*060c*/ 	.short	0x0101
        /*060e*/ 	.byte	0x3f
	.zero		1


	//   ....[31]....
        /*0610*/ 	.word	0x000088c0
        /*0614*/ 	.word	0x000000ff
        /*0618*/ 	.word	0x00000000
        /*061c*/ 	.short	0x0101
        /*061e*/ 	.byte	0x06
	.zero		1


	//   ....[32]....
        /*0620*/ 	.word	0x000093a0
        /*0624*/ 	.word	0x000000ff
        /*0628*/ 	.word	0x0002a830
        /*062c*/ 	.short	0x010a
        /*062e*/ 	.byte	0x06
	.zero		1


	//   ....[33]....
        /*0630*/ 	.word	0x000093e0
        /*0634*/ 	.word	0x000000ff
        /*0638*/ 	.word	0x0002a830
        /*063c*/ 	.short	0x010a
        /*063e*/ 	.byte	0x06
	.zero		1


	//   ....[34]....
        /*0640*/ 	.word	0x000096b0
        /*0644*/ 	.word	0x000000ff
        /*0648*/ 	.word	0x0002a850
        /*064c*/ 	.short	0x010a
        /*064e*/ 	.byte	0x06
	.zero		1


	//   ....[35]....
        /*0650*/ 	.word	0x000096f0
        /*0654*/ 	.word	0x000000ff
        /*0658*/ 	.word	0x0002a850
        /*065c*/ 	.short	0x010a
        /*065e*/ 	.byte	0x06
	.zero		1


	//   ....[36]....
        /*0660*/ 	.word	0x0000b0b0
        /*0664*/ 	.word	0x00000005
        /*0668*/ 	.word	0x00000000
        /*066c*/ 	.short	0x0101
        /*066e*/ 	.byte	0x3f
	.zero		1


	//   ....[37]....
        /*0670*/ 	.word	0x0000b3a0
        /*0674*/ 	.word	0x000000ff
        /*0678*/ 	.word	0x00000000
        /*067c*/ 	.short	0x0101
        /*067e*/ 	.byte	0x06
	.zero		1


	//   ....[38]....
        /*0680*/ 	.word	0x0000bcc0
        /*0684*/ 	.word	0x000000ff
        /*0688*/ 	.word	0x0002a830
        /*068c*/ 	.short	0x010a
        /*068e*/ 	.byte	0x06
	.zero		1


	//   ....[39]....
        /*0690*/ 	.word	0x0000bd00
        /*0694*/ 	.word	0x000000ff
        /*0698*/ 	.word	0x0002a830
        /*069c*/ 	.short	0x010a
        /*069e*/ 	.byte	0x06
	.zero		1


	//   ....[40]....
        /*06a0*/ 	.word	0x0000bfd0
        /*06a4*/ 	.word	0x000000ff
        /*06a8*/ 	.word	0x0002a850
        /*06ac*/ 	.short	0x010a
        /*06ae*/ 	.byte	0x06
	.zero		1


	//   ....[41]....
        /*06b0*/ 	.word	0x0000c010
        /*06b4*/ 	.word	0x000000ff
        /*06b8*/ 	.word	0x0002a850
        /*06bc*/ 	.short	0x010a
        /*06be*/ 	.byte	0x06
	.zero		1


	//   ....[42]....
        /*06c0*/ 	.word	0x0000cad0
        /*06c4*/ 	.word	0x00000080
        /*06c8*/ 	.word	0x00000000
        /*06cc*/ 	.short	0x0101
        /*06ce*/ 	.byte	0x3f
	.zero		1


	//   ....[43]....
        /*06d0*/ 	.word	0x0000ecd0
        /*06d4*/ 	.word	0x000000ff
        /*06d8*/ 	.word	0x00000000
        /*06dc*/ 	.short	0x0101
        /*06de*/ 	.byte	0x06
	.zero		1


	//   ....[44]....
        /*06e0*/ 	.word	0x0000f4c0
        /*06e4*/ 	.word	0x000000ff
        /*06e8*/ 	.word	0x0002a850
        /*06ec*/ 	.short	0x010a
        /*06ee*/ 	.byte	0x09
	.zero		1


	//   ....[45]....
        /*06f0*/ 	.word	0x0000f500
        /*06f4*/ 	.word	0x000000ff
        /*06f8*/ 	.word	0x0002a850
        /*06fc*/ 	.short	0x010a
        /*06fe*/ 	.byte	0x09
	.zero		1


	//   ....[46]....
        /*0700*/ 	.word	0x0000fbd0
        /*0704*/ 	.word	0x000000ff
        /*0708*/ 	.word	0x00000000
        /*070c*/ 	.short	0x0101
        /*070e*/ 	.byte	0x04
	.zero		1


	//   ....[47]....
        /*0710*/ 	.word	0x00011700
        /*0714*/ 	.word	0x000000ff
        /*0718*/ 	.word	0x00000000
        /*071c*/ 	.short	0x0101
        /*071e*/ 	.byte	0x05
	.zero		1


	//   ....[48]....
        /*0720*/ 	.word	0x00013650
        /*0724*/ 	.word	0x00000004
        /*0728*/ 	.word	0x0002a880
        /*072c*/ 	.short	0x010a
        /*072e*/ 	.byte	0x3f
	.zero		1


	//   ....[49]....
        /*0730*/ 	.word	0x00013890
        /*0734*/ 	.word	0x00000004
        /*0738*/ 	.word	0x0002a840
        /*073c*/ 	.short	0x010a
        /*073e*/ 	.byte	0x3f
	.zero		1


	//   ....[50]....
        /*0740*/ 	.word	0x00013d50
        /*0744*/ 	.word	0x000000ff
        /*0748*/ 	.word	0x0002a820
        /*074c*/ 	.short	0x010a
        /*074e*/ 	.byte	0x28
	.zero		1


	//   ....[51]....
        /*0750*/ 	.word	0x00013fb0
        /*0754*/ 	.word	0x00000006
        /*0758*/ 	.word	0x0002a880
        /*075c*/ 	.short	0x010a
        /*075e*/ 	.byte	0x3f
	.zero		1


	//   ....[52]....
        /*0760*/ 	.word	0x00014400
        /*0764*/ 	.word	0x00000006
        /*0768*/ 	.word	0x0002a840
        /*076c*/ 	.short	0x010a
        /*076e*/ 	.byte	0x3f
	.zero		1


	//   ....[53]....
        /*0770*/ 	.word	0x000148b0
        /*0774*/ 	.word	0x0000000d
        /*0778*/ 	.word	0x0002a870
        /*077c*/ 	.short	0x010a
        /*077e*/ 	.byte	0x3f
	.zero		1


	//   ....[54]....
        /*0780*/ 	.word	0x00014920
        /*0784*/ 	.word	0x0000000d
        /*0788*/ 	.word	0x0002a860
        /*078c*/ 	.short	0x010a
        /*078e*/ 	.byte	0x3f
	.zero		1


	//   ....[55]....
        /*0790*/ 	.word	0x00014ef0
        /*0794*/ 	.word	0x0000000d
        /*0798*/ 	.word	0x0002a850
        /*079c*/ 	.short	0x0101
        /*079e*/ 	.byte	0x3f
	.zero		1


	//   ....[56]....
        /*07a0*/ 	.word	0x00014f60
        /*07a4*/ 	.word	0x00000002
        /*07a8*/ 	.word	0x00000000
        /*07ac*/ 	.short	0x0101
        /*07ae*/ 	.byte	0x3f
	.zero		1


	//   ....[57]....
        /*07b0*/ 	.word	0x00015130
        /*07b4*/ 	.word	0x0000000c
        /*07b8*/ 	.word	0x0002a870
        /*07bc*/ 	.short	0x010a
        /*07be*/ 	.byte	0x3f
	.zero		1


	//   ....[58]....
        /*07c0*/ 	.word	0x00015190
        /*07c4*/ 	.word	0x0000000c
        /*07c8*/ 	.word	0x0002a860
        /*07cc*/ 	.short	0x010a
        /*07ce*/ 	.byte	0x3f
	.zero		1


	//   ....[59]....
        /*07d0*/ 	.word	0x00015770
        /*07d4*/ 	.word	0x0000000c
        /*07d8*/ 	.word	0x0002a850
        /*07dc*/ 	.short	0x0101
        /*07de*/ 	.byte	0x3f
	.zero		1


	//   ....[60]....
        /*07e0*/ 	.word	0x00015800
        /*07e4*/ 	.word	0x00000000
        /*07e8*/ 	.word	0x00000000
        /*07ec*/ 	.short	0x0101
        /*07ee*/ 	.byte	0x3f
	.zero		1


	//   ....[61]....
        /*07f0*/ 	.word	0x00015a70
        /*07f4*/ 	.word	0x00000000
        /*07f8*/ 	.word	0x0002a820
        /*07fc*/ 	.short	0x010a
        /*07fe*/ 	.byte	0x3f
	.zero		1


	//   ....[62]....
        /*0800*/ 	.word	0x00015c10
        /*0804*/ 	.word	0x00000007
        /*0808*/ 	.word	0x00000000
        /*080c*/ 	.short	0x010a
        /*080e*/ 	.byte	0x3f
	.zero		1


	//   ....[63]....
        /*0810*/ 	.word	0x00015c80
        /*0814*/ 	.word	0x00000009
        /*0818*/ 	.word	0x00000000
        /*081c*/ 	.short	0x010a
        /*081e*/ 	.byte	0x3f
	.zero		1


	//   ....[64]....
        /*0820*/ 	.word	0x00015cd0
        /*0824*/ 	.word	0x00000011
        /*0828*/ 	.word	0x0002a860
        /*082c*/ 	.short	0x010a
        /*082e*/ 	.byte	0x3f
	.zero		1


	//   ....[65]....
        /*0830*/ 	.word	0x00015d20
        /*0834*/ 	.word	0x00000003
        /*0838*/ 	.word	0x0002a860
        /*083c*/ 	.short	0x010a
        /*083e*/ 	.byte	0x3f
	.zero		1


	//   ....[66]....
        /*0840*/ 	.word	0x00015d60
        /*0844*/ 	.word	0x00000011
        /*0848*/ 	.word	0x0002a880
        /*084c*/ 	.short	0x010a
        /*084e*/ 	.byte	0x3f
	.zero		1


	//   ....[67]....
        /*0850*/ 	.word	0x00015d80
        /*0854*/ 	.word	0x00000003
        /*0858*/ 	.word	0x0002a880
        /*085c*/ 	.short	0x010a
        /*085e*/ 	.byte	0x3f
	.zero		1


	//   ....[68]....
        /*0860*/ 	.word	0x00015df0
        /*0864*/ 	.word	0x00000003
        /*0868*/ 	.word	0x0002a800
        /*086c*/ 	.short	0x010a
        /*086e*/ 	.byte	0x3f
	.zero		1


	//   ....[69]....
        /*0870*/ 	.word	0x00015e40
        /*0874*/ 	.word	0x00000003
        /*0878*/ 	.word	0x0002a830
        /*087c*/ 	.short	0x010a
        /*087e*/ 	.byte	0x3f
	.zero		1


	//   ....[70]....
        /*0880*/ 	.word	0x00015ea0
        /*0884*/ 	.word	0x0000000b
        /*0888*/ 	.word	0x0002a830
        /*088c*/ 	.short	0x010a
        /*088e*/ 	.byte	0x3f
	.zero		1


	//   ....[71]....
        /*0890*/ 	.word	0x00015f00
        /*0894*/ 	.word	0x0000000b
        /*0898*/ 	.word	0x0002a850
        /*089c*/ 	.short	0x010a
        /*089e*/ 	.byte	0x3f
	.zero		1


	//   ....[72]....
        /*08a0*/ 	.word	0x00015f60
        /*08a4*/ 	.word	0x00000008
        /*08a8*/ 	.word	0x0002a830
        /*08ac*/ 	.short	0x010a
        /*08ae*/ 	.byte	0x3f
	.zero		1


	//   ....[73]....
        /*08b0*/ 	.word	0x00015fc0
        /*08b4*/ 	.word	0x00000008
        /*08b8*/ 	.word	0x0002a850
        /*08bc*/ 	.short	0x010a
        /*08be*/ 	.byte	0x3f
	.zero		1


	//   ....[74]....
        /*08c0*/ 	.word	0x00016020
        /*08c4*/ 	.word	0x00000008
        /*08c8*/ 	.word	0x0002a830
        /*08cc*/ 	.short	0x010a
        /*08ce*/ 	.byte	0x3f
	.zero		1


	//   ....[75]....
        /*08d0*/ 	.word	0x00016080
        /*08d4*/ 	.word	0x00000008
        /*08d8*/ 	.word	0x0002a850
        /*08dc*/ 	.short	0x010a
        /*08de*/ 	.byte	0x3f
	.zero		1


	//   ....[76]....
        /*08e0*/ 	.word	0x000160e0
        /*08e4*/ 	.word	0x00000003
        /*08e8*/ 	.word	0x0002a850
        /*08ec*/ 	.short	0x010a
        /*08ee*/ 	.byte	0x3f
	.zero		1


	//   ....[77]....
        /*08f0*/ 	.word	0x00016230
        /*08f4*/ 	.word	0x00000004
        /*08f8*/ 	.word	0x0002a880
        /*08fc*/ 	.short	0x010a
        /*08fe*/ 	.byte	0x3f
	.zero		1


	//   ....[78]....
        /*0900*/ 	.word	0x00016280
        /*0904*/ 	.word	0x00000004
        /*0908*/ 	.word	0x0002a840
        /*090c*/ 	.short	0x010a
        /*090e*/ 	.byte	0x3f
	.zero		1


	//   ....[79]....
        /*0910*/ 	.word	0x000162e0
        /*0914*/ 	.word	0x00000005
        /*0918*/ 	.word	0x0002a820
        /*091c*/ 	.short	0x010a
        /*091e*/ 	.byte	0x3f
	.zero		1


	//   ....[80]....
        /*0920*/ 	.word	0x00016330
        /*0924*/ 	.word	0x00000006
        /*0928*/ 	.word	0x0002a880
        /*092c*/ 	.short	0x010a
        /*092e*/ 	.byte	0x3f
	.zero		1


	//   ....[81]....
        /*0930*/ 	.word	0x00016380
        /*0934*/ 	.word	0x00000006
        /*0938*/ 	.word	0x0002a840
        /*093c*/ 	.short	0x010a
        /*093e*/ 	.byte	0x3f
	.zero		1


	//   ....[82]....
        /*0940*/ 	.word	0x000163d0
        /*0944*/ 	.word	0x0000000d
        /*0948*/ 	.word	0x0002a870
        /*094c*/ 	.short	0x010a
        /*094e*/ 	.byte	0x3f
	.zero		1


	//   ....[83]....
        /*0950*/ 	.word	0x00016420
        /*0954*/ 	.word	0x0000000d
        /*0958*/ 	.word	0x0002a860
        /*095c*/ 	.short	0x010a
        /*095e*/ 	.byte	0x3f
	.zero		1


	//   ....[84]....
        /*0960*/ 	.word	0x00016470
        /*0964*/ 	.word	0x0000000c
        /*0968*/ 	.word	0x0002a870
        /*096c*/ 	.short	0x010a
        /*096e*/ 	.byte	0x3f
	.zero		1


	//   ....[85]....
        /*0970*/ 	.word	0x000164c0
        /*0974*/ 	.word	0x0000000c
        /*0978*/ 	.word	0x0002a860
        /*097c*/ 	.short	0x010a
        /*097e*/ 	.byte	0x3f
	.zero		1


	//   ....[86]....
        /*0980*/ 	.word	0x00016510
        /*0984*/ 	.word	0x00000000
        /*0988*/ 	.word	0x0002a820
        /*098c*/ 	.short	0x010a
        /*098e*/ 	.byte	0x3f
	.zero		1


	//   ....[87]....
        /*0990*/ 	.word	0x000166b0
        /*0994*/ 	.word	0x00000007
        /*0998*/ 	.word	0x00000000
        /*099c*/ 	.short	0x010a
        /*099e*/ 	.byte	0x3f
	.zero		1


	//   ....[88]....
        /*09a0*/ 	.word	0x00016700
        /*09a4*/ 	.word	0x00000009
        /*09a8*/ 	.word	0x00000000
        /*09ac*/ 	.short	0x010a
        /*09ae*/ 	.byte	0x3f
	.zero		1


	//   ....[89]....
        /*09b0*/ 	.word	0x00016750
        /*09b4*/ 	.word	0x00000011
        /*09b8*/ 	.word	0x0002a860
        /*09bc*/ 	.short	0x010a
        /*09be*/ 	.byte	0x3f
	.zero		1


	//   ....[90]....
        /*09c0*/ 	.word	0x000167a0
        /*09c4*/ 	.word	0x00000003
        /*09c8*/ 	.word	0x0002a860
        /*09cc*/ 	.short	0x010a
        /*09ce*/ 	.byte	0x3f
	.zero		1


	//   ....[91]....
        /*09d0*/ 	.word	0x000167f0
        /*09d4*/ 	.word	0x00000011
        /*09d8*/ 	.word	0x0002a880
        /*09dc*/ 	.short	0x010a
        /*09de*/ 	.byte	0x3f
	.zero		1


	//----- nvinfo : EIATTR_NUM_MBARRIERS
	.align		4
.L_218:
        /*09e0*/ 	.byte	0x03, 0x38
        /*09e2*/ 	.short	0x0016


	//----- nvinfo : EIATTR_EXIT_INSTR_OFFSETS
	.align		4
        /*09e4*/ 	.byte	0x04, 0x1c
        /*09e6*/ 	.short	(.L_220 - .L_219)


	//   ....[0]....
.L_219:
        /*09e8*/ 	.word	0x00000a60


	//   ....[1]....
        /*09ec*/ 	.word	0x00012090


	//   ....[2]....
        /*09f0*/ 	.word	0x00015dd0


	//----- nvinfo : EIATTR_MAX_THREADS
	.align		4
.L_220:
        /*09f4*/ 	.byte	0x04, 0x05
        /*09f6*/ 	.short	(.L_222 - .L_221)
.L_221:
        /*09f8*/ 	.word	0x00000180
        /*09fc*/ 	.word	0x00000001
        /*0a00*/ 	.word	0x00000001


	//----- nvinfo : EIATTR_CRS_STACK_SIZE
	.align		4
.L_222:
        /*0a04*/ 	.byte	0x04, 0x1e
        /*0a06*/ 	.short	(.L_224 - .L_223)
.L_223:
        /*0a08*/ 	.word	0x00000000


	//----- nvinfo : EIATTR_CBANK_PARAM_SIZE
	.align		4
.L_224:
        /*0a0c*/ 	.byte	0x03, 0x19
        /*0a0e*/ 	.short	0x0bf0


	//----- nvinfo : EIATTR_PARAM_CBANK
	.align		4
        /*0a10*/ 	.byte	0x04, 0x0a
        /*0a12*/ 	.short	(.L_226 - .L_225)
	.align		4
.L_225:
        /*0a14*/ 	.word	index@(.nv.constant0._ZN7cutlass13device_kernelIN5flash11enable_sm90INS1_16FlashAttnFwdSm90INS1_25CollectiveMainloopFwdSm90ILi2EN4cute5tupleIJNS5_1CILi1EEES8_S8_EEENS6_IJNS7_ILi128EEESA_NS7_ILi192EEEEEELi192ENS_12float_e4m3_tEfNS_4arch4Sm90ELb0ELb1ELb1ELb0ELb0ELb0ELb0ELb1ELb1ELb0ELb0ELb0EEENS1_21CollectiveEpilogueFwdINS6_IJSA_SB_SA_EEES9_NS_10bfloat16_tESF_Li256ELb0ELb0ELb0ELb1EEENS1_30DynamicPersistentTileSchedulerILi256ELi128ELb0ELb0ELb1EEEEEEEEEvNT_6ParamsE)
        /*0a18*/ 	.short	0x0210
        /*0a1a*/ 	.short	0x0bf0


	//----- nvinfo : EIATTR_SW_WAR
	.align		4
.L_226:
        /*0a1c*/ 	.byte	0x04, 0x36
        /*0a1e*/ 	.short	(.L_228 - .L_227)
.L_227:
        /*0a20*/ 	.word	0x00000008
.L_228:


//--------------------- .nv.info._ZN7cutlass13device_kernelIN5flash11enable_sm90INS1_16FlashAttnFwdSm90INS1_25CollectiveMainloopFwdSm90ILi2EN4cute5tupleIJNS5_1CILi1EEES8_S8_EEENS6_IJNS7_ILi128EEESA_NS7_ILi192EEEEEELi192ENS_12float_e4m3_tEfNS_4arch4Sm90ELb0ELb1ELb1ELb1ELb0ELb0ELb0ELb1ELb1ELb0ELb0ELb0EEENS1_21CollectiveEpilogueFwdINS6_IJSA_SB_SA_EEES9_NS_10bfloat16_tESF_Li256ELb1ELb0ELb0ELb1EEENS1_36VarlenDynamicPersistentTileSchedulerILi128ELi128ELi256ELi128ELb0ELb0ELb1ELb1ELb0ELb1EEEEEEEEEvNT_6ParamsE --------------------------
	.section	.nv.info._ZN7cutlass13device_kernelIN5flash11enable_sm90INS1_16FlashAttnFwdSm90INS1_25CollectiveMainloopFwdSm90ILi2EN4cute5tupleIJNS5_1CILi1EEES8_S8_EEENS6_IJNS7_ILi128EEESA_NS7_ILi192EEEEEELi192ENS_12float_e4m3_tEfNS_4arch4Sm90ELb0ELb1ELb1ELb1ELb0ELb0ELb0ELb1ELb1ELb0ELb0ELb0EEENS1_21CollectiveEpilogueFwdINS6_IJSA_SB_SA_EEES9_NS_10bfloat16_tESF_Li256ELb1ELb0ELb0ELb1EEENS1_36VarlenDynamicPersistentTileSchedulerILi128ELi128ELi256ELi128ELb0ELb0ELb1ELb1ELb0ELb1EEEEEEEEEvNT_6ParamsE,"",@"SHT_CUDA_INFO"
	.sectionflags	@""
	.align	4


	//----- nvinfo : EIATTR_CUDA_API_VERSION
	.align		4
        /*0000*/ 	.byte	0x04, 0x37
        /*0002*/ 	.short	(.L_230 - .L_229)
.L_229:
        /*0004*/ 	.word	0x00000082


	//----- nvinfo : EIATTR_KPARAM_INFO
	.align		4
.L_230:
        /*0008*/ 	.byte	0x04, 0x17
        /*000a*/ 	.short	(.L_232 - .L_231)
.L_231:
        /*000c*/ 	.word	0x00000000
        /*0010*/ 	.short	0x0000
        /*0012*/ 	.short	0x0070
        /*0014*/ 	.byte	0x00, 0xf0, 0x01, 0x28


	//----- nvinfo : EIATTR_SPARSE_MMA_MASK
	.align		4
.L_232:
        /*0018*/ 	.byte	0x03, 0x50
        /*001a*/ 	.short	0x0000


	//----- nvinfo : EIATTR_MAXREG_COUNT
	.align		4
        /*001c*/ 	.byte	0x03, 0x1b
        /*001e*/ 	.short	0x00a8


	//----- nvinfo : EIATTR_NUM_BARRIERS
	.align		4
        /*0020*/ 	.byte	0x02, 0x4c
        /*0022*/ 	.byte	0x10
	.zero		1


	//----- nvinfo : EIATTR_EXTERNS
	.align		4
        /*0024*/ 	.byte	0x04, 0x0f
        /*0026*/ 	.short	(.L_234 - .L_233)


	//   ....[0]....
	.align		4
.L_233:
        /*0028*/ 	.word	index@(__assertfail)


	//----- nvinfo : EIATTR_ANNOTATIONS
	.align		4
.L_234:
        /*002c*/ 	.byte	0x04, 0x55
        /*002e*/ 	.short	(.L_236 - .L_235)


	//   ....[0]....
.L_235:
        /* <DEDUP_REMOVED lines=28> */


	//----- nvinfo : EIATTR_MERCURY_ISA_VERSION
	.align		4
.L_236:
        /*01d8*/ 	.byte	0x03, 0x5f
        /*01da*/ 	.short	0x0101


	//----- nvinfo : EIATTR_UNUSED_LOAD_BYTE_OFFSET
	.align		4
        /*01dc*/ 	.byte	0x04, 0x44
        /*01de*/ 	.short	(.L_238 - .L_237)


	//   ....[0]....
.L_237:
        /*01e0*/ 	.word	0x00000a70
        /*01e4*/ 	.word	0x0000fff0


	//   ....[1]....
        /*01e8*/ 	.word	0x000101d0
        /*01ec*/ 	.word	0x0000fff0


	//----- nvinfo : EIATTR_INT_WARP_WIDE_INSTR_OFFSETS
	.align		4
.L_238:
        /*01f0*/ 	.byte	0x04, 0x31
        /*01f2*/ 	.short	(.L_240 - .L_239)


	//   ....[0]....
.L_239:
        /*01f4*/ 	.word	0x00000160


	//   ....[1]....
        /*01f8*/ 	.word	0x000001a0


	//   ....[2]....
        /*01fc*/ 	.word	0x00000210


	//   ....[3]....
        /*0200*/ 	.word	0x000147b0


	//   ....[4]....
        /*0204*/ 	.word	0x00014840


	//   ....[5]....
        /*0208*/ 	.word	0x00015000


	//   ....[6]....
        /*020c*/ 	.word	0x00016d20


	//   ....[7]....
        /*0210*/ 	.word	0x00016db0


	//----- nvinfo : EIATTR_COOP_GROUP_MASK_REGIDS
	.align		4
.L_240:
        /*0214*/ 	.byte	0x04, 0x29
        /*0216*/ 	.short	(.L_242 - .L_241)


	//   ....[0]....
.L_241:
        /*0218*/ 	.word	0xffffffff


	//   ....[1]....
        /*021c*/ 	.word	0xffffffff


	//   ....[2]....
        /*0220*/ 	.word	0xffffffff


	//   ....[3]....
        /*0224*/ 	.word	0xffffffff


	//   ....[4]....
        /*0228*/ 	.word	0xffffffff


	//   ....[5]....
        /*022c*/ 	.word	0xffffffff


	//   ....[6]....
        /*0230*/ 	.word	0xffffffff


	//   ....[7]....
        /*0234*/ 	.word	0xffffffff


	//   ....[8]....
        /*0238*/ 	.word	0xffffffff


	//   ....[9]....
        /*023c*/ 	.word	0xffffffff


	//   ....[10]....
        /*0240*/ 	.word	0xffffffff


	//   ....[11]....
        /*0244*/ 	.word	0xffffffff


	//   ....[12]....
        /*0248*/ 	.word	0xffffffff


	//   ....[13]....
        /*024c*/ 	.word	0xffffffff


	//   ....[14]....
        /*0250*/ 	.word	0xffffffff


	//   ....[15]....
        /*0254*/ 	.word	0xffffffff


	//   ....[16]....
        /*0258*/ 	.word	0xffffffff


	//   ....[17]....
        /*025c*/ 	.word	0xffffffff


	//   ....[18]....
        /*0260*/ 	.word	0xffffffff


	//   ....[19]....
        /*0264*/ 	.word	0xffffffff


	//   ....[20]....
        /*0268*/ 	.word	0xffffffff


	//   ....[21]....
        /*026c*/ 	.word	0xffffffff


	//   ....[22]....
        /*0270*/ 	.word	0xffffffff


	//   ....[23]....
        /*0274*/ 	.word	0xffffffff


	//   ....[24]....
        /*0278*/ 	.word	0xffffffff


	//   ....[25]....
        /*027c*/ 	.word	0xffffffff


	//   ....[26]....
        /*0280*/ 	.word	0xffffffff


	//   ....[27]....
        /*0284*/ 	.word	0xffffffff


	//   ....[28]....
        /*0288*/ 	.word	0xffffffff


	//   ....[29]....
        /*028c*/ 	.word	0xffffffff


	//   ....[30]....
        /*0290*/ 	.word	0xffffffff


	//   ....[31]....
        /*0294*/ 	.word	0xffffffff


	//   ....[32]....
        /*0298*/ 	.word	0xffffffff


	//   ....[33]....
        /*029c*/ 	.word	0xffffffff


	//   ....[34]....
        /*02a0*/ 	.word	0xffffffff


	//   ....[35]....
        /*02a4*/ 	.word	0xffffffff


	//   ....[36]....
        /*02a8*/ 	.word	0xffffffff


	//   ....[37]....
        /*02ac*/ 	.word	0xffffffff


	//   ....[38]....
        /*02b0*/ 	.word	0xffffffff


	//   ....[39]....
        /*02b4*/ 	.word	0xffffffff


	//   ....[40]....
        /*02b8*/ 	.word	0xffffffff


	//   ....[41]....
        /*02bc*/ 	.word	0xffffffff


	//   ....[42]....
        /*02c0*/ 	.word	0xffffffff


	//   ....[43]....
        /*02c4*/ 	.word	0xffffffff


	//   ....[44]....
        /*02c8*/ 	.word	0xffffffff


	//   ....[45]....
        /*02cc*/ 	.word	0xffffffff


	//   ....[46]....
        /*02d0*/ 	.word	0xffffffff


	//   ....[47]....
        /*02d4*/ 	.word	0xffffffff


	//   ....[48]....
        /*02d8*/ 	.word	0xffffffff


	//   ....[49]....
        /*02dc*/ 	.word	0xffffffff


	//   ....[50]....
        /*02e0*/ 	.word	0xffffffff


	//   ....[51]....
        /*02e4*/ 	.word	0xffffffff


	//   ....[52]....
        /*02e8*/ 	.word	0xffffffff


	//   ....[53]....
        /*02ec*/ 	.word	0xffffffff


	//   ....[54]....
        /*02f0*/ 	.word	0xffffffff


	//   ....[55]....
        /*02f4*/ 	.word	0xffffffff


	//   ....[56]....
        /*02f8*/ 	.word	0xffffffff


	//   ....[57]....
        /*02fc*/ 	.word	0xffffffff


	//   ....[58]....
        /*0300*/ 	.word	0xffffffff


	//   ....[59]....
        /*0304*/ 	.word	0xffffffff


	//   ....[60]....
        /*0308*/ 	.word	0xffffffff


	//   ....[61]....
        /*030c*/ 	.word	0xffffffff


	//   ....[62]....
        /*0310*/ 	.word	0xffffffff


	//   ....[63]....
        /*0314*/ 	.word	0xffffffff


	//   ....[64]....
        /*0318*/ 	.word	0xffffffff


	//   ....[65]....
        /*031c*/ 	.word	0xffffffff


	//   ....[66]....
        /*0320*/ 	.word	0xffffffff


	//   ....[67]....
        /*0324*/ 	.word	0xffffffff


	//   ....[68]....
        /*0328*/ 	.word	0xffffffff


	//   ....[69]....
        /*032c*/ 	.word	0xffffffff


	//   ....[70]....
        /*0330*/ 	.word	0xffffffff


	//   ....[71]....
        /*0334*/ 	.word	0xffffffff


	//   ....[72]....
        /*0338*/ 	.word	0xffffffff


	//   ....[73]....
        /*033c*/ 	.word	0xffffffff


	//   ....[74]....
        /*0340*/ 	.word	0xffffffff


	//   ....[75]....
        /*0344*/ 	.word	0xffffffff


	//   ....[76]....
        /*0348*/ 	.word	0xffffffff


	//   ....[77]....
        /*034c*/ 	.word	0xffffffff


	//   ....[78]....
        /*0350*/ 	.word	0xffffffff


	//   ....[79]....
        /*0354*/ 	.word	0xffffffff


	//   ....[80]....
        /*0358*/ 	.word	0xffffffff


	//   ....[81]....
        /*035c*/ 	.word	0xffffffff


	//   ....[82]....
        /*0360*/ 	.word	0xffffffff


	//   ....[83]....
        /*0364*/ 	.word	0xffffffff


	//   ....[84]....
        /*0368*/ 	.word	0xffffffff


	//   ....[85]....
        /*036c*/ 	.word	0xffffffff


	//   ....[86]....
        /*0370*/ 	.word	0xffffffff


	//   ....[87]....
        /*0374*/ 	.word	0xffffffff


	//   ....[88]....
        /*0378*/ 	.word	0xffffffff


	//   ....[89]....
        /*037c*/ 	.word	0xffffffff


	//   ....[90]....
        /*0380*/ 	.word	0xffffffff


	//   ....[91]....
        /*0384*/ 	.word	0xffffffff


	//   ....[92]....
        /*0388*/ 	.word	0xffffffff


	//   ....[93]....
        /*038c*/ 	.word	0xffffffff


	//   ....[94]....
        /*0390*/ 	.word	0xffffffff


	//   ....[95]....
        /*0394*/ 	.word	0xffffffff


	//   ....[96]....
        /*0398*/ 	.word	0xffffffff


	//   ....[97]....
        /*039c*/ 	.word	0xffffffff


	//   ....[98]....
        /*03a0*/ 	.word	0xffffffff


	//   ....[99]....
        /*03a4*/ 	.word	0xffffffff


	//   ....[100]....
        /*03a8*/ 	.word	0xffffffff


	//   ....[101]....
        /*03ac*/ 	.word	0xffffffff


	//   ....[102]....
        /*03b0*/ 	.word	0xffffffff


	//   ....[103]....
        /*03b4*/ 	.word	0xffffffff


	//   ....[104]....
        /*03b8*/ 	.word	0xffffffff


	//   ....[105]....
        /*03bc*/ 	.word	0xffffffff


	//   ....[106]....
        /*03c0*/ 	.word	0xffffffff


	//   ....[107]....
        /*03c4*/ 	.word	0xffffffff


	//   ....[108]....
        /*03c8*/ 	.word	0xffffffff


	//   ....[109]....
        /*03cc*/ 	.word	0xffffffff


	//   ....[110]....
        /*03d0*/ 	.word	0xffffffff


	//   ....[111]....
        /*03d4*/ 	.word	0x0500000f


	//   ....[112]....
        /*03d8*/ 	.word	0x0500000f


	//----- nvinfo : EIATTR_COOP_GROUP_INSTR_OFFSETS
	.align		4
.L_242:
        /*03dc*/ 	.byte	0x04, 0x28
        /*03de*/ 	.short	(.L_244 - .L_243)


	//   ....[0]....
.L_243:
        /*03e0*/ 	.word	0x00000070


	//   ....[1]....
        /*03e4*/ 	.word	0x00000170


	//   ....[2]....
        /*03e8*/ 	.word	0x000001c0


	//   ....[3]....
        /*03ec*/ 	.word	0x000003f0


	//   ....[4]....
        /*03f0*/ 	.word	0x00000550


	//   ....[5]....
        /*03f4*/ 	.word	0x00000670


	//   ....[6]....
        /*03f8*/ 	.word	0x000007d0


	//   ....[7]....
        /*03fc*/ 	.word	0x00001910


	//   ....[8]....
        /*0400*/ 	.word	0x00004090


	//   ....[9]....
        /*0404*/ 	.word	0x00004140


	//   ....[10]....
        /*0408*/ 	.word	0x000047d0


	//   ....[11]....
        /*040c*/ 	.word	0x00004860


	//   ....[12]....
        /*0410*/ 	.word	0x000073a0


	//   ....[13]....
        /*0414*/ 	.word	0x000073e0


	//   ....[14]....
        /*0418*/ 	.word	0x00007e60


	//   ....[15]....
        /*041c*/ 	.word	0x00007ee0


	//   ....[16]....
        /*0420*/ 	.word	0x0000a500


	//   ....[17]....
        /*0424*/ 	.word	0x0000a520


	//   ....[18]....
        /*0428*/ 	.word	0x0000a550


	//   ....[19]....
        /*042c*/ 	.word	0x0000a570


	//   ....[20]....
        /*0430*/ 	.word	0x0000d880


	//   ....[21]....
        /*0434*/ 	.word	0x0000d8a0


	//   ....[22]....
        /*0438*/ 	.word	0x0000e240


	//   ....[23]....
        /*043c*/ 	.word	0x0000e2e0


	//   ....[24]....
        /*0440*/ 	.word	0x0000f880


	//   ....[25]....
        /*0444*/ 	.word	0x0000f890


	//   ....[26]....
        /*0448*/ 	.word	0x0000f8c0


	//   ....[27]....
        /*044c*/ 	.word	0x0000f8d0


	//   ....[28]....
        /*0450*/ 	.word	0x00010d30


	//   ....[29]....
        /*0454*/ 	.word	0x00010d60


	//   ....[30]....
        /*0458*/ 	.word	0x00010d90


	//   ....[31]....
        /*045c*/ 	.word	0x00010dc0


	//   ....[32]....
        /*0460*/ 	.word	0x00010df0


	//   ....[33]....
        /*0464*/ 	.word	0x00010e10


	//   ....[34]....
        /*0468*/ 	.word	0x00010e20


	//   ....[35]....
        /*046c*/ 	.word	0x00010e30


	//   ....[36]....
        /*0470*/ 	.word	0x00010e40


	//   ....[37]....
        /*0474*/ 	.word	0x00010e50


	//   ....[38]....
        /*0478*/ 	.word	0x00010e60


	//   ....[39]....
        /*047c*/ 	.word	0x00010e90


	//   ....[40]....
        /*0480*/ 	.word	0x00010ec0


	//   ....[41]....
        /*0484*/ 	.word	0x00010ef0


	//   ....[42]....
        /*0488*/ 	.word	0x00010f20


	//   ....[43]....
        /*048c*/ 	.word	0x00010f30


	//   ....[44]....
        /*0490*/ 	.word	0x00010f40


	//   ....[45]....
        /*0494*/ 	.word	0x00010f70


	//   ....[46]....
        /*0498*/ 	.word	0x00010fa0


	//   ....[47]....
        /*049c*/ 	.word	0x00010fb0


	//   ....[48]....
        /*04a0*/ 	.word	0x00010fc0


	//   ....[49]....
        /*04a4*/ 	.word	0x00010ff0


	//   ....[50]....
        /*04a8*/ 	.word	0x00011020


	//   ....[51]....
        /*04ac*/ 	.word	0x00011030


	//   ....[52]....
        /*04b0*/ 	.word	0x00011040


	//   ....[53]....
        /*04b4*/ 	.word	0x00011050


	//   ....[54]....
        /*04b8*/ 	.word	0x00011060


	//   ....[55]....
        /*04bc*/ 	.word	0x00011070


	//   ....[56]....
        /*04c0*/ 	.word	0x00011080


	//   ....[57]....
        /*04c4*/ 	.word	0x00011090


	//   ....[58]....
        /*04c8*/ 	.word	0x000110a0


	//   ....[59]....
        /*04cc*/ 	.word	0x000110b0


	//   ....[60]....
        /*04d0*/ 	.word	0x000110c0


	//   ....[61]....
        /*04d4*/ 	.word	0x000110d0


	//   ....[62]....
        /*04d8*/ 	.word	0x000110e0


	//   ....[63]....
        /*04dc*/ 	.word	0x000110f0


	//   ....[64]....
        /*04e0*/ 	.word	0x00011110


	//   ....[65]....
        /*04e4*/ 	.word	0x00011140


	//   ....[66]....
        /*04e8*/ 	.word	0x00011170


	//   ....[67]....
        /*04ec*/ 	.word	0x000111a0


	//   ....[68]....
        /*04f0*/ 	.word	0x000111d0


	//   ....[69]....
        /*04f4*/ 	.word	0x000111f0


	//   ....[70]....
        /*04f8*/ 	.word	0x00011200


	//   ....[71]....
        /*04fc*/ 	.word	0x00011210


	//   ....[72]....
        /*0500*/ 	.word	0x00011220


	//   ....[73]....
        /*0504*/ 	.word	0x00011230


	//   ....[74]....
        /*0508*/ 	.word	0x00011260


	//   ....[75]....
        /*050c*/ 	.word	0x00011270


	//   ....[76]....
        /*0510*/ 	.word	0x00013080


	//   ....[77]....
        /*0514*/ 	.word	0x00013270


	//   ....[78]....
        /*0518*/ 	.word	0x000132a0


	//   ....[79]....
        /*051c*/ 	.word	0x000132d0


	//   ....[80]....
        /*0520*/ 	.word	0x00013310


	//   ....[81]....
        /*0524*/ 	.word	0x00013340


	//   ....[82]....
        /*0528*/ 	.word	0x00013380


	//   ....[83]....
        /*052c*/ 	.word	0x00013510


	//   ....[84]....
        /*0530*/ 	.word	0x00013540


	//   ....[85]....
        /*0534*/ 	.word	0x00013570


	//   ....[86]....
        /*0538*/ 	.word	0x000135a0


	//   ....[87]....
        /*053c*/ 	.word	0x000135d0


	//   ....[88]....
        /*0540*/ 	.word	0x00013610


	//   ....[89]....
        /*0544*/ 	.word	0x000136b0


	//   ....[90]....
        /*0548*/ 	.word	0x00013740


	//   ....[91]....
        /*054c*/ 	.word	0x000137f0


	//   ....[92]....
        /*0550*/ 	.word	0x00015130


	//   ....[93]....
        /*0554*/ 	.word	0x00017790


	//   ....[94]....
        /*0558*/ 	.word	0x000177c0


	//   ....[95]....
        /*055c*/ 	.word	0x000177f0


	//   ....[96]....
        /*0560*/ 	.word	0x00017830


	//   ....[97]....
        /*0564*/ 	.word	0x00017860


	//   ....[98]....
        /*0568*/ 	.word	0x00017870


	//   ....[99]....
        /*056c*/ 	.word	0x000178a0


	//   ....[100]....
        /*0570*/ 	.word	0x000178b0


	//   ....[101]....
        /*0574*/ 	.word	0x000179f0


	//   ....[102]....
        /*0578*/ 	.word	0x00017a20


	//   ....[103]....
        /*057c*/ 	.word	0x00017a50


	//   ....[104]....
        /*0580*/ 	.word	0x00017a80


	//   ....[105]....
        /*0584*/ 	.word	0x00017ab0


	//   ....[106]....
        /*0588*/ 	.word	0x00017af0


	//   ....[107]....
        /*058c*/ 	.word	0x00017b80


	//   ....[108]....
        /*0590*/ 	.word	0x00017c10


	//   ....[109]....
        /*0594*/ 	.word	0x00017c80


	//   ....[110]....
        /*0598*/ 	.word	0x00018310


	//   ....[111]....
        /*059c*/ 	.word	0x000189a0


	//   ....[112]....
        /*05a0*/ 	.word	0x00018e10


	//----- nvinfo : EIATTR_REG_RECONFIG
	.align		4
.L_244:
        /*05a4*/ 	.byte	0x01, 0x54
	.zero		2


	//----- nvinfo : EIATTR_SYSCALL_OFFSETS
	.align		4
        /*05a8*/ 	.byte	0x04, 0x46
        /*05aa*/ 	.short	(.L_246 - .L_245)


	//   ....[0]....
.L_245:
        /*05ac*/ 	.word	0x00001af0


	//   ....[1]....
        /*05b0*/ 	.word	0x000149e0


	//   ....[2]....
        /*05b4*/ 	.word	0x00014b60


	//   ....[3]....
        /*05b8*/ 	.word	0x00014ca0


	//   ....[4]....
        /*05bc*/ 	.word	0x00014dc0


	//----- nvinfo : EIATTR_MBARRIER_INSTR_OFFSETS
	.align		4
.L_246:
        /*05c0*/ 	.byte	0x04, 0x39
        /*05c2*/ 	.short	(.L_248 - .L_247)


	//   ....[0]....
.L_247:
        /*05c4*/ 	.word	0x000002a0
        /*05c8*/ 	.word	0x000000ff
        /*05cc*/ 	.word	0x0002a800
        /*05d0*/ 	.short	0x0100
        /*05d2*/ 	.byte	0x08
	.zero		1


	//   ....[1]....
        /*05d4*/ 	.word	0x000002b0
        /*05d8*/ 	.word	0x000000ff
        /*05dc*/ 	.word	0x0002a820
        /*05e0*/ 	.short	0x0100
        /*05e2*/ 	.byte	0x08
	.zero		1


	//   ....[2]....
        /*05e4*/ 	.word	0x000003a0
        /*05e8*/ 	.word	0x000000ff
        /*05ec*/ 	.word	0x0002a830
        /*05f0*/ 	.short	0x0100
        /*05f2*/ 	.byte	0x08
	.zero		1


	//   ....[3]....
        /*05f4*/ 	.word	0x000003b0
        /*05f8*/ 	.word	0x000000ff
        /*05fc*/ 	.word	0x0002a840
        /*0600*/ 	.short	0x0100
        /*0602*/ 	.byte	0x08
	.zero		1


	//   ....[4]....
        /*0604*/ 	.word	0x000003c0
        /*0608*/ 	.word	0x000000ff
        /*060c*/ 	.word	0x0002a838
        /*0610*/ 	.short	0x0100
        /*0612*/ 	.byte	0x08
	.zero		1


	//   ....[5]....
        /*0614*/ 	.word	0x000003d0
        /*0618*/ 	.word	0x000000ff
        /*061c*/ 	.word	0x0002a848
        /*0620*/ 	.short	0x0100
        /*0622*/ 	.byte	0x08
	.zero		1


	//   ....[6]....
        /*0624*/ 	.word	0x00000500
        /*0628*/ 	.word	0x000000ff
        /*062c*/ 	.word	0x0002a850
        /*0630*/ 	.short	0x0100
        /*0632*/ 	.byte	0x08
	.zero		1


	//   ....[7]....
        /*0634*/ 	.word	0x00000510
        /*0638*/ 	.word	0x000000ff
        /*063c*/ 	.word	0x0002a860
        /*0640*/ 	.short	0x0100
        /*0642*/ 	.byte	0x08
	.zero		1


	//   ....[8]....
        /*0644*/ 	.word	0x00000520
        /*0648*/ 	.word	0x000000ff
        /*064c*/ 	.word	0x0002a858
        /*0650*/ 	.short	0x0100
        /*0652*/ 	.byte	0x08
	.zero		1


	//   ....[9]....
        /*0654*/ 	.word	0x00000530
        /*0658*/ 	.word	0x000000ff
        /*065c*/ 	.word	0x0002a868
        /*0660*/ 	.short	0x0100
        /*0662*/ 	.byte	0x08
	.zero		1


	//   ....[10]....
        /*0664*/ 	.word	0x00000620
        /*0668*/ 	.word	0x000000ff
        /*066c*/ 	.word	0x0002a870
        /*0670*/ 	.short	0x0100
        /*0672*/ 	.byte	0x06
	.zero		1


	//   ....[11]....
        /*0674*/ 	.word	0x00000630
        /*0678*/ 	.word	0x000000ff
        /*067c*/ 	.word	0x0002a880
        /*0680*/ 	.short	0x0100
        /*0682*/ 	.byte	0x06
	.zero		1


	//   ....[12]....
        /*0684*/ 	.word	0x00000640
        /*0688*/ 	.word	0x000000ff
        /*068c*/ 	.word	0x0002a878
        /*0690*/ 	.short	0x0100
        /*0692*/ 	.byte	0x06
	.zero		1


	//   ....[13]....
        /*0694*/ 	.word	0x00000650
        /*0698*/ 	.word	0x000000ff
        /*069c*/ 	.word	0x0002a888
        /*06a0*/ 	.short	0x0100
        /*06a2*/ 	.byte	0x06
	.zero		1


	//   ....[14]....
        /*06a4*/ 	.word	0x00000780
        /*06a8*/ 	.word	0x000000ff
        /*06ac*/ 	.word	0x0002a890
        /*06b0*/ 	.short	0x0100
        /*06b2*/ 	.byte	0x08
	.zero		1


	//   ....[15]....
        /*06b4*/ 	.word	0x00000790
        /*06b8*/ 	.word	0x000000ff
        /*06bc*/ 	.word	0x0002a8a0
        /*06c0*/ 	.short	0x0100
        /*06c2*/ 	.byte	0x08
	.zero		1


	//   ....[16]....
        /*06c4*/ 	.word	0x000007a0
        /*06c8*/ 	.word	0x000000ff
        /*06cc*/ 	.word	0x0002a898
        /*06d0*/ 	.short	0x0100
        /*06d2*/ 	.byte	0x08
	.zero		1


	//   ....[17]....
        /*06d4*/ 	.word	0x000007b0
        /*06d8*/ 	.word	0x000000ff
        /*06dc*/ 	.word	0x0002a8a8
        /*06e0*/ 	.short	0x0100
        /*06e2*/ 	.byte	0x08
	.zero		1


	//   ....[18]....
        /*06e4*/ 	.word	0x000008e0
        /*06e8*/ 	.word	0x000000ff
        /*06ec*/ 	.word	0x0002a8b0
        /*06f0*/ 	.short	0x0100
        /*06f2*/ 	.byte	0x08
	.zero		1


	//   ....[19]....
        /*06f4*/ 	.word	0x000008f0
        /*06f8*/ 	.word	0x000000ff
        /*06fc*/ 	.word	0x0002a8c0
        /*0700*/ 	.short	0x0100
        /*0702*/ 	.byte	0x08
	.zero		1


	//   ....[20]....
        /*0704*/ 	.word	0x00000900
        /*0708*/ 	.word	0x000000ff
        /*070c*/ 	.word	0x0002a8b8
        /*0710*/ 	.short	0x0100
        /*0712*/ 	.byte	0x08
	.zero		1


	//   ....[21]....
        /*0714*/ 	.word	0x00000910
        /*0718*/ 	.word	0x000000ff
        /*071c*/ 	.word	0x0002a8c8
        /*0720*/ 	.short	0x0100
        /*0722*/ 	.byte	0x08
	.zero		1


	//   ....[22]....
        /*0724*/ 	.word	0x00001e40
        /*0728*/ 	.word	0x000000ff
        /*072c*/ 	.word	0x0002a800
        /*0730*/ 	.short	0x010a
        /*0732*/ 	.byte	0x24
	.zero		1


	//   ....[23]....
        /*0734*/ 	.word	0x00001ee0
        /*0738*/ 	.word	0x00000003
        /*073c*/ 	.word	0x0002a830
        /*0740*/ 	.short	0x010a
        /*0742*/ 	.byte	0x3f
	.zero		1


	//   ....[24]....
        /*0744*/ 	.word	0x00001f40
        /*0748*/ 	.word	0x00000003
        /*074c*/ 	.word	0x0002a830
        /*0750*/ 	.short	0x010a
        /*0752*/ 	.byte	0x3f
	.zero		1


	//   ....[25]....
        /*0754*/ 	.word	0x00002760
        /*0758*/ 	.word	0x00000003
        /*075c*/ 	.word	0x00000000
        /*0760*/ 	.short	0x0101
        /*0762*/ 	.byte	0x3f
	.zero		1


	//   ....[26]....
        /*0764*/ 	.word	0x00005950
        /*0768*/ 	.word	0x000000ff
        /*076c*/ 	.word	0x0002a830
        /*0770*/ 	.short	0x010a
        /*0772*/ 	.byte	0x06
	.zero		1


	//   ....[27]....
        /*0774*/ 	.word	0x00005990
        /*0778*/ 	.word	0x000000ff
        /*077c*/ 	.word	0x0002a830
        /*0780*/ 	.short	0x010a
        /*0782*/ 	.byte	0x06
	.zero		1


	//   ....[28]....
        /*0784*/ 	.word	0x00005c30
        /*0788*/ 	.word	0x000000ff
        /*078c*/ 	.word	0x0002a850
        /*0790*/ 	.short	0x010a
        /*0792*/ 	.byte	0x06
	.zero		1


	//   ....[29]....
        /*0794*/ 	.word	0x00005c70
        /*0798*/ 	.word	0x000000ff
        /*079c*/ 	.word	0x0002a850
        /*07a0*/ 	.short	0x010a
        /*07a2*/ 	.byte	0x06
	.zero		1


	//   ....[30]....
        /*07a4*/ 	.word	0x00006730
        /*07a8*/ 	.word	0x0000007f
        /*07ac*/ 	.word	0x00000000
        /*07b0*/ 	.short	0x0101
        /*07b2*/ 	.byte	0x3f
	.zero		1


	//   ....[31]....
        /*07b4*/ 	.word	0x00008940
        /*07b8*/ 	.word	0x000000ff
        /*07bc*/ 	.word	0x00000000
        /*07c0*/ 	.short	0x0101
        /*07c2*/ 	.byte	0x06
	.zero		1


	//   ....[32]....
        /*07c4*/ 	.word	0x00009420
        /*07c8*/ 	.word	0x000000ff
        /*07cc*/ 	.word	0x0002a830
        /*07d0*/ 	.short	0x010a
        /*07d2*/ 	.byte	0x06
	.zero		1


	//   ....[33]....
        /*07d4*/ 	.word	0x00009460
        /*07d8*/ 	.word	0x000000ff
        /*07dc*/ 	.word	0x0002a830
        /*07e0*/ 	.short	0x010a
        /*07e2*/ 	.byte	0x06
	.zero		1


	//   ....[34]....
        /*07e4*/ 	.word	0x00009730
        /*07e8*/ 	.word	0x000000ff
        /*07ec*/ 	.word	0x0002a850
        /*07f0*/ 	.short	0x010a
        /*07f2*/ 	.byte	0x06
	.zero		1


	//   ....[35]....
        /*07f4*/ 	.word	0x00009770
        /*07f8*/ 	.word	0x000000ff
        /*07fc*/ 	.word	0x0002a850
        /*0800*/ 	.short	0x010a
        /*0802*/ 	.byte	0x06
	.zero		1


	//   ....[36]....
        /*0804*/ 	.word	0x0000b0e0
        /*0808*/ 	.word	0x00000004
        /*080c*/ 	.word	0x00000000
        /*0810*/ 	.short	0x0101
        /*0812*/ 	.byte	0x3f
	.zero		1


	//   ....[37]....
        /*0814*/ 	.word	0x0000b420
        /*0818*/ 	.word	0x000000ff
        /*081c*/ 	.word	0x00000000
        /*0820*/ 	.short	0x0101
        /*0822*/ 	.byte	0x06
	.zero		1


	//   ....[38]....
        /*0824*/ 	.word	0x0000bd50
        /*0828*/ 	.word	0x000000ff
        /*082c*/ 	.word	0x0002a830
        /*0830*/ 	.short	0x010a
        /*0832*/ 	.byte	0x06
	.zero		1


	//   ....[39]....
        /*0834*/ 	.word	0x0000bd90
        /*0838*/ 	.word	0x000000ff
        /*083c*/ 	.word	0x0002a830
        /*0840*/ 	.short	0x010a
        /*0842*/ 	.byte	0x06
	.zero		1


	//   ....[40]....
        /*0844*/ 	.word	0x0000c060
        /*0848*/ 	.word	0x000000ff
        /*084c*/ 	.word	0x0002a850
        /*0850*/ 	.short	0x010a
        /*0852*/ 	.byte	0x06
	.zero		1


	//   ....[41]....
        /*0854*/ 	.word	0x0000c0a0
        /*0858*/ 	.word	0x000000ff
        /*085c*/ 	.word	0x0002a850
        /*0860*/ 	.short	0x010a
        /*0862*/ 	.byte	0x06
	.zero		1


	//   ....[42]....
        /*0864*/ 	.word	0x0000cb40
        /*0868*/ 	.word	0x00000080
        /*086c*/ 	.word	0x00000000
        /*0870*/ 	.short	0x0101
        /*0872*/ 	.byte	0x3f
	.zero		1


	//   ....[43]....
        /*0874*/ 	.word	0x0000ed50
        /*0878*/ 	.word	0x000000ff
        /*087c*/ 	.word	0x00000000
        /*0880*/ 	.short	0x0101
        /*0882*/ 	.byte	0x06
	.zero		1


	//   ....[44]....
        /*0884*/ 	.word	0x0000f540
        /*0888*/ 	.word	0x000000ff
        /*088c*/ 	.word	0x0002a850
        /*0890*/ 	.short	0x010a
        /*0892*/ 	.byte	0x09
	.zero		1


	//   ....[45]....
        /*0894*/ 	.word	0x0000f580
        /*0898*/ 	.word	0x000000ff
        /*089c*/ 	.word	0x0002a850
        /*08a0*/ 	.short	0x010a
        /*08a2*/ 	.byte	0x09
	.zero		1


	//   ....[46]....
        /*08a4*/ 	.word	0x0000fc60
        /*08a8*/ 	.word	0x000000ff
        /*08ac*/ 	.word	0x00000000
        /*08b0*/ 	.short	0x0101
        /*08b2*/ 	.byte	0x04
	.zero		1


	//   ....[47]....
        /*08b4*/ 	.word	0x00011e70
        /*08b8*/ 	.word	0x00000003
        /*08bc*/ 	.word	0x00000000
        /*08c0*/ 	.short	0x0101
        /*08c2*/ 	.byte	0x3f
	.zero		1


	//   ....[48]....
        /*08c4*/ 	.word	0x00015350
        /*08c8*/ 	.word	0x00000004
        /*08cc*/ 	.word	0x0002a880
        /*08d0*/ 	.short	0x010a
        /*08d2*/ 	.byte	0x3f
	.zero		1


	//   ....[49]....
        /*08d4*/ 	.word	0x000155a0
        /*08d8*/ 	.word	0x00000004
        /*08dc*/ 	.word	0x0002a840
        /*08e0*/ 	.short	0x010a
        /*08e2*/ 	.byte	0x3f
	.zero		1


	//   ....[50]....
        /*08e4*/ 	.word	0x00015a30
        /*08e8*/ 	.word	0x000000ff
        /*08ec*/ 	.word	0x0002a820
        /*08f0*/ 	.short	0x010a
        /*08f2*/ 	.byte	0x29
	.zero		1


	//   ....[51]....
        /*08f4*/ 	.word	0x00015cf0
        /*08f8*/ 	.word	0x00000006
        /*08fc*/ 	.word	0x0002a880
        /*0900*/ 	.short	0x010a
        /*0902*/ 	.byte	0x3f
	.zero		1


	//   ....[52]....
        /*0904*/ 	.word	0x00016150
        /*0908*/ 	.word	0x00000006
        /*090c*/ 	.word	0x0002a840
        /*0910*/ 	.short	0x010a
        /*0912*/ 	.byte	0x3f
	.zero		1


	//   ....[53]....
        /*0914*/ 	.word	0x00016600
        /*0918*/ 	.word	0x0000000d
        /*091c*/ 	.word	0x0002a870
        /*0920*/ 	.short	0x010a
        /*0922*/ 	.byte	0x3f
	.zero		1


	//   ....[54]....
        /*0924*/ 	.word	0x00016670
        /*0928*/ 	.word	0x0000000d
        /*092c*/ 	.word	0x0002a860
        /*0930*/ 	.short	0x010a
        /*0932*/ 	.byte	0x3f
	.zero		1


	//   ....[55]....
        /*0934*/ 	.word	0x00016c50
        /*0938*/ 	.word	0x0000000d
        /*093c*/ 	.word	0x0002a850
        /*0940*/ 	.short	0x0101
        /*0942*/ 	.byte	0x3f
	.zero		1


	//   ....[56]....
        /*0944*/ 	.word	0x00016ca0
        /*0948*/ 	.word	0x0000000d
        /*094c*/ 	.word	0x00000000
        /*0950*/ 	.short	0x0101
        /*0952*/ 	.byte	0x3f
	.zero		1


	//   ....[57]....
        /*0954*/ 	.word	0x00016e90
        /*0958*/ 	.word	0x0000000c
        /*095c*/ 	.word	0x0002a870
        /*0960*/ 	.short	0x010a
        /*0962*/ 	.byte	0x3f
	.zero		1


	//   ....[58]....
        /*0964*/ 	.word	0x00016ef0
        /*0968*/ 	.word	0x0000000c
        /*096c*/ 	.word	0x0002a860
        /*0970*/ 	.short	0x010a
        /*0972*/ 	.byte	0x3f
	.zero		1


	//   ....[59]....
        /*0974*/ 	.word	0x000174d0
        /*0978*/ 	.word	0x0000000c
        /*097c*/ 	.word	0x0002a850
        /*0980*/ 	.short	0x0101
        /*0982*/ 	.byte	0x3f
	.zero		1


	//   ....[60]....
        /*0984*/ 	.word	0x00017560
        /*0988*/ 	.word	0x00000000
        /*098c*/ 	.word	0x00000000
        /*0990*/ 	.short	0x0101
        /*0992*/ 	.byte	0x3f
	.zero		1


	//   ....[61]....
        /*0994*/ 	.word	0x00018290
        /*0998*/ 	.word	0x00000000
        /*099c*/ 	.word	0x0002a820
        /*09a0*/ 	.short	0x010a
        /*09a2*/ 	.byte	0x3f
	.zero		1


	//   ....[62]....
        /*09a4*/ 	.word	0x00018430
        /*09a8*/ 	.word	0x00000007
        /*09ac*/ 	.word	0x00000000
        /*09b0*/ 	.short	0x010a
        /*09b2*/ 	.byte	0x3f
	.zero		1


	//   ....[63]....
        /*09b4*/ 	.word	0x000184a0
        /*09b8*/ 	.word	0x00000009
        /*09bc*/ 	.word	0x00000000
        /*09c0*/ 	.short	0x010a
        /*09c2*/ 	.byte	0x3f
	.zero		1


	//   ....[64]....
        /*09c4*/ 	.word	0x000184f0
        /*09c8*/ 	.word	0x00000011
        /*09cc*/ 	.word	0x0002a860
        /*09d0*/ 	.short	0x010a
        /*09d2*/ 	.byte	0x3f
	.zero		1


	//   ....[65]....
        /*09d4*/ 	.word	0x00018540
        /*09d8*/ 	.word	0x00000003
        /*09dc*/ 	.word	0x0002a860
        /*09e0*/ 	.short	0x010a
        /*09e2*/ 	.byte	0x3f
	.zero		1


	//   ....[66]....
        /*09e4*/ 	.word	0x00018580
        /*09e8*/ 	.word	0x00000011
        /*09ec*/ 	.word	0x0002a880
        /*09f0*/ 	.short	0x010a
        /*09f2*/ 	.byte	0x3f
	.zero		1


	//   ....[67]....
        /*09f4*/ 	.word	0x000185a0
        /*09f8*/ 	.word	0x00000003
        /*09fc*/ 	.word	0x0002a880
        /*0a00*/ 	.short	0x010a
        /*0a02*/ 	.byte	0x3f
	.zero		1


	//   ....[68]....
        /*0a04*/ 	.word	0x00018610
        /*0a08*/ 	.word	0x00000003
        /*0a0c*/ 	.word	0x0002a800
        /*0a10*/ 	.short	0x010a
        /*0a12*/ 	.byte	0x3f
	.zero		1


	//   ....[69]....
        /*0a14*/ 	.word	0x00018660
        /*0a18*/ 	.word	0x00000003
        /*0a1c*/ 	.word	0x0002a830
        /*0a20*/ 	.short	0x010a
        /*0a22*/ 	.byte	0x3f
	.zero		1


	//   ....[70]....
        /*0a24*/ 	.word	0x000186c0
        /*0a28*/ 	.word	0x0000000f
        /*0a2c*/ 	.word	0x0002a830
        /*0a30*/ 	.short	0x010a
        /*0a32*/ 	.byte	0x3f
	.zero		1


	//   ....[71]....
        /*0a34*/ 	.word	0x00018720
        /*0a38*/ 	.word	0x0000000f
        /*0a3c*/ 	.word	0x0002a850
        /*0a40*/ 	.short	0x010a
        /*0a42*/ 	.byte	0x3f
	.zero		1


	//   ....[72]....
        /*0a44*/ 	.word	0x00018780
        /*0a48*/ 	.word	0x00000007
        /*0a4c*/ 	.word	0x0002a830
        /*0a50*/ 	.short	0x010a
        /*0a52*/ 	.byte	0x3f
	.zero		1


	//   ....[73]....
        /*0a54*/ 	.word	0x000187e0
        /*0a58*/ 	.word	0x00000007
        /*0a5c*/ 	.word	0x0002a850
        /*0a60*/ 	.short	0x010a
        /*0a62*/ 	.byte	0x3f
	.zero		1


	//   ....[74]....
        /*0a64*/ 	.word	0x00018840
        /*0a68*/ 	.word	0x00000007
        /*0a6c*/ 	.word	0x0002a830
        /*0a70*/ 	.short	0x010a
        /*0a72*/ 	.byte	0x3f
	.zero		1


	//   ....[75]....
        /*0a74*/ 	.word	0x000188a0
        /*0a78*/ 	.word	0x00000007
        /*0a7c*/ 	.word	0x0002a850
        /*0a80*/ 	.short	0x010a
        /*0a82*/ 	.byte	0x3f
	.zero		1


	//   ....[76]....
        /*0a84*/ 	.word	0x00018900
        /*0a88*/ 	.word	0x00000003
        /*0a8c*/ 	.word	0x0002a850
        /*0a90*/ 	.short	0x010a
        /*0a92*/ 	.byte	0x3f
	.zero		1


	//   ....[77]....
        /*0a94*/ 	.word	0x00018a50
        /*0a98*/ 	.word	0x00000004
        /*0a9c*/ 	.word	0x0002a880
        /*0aa0*/ 	.short	0x010a
        /*0aa2*/ 	.byte	0x3f
	.zero		1


	//   ....[78]....
        /*0aa4*/ 	.word	0x00018aa0
        /*0aa8*/ 	.word	0x00000004
        /*0aac*/ 	.word	0x0002a840
        /*0ab0*/ 	.short	0x010a
        /*0ab2*/ 	.byte	0x3f
	.zero		1


	//   ....[79]....
        /*0ab4*/ 	.word	0x00018b00
        /*0ab8*/ 	.word	0x00000003
        /*0abc*/ 	.word	0x0002a820
        /*0ac0*/ 	.short	0x010a
        /*0ac2*/ 	.byte	0x3f
	.zero		1


	//   ....[80]....
        /*0ac4*/ 	.word	0x00018b50
        /*0ac8*/ 	.word	0x00000006
        /*0acc*/ 	.word	0x0002a880
        /*0ad0*/ 	.short	0x010a
        /*0ad2*/ 	.byte	0x3f
	.zero		1


	//   ....[81]....
        /*0ad4*/ 	.word	0x00018ba0
        /*0ad8*/ 	.word	0x00000006
        /*0adc*/ 	.word	0x0002a840
        /*0ae0*/ 	.short	0x010a
        /*0ae2*/ 	.byte	0x3f
	.zero		1


	//   ....[82]....
        /*0ae4*/ 	.word	0x00018bf0
        /*0ae8*/ 	.word	0x0000000d
        /*0aec*/ 	.word	0x0002a870
        /*0af0*/ 	.short	0x010a
        /*0af2*/ 	.byte	0x3f
	.zero		1


	//   ....[83]....
        /*0af4*/ 	.word	0x00018c40
        /*0af8*/ 	.word	0x0000000d
        /*0afc*/ 	.word	0x0002a860
        /*0b00*/ 	.short	0x010a
        /*0b02*/ 	.byte	0x3f
	.zero		1


	//   ....[84]....
        /*0b04*/ 	.word	0x00018c90
        /*0b08*/ 	.word	0x0000000c
        /*0b0c*/ 	.word	0x0002a870
        /*0b10*/ 	.short	0x010a
        /*0b12*/ 	.byte	0x3f
	.zero		1


	//   ....[85]....
        /*0b14*/ 	.word	0x00018ce0
        /*0b18*/ 	.word	0x0000000c
        /*0b1c*/ 	.word	0x0002a860
        /*0b20*/ 	.short	0x010a
        /*0b22*/ 	.byte	0x3f
	.zero		1


	//   ....[86]....
        /*0b24*/ 	.word	0x00018d30
        /*0b28*/ 	.word	0x00000000
        /*0b2c*/ 	.word	0x0002a820
        /*0b30*/ 	.short	0x010a
        /*0b32*/ 	.byte	0x3f
	.zero		1


	//   ....[87]....
        /*0b34*/ 	.word	0x00018ed0
        /*0b38*/ 	.word	0x00000007
        /*0b3c*/ 	.word	0x00000000
        /*0b40*/ 	.short	0x010a
        /*0b42*/ 	.byte	0x3f
	.zero		1


	//   ....[88]....
        /*0b44*/ 	.word	0x00018f20
        /*0b48*/ 	.word	0x00000009
        /*0b4c*/ 	.word	0x00000000
        /*0b50*/ 	.short	0x010a
        /*0b52*/ 	.byte	0x3f
	.zero		1


	//   ....[89]....
        /*0b54*/ 	.word	0x00018f70
        /*0b58*/ 	.word	0x00000011
        /*0b5c*/ 	.word	0x0002a860
        /*0b60*/ 	.short	0x010a
        /*0b62*/ 	.byte	0x3f
	.zero		1


	//   ....[90]....
        /*0b64*/ 	.word	0x00018fc0
        /*0b68*/ 	.word	0x00000003
        /*0b6c*/ 	.word	0x0002a860
        /*0b70*/ 	.short	0x010a
        /*0b72*/ 	.byte	0x3f
	.zero		1


	//   ....[91]....
        /*0b74*/ 	.word	0x00019010
        /*0b78*/ 	.word	0x00000011
        /*0b7c*/ 	.word	0x0002a880
        /*0b80*/ 	.short	0x010a
        /*0b82*/ 	.byte	0x3f
	.zero		1


	//----- nvinfo : EIATTR_NUM_MBARRIERS
	.align		4
.L_248:
        /*0b84*/ 	.byte	0x03, 0x38
        /*0b86*/ 	.short	0x0016


	//----- nvinfo : EIATTR_EXIT_INSTR_OFFSETS
	.align		4
        /*0b88*/ 	.byte	0x04, 0x1c
        /*0b8a*/ 	.short	(.L_250 - .L_249)


	//   ....[0]....
.L_249:
        /*0b8c*/ 	.word	0x00000ab0


	//   ....[1]....
        /*0b90*/ 	.word	0x00013020


	//   ....[2]....
        /*0b94*/ 	.word	0x000185f0


	//----- nvinfo : EIATTR_MAX_THREADS
	.align		4
.L_250:
        /*0b98*/ 	.byte	0x04, 0x05
        /*0b9a*/ 	.short	(.L_252 - .L_251)
.L_251:
        /*0b9c*/ 	.word	0x00000180
        /*0ba0*/ 	.word	0x00000001
        /*0ba4*/ 	.word	0x00000001


	//----- nvinfo : EIATTR_CRS_STACK_SIZE
	.align		4
.L_252:
        /*0ba8*/ 	.byte	0x04, 0x1e
        /*0baa*/ 	.short	(.L_254 - .L_253)
.L_253:
        /*0bac*/ 	.word	0x00000000


	//----- nvinfo : EIATTR_CBANK_PARAM_SIZE
	.align		4
.L_254:
        /*0bb0*/ 	.byte	0x03, 0x19
        /*0bb2*/ 	.short	0x0a70


	//----- nvinfo : EIATTR_PARAM_CBANK
	.align		4
        /*0bb4*/ 	.byte	0x04, 0x0a
        /*0bb6*/ 	.short	(.L_256 - .L_255)
	.align		4
.L_255:
        /*0bb8*/ 	.word	index@(.nv.constant0._ZN7cutlass13device_kernelIN5flash11enable_sm90INS1_16FlashAttnFwdSm90INS1_25CollectiveMainloopFwdSm90ILi2EN4cute5tupleIJNS5_1CILi1EEES8_S8_EEENS6_IJNS7_ILi128EEESA_NS7_ILi192EEEEEELi192ENS_12float_e4m3_tEfNS_4arch4Sm90ELb0ELb1ELb1ELb1ELb0ELb0ELb0ELb1ELb1ELb0ELb0ELb0EEENS1_21CollectiveEpilogueFwdINS6_IJSA_SB_SA_EEES9_NS_10bfloat16_tESF_Li256ELb1ELb0ELb0ELb1EEENS1_36VarlenDynamicPersistentTileSchedulerILi128ELi128ELi256ELi128ELb0ELb0ELb1ELb1ELb0ELb1EEEEEEEEEvNT_6ParamsE)
        /*0bbc*/ 	.short	0x0210
        /*0bbe*/ 	.short	0x0a70


	//----- nvinfo : EIATTR_SW_WAR
	.align		4
.L_256:
        /*0bc0*/ 	.byte	0x04, 0x36
        /*0bc2*/ 	.short	(.L_258 - .L_257)
.L_257:
        /*0bc4*/ 	.word	0x00000008
.L_258:


//--------------------- .nv.info._ZN7cutlass13device_kernelIN5flash11enable_sm90INS1_16FlashAttnFwdSm90INS1_25CollectiveMainloopFwdSm90ILi2EN4cute5tupleIJNS5_1CILi1EEES8_S8_EEENS6_IJNS7_ILi128EEESA_NS7_ILi192EEEEEELi192ENS_12float_e4m3_tEfNS_4arch4Sm90ELb0ELb1ELb1ELb1ELb0ELb1ELb0ELb1ELb1ELb0ELb0ELb0EEENS1_21CollectiveEpilogueFwdINS6_IJSA_SB_SA_EEES9_NS_10bfloat16_tESF_Li256ELb1ELb0ELb0ELb1EEENS1_36VarlenDynamicPersistentTileSchedulerILi128ELi128ELi256ELi128ELb0ELb0ELb1ELb1ELb0ELb1EEEEEEEEEvNT_6ParamsE --------------------------
	.section	.nv.info._ZN7cutlass13device_kernelIN5flash11enable_sm90INS1_16FlashAttnFwdSm90INS1_25CollectiveMainloopFwdSm90ILi2EN4cute5tupleIJNS5_1CILi1EEES8_S8_EEENS6_IJNS7_ILi128EEESA_NS7_ILi192EEEEEELi192ENS_12float_e4m3_tEfNS_4arch4Sm90ELb0ELb1ELb1ELb1ELb0ELb1ELb0ELb1ELb1ELb0ELb0ELb0EEENS1_21CollectiveEpilogueFwdINS6_IJSA_SB_SA_EEES9_NS_10bfloat16_tESF_Li256ELb1ELb0ELb0ELb1EEENS1_36VarlenDynamicPersistentTileSchedulerILi128ELi128ELi256ELi128ELb0ELb0ELb1ELb1ELb0ELb1EEEEEEEEEvNT_6ParamsE,"",@"SHT_CUDA_INFO"
	.sectionflags	@""
	.align	4


	//----- nvinfo : EIATTR_CUDA_API_VERSION
	.align		4
        /*0000*/ 	.byte	0x04, 0x37
        /*0002*/ 	.short	(.L_260 - .L_259)
.L_259:
        /*0004*/ 	.word	0x00000082


	//----- nvinfo : EIATTR_KPARAM_INFO
	.align		4
.L_260:
        /*0008*/ 	.byte	0x04, 0x17
        /*000a*/ 	.short	(.L_262 - .L_261)
.L_261:
        /*000c*/ 	.word	0x00000000
        /*0010*/ 	.short	0x0000
        /*0012*/ 	.short	0x0070
        /*0014*/ 	.byte	0x00, 0xf0, 0x01, 0x28


	//----- nvinfo : EIATTR_SPARSE_MMA_MASK
	.align		4
.L_262:
        /*0018*/ 	.byte	0x03, 0x50
        /*001a*/ 	.short	0x0000


	//----- nvinfo : EIATTR_MAXREG_COUNT
	.align		4
        /*001c*/ 	.byte	0x03, 0x1b
        /*001e*/ 	.short	0x00a8


	//----- nvinfo : EIATTR_NUM_BARRIERS
	.align		4
        /*0020*/ 	.byte	0x02, 0x4c
        /*0022*/ 	.byte	0x10
	.zero		1


	//----- nvinfo : EIATTR_EXTERNS
	.align		4
        /*0024*/ 	.byte	0x04, 0x0f
        /*0026*/ 	.short	(.L_264 - .L_263)


	//   ....[0]....
	.align		4
.L_263:
        /*0028*/ 	.word	index@(__assertfail)


	//----- nvinfo : EIATTR_ANNOTATIONS
	.align		4
.L_264:
        /*002c*/ 	.byte	0x04, 0x55
        /*002e*/ 	.short	(.L_266 - .L_265)


	//   ....[0]....
.L_265:
        /* <DEDUP_REMOVED lines=42> */


	//----- nvinfo : EIATTR_MERCURY_ISA_VERSION
	.align		4
.L_266:
        /*02b8*/ 	.byte	0x03, 0x5f
        /*02ba*/ 	.short	0x0101


	//----- nvinfo : EIATTR_UNUSED_LOAD_BYTE_OFFSET
	.align		4
        /*02bc*/ 	.byte	0x04, 0x44
        /*02be*/ 	.short	(.L_268 - .L_267)


	//   ....[0]....
.L_267:
        /*02c0*/ 	.word	0x00000b00
        /*02c4*/ 	.word	0x0000fff0


	//   ....[1]....
        /*02c8*/ 	.word	0x0001f890
        /*02cc*/ 	.word	0x0000fff0


	//----- nvinfo : EIATTR_INT_WARP_WIDE_INSTR_OFFSETS
	.align		4
.L_268:
        /*02d0*/ 	.byte	0x04, 0x31
        /*02d2*/ 	.short	(.L_270 - .L_269)


	//   ....[0]....
.L_269:
        /*02d4*/ 	.word	0x000001c0


	//   ....[1]....
        /*02d8*/ 	.word	0x00000200


	//   ....[2]....
        /*02dc*/ 	.word	0x00000270


	//   ....[3]....
        /*02e0*/ 	.word	0x00025710


	//   ....[4]....
        /*02e4*/ 	.word	0x000257a0


	//   ....[5]....
        /*02e8*/ 	.word	0x00025e00


	//   ....[6]....
        /*02ec*/ 	.word	0x00025e30


	//   ....[7]....
        /*02f0*/ 	.word	0x00025fd0


	//   ....[8]....
        /*02f4*/ 	.word	0x00026090


	//   ....[9]....
        /*02f8*/ 	.word	0x00028010


	//   ....[10]....
        /*02fc*/ 	.word	0x000280a0


	//----- nvinfo : EIATTR_COOP_GROUP_MASK_REGIDS
	.align		4
.L_270:
        /*0300*/ 	.byte	0x04, 0x29
        /*0302*/ 	.short	(.L_272 - .L_271)


	//   ....[0]....
.L_271:
        /*0304*/ 	.word	0xffffffff


	//   ....[1]....
        /*0308*/ 	.word	0xffffffff


	//   ....[2]....
        /*030c*/ 	.word	0xffffffff


	//   ....[3]....
        /*0310*/ 	.word	0xffffffff


	//   ....[4]....
        /*0314*/ 	.word	0xffffffff


	//   ....[5]....
        /*0318*/ 	.word	0xffffffff


	//   ....[6]....
        /*031c*/ 	.word	0xffffffff


	//   ....[7]....
        /*0320*/ 	.word	0xffffffff


	//   ....[8]....
        /*0324*/ 	.word	0xffffffff


	//   ....[9]....
        /*0328*/ 	.word	0xffffffff


	//   ....[10]....
        /*032c*/ 	.word	0xffffffff


	//   ....[11]....
        /*0330*/ 	.word	0xffffffff


	//   ....[12]....
        /*0334*/ 	.word	0xffffffff


	//   ....[13]....
        /*0338*/ 	.word	0xffffffff


	//   ....[14]....
        /*033c*/ 	.word	0xffffffff


	//   ....[15]....
        /*0340*/ 	.word	0xffffffff


	//   ....[16]....
        /*0344*/ 	.word	0xffffffff


	//   ....[17]....
        /*0348*/ 	.word	0xffffffff


	//   ....[18]....
        /*034c*/ 	.word	0xffffffff


	//   ....[19]....
        /*0350*/ 	.word	0xffffffff


	//   ....[20]....
        /*0354*/ 	.word	0xffffffff


	//   ....[21]....
        /*0358*/ 	.word	0xffffffff


	//   ....[22]....
        /*035c*/ 	.word	0xffffffff


	//   ....[23]....
        /*0360*/ 	.word	0xffffffff


	//   ....[24]....
        /*0364*/ 	.word	0xffffffff


	//   ....[25]....
        /*0368*/ 	.word	0xffffffff


	//   ....[26]....
        /*036c*/ 	.word	0xffffffff


	//   ....[27]....
        /*0370*/ 	.word	0xffffffff


	//   ....[28]....
        /*0374*/ 	.word	0xffffffff


	//   ....[29]....
        /*0378*/ 	.word	0xffffffff


	//   ....[30]....
        /*037c*/ 	.word	0xffffffff


	//   ....[31]....
        /*0380*/ 	.word	0xffffffff


	//   ....[32]....
        /*0384*/ 	.word	0xffffffff


	//   ....[33]....
        /*0388*/ 	.word	0xffffffff


	//   ....[34]....
        /*038c*/ 	.word	0xffffffff


	//   ....[35]....
        /*0390*/ 	.word	0xffffffff


	//   ....[36]....
        /*0394*/ 	.word	0xffffffff


	//   ....[37]....
        /*0398*/ 	.word	0xffffffff


	//   ....[38]....
        /*039c*/ 	.word	0xffffffff


	//   ....[39]....
        /*03a0*/ 	.word	0xffffffff


	//   ....[40]....
        /*03a4*/ 	.word	0xffffffff


	//   ....[41]....
        /*03a8*/ 	.word	0xffffffff


	//   ....[42]....
        /*03ac*/ 	.word	0xffffffff


	//   ....[43]....
        /*03b0*/ 	.word	0xffffffff


	//   ....[44]....
        /*03b4*/ 	.word	0xffffffff


	//   ....[45]....
        /*03b8*/ 	.word	0xffffffff


	//   ....[46]....
        /*03bc*/ 	.word	0xffffffff


	//   ....[47]....
        /*03c0*/ 	.word	0xffffffff


	//   ....[48]....
        /*03c4*/ 	.word	0xffffffff


	//   ....[49]....
        /*03c8*/ 	.word	0xffffffff


	//   ....[50]....
        /*03cc*/ 	.word	0xffffffff


	//   ....[51]....
        /*03d0*/ 	.word	0xffffffff


	//   ....[52]....
        /*03d4*/ 	.word	0xffffffff


	//   ....[53]....
        /*03d8*/ 	.word	0xffffffff


	//   ....[54]....
        /*03dc*/ 	.word	0xffffffff


	//   ....[55]....
        /*03e0*/ 	.word	0xffffffff


	//   ....[56]....
        /*03e4*/ 	.word	0xffffffff


	//   ....[57]....
        /*03e8*/ 	.word	0xffffffff


	//   ....[58]....
        /*03ec*/ 	.word	0xffffffff


	//   ....[59]....
        /*03f0*/ 	.word	0xffffffff


	//   ....[60]....
        /*03f4*/ 	.word	0xffffffff


	//   ....[61]....
        /*03f8*/ 	.word	0xffffffff


	//   ....[62]....
        /*03fc*/ 	.word	0xffffffff


	//   ....[63]....
        /*0400*/ 	.word	0xffffffff


	//   ....[64]....
        /*0404*/ 	.word	0xffffffff


	//   ....[65]....
        /*0408*/ 	.word	0xffffffff


	//   ....[66]....
        /*040c*/ 	.word	0xffffffff


	//   ....[67]....
        /*0410*/ 	.word	0xffffffff


	//   ....[68]....
        /*0414*/ 	.word	0xffffffff


	//   ....[69]....
        /*0418*/ 	.word	0xffffffff


	//   ....[70]....
        /*041c*/ 	.word	0xffffffff


	//   ....[71]....
        /*0420*/ 	.word	0xffffffff


	//   ....[72]....
        /*0424*/ 	.word	0xffffffff


	//   ....[73]....
        /*0428*/ 	.word	0xffffffff


	//   ....[74]....
        /*042c*/ 	.word	0xffffffff


	//   ....[75]....
        /*0430*/ 	.word	0xffffffff


	//   ....[76]....
        /*0434*/ 	.word	0xffffffff


	//   ....[77]....
        /*0438*/ 	.word	0xffffffff


	//   ....[78]....
        /*043c*/ 	.word	0xffffffff


	//   ....[79]....
        /*0440*/ 	.word	0xffffffff


	//   ....[80]....
        /*0444*/ 	.word	0xffffffff


	//   ....[81]....
        /*0448*/ 	.word	0xffffffff


	//   ....[82]....
        /*044c*/ 	.word	0xffffffff


	//   ....[83]....
        /*0450*/ 	.word	0xffffffff


	//   ....[84]....
        /*0454*/ 	.word	0xffffffff


	//   ....[85]....
        /*0458*/ 	.word	0xffffffff


	//   ....[86]....
        /*045c*/ 	.word	0xffffffff


	//   ....[87]....
        /*0460*/ 	.word	0xffffffff


	//   ....[88]....
        /*0464*/ 	.word	0xffffffff


	//   ....[89]....
        /*0468*/ 	.word	0xffffffff


	//   ....[90]....
        /*046c*/ 	.word	0xffffffff


	//   ....[91]....
        /*0470*/ 	.word	0xffffffff


	//   ....[92]....
        /*0474*/ 	.word	0xffffffff


	//   ....[93]....
        /*0478*/ 	.word	0xffffffff


	//   ....[94]....
        /*047c*/ 	.word	0xffffffff


	//   ....[95]....
        /*0480*/ 	.word	0xffffffff


	//   ....[96]....
        /*0484*/ 	.word	0xffffffff


	//   ....[97]....
        /*0488*/ 	.word	0xffffffff


	//   ....[98]....
        /*048c*/ 	.word	0xffffffff


	//   ....[99]....
        /*0490*/ 	.word	0xffffffff


	//   ....[100]....
        /*0494*/ 	.word	0xffffffff


	//   ....[101]....
        /*0498*/ 	.word	0xffffffff


	//   ....[102]....
        /*049c*/ 	.word	0xffffffff


	//   ....[103]....
        /*04a0*/ 	.word	0xffffffff


	//   ....[104]....
        /*04a4*/ 	.word	0xffffffff


	//   ....[105]....
        /*04a8*/ 	.word	0xffffffff


	//   ....[106]....
        /*04ac*/ 	.word	0xffffffff


	//   ....[107]....
        /*04b0*/ 	.word	0xffffffff


	//   ....[108]....
        /*04b4*/ 	.word	0xffffffff


	//   ....[109]....
        /*04b8*/ 	.word	0xffffffff


	//   ....[110]....
        /*04bc*/ 	.word	0xffffffff


	//   ....[111]....
        /*04c0*/ 	.word	0xffffffff


	//   ....[112]....
        /*04c4*/ 	.word	0x0500000f


	//   ....[113]....
        /*04c8*/ 	.word	0x0500000f


	//   ....[114]....
        /*04cc*/ 	.word	0x0500000f


	//   ....[115]....
        /*04d0*/ 	.word	0x0500000f


	//   ....[116]....
        /*04d4*/ 	.word	0x0500000f


	//   ....[117]....
        /*04d8*/ 	.word	0x0500000f


	//   ....[118]....
        /*04dc*/ 	.word	0x0500000f


	//   ....[119]....
        /*04e0*/ 	.word	0x0500000f


	//   ....[120]....
        /*04e4*/ 	.word	0x0500000f


	//   ....[121]....
        /*04e8*/ 	.word	0x0500000f


	//   ....[122]....
        /*04ec*/ 	.word	0x0500000f


	//   ....[123]....
        /*04f0*/ 	.word	0x0500000f


	//   ....[124]....
        /*04f4*/ 	.word	0x0500000f


	//   ....[125]....
        /*04f8*/ 	.word	0x0500000f


	//   ....[126]....
        /*04fc*/ 	.word	0x0500000f


	//   ....[127]....
        /*0500*/ 	.word	0x0500000f


	//   ....[128]....
        /*0504*/ 	.word	0x0500000f


	//   ....[129]....
        /*0508*/ 	.word	0x0500000f


	//   ....[130]....
        /*050c*/ 	.word	0x0500000f


	//   ....[131]....
        /*0510*/ 	.word	0x0500000f


	//   ....[132]....
        /*0514*/ 	.word	0x0500000f


	//   ....[133]....
        /*0518*/ 	.word	0x0500000f


	//   ....[134]....
        /*051c*/ 	.word	0x0500000f


	//   ....[135]....
        /*0520*/ 	.word	0x0500000f


	//   ....[136]....
        /*0524*/ 	.word	0x0500000f


	//   ....[137]....
        /*0528*/ 	.word	0x0500000f


	//   ....[138]....
        /*052c*/ 	.word	0x0500000f


	//   ....[139]....
        /*0530*/ 	.word	0x0500000f


	//   ....[140]....
        /*0534*/ 	.word	0x0500000f


	//   ....[141]....
        /*0538*/ 	.word	0x0500000f


	//   ....[142]....
        /*053c*/ 	.word	0x0500000f


	//   ....[143]....
        /*0540*/ 	.word	0x0500000f


	//   ....[144]....
        /*0544*/ 	.word	0x0500000f


	//   ....[145]....
        /*0548*/ 	.word	0x0500000f


	//   ....[146]....
        /*054c*/ 	.word	0x0500000f


	//   ....[147]....
        /*0550*/ 	.word	0x0500000f


	//   ....[148]....
        /*0554*/ 	.word	0x0500000f


	//   ....[149]....
        /*0558*/ 	.word	0x0500000f


	//   ....[150]....
        /*055c*/ 	.word	0x0500000f


	//   ....[151]....
        /*0560*/ 	.word	0x0500000f


	//   ....[152]....
        /*0564*/ 	.word	0x0500000f


	//   ....[153]....
        /*0568*/ 	.word	0x0500000f


	//   ....[154]....
        /*056c*/ 	.word	0x0500000f


	//   ....[155]....
        /*0570*/ 	.word	0x0500000f


	//   ....[156]....
        /*0574*/ 	.word	0x0500000f


	//   ....[157]....
        /*0578*/ 	.word	0x0500000f


	//   ....[158]....
        /*057c*/ 	.word	0x0500000f


	//   ....[159]....
        /*0580*/ 	.word	0x0500000f


	//   ....[160]....
        /*0584*/ 	.word	0x0500000f


	//   ....[161]....
        /*0588*/ 	.word	0x0500000f


	//   ....[162]....
        /*058c*/ 	.word	0x0500000f


	//   ....[163]....
        /*0590*/ 	.word	0x0500000f


	//   ....[164]....
        /*0594*/ 	.word	0x0500000f


	//   ....[165]....
        /*0598*/ 	.word	0x0500000f


	//   ....[166]....
        /*059c*/ 	.word	0x0500000f


	//   ....[167]....
        /*05a0*/ 	.word	0x0500000f


	//   ....[168]....
        /*05a4*/ 	.word	0x0500000f


	//   ....[169]....
        /*05a8*/ 	.word	0x0500000f


	//   ....[170]....
        /*05ac*/ 	.word	0x0500000f


	//   ....[171]....
        /*05b0*/ 	.word	0x0500000f


	//   ....[172]....
        /*05b4*/ 	.word	0x0500000f


	//   ....[173]....
        /*05b8*/ 	.word	0x0500000f


	//   ....[174]....
        /*05bc*/ 	.word	0x0500000f


	//   ....[175]....
        /*05c0*/ 	.word	0x0500000f


	//   ....[176]....
        /*05c4*/ 	.word	0x0500000f


	//   ....[177]....
        /*05c8*/ 	.word	0x0500000f


	//   ....[178]....
        /*05cc*/ 	.word	0x0500000f


	//   ....[179]....
        /*05d0*/ 	.word	0x0500000f


	//   ....[180]....
        /*05d4*/ 	.word	0x0500000f


	//   ....[181]....
        /*05d8*/ 	.word	0x0500000f


	//   ....[182]....
        /*05dc*/ 	.word	0x0500000f


	//   ....[183]....
        /*05e0*/ 	.word	0x0500000f


	//   ....[184]....
        /*05e4*/ 	.word	0x0500000f


	//   ....[185]....
        /*05e8*/ 	.word	0x0500000f


	//   ....[186]....
        /*05ec*/ 	.word	0x0500000f


	//   ....[187]....
        /*05f0*/ 	.word	0x0500000f


	//   ....[188]....
        /*05f4*/ 	.word	0x0500000f


	//----- nvinfo : EIATTR_COOP_GROUP_INSTR_OFFSETS
	.align		4
.L_272:
        /*05f8*/ 	.byte	0x04, 0x28
        /*05fa*/ 	.short	(.L_274 - .L_273)


	//   ....[0]....
.L_273:
        /*05fc*/ 	.word	0x00000070


	//   ....[1]....
        /*0600*/ 	.word	0x000001d0


	//   ....[2]....
        /*0604*/ 	.word	0x00000220


	//   ....[3]....
        /*0608*/ 	.word	0x00000450


	//   ....[4]....
        /*060c*/ 	.word	0x000005b0


	//   ....[5]....
        /*0610*/ 	.word	0x000006d0


	//   ....[6]....
        /*0614*/ 	.word	0x00000830


	//   ....[7]....
        /*0618*/ 	.word	0x00009ba0


	//   ....[8]....
        /*061c*/ 	.word	0x00013250


	//   ....[9]....
        /*0620*/ 	.word	0x000132f0


	//   ....[10]....
        /*0624*/ 	.word	0x00013a70


	//   ....[11]....
        /*0628*/ 	.word	0x00013ad0


	//   ....[12]....
        /*062c*/ 	.word	0x00016860


	//   ....[13]....
        /*0630*/ 	.word	0x00016960


	//   ....[14]....
        /*0634*/ 	.word	0x000171d0


	//   ....[15]....
        /*0638*/ 	.word	0x00017250


	//   ....[16]....
        /*063c*/ 	.word	0x000196b0


	//   ....[17]....
        /*0640*/ 	.word	0x00019a60


	//   ....[18]....
        /*0644*/ 	.word	0x00019a80


	//   ....[19]....
        /*0648*/ 	.word	0x00019a90


	//   ....[20]....
        /*064c*/ 	.word	0x0001cef0


	//   ....[21]....
        /*0650*/ 	.word	0x0001cfd0


	//   ....[22]....
        /*0654*/ 	.word	0x0001d830


	//   ....[23]....
        /*0658*/ 	.word	0x0001d8b0


	//   ....[24]....
        /*065c*/ 	.word	0x0001eec0


	//   ....[25]....
        /*0660*/ 	.word	0x0001ef20


	//   ....[26]....
        /*0664*/ 	.word	0x0001ef40


	//   ....[27]....
        /*0668*/ 	.word	0x0001ef60


	//   ....[28]....
        /*066c*/ 	.word	0x00020150


	//   ....[29]....
        /*0670*/ 	.word	0x00020180


	//   ....[30]....
        /*0674*/ 	.word	0x000201b0


	//   ....[31]....
        /*0678*/ 	.word	0x000201f0


	//   ....[32]....
        /*067c*/ 	.word	0x00020220


	//   ....[33]....
        /*0680*/ 	.word	0x00020250


	//   ....[34]....
        /*0684*/ 	.word	0x00020280


	//   ....[35]....
        /*0688*/ 	.word	0x000202b0


	//   ....[36]....
        /*068c*/ 	.word	0x000202e0


	//   ....[37]....
        /*0690*/ 	.word	0x00020310


	//   ....[38]....
        /*0694*/ 	.word	0x00020340


	//   ....[39]....
        /*0698*/ 	.word	0x00020370


	//   ....[40]....
        /*069c*/ 	.word	0x000203a0


	//   ....[41]....
        /*06a0*/ 	.word	0x000203d0


	//   ....[42]....
        /*06a4*/ 	.word	0x00020400


	//   ....[43]....
        /*06a8*/ 	.word	0x00020430


	//   ....[44]....
        /*06ac*/ 	.word	0x00020460


	//   ....[45]....
        /*06b0*/ 	.word	0x00020490


	//   ....[46]....
        /*06b4*/ 	.word	0x000204c0


	//   ....[47]....
        /*06b8*/ 	.word	0x000204f0


	//   ....[48]....
        /*06bc*/ 	.word	0x00020520


	//   ....[49]....
        /*06c0*/ 	.word	0x00020550


	//   ....[50]....
        /*06c4*/ 	.word	0x00020580


	//   ....[51]....
        /*06c8*/ 	.word	0x000205b0


	//   ....[52]....
        /*06cc*/ 	.word	0x000205e0


	//   ....[53]....
        /*06d0*/ 	.word	0x00020610


	//   ....[54]....
        /*06d4*/ 	.word	0x00020640


	//   ....[55]....
        /*06d8*/ 	.word	0x00020670


	//   ....[56]....
        /*06dc*/ 	.word	0x000206a0


	//   ....[57]....
        /*06e0*/ 	.word	0x000206d0


	//   ....[58]....
        /*06e4*/ 	.word	0x00020700


	//   ....[59]....
        /*06e8*/ 	.word	0x00020730


	//   ....[60]....
        /*06ec*/ 	.word	0x00020760


	//   ....[61]....
        /*06f0*/ 	.word	0x00020790


	//   ....[62]....
        /*06f4*/ 	.word	0x000207c0


	//   ....[63]....
        /*06f8*/ 	.word	0x000207f0


	//   ....[64]....
        /*06fc*/ 	.word	0x00020810


	//   ....[65]....
        /*0700*/ 	.word	0x00020820


	//   ....[66]....
        /*0704*/ 	.word	0x00020830


	//   ....[67]....
        /*0708*/ 	.word	0x00020860


	//   ....[68]....
        /*070c*/ 	.word	0x00020870


	//   ....[69]....
        /*0710*/ 	.word	0x000208a0


	//   ....[70]....
        /*0714*/ 	.word	0x000208d0


	//   ....[71]....
        /*0718*/ 	.word	0x000208e0


	//   ....[72]....
        /*071c*/ 	.word	0x000208f0


	//   ....[73]....
        /*0720*/ 	.word	0x00020920


	//   ....[74]....
        /*0724*/ 	.word	0x00020950


	//   ....[75]....
        /*0728*/ 	.word	0x00020980


	//   ....[76]....
        /*072c*/ 	.word	0x00022620


	//   ....[77]....
        /*0730*/ 	.word	0x00022800


	//   ....[78]....
        /*0734*/ 	.word	0x00022830


	//   ....[79]....
        /*0738*/ 	.word	0x00022860


	//   ....[80]....
        /*073c*/ 	.word	0x00022890


	//   ....[81]....
        /*0740*/ 	.word	0x000228c0


	//   ....[82]....
        /*0744*/ 	.word	0x000228f0


	//   ....[83]....
        /*0748*/ 	.word	0x00022a60


	//   ....[84]....
        /*074c*/ 	.word	0x00022a90


	//   ....[85]....
        /*0750*/ 	.word	0x00022ac0


	//   ....[86]....
        /*0754*/ 	.word	0x00022af0


	//   ....[87]....
        /*0758*/ 	.word	0x00022b20


	//   ....[88]....
        /*075c*/ 	.word	0x00022b50


	//   ....[89]....
        /*0760*/ 	.word	0x00022bf0


	//   ....[90]....
        /*0764*/ 	.word	0x00022c50


	//   ....[91]....
        /*0768*/ 	.word	0x00022ce0


	//   ....[92]....
        /*076c*/ 	.word	0x00023df0


	//   ....[93]....
        /*0770*/ 	.word	0x000261f0


	//   ....[94]....
        /*0774*/ 	.word	0x00028ad0


	//   ....[95]....
        /*0778*/ 	.word	0x00028b30


	//   ....[96]....
        /*077c*/ 	.word	0x00028b60


	//   ....[97]....
        /*0780*/ 	.word	0x00028b90


	//   ....[98]....
        /*0784*/ 	.word	0x00028bc0


	//   ....[99]....
        /*0788*/ 	.word	0x00028bf0


	//   ....[100]....
        /*078c*/ 	.word	0x00028c20


	//   ....[101]....
        /*0790*/ 	.word	0x00028c30


	//   ....[102]....
        /*0794*/ 	.word	0x00028db0


	//   ....[103]....
        /*0798*/ 	.word	0x00028de0


	//   ....[104]....
        /*079c*/ 	.word	0x00028e10


	//   ....[105]....
        /*07a0*/ 	.word	0x00028e40


	//   ....[106]....
        /*07a4*/ 	.word	0x00028e70


	//   ....[107]....
        /*07a8*/ 	.word	0x00028ea0


	//   ....[108]....
        /*07ac*/ 	.word	0x00028f60


	//   ....[109]....
        /*07b0*/ 	.word	0x00028f80


	//   ....[110]....
        /*07b4*/ 	.word	0x00028ff0


	//   ....[111]....
        /*07b8*/ 	.word	0x000296a0


	//   ....[112]....
        /*07bc*/ 	.word	0x00029b50


	//   ....[113]....
        /*07c0*/ 	.word	0x00029bf0


	//   ....[114]....
        /*07c4*/ 	.word	0x00029c90


	//   ....[115]....
        /*07c8*/ 	.word	0x00029d30


	//   ....[116]....
        /*07cc*/ 	.word	0x00029dd0


	//   ....[117]....
        /*07d0*/ 	.word	0x00029eb0


	//   ....[118]....
        /*07d4*/ 	.word	0x00029f50


	//   ....[119]....
        /*07d8*/ 	.word	0x00029ff0


	//   ....[120]....
        /*07dc*/ 	.word	0x0002a090


	//   ....[121]....
        /*07e0*/ 	.word	0x0002a490


	//   ....[122]....
        /*07e4*/ 	.word	0x0002a5c0


	//   ....[123]....
        /*07e8*/ 	.word	0x0002a6f0


	//   ....[124]....
        /*07ec*/ 	.word	0x0002a800


	//   ....[125]....
        /*07f0*/ 	.word	0x0002a860


	//   ....[126]....
        /*07f4*/ 	.word	0x0002a8e0


	//   ....[127]....
        /*07f8*/ 	.word	0x0002a940


	//   ....[128]....
        /*07fc*/ 	.word	0x0002a9c0


	//   ....[129]....
        /*0800*/ 	.word	0x0002aa20


	//   ....[130]....
        /*0804*/ 	.word	0x0002aaa0


	//   ....[131]....
        /*0808*/ 	.word	0x0002ab00


	//   ....[132]....
        /*080c*/ 	.word	0x0002ab80


	//   ....[133]....
        /*0810*/ 	.word	0x0002abe0


	//   ....[134]....
        /*0814*/ 	.word	0x0002ac60


	//   ....[135]....
        /*0818*/ 	.word	0x0002acc0


	//   ....[136]....
        /*081c*/ 	.word	0x0002ad20


	//   ....[137]....
        /*0820*/ 	.word	0x0002ad80


	//   ....[138]....
        /*0824*/ 	.word	0x0002ade0


	//   ....[139]....
        /*0828*/ 	.word	0x0002ae40


	//   ....[140]....
        /*082c*/ 	.word	0x0002aea0


	//   ....[141]....
        /*0830*/ 	.word	0x0002af00


	//   ....[142]....
        /*0834*/ 	.word	0x0002af60


	//   ....[143]....
        /*0838*/ 	.word	0x0002afc0


	//   ....[144]....
        /*083c*/ 	.word	0x0002b020


	//   ....[145]....
        /*0840*/ 	.word	0x0002b080


	//   ....[146]....
        /*0844*/ 	.word	0x0002b0e0


	//   ....[147]....
        /*0848*/ 	.word	0x0002b140


	//   ....[148]....
        /*084c*/ 	.word	0x0002b1d0


	//   ....[149]....
        /*0850*/ 	.word	0x0002b230


	//   ....[150]....
        /*0854*/ 	.word	0x0002b2d0


	//   ....[151]....
        /*0858*/ 	.word	0x0002b330


	//   ....[152]....
        /*085c*/ 	.word	0x0002b3c0


	//   ....[153]....
        /*0860*/ 	.word	0x0002b420


	//   ....[154]....
        /*0864*/ 	.word	0x0002b4b0


	//   ....[155]....
        /*0868*/ 	.word	0x0002b510


	//   ....[156]....
        /*086c*/ 	.word	0x0002b590


	//   ....[157]....
        /*0870*/ 	.word	0x0002b5f0


	//   ....[158]....
        /*0874*/ 	.word	0x0002b670


	//   ....[159]....
        /*0878*/ 	.word	0x0002b6d0


	//   ....[160]....
        /*087c*/ 	.word	0x0002b730


	//   ....[161]....
        /*0880*/ 	.word	0x0002b790


	//   ....[162]....
        /*0884*/ 	.word	0x0002b800


	//   ....[163]....
        /*0888*/ 	.word	0x0002b860


	//   ....[164]....
        /*088c*/ 	.word	0x0002b8c0


	//   ....[165]....
        /*0890*/ 	.word	0x0002b920


	//   ....[166]....
        /*0894*/ 	.word	0x0002b990


	//   ....[167]....
        /*0898*/ 	.word	0x0002ba00


	//   ....[168]....
        /*089c*/ 	.word	0x0002ba60


	//   ....[169]....
        /*08a0*/ 	.word	0x0002bc20


	//   ....[170]....
        /*08a4*/ 	.word	0x0002bf00


	//   ....[171]....
        /*08a8*/ 	.word	0x0002c320


	//   ....[172]....
        /*08ac*/ 	.word	0x0002c3c0


	//   ....[173]....
        /*08b0*/ 	.word	0x0002c4e0


	//   ....[174]....
        /*08b4*/ 	.word	0x0002c550


	//   ....[175]....
        /*08b8*/ 	.word	0x0002c5c0


	//   ....[176]....
        /*08bc*/ 	.word	0x0002c630


	//   ....[177]....
        /*08c0*/ 	.word	0x0002c6a0


	//   ....[178]....
        /*08c4*/ 	.word	0x0002c720


	//   ....[179]....
        /*08c8*/ 	.word	0x0002c7b0


	//   ....[180]....
        /*08cc*/ 	.word	0x0002c850


	//   ....[181]....
        /*08d0*/ 	.word	0x0002c8c0


	//   ....[182]....
        /*08d4*/ 	.word	0x0002c930


	//   ....[183]....
        /*08d8*/ 	.word	0x0002c9a0


	//   ....[184]....
        /*08dc*/ 	.word	0x0002ca20


	//   ....[185]....
        /*08e0*/ 	.word	0x0002ca90


	//   ....[186]....
        /*08e4*/ 	.word	0x0002cb30


	//   ....[187]....
        /*08e8*/ 	.word	0x0002cbc0


	//   ....[188]....
        /*08ec*/ 	.word	0x0002ccf0


	//----- nvinfo : EIATTR_REG_RECONFIG
	.align		4
.L_274:
        /*08f0*/ 	.byte	0x01, 0x54
	.zero		2


	//----- nvinfo : EIATTR_SYSCALL_OFFSETS
	.align		4
        /*08f4*/ 	.byte	0x04, 0x46
        /*08f6*/ 	.short	(.L_276 - .L_275)


	//   ....[0]....
.L_275:
        /*08f8*/ 	.word	0x00001bb0


	//   ....[1]....
        /*08fc*/ 	.word	0x00001d00


	//   ....[2]....
        /*0900*/ 	.word	0x00009d30


	//   ....[3]....
        /*0904*/ 	.word	0x0000a2f0


	//   ....[4]....
        /*0908*/ 	.word	0x00025930


	//   ....[5]....
        /*090c*/ 	.word	0x00025ae0


	//   ....[6]....
        /*0910*/ 	.word	0x00025c20


	//   ....[7]....
        /*0914*/ 	.word	0x00025d50


	//----- nvinfo : EIATTR_MBARRIER_INSTR_OFFSETS
	.align		4
.L_276:
        /*0918*/ 	.byte	0x04, 0x39
        /*091a*/ 	.short	(.L_278 - .L_277)


	//   ....[0]....
.L_277:
        /*091c*/ 	.word	0x00000300
        /*0920*/ 	.word	0x000000ff
        /*0924*/ 	.word	0x0002a800
        /*0928*/ 	.short	0x0100
        /*092a*/ 	.byte	0x08
	.zero		1


	//   ....[1]....
        /*092c*/ 	.word	0x00000310
        /*0930*/ 	.word	0x000000ff
        /*0934*/ 	.word	0x0002a820
        /*0938*/ 	.short	0x0100
        /*093a*/ 	.byte	0x08
	.zero		1


	//   ....[2]....
        /*093c*/ 	.word	0x00000400
        /*0940*/ 	.word	0x000000ff
        /*0944*/ 	.word	0x0002a830
        /*0948*/ 	.short	0x0100
        /*094a*/ 	.byte	0x08
	.zero		1


	//   ....[3]....
        /*094c*/ 	.word	0x00000410
        /*0950*/ 	.word	0x000000ff
        /*0954*/ 	.word	0x0002a840
        /*0958*/ 	.short	0x0100
        /*095a*/ 	.byte	0x08
	.zero		1


	//   ....[4]....
        /*095c*/ 	.word	0x00000420
        /*0960*/ 	.word	0x000000ff
        /*0964*/ 	.word	0x0002a838
        /*0968*/ 	.short	0x0100
        /*096a*/ 	.byte	0x08
	.zero		1


	//   ....[5]....
        /*096c*/ 	.word	0x00000430
        /*0970*/ 	.word	0x000000ff
        /*0974*/ 	.word	0x0002a848
        /*0978*/ 	.short	0x0100
        /*097a*/ 	.byte	0x08
	.zero		1


	//   ....[6]....
        /*097c*/ 	.word	0x00000560
        /*0980*/ 	.word	0x000000ff
        /*0984*/ 	.word	0x0002a850
        /*0988*/ 	.short	0x0100
        /*098a*/ 	.byte	0x08
	.zero		1


	//   ....[7]....
        /*098c*/ 	.word	0x00000570
        /*0990*/ 	.word	0x000000ff
        /*0994*/ 	.word	0x0002a860
        /*0998*/ 	.short	0x0100
        /*099a*/ 	.byte	0x08
	.zero		1


	//   ....[8]....
        /*099c*/ 	.word	0x00000580
        /*09a0*/ 	.word	0x000000ff
        /*09a4*/ 	.word	0x0002a858
        /*09a8*/ 	.short	0x0100
        /*09aa*/ 	.byte	0x08
	.zero		1


	//   ....[9]....
        /*09ac*/ 	.word	0x00000590
        /*09b0*/ 	.word	0x000000ff
        /*09b4*/ 	.word	0x0002a868
        /*09b8*/ 	.short	0x0100
        /*09ba*/ 	.byte	0x08
	.zero		1


	//   ....[10]....
        /*09bc*/ 	.word	0x00000680
        /*09c0*/ 	.word	0x000000ff
        /*09c4*/ 	.word	0x0002a870
        /*09c8*/ 	.short	0x0100
        /*09ca*/ 	.byte	0x06
	.zero		1


	//   ....[11]....
        /*09cc*/ 	.word	0x00000690
        /*09d0*/ 	.word	0x000000ff
        /*09d4*/ 	.word	0x0002a880
        /*09d8*/ 	.short	0x0100
        /*09da*/ 	.byte	0x06
	.zero		1


	//   ....[12]....
        /*09dc*/ 	.word	0x000006a0
        /*09e0*/ 	.word	0x000000ff
        /*09e4*/ 	.word	0x0002a878
        /*09e8*/ 	.short	0x0100
        /*09ea*/ 	.byte	0x06
	.zero		1


	//   ....[13]....
        /*09ec*/ 	.word	0x000006b0
        /*09f0*/ 	.word	0x000000ff
        /*09f4*/ 	.word	0x0002a888
        /*09f8*/ 	.short	0x0100
        /*09fa*/ 	.byte	0x06
	.zero		1


	//   ....[14]....
        /*09fc*/ 	.word	0x000007e0
        /*0a00*/ 	.word	0x000000ff
        /*0a04*/ 	.word	0x0002a890
        /*0a08*/ 	.short	0x0100
        /*0a0a*/ 	.byte	0x08
	.zero		1


	//   ....[15]....
        /*0a0c*/ 	.word	0x000007f0
        /*0a10*/ 	.word	0x000000ff
        /*0a14*/ 	.word	0x0002a8a0
        /*0a18*/ 	.short	0x0100
        /*0a1a*/ 	.byte	0x08
	.zero		1


	//   ....[16]....
        /*0a1c*/ 	.word	0x00000800
        /*0a20*/ 	.word	0x000000ff
        /*0a24*/ 	.word	0x0002a898
        /*0a28*/ 	.short	0x0100
        /*0a2a*/ 	.byte	0x08
	.zero		1


	//   ....[17]....
        /*0a2c*/ 	.word	0x00000810
        /*0a30*/ 	.word	0x000000ff
        /*0a34*/ 	.word	0x0002a8a8
        /*0a38*/ 	.short	0x0100
        /*0a3a*/ 	.byte	0x08
	.zero		1


	//   ....[18]....
        /*0a3c*/ 	.word	0x00000940
        /*0a40*/ 	.word	0x000000ff
        /*0a44*/ 	.word	0x0002a8b0
        /*0a48*/ 	.short	0x0100
        /*0a4a*/ 	.byte	0x08
	.zero		1


	//   ....[19]....
        /*0a4c*/ 	.word	0x00000950
        /*0a50*/ 	.word	0x000000ff
        /*0a54*/ 	.word	0x0002a8c0
        /*0a58*/ 	.short	0x0100
        /*0a5a*/ 	.byte	0x08
	.zero		1


	//   ....[20]....
        /*0a5c*/ 	.word	0x00000960
        /*0a60*/ 	.word	0x000000ff
        /*0a64*/ 	.word	0x0002a8b8
        /*0a68*/ 	.short	0x0100
        /*0a6a*/ 	.byte	0x08
	.zero		1


	//   ....[21]....
        /*0a6c*/ 	.word	0x00000970
        /*0a70*/ 	.word	0x000000ff
        /*0a74*/ 	.word	0x0002a8c8
        /*0a78*/ 	.short	0x0100
        /*0a7a*/ 	.byte	0x08
	.zero		1


	//   ....[22]....
        /*0a7c*/ 	.word	0x00002e70
        /*0a80*/ 	.word	0x0000005e
        /*0a84*/ 	.word	0x0002a890
        /*0a88*/ 	.short	0x010a
        /*0a8a*/ 	.byte	0x3f
	.zero		1


	//   ....[23]....
        /*0a8c*/ 	.word	0x00005df0
        /*0a90*/ 	.word	0x0000005e
        /*0a94*/ 	.word	0x0002a890
        /*0a98*/ 	.short	0x010a
        /*0a9a*/ 	.byte	0x3f
	.zero		1


	//   ....[24]....
        /*0a9c*/ 	.word	0x00008d70
        /*0aa0*/ 	.word	0x0000005e
        /*0aa4*/ 	.word	0x0002a890
        /*0aa8*/ 	.short	0x010a
        /*0aaa*/ 	.byte	0x3f
	.zero		1


	//   ....[25]....
        /*0aac*/ 	.word	0x00008fe0
        /*0ab0*/ 	.word	0x00000004
        /*0ab4*/ 	.word	0x00000000
        /*0ab8*/ 	.short	0x0101
        /*0aba*/ 	.byte	0x3f
	.zero		1


	//   ....[26]....
        /*0abc*/ 	.word	0x00009020
        /*0ac0*/ 	.word	0x0000005e
        /*0ac4*/ 	.word	0x0002a8b0
        /*0ac8*/ 	.short	0x010a
        /*0aca*/ 	.byte	0x3f
	.zero		1


	//   ....[27]....
        /*0acc*/ 	.word	0x00009350
        /*0ad0*/ 	.word	0x0000005e
        /*0ad4*/ 	.word	0x00000000
        /*0ad8*/ 	.short	0x0101
        /*0ada*/ 	.byte	0x3f
	.zero		1


	//   ....[28]....
        /*0adc*/ 	.word	0x0000a050
        /*0ae0*/ 	.word	0x00000010
        /*0ae4*/ 	.word	0x0002a800
        /*0ae8*/ 	.short	0x010a
        /*0aea*/ 	.byte	0x3f
	.zero		1


	//   ....[29]....
        /*0aec*/ 	.word	0x0000a0a0
        /*0af0*/ 	.word	0x00000010
        /*0af4*/ 	.word	0x0002a800
        /*0af8*/ 	.short	0x010a
        /*0afa*/ 	.byte	0x3f
	.zero		1


	//   ....[30]....
        /*0afc*/ 	.word	0x0000ab30
        /*0b00*/ 	.word	0x00000010
        /*0b04*/ 	.word	0x0002a800
        /*0b08*/ 	.short	0x010a
        /*0b0a*/ 	.byte	0x3f
	.zero		1


	//   ....[31]....
        /*0b0c*/ 	.word	0x0000e080
        /*0b10*/ 	.word	0x00000010
        /*0b14*/ 	.word	0x0002a800
        /*0b18*/ 	.short	0x010a
        /*0b1a*/ 	.byte	0x3f
	.zero		1


	//   ....[32]....
        /*0b1c*/ 	.word	0x00011100
        /*0b20*/ 	.word	0x00000003
        /*0b24*/ 	.word	0x0002a830
        /*0b28*/ 	.short	0x010a
        /*0b2a*/ 	.byte	0x3f
	.zero		1


	//   ....[33]....
        /*0b2c*/ 	.word	0x00011170
        /*0b30*/ 	.word	0x00000003
        /*0b34*/ 	.word	0x0002a830
        /*0b38*/ 	.short	0x010a
        /*0b3a*/ 	.byte	0x3f
	.zero		1


	//   ....[34]....
        /*0b3c*/ 	.word	0x00011a30
        /*0b40*/ 	.word	0x00000003
        /*0b44*/ 	.word	0x00000000
        /*0b48*/ 	.short	0x0101
        /*0b4a*/ 	.byte	0x3f
	.zero		1


	//   ....[35]....
        /*0b4c*/ 	.word	0x00014be0
        /*0b50*/ 	.word	0x00000009
        /*0b54*/ 	.word	0x0002a830
        /*0b58*/ 	.short	0x010a
        /*0b5a*/ 	.byte	0x3f
	.zero		1


	//   ....[36]....
        /*0b5c*/ 	.word	0x00014c30
        /*0b60*/ 	.word	0x00000009
        /*0b64*/ 	.word	0x0002a830
        /*0b68*/ 	.short	0x010a
        /*0b6a*/ 	.byte	0x3f
	.zero		1


	//   ....[37]....
        /*0b6c*/ 	.word	0x00014fb0
        /*0b70*/ 	.word	0x00000009
        /*0b74*/ 	.word	0x0002a850
        /*0b78*/ 	.short	0x010a
        /*0b7a*/ 	.byte	0x3f
	.zero		1


	//   ....[38]....
        /*0b7c*/ 	.word	0x00014ff0
        /*0b80*/ 	.word	0x00000009
        /*0b84*/ 	.word	0x0002a850
        /*0b88*/ 	.short	0x010a
        /*0b8a*/ 	.byte	0x3f
	.zero		1


	//   ....[39]....
        /*0b8c*/ 	.word	0x00015ac0
        /*0b90*/ 	.word	0x0000000b
        /*0b94*/ 	.word	0x00000000
        /*0b98*/ 	.short	0x0101
        /*0b9a*/ 	.byte	0x3f
	.zero		1


	//   ....[40]....
        /*0b9c*/ 	.word	0x00017d20
        /*0ba0*/ 	.word	0x0000000a
        /*0ba4*/ 	.word	0x00000000
        /*0ba8*/ 	.short	0x0101
        /*0baa*/ 	.byte	0x3f
	.zero		1


	//   ....[41]....
        /*0bac*/ 	.word	0x000187c0
        /*0bb0*/ 	.word	0x00000009
        /*0bb4*/ 	.word	0x0002a830
        /*0bb8*/ 	.short	0x010a
        /*0bba*/ 	.byte	0x3f
	.zero		1


	//   ....[42]....
        /*0bbc*/ 	.word	0x00018810
        /*0bc0*/ 	.word	0x00000009
        /*0bc4*/ 	.word	0x0002a830
        /*0bc8*/ 	.short	0x010a
        /*0bca*/ 	.byte	0x3f
	.zero		1


	//   ....[43]....
        /*0bcc*/ 	.word	0x00018bd0
        /*0bd0*/ 	.word	0x00000009
        /*0bd4*/ 	.word	0x0002a850
        /*0bd8*/ 	.short	0x010a
        /*0bda*/ 	.byte	0x3f
	.zero		1


	//   ....[44]....
        /*0bdc*/ 	.word	0x00018c10
        /*0be0*/ 	.word	0x00000009
        /*0be4*/ 	.word	0x0002a850
        /*0be8*/ 	.short	0x010a
        /*0bea*/ 	.byte	0x3f
	.zero		1


	//   ....[45]....
        /*0bec*/ 	.word	0x0001a680
        /*0bf0*/ 	.word	0x00000004
        /*0bf4*/ 	.word	0x00000000
        /*0bf8*/ 	.short	0x0101
        /*0bfa*/ 	.byte	0x3f
	.zero		1


	//   ....[46]....
        /*0bfc*/ 	.word	0x0001a940
        /*0c00*/ 	.word	0x00000009
        /*0c04*/ 	.word	0x00000000
        /*0c08*/ 	.short	0x0101
        /*0c0a*/ 	.byte	0x3f
	.zero		1


	//   ....[47]....
        /*0c0c*/ 	.word	0x0001b220
        /*0c10*/ 	.word	0x00000009
        /*0c14*/ 	.word	0x0002a830
        /*0c18*/ 	.short	0x010a
        /*0c1a*/ 	.byte	0x3f
	.zero		1


	//   ....[48]....
        /*0c1c*/ 	.word	0x0001b270
        /*0c20*/ 	.word	0x00000009
        /*0c24*/ 	.word	0x0002a830
        /*0c28*/ 	.short	0x010a
        /*0c2a*/ 	.byte	0x3f
	.zero		1


	//   ....[49]....
        /*0c2c*/ 	.word	0x0001b630
        /*0c30*/ 	.word	0x00000009
        /*0c34*/ 	.word	0x0002a850
        /*0c38*/ 	.short	0x010a
        /*0c3a*/ 	.byte	0x3f
	.zero		1


	//   ....[50]....
        /*0c3c*/ 	.word	0x0001b670
        /*0c40*/ 	.word	0x00000009
        /*0c44*/ 	.word	0x0002a850
        /*0c48*/ 	.short	0x010a
        /*0c4a*/ 	.byte	0x3f
	.zero		1


	//   ....[51]....
        /*0c4c*/ 	.word	0x0001c180
        /*0c50*/ 	.word	0x00000008
        /*0c54*/ 	.word	0x00000000
        /*0c58*/ 	.short	0x0101
        /*0c5a*/ 	.byte	0x3f
	.zero		1


	//   ....[52]....
        /*0c5c*/ 	.word	0x0001e3d0
        /*0c60*/ 	.word	0x00000008
        /*0c64*/ 	.word	0x00000000
        /*0c68*/ 	.short	0x0101
        /*0c6a*/ 	.byte	0x3f
	.zero		1


	//   ....[53]....
        /*0c6c*/ 	.word	0x0001ebb0
        /*0c70*/ 	.word	0x0000000b
        /*0c74*/ 	.word	0x0002a850
        /*0c78*/ 	.short	0x010a
        /*0c7a*/ 	.byte	0x3f
	.zero		1


	//   ....[54]....
        /*0c7c*/ 	.word	0x0001ec30
        /*0c80*/ 	.word	0x0000000b
        /*0c84*/ 	.word	0x0002a850
        /*0c88*/ 	.short	0x010a
        /*0c8a*/ 	.byte	0x3f
	.zero		1


	//   ....[55]....
        /*0c8c*/ 	.word	0x0001f220
        /*0c90*/ 	.word	0x00000000
        /*0c94*/ 	.word	0x00000000
        /*0c98*/ 	.short	0x0101
        /*0c9a*/ 	.byte	0x3f
	.zero		1


	//   ....[56]....
        /*0c9c*/ 	.word	0x000214a0
        /*0ca0*/ 	.word	0x00000000
        /*0ca4*/ 	.word	0x00000000
        /*0ca8*/ 	.short	0x0101
        /*0caa*/ 	.byte	0x3f
	.zero		1


	//   ....[57]....
        /*0cac*/ 	.word	0x00023f00
        /*0cb0*/ 	.word	0x0000000c
        /*0cb4*/ 	.word	0x0002a820
        /*0cb8*/ 	.short	0x010a
        /*0cba*/ 	.byte	0x3f
	.zero		1


	//   ....[58]....
        /*0cbc*/ 	.word	0x00023fd0
        /*0cc0*/ 	.word	0x00000008
        /*0cc4*/ 	.word	0x0002a8a0
        /*0cc8*/ 	.short	0x010a
        /*0cca*/ 	.byte	0x3f
	.zero		1


	//   ....[59]....
        /*0ccc*/ 	.word	0x00024410
        /*0cd0*/ 	.word	0x00000008
        /*0cd4*/ 	.word	0x0002a8c0
        /*0cd8*/ 	.short	0x010a
        /*0cda*/ 	.byte	0x3f
	.zero		1


	//   ....[60]....
        /*0cdc*/ 	.word	0x000249f0
        /*0ce0*/ 	.word	0x00000008
        /*0ce4*/ 	.word	0x0002a8a0
        /*0ce8*/ 	.short	0x010a
        /*0cea*/ 	.byte	0x3f
	.zero		1


	//   ....[61]....
        /*0cec*/ 	.word	0x00024e10
        /*0cf0*/ 	.word	0x00000008
        /*0cf4*/ 	.word	0x0002a8c0
        /*0cf8*/ 	.short	0x010a
        /*0cfa*/ 	.byte	0x3f
	.zero		1


	//   ....[62]....
        /*0cfc*/ 	.word	0x00026480
        /*0d00*/ 	.word	0x00000005
        /*0d04*/ 	.word	0x0002a880
        /*0d08*/ 	.short	0x010a
        /*0d0a*/ 	.byte	0x3f
	.zero		1


	//   ....[63]....
        /*0d0c*/ 	.word	0x00026700
        /*0d10*/ 	.word	0x00000005
        /*0d14*/ 	.word	0x0002a840
        /*0d18*/ 	.short	0x010a
        /*0d1a*/ 	.byte	0x3f
	.zero		1


	//   ....[64]....
        /*0d1c*/ 	.word	0x00026c30
        /*0d20*/ 	.word	0x00000004
        /*0d24*/ 	.word	0x0002a820
        /*0d28*/ 	.short	0x010a
        /*0d2a*/ 	.byte	0x3f
	.zero		1


	//   ....[65]....
        /*0d2c*/ 	.word	0x00026f60
        /*0d30*/ 	.word	0x00000005
        /*0d34*/ 	.word	0x0002a880
        /*0d38*/ 	.short	0x010a
        /*0d3a*/ 	.byte	0x3f
	.zero		1


	//   ....[66]....
        /*0d3c*/ 	.word	0x000273d0
        /*0d40*/ 	.word	0x00000005
        /*0d44*/ 	.word	0x0002a840
        /*0d48*/ 	.short	0x010a
        /*0d4a*/ 	.byte	0x3f
	.zero		1


	//   ....[67]....
        /*0d4c*/ 	.word	0x000278b0
        /*0d50*/ 	.word	0x0000000e
        /*0d54*/ 	.word	0x0002a870
        /*0d58*/ 	.short	0x010a
        /*0d5a*/ 	.byte	0x3f
	.zero		1


	//   ....[68]....
        /*0d5c*/ 	.word	0x00027920
        /*0d60*/ 	.word	0x0000000e
        /*0d64*/ 	.word	0x0002a860
        /*0d68*/ 	.short	0x010a
        /*0d6a*/ 	.byte	0x3f
	.zero		1


	//   ....[69]....
        /*0d6c*/ 	.word	0x00027f40
        /*0d70*/ 	.word	0x0000000e
        /*0d74*/ 	.word	0x0002a850
        /*0d78*/ 	.short	0x0101
        /*0d7a*/ 	.byte	0x3f
	.zero		1


	//   ....[70]....
        /*0d7c*/ 	.word	0x00027fa0
        /*0d80*/ 	.word	0x0000000e
        /*0d84*/ 	.word	0x00000000
        /*0d88*/ 	.short	0x0101
        /*0d8a*/ 	.byte	0x3f
	.zero		1


	//   ....[71]....
        /*0d8c*/ 	.word	0x000281a0
        /*0d90*/ 	.word	0x0000000c
        /*0d94*/ 	.word	0x0002a870
        /*0d98*/ 	.short	0x010a
        /*0d9a*/ 	.byte	0x3f
	.zero		1


	//   ....[72]....
        /*0d9c*/ 	.word	0x00028290
        /*0da0*/ 	.word	0x0000000c
        /*0da4*/ 	.word	0x0002a860
        /*0da8*/ 	.short	0x010a
        /*0daa*/ 	.byte	0x3f
	.zero		1


	//   ....[73]....
        /*0dac*/ 	.word	0x00028870
        /*0db0*/ 	.word	0x0000000c
        /*0db4*/ 	.word	0x0002a850
        /*0db8*/ 	.short	0x0101
        /*0dba*/ 	.byte	0x3f
	.zero		1


	//   ....[74]....
        /*0dbc*/ 	.word	0x000288c0
        /*0dc0*/ 	.word	0x00000000
        /*0dc4*/ 	.word	0x00000000
        /*0dc8*/ 	.short	0x0101
        /*0dca*/ 	.byte	0x3f
	.zero		1


	//   ....[75]....
        /*0dcc*/ 	.word	0x00029620
        /*0dd0*/ 	.word	0x00000000
        /*0dd4*/ 	.word	0x0002a820
        /*0dd8*/ 	.short	0x010a
        /*0dda*/ 	.byte	0x3f
	.zero		1


	//   ....[76]....
        /*0ddc*/ 	.word	0x000297d0
        /*0de0*/ 	.word	0x00000006
        /*0de4*/ 	.word	0x00000000
        /*0de8*/ 	.short	0x010a
        /*0dea*/ 	.byte	0x3f
	.zero		1


	//   ....[77]....
        /*0dec*/ 	.word	0x00029840
        /*0df0*/ 	.word	0x00000007
        /*0df4*/ 	.word	0x00000000
        /*0df8*/ 	.short	0x010a
        /*0dfa*/ 	.byte	0x3f
	.zero		1


	//   ....[78]....
        /*0dfc*/ 	.word	0x000298a0
        /*0e00*/ 	.word	0x00000004
        /*0e04*/ 	.word	0x0002a860
        /*0e08*/ 	.short	0x010a
        /*0e0a*/ 	.byte	0x3f
	.zero		1


	//   ....[79]....
        /*0e0c*/ 	.word	0x000298f0
        /*0e10*/ 	.word	0x00000003
        /*0e14*/ 	.word	0x0002a860
        /*0e18*/ 	.short	0x010a
        /*0e1a*/ 	.byte	0x3f
	.zero		1


	//   ....[80]....
        /*0e1c*/ 	.word	0x00029930
        /*0e20*/ 	.word	0x00000004
        /*0e24*/ 	.word	0x0002a880
        /*0e28*/ 	.short	0x010a
        /*0e2a*/ 	.byte	0x3f
	.zero		1


	//   ....[81]....
        /*0e2c*/ 	.word	0x00029950
        /*0e30*/ 	.word	0x00000003
        /*0e34*/ 	.word	0x0002a880
        /*0e38*/ 	.short	0x010a
        /*0e3a*/ 	.byte	0x3f
	.zero		1


	//   ....[82]....
        /*0e3c*/ 	.word	0x000299b0
        /*0e40*/ 	.word	0x0000005e
        /*0e44*/ 	.word	0x0002a890
        /*0e48*/ 	.short	0x010a
        /*0e4a*/ 	.byte	0x3f
	.zero		1


	//   ....[83]....
        /*0e4c*/ 	.word	0x00029a00
        /*0e50*/ 	.word	0x0000005e
        /*0e54*/ 	.word	0x0002a890
        /*0e58*/ 	.short	0x010a
        /*0e5a*/ 	.byte	0x3f
	.zero		1


	//   ....[84]....
        /*0e5c*/ 	.word	0x00029a50
        /*0e60*/ 	.word	0x0000005e
        /*0e64*/ 	.word	0x0002a890
        /*0e68*/ 	.short	0x010a
        /*0e6a*/ 	.byte	0x3f
	.zero		1


	//   ....[85]....
        /*0e6c*/ 	.word	0x00029aa0
        /*0e70*/ 	.word	0x0000005e
        /*0e74*/ 	.word	0x0002a8b0
        /*0e78*/ 	.short	0x010a
        /*0e7a*/ 	.byte	0x3f
	.zero		1


	//   ....[86]....
        /*0e7c*/ 	.word	0x00029e10
        /*0e80*/ 	.word	0x00000010
        /*0e84*/ 	.word	0x0002a800
        /*0e88*/ 	.short	0x010a
        /*0e8a*/ 	.byte	0x3f
	.zero		1


	//   ....[87]....
        /*0e8c*/ 	.word	0x0002a0d0
        /*0e90*/ 	.word	0x00000010
        /*0e94*/ 	.word	0x0002a800
        /*0e98*/ 	.short	0x010a
        /*0e9a*/ 	.byte	0x3f
	.zero		1


	//   ....[88]....
        /*0e9c*/ 	.word	0x0002a120
        /*0ea0*/ 	.word	0x00000003
        /*0ea4*/ 	.word	0x0002a830
        /*0ea8*/ 	.short	0x010a
        /*0eaa*/ 	.byte	0x3f
	.zero		1


	//   ....[89]....
        /*0eac*/ 	.word	0x0002a170
        /*0eb0*/ 	.word	0x00000009
        /*0eb4*/ 	.word	0x0002a830
        /*0eb8*/ 	.short	0x010a
        /*0eba*/ 	.byte	0x3f
	.zero		1


	//   ....[90]....
        /*0ebc*/ 	.word	0x0002a1c0
        /*0ec0*/ 	.word	0x00000009
        /*0ec4*/ 	.word	0x0002a850
        /*0ec8*/ 	.short	0x010a
        /*0eca*/ 	.byte	0x3f
	.zero		1


	//   ....[91]....
        /*0ecc*/ 	.word	0x0002a210
        /*0ed0*/ 	.word	0x00000009
        /*0ed4*/ 	.word	0x0002a830
        /*0ed8*/ 	.short	0x010a
        /*0eda*/ 	.byte	0x3f
	.zero		1


	//   ....[92]....
        /*0edc*/ 	.word	0x0002a260
        /*0ee0*/ 	.word	0x00000009
        /*0ee4*/ 	.word	0x0002a850
        /*0ee8*/ 	.short	0x010a
        /*0eea*/ 	.byte	0x3f
	.zero		1


	//   ....[93]....
        /*0eec*/ 	.word	0x0002a2b0
        /*0ef0*/ 	.word	0x00000009
        /*0ef4*/ 	.word	0x0002a830
        /*0ef8*/ 	.short	0x010a
        /*0efa*/ 	.byte	0x3f
	.zero		1


	//   ....[94]....
        /*0efc*/ 	.word	0x0002a300
        /*0f00*/ 	.word	0x00000009
        /*0f04*/ 	.word	0x0002a850
        /*0f08*/ 	.short	0x010a
        /*0f0a*/ 	.byte	0x3f
	.zero		1


	//   ....[95]....
        /*0f0c*/ 	.word	0x0002a350
        /*0f10*/ 	.word	0x0000000b
        /*0f14*/ 	.word	0x0002a850
        /*0f18*/ 	.short	0x010a
        /*0f1a*/ 	.byte	0x3f
	.zero		1


	//   ....[96]....
        /*0f1c*/ 	.word	0x0002bce0
        /*0f20*/ 	.word	0x0000000c
        /*0f24*/ 	.word	0x0002a820
        /*0f28*/ 	.short	0x010a
        /*0f2a*/ 	.byte	0x3f
	.zero		1


	//   ....[97]....
        /*0f2c*/ 	.word	0x0002bd30
        /*0f30*/ 	.word	0x00000008
        /*0f34*/ 	.word	0x0002a8a0
        /*0f38*/ 	.short	0x010a
        /*0f3a*/ 	.byte	0x3f
	.zero		1


	//   ....[98]....
        /*0f3c*/ 	.word	0x0002bd80
        /*0f40*/ 	.word	0x00000008
        /*0f44*/ 	.word	0x0002a8c0
        /*0f48*/ 	.short	0x010a
        /*0f4a*/ 	.byte	0x3f
	.zero		1


	//   ....[99]....
        /*0f4c*/ 	.word	0x0002bdd0
        /*0f50*/ 	.word	0x00000008
        /*0f54*/ 	.word	0x0002a8a0
        /*0f58*/ 	.short	0x010a
        /*0f5a*/ 	.byte	0x3f
	.zero		1


	//   ....[100]....
        /*0f5c*/ 	.word	0x0002be20
        /*0f60*/ 	.word	0x00000008
        /*0f64*/ 	.word	0x0002a8c0
        /*0f68*/ 	.short	0x010a
        /*0f6a*/ 	.byte	0x3f
	.zero		1


	//   ....[101]....
        /*0f6c*/ 	.word	0x0002bfc0
        /*0f70*/ 	.word	0x00000005
        /*0f74*/ 	.word	0x0002a880
        /*0f78*/ 	.short	0x010a
        /*0f7a*/ 	.byte	0x3f
	.zero		1


	//   ....[102]....
        /*0f7c*/ 	.word	0x0002c010
        /*0f80*/ 	.word	0x00000005
        /*0f84*/ 	.word	0x0002a840
        /*0f88*/ 	.short	0x010a
        /*0f8a*/ 	.byte	0x3f
	.zero		1


	//   ....[103]....
        /*0f8c*/ 	.word	0x0002c090
        /*0f90*/ 	.word	0x00000004
        /*0f94*/ 	.word	0x0002a820
        /*0f98*/ 	.short	0x010a
        /*0f9a*/ 	.byte	0x3f
	.zero		1


	//   ....[104]....
        /*0f9c*/ 	.word	0x0002c0e0
        /*0fa0*/ 	.word	0x00000005
        /*0fa4*/ 	.word	0x0002a880
        /*0fa8*/ 	.short	0x010a
        /*0faa*/ 	.byte	0x3f
	.zero		1


	//   ....[105]....
        /*0fac*/ 	.word	0x0002c130
        /*0fb0*/ 	.word	0x00000005
        /*0fb4*/ 	.word	0x0002a840
        /*0fb8*/ 	.short	0x010a
        /*0fba*/ 	.byte	0x3f
	.zero		1


	//   ....[106]....
        /*0fbc*/ 	.word	0x0002c180
        /*0fc0*/ 	.word	0x0000000e
        /*0fc4*/ 	.word	0x0002a870
        /*0fc8*/ 	.short	0x010a
        /*0fca*/ 	.byte	0x3f
	.zero		1


	//   ....[107]....
        /*0fcc*/ 	.word	0x0002c1d0
        /*0fd0*/ 	.word	0x0000000e
        /*0fd4*/ 	.word	0x0002a860
        /*0fd8*/ 	.short	0x010a
        /*0fda*/ 	.byte	0x3f
	.zero		1


	//   ....[108]....
        /*0fdc*/ 	.word	0x0002c220
        /*0fe0*/ 	.word	0x0000000c
        /*0fe4*/ 	.word	0x0002a870
        /*0fe8*/ 	.short	0x010a
        /*0fea*/ 	.byte	0x3f
	.zero		1


	//   ....[109]....
        /*0fec*/ 	.word	0x0002c270
        /*0ff0*/ 	.word	0x0000000c
        /*0ff4*/ 	.word	0x0002a860
        /*0ff8*/ 	.short	0x010a
        /*0ffa*/ 	.byte	0x3f
	.zero		1


	//   ....[110]....
        /*0ffc*/ 	.word	0x0002cc10
        /*1000*/ 	.word	0x00000000
        /*1004*/ 	.word	0x0002a820
        /*1008*/ 	.short	0x010a
        /*100a*/ 	.byte	0x3f
	.zero		1


	//   ....[111]....
        /*100c*/ 	.word	0x0002cdb0
        /*1010*/ 	.word	0x00000006
        /*1014*/ 	.word	0x00000000
        /*1018*/ 	.short	0x010a
        /*101a*/ 	.byte	0x3f
	.zero		1


	//   ....[112]....
        /*101c*/ 	.word	0x0002ce00
        /*1020*/ 	.word	0x00000007
        /*1024*/ 	.word	0x00000000
        /*1028*/ 	.short	0x010a
        /*102a*/ 	.byte	0x3f
	.zero		1


	//   ....[113]....
        /*102c*/ 	.word	0x0002ce50
        /*1030*/ 	.word	0x00000004
        /*1034*/ 	.word	0x0002a860
        /*1038*/ 	.short	0x010a
        /*103a*/ 	.byte	0x3f
	.zero		1


	//   ....[114]....
        /*103c*/ 	.word	0x0002cea0
        /*1040*/ 	.word	0x00000003
        /*1044*/ 	.word	0x0002a860
        /*1048*/ 	.short	0x010a
        /*104a*/ 	.byte	0x3f
	.zero		1


	//   ....[115]....
        /*104c*/ 	.word	0x0002cef0
        /*1050*/ 	.word	0x00000004
        /*1054*/ 	.word	0x0002a880
        /*1058*/ 	.short	0x010a
        /*105a*/ 	.byte	0x3f
	.zero		1


	//----- nvinfo : EIATTR_NUM_MBARRIERS
	.align		4
.L_278:
        /*105c*/ 	.byte	0x03, 0x38
        /*105e*/ 	.short	0x0016


	//----- nvinfo : EIATTR_EXIT_INSTR_OFFSETS
	.align		4
        /*1060*/ 	.byte	0x04, 0x1c
        /*1062*/ 	.short	(.L_280 - .L_279)


	//   ....[0]....
.L_279:
        /*1064*/ 	.word	0x000299a0


	//----- nvinfo : EIATTR_MAX_THREADS
	.align		4
.L_280:
        /*1068*/ 	.byte	0x04, 0x05
        /*106a*/ 	.short	(.L_282 - .L_281)
.L_281:
        /*106c*/ 	.word	0x00000180
        /*1070*/ 	.word	0x00000001
        /*1074*/ 	.word	0x00000001


	//----- nvinfo : EIATTR_CRS_STACK_SIZE
	.align		4
.L_282:
        /*1078*/ 	.byte	0x04, 0x1e
        /*107a*/ 	.short	(.L_284 - .L_283)
.L_283:
        /*107c*/ 	.word	0x00000000


	//----- nvinfo : EIATTR_CBANK_PARAM_SIZE
	.align		4
.L_284:
        /*1080*/ 	.byte	0x03, 0x19
        /*1082*/ 	.short	0x0a70


	//----- nvinfo : EIATTR_PARAM_CBANK
	.align		4
        /*1084*/ 	.byte	0x04, 0x0a
        /*1086*/ 	.short	(.L_286 - .L_285)
	.align		4
.L_285:
        /*1088*/ 	.word	index@(.nv.constant0._ZN7cutlass13device_kernelIN5flash11enable_sm90INS1_16FlashAttnFwdSm90INS1_25CollectiveMainloopFwdSm90ILi2EN4cute5tupleIJNS5_1CILi1EEES8_S8_EEENS6_IJNS7_ILi128EEESA_NS7_ILi192EEEEEELi192ENS_12float_e4m3_tEfNS_4arch4Sm90ELb0ELb1ELb1ELb1ELb0ELb1ELb0ELb1ELb1ELb0ELb0ELb0EEENS1_21CollectiveEpilogueFwdINS6_IJSA_SB_SA_EEES9_NS_10bfloat16_tESF_Li256ELb1ELb0ELb0ELb1EEENS1_36VarlenDynamicPersistentTileSchedulerILi128ELi128ELi256ELi128ELb0ELb0ELb1ELb1ELb0ELb1EEEEEEEEEvNT_6ParamsE)
        /*108c*/ 	.short	0x0210
        /*108e*/ 	.short	0x0a70


	//----- nvinfo : EIATTR_SW_WAR
	.align		4
.L_286:
        /*1090*/ 	.byte	0x04, 0x36
        /*1092*/ 	.short	(.L_288 - .L_287)
.L_287:
        /*1094*/ 	.word	0x00000008
.L_288:


//--------------------- .nv.info._ZN7cutlass13device_kernelIN5flash11enable_sm90INS1_16FlashAttnFwdSm90INS1_25CollectiveMainloopFwdSm90ILi2EN4cute5tupleIJNS5_1CILi1EEES8_S8_EEENS6_IJNS7_ILi128EEENS7_ILi160EEENS7_ILi192EEEEEELi192ENS_12float_e4m3_tEfNS_4arch4Sm90ELb1ELb0ELb1ELb0ELb0ELb0ELb0ELb1ELb1ELb0ELb0ELb0EEENS1_21CollectiveEpilogueFwdINS6_IJSA_SC_SB_EEES9_NS_10bfloat16_tESG_Li256ELb0ELb0ELb0ELb1EEENS1_30DynamicPersistentTileSchedulerILi256ELi128ELb0ELb0ELb1EEEEEEEEEvNT_6ParamsE --------------------------
	.section	.nv.info._ZN7cutlass13device_kernelIN5flash11enable_sm90INS1_16FlashAttnFwdSm90INS1_25CollectiveMainloopFwdSm90ILi2EN4cute5tupleIJNS5_1CILi1EEES8_S8_EEENS6_IJNS7_ILi128EEENS7_ILi160EEENS7_ILi192EEEEEELi192ENS_12float_e4m3_tEfNS_4arch4Sm90ELb1ELb0ELb1ELb0ELb0ELb0ELb0ELb1ELb1ELb0ELb0ELb0EEENS1_21CollectiveEpilogueFwdINS6_IJSA_SC_SB_EEES9_NS_10bfloat16_tESG_Li256ELb0ELb0ELb0ELb1EEENS1_30DynamicPersistentTileSchedulerILi256ELi128ELb0ELb0ELb1EEEEEEEEEvNT_6ParamsE,"",@"SHT_CUDA_INFO"
	.sectionflags	@""
	.align	4


	//----- nvinfo : EIATTR_CUDA_API_VERSION
	.align		4
        /*0000*/ 	.byte	0x04, 0x37
        /*0002*/ 	.short	(.L_290 - .L_289)
.L_289:
        /*0004*/ 	.word	0x00000082


	//----- nvinfo : EIATTR_KPARAM_INFO
	.align		4
.L_290:
        /*0008*/ 	.byte	0x04, 0x17
        /*000a*/ 	.short	(.L_292 - .L_291)
.L_291:
        /*000c*/ 	.word	0x00000000
        /*0010*/ 	.short	0x0000
        /*0012*/ 	.short	0x0070
        /*0014*/ 	.byte	0x00, 0xf0, 0x01, 0x2e


	//----- nvinfo : EIATTR_SPARSE_MMA_MASK
	.align		4
.L_292:
        /*0018*/ 	.byte	0x03, 0x50
        /*001a*/ 	.short	0x0000


	//----- nvinfo : EIATTR_MAXREG_COUNT
	.align		4
        /*001c*/ 	.byte	0x03, 0x1b
        /*001e*/ 	.short	0x00a8


	//----- nvinfo : EIATTR_NUM_BARRIERS
	.align		4
        /*0020*/ 	.byte	0x02, 0x4c
        /*0022*/ 	.byte	0x10
	.zero		1


	//----- nvinfo : EIATTR_EXTERNS
	.align		4
        /*0024*/ 	.byte	0x04, 0x0f
        /*0026*/ 	.short	(.L_294 - .L_293)


	//   ....[0]....
	.align		4
.L_293:
        /*0028*/ 	.word	index@(__assertfail)


	//----- nvinfo : EIATTR_ANNOTATIONS
	.align		4
.L_294:
        /*002c*/ 	.byte	0x04, 0x55
        /*002e*/ 	.short	(.L_296 - .L_295)


	//   ....[0]....
.L_295:
        /* <DEDUP_REMOVED lines=17> */


	//----- nvinfo : EIATTR_MERCURY_ISA_VERSION
	.align		4
.L_296:
        /*0128*/ 	.byte	0x03, 0x5f
        /*012a*/ 	.short	0x0101


	//----- nvinfo : EIATTR_INT_WARP_WIDE_INSTR_OFFSETS
	.align		4
        /*012c*/ 	.byte	0x04, 0x31
        /*012e*/ 	.short	(.L_298 - .L_297)


	//   ....[0]....
.L_297:
        /*0130*/ 	.word	0x00000180


	//   ....[1]....
        /*0134*/ 	.word	0x000001c0


	//   ....[2]....
        /*0138*/ 	.word	0x00000250


	//   ....[3]....
        /*013c*/ 	.word	0x00010dc0


	//   ....[4]....
        /*0140*/ 	.word	0x00010e50


	//   ....[5]....
        /*0144*/ 	.word	0x00011540


	//   ....[6]....
        /*0148*/ 	.word	0x000132b0


	//   ....[7]....
        /*014c*/ 	.word	0x00013340


	//----- nvinfo : EIATTR_COOP_GROUP_MASK_REGIDS
	.align		4
.L_298:
        /*0150*/ 	.byte	0x04, 0x29
        /*0152*/ 	.short	(.L_300 - .L_299)


	//   ....[0]....
.L_299:
        /*0154*/ 	.word	0xffffffff


	//   ....[1]....
        /*0158*/ 	.word	0xffffffff


	//   ....[2]....
        /*015c*/ 	.word	0xffffffff


	//   ....[3]....
        /*0160*/ 	.word	0xffffffff


	//   ....[4]....
        /*0164*/ 	.word	0xffffffff


	//   ....[5]....
        /*0168*/ 	.word	0xffffffff


	//   ....[6]....
        /*016c*/ 	.word	0xffffffff


	//   ....[7]....
        /*0170*/ 	.word	0xffffffff


	//   ....[8]....
        /*0174*/ 	.word	0xffffffff


	//   ....[9]....
        /*0178*/ 	.word	0xffffffff


	//   ....[10]....
        /*017c*/ 	.word	0xffffffff


	//   ....[11]....
        /*0180*/ 	.word	0xffffffff


	//   ....[12]....
        /*0184*/ 	.word	0xffffffff


	//   ....[13]....
        /*0188*/ 	.word	0xffffffff


	//   ....[14]....
        /*018c*/ 	.word	0xffffffff


	//   ....[15]....
        /*0190*/ 	.word	0xffffffff


	//   ....[16]....
        /*0194*/ 	.word	0xffffffff


	//   ....[17]....
        /*0198*/ 	.word	0xffffffff


	//   ....[18]....
        /*019c*/ 	.word	0xffffffff


	//   ....[19]....
        /*01a0*/ 	.word	0xffffffff


	//   ....[20]....
        /*01a4*/ 	.word	0xffffffff


	//   ....[21]....
        /*01a8*/ 	.word	0xffffffff


	//   ....[22]....
        /*01ac*/ 	.word	0xffffffff


	//   ....[23]....
        /*01b0*/ 	.word	0xffffffff


	//   ....[24]....
        /*01b4*/ 	.word	0xffffffff


	//   ....[25]....
        /*01b8*/ 	.word	0xffffffff


	//   ....[26]....
        /*01bc*/ 	.word	0xffffffff


	//   ....[27]....
        /*01c0*/ 	.word	0xffffffff


	//   ....[28]....
        /*01c4*/ 	.word	0xffffffff


	//   ....[29]....
        /*01c8*/ 	.word	0xffffffff


	//   ....[30]....
        /*01cc*/ 	.word	0xffffffff


	//   ....[31]....
        /*01d0*/ 	.word	0xffffffff


	//   ....[32]....
        /*01d4*/ 	.word	0xffffffff


	//   ....[33]....
        /*01d8*/ 	.word	0xffffffff


	//   ....[34]....
        /*01dc*/ 	.word	0xffffffff


	//   ....[35]....
        /*01e0*/ 	.word	0xffffffff


	//   ....[36]....
        /*01e4*/ 	.word	0xffffffff


	//   ....[37]....
        /*01e8*/ 	.word	0xffffffff


	//   ....[38]....
        /*01ec*/ 	.word	0xffffffff


	//   ....[39]....
        /*01f0*/ 	.word	0xffffffff


	//   ....[40]....
        /*01f4*/ 	.word	0xffffffff


	//   ....[41]....
        /*01f8*/ 	.word	0xffffffff


	//   ....[42]....
        /*01fc*/ 	.word	0xffffffff


	//   ....[43]....
        /*0200*/ 	.word	0xffffffff


	//   ....[44]....
        /*0204*/ 	.word	0xffffffff


	//   ....[45]....
        /*0208*/ 	.word	0xffffffff


	//   ....[46]....
        /*020c*/ 	.word	0xffffffff


	//   ....[47]....
        /*0210*/ 	.word	0xffffffff


	//   ....[48]....
        /*0214*/ 	.word	0xffffffff


	//   ....[49]....
        /*0218*/ 	.word	0xffffffff


	//   ....[50]....
        /*021c*/ 	.word	0xffffffff


	//   ....[51]....
        /*0220*/ 	.word	0xffffffff


	//   ....[52]....
        /*0224*/ 	.word	0xffffffff


	//   ....[53]....
        /*0228*/ 	.word	0xffffffff


	//   ....[54]....
        /*022c*/ 	.word	0xffffffff


	//   ....[55]....
        /*0230*/ 	.word	0xffffffff


	//   ....[56]....
        /*0234*/ 	.word	0xffffffff


	//   ....[57]....
        /*0238*/ 	.word	0xffffffff


	//   ....[58]....
        /*023c*/ 	.word	0xffffffff


	//   ....[59]....
        /*0240*/ 	.word	0xffffffff


	//   ....[60]....
        /*0244*/ 	.word	0xffffffff


	//   ....[61]....
        /*0248*/ 	.word	0xffffffff


	//   ....[62]....
        /*024c*/ 	.word	0xffffffff


	//   ....[63]....
        /*0250*/ 	.word	0xffffffff


	//   ....[64]....
        /*0254*/ 	.word	0xffffffff


	//   ....[65]....
        /*0258*/ 	.word	0xffffffff


	//   ....[66]....
        /*025c*/ 	.word	0xffffffff


	//   ....[67]....
        /*0260*/ 	.word	0xffffffff


	//   ....[68]....
        /*0264*/ 	.word	0xffffffff


	//   ....[69]....
        /*0268*/ 	.word	0xffffffff


	//   ....[70]....
        /*026c*/ 	.word	0xffffffff


	//   ....[71]....
        /*0270*/ 	.word	0xffffffff


	//   ....[72]....
        /*0274*/ 	.word	0xffffffff


	//   ....[73]....
        /*0278*/ 	.word	0xffffffff


	//   ....[74]....
        /*027c*/ 	.word	0xffffffff


	//   ....[75]....
        /*0280*/ 	.word	0xffffffff


	//   ....[76]....
        /*0284*/ 	.word	0xffffffff


	//   ....[77]....
        /*0288*/ 	.word	0x0500000f


	//   ....[78]....
        /*028c*/ 	.word	0x0500000f


	//----- nvinfo : EIATTR_COOP_GROUP_INSTR_OFFSETS
	.align		4
.L_300:
        /*0290*/ 	.byte	0x04, 0x28
        /*0292*/ 	.short	(.L_302 - .L_301)


	//   ....[0]....
.L_301:
        /*0294*/ 	.word	0x00000060


	//   ....[1]....
        /*0298*/ 	.word	0x00000190


	//   ....[2]....
        /*029c*/ 	.word	0x00000230


	//   ....[3]....
        /*02a0*/ 	.word	0x000003c0


	//   ....[4]....
        /*02a4*/ 	.word	0x00000520


	//   ....[5]....
        /*02a8*/ 	.word	0x00000640


	//   ....[6]....
        /*02ac*/ 	.word	0x000007a0


	//   ....[7]....
        /*02b0*/ 	.word	0x00001570


	//   ....[8]....
        /*02b4*/ 	.word	0x00003960


	//   ....[9]....
        /*02b8*/ 	.word	0x00003a50


	//   ....[10]....
        /*02bc*/ 	.word	0x00004630


	//   ....[11]....
        /*02c0*/ 	.word	0x000046f0


	//   ....[12]....
        /*02c4*/ 	.word	0x00007e40


	//   ....[13]....
        /*02c8*/ 	.word	0x00007f60


	//   ....[14]....
        /*02cc*/ 	.word	0x00008ae0


	//   ....[15]....
        /*02d0*/ 	.word	0x00008b60


	//   ....[16]....
        /*02d4*/ 	.word	0x0000bfc0


	//   ....[17]....
        /*02d8*/ 	.word	0x0000c010


	//   ....[18]....
        /*02dc*/ 	.word	0x0000c030


	//   ....[19]....
        /*02e0*/ 	.word	0x0000c060


	//   ....[20]....
        /*02e4*/ 	.word	0x0000dd60


	//   ....[21]....
        /*02e8*/ 	.word	0x0000dd70


	//   ....[22]....
        /*02ec*/ 	.word	0x0000ddf0


	//   ....[23]....
        /*02f0*/ 	.word	0x0000de00


	//   ....[24]....
        /*02f4*/ 	.word	0x0000f290


	//   ....[25]....
        /*02f8*/ 	.word	0x0000f2c0


	//   ....[26]....
        /*02fc*/ 	.word	0x0000f2f0


	//   ....[27]....
        /*0300*/ 	.word	0x0000f320


	//   ....[28]....
        /*0304*/ 	.word	0x0000f360


	//   ....[29]....
        /*0308*/ 	.word	0x0000f390


	//   ....[30]....
        /*030c*/ 	.word	0x0000f3b0


	//   ....[31]....
        /*0310*/ 	.word	0x0000f3d0


	//   ....[32]....
        /*0314*/ 	.word	0x0000f3e0


	//   ....[33]....
        /*0318*/ 	.word	0x0000f410


	//   ....[34]....
        /*031c*/ 	.word	0x0000f440


	//   ....[35]....
        /*0320*/ 	.word	0x0000f450


	//   ....[36]....
        /*0324*/ 	.word	0x0000f4b0


	//   ....[37]....
        /*0328*/ 	.word	0x0000f4c0


	//   ....[38]....
        /*032c*/ 	.word	0x0000f4d0


	//   ....[39]....
        /*0330*/ 	.word	0x0000f500


	//   ....[40]....
        /*0334*/ 	.word	0x0000f530


	//   ....[41]....
        /*0338*/ 	.word	0x0000f540


	//   ....[42]....
        /*033c*/ 	.word	0x0000f550


	//   ....[43]....
        /*0340*/ 	.word	0x0000f560


	//   ....[44]....
        /*0344*/ 	.word	0x0000f570


	//   ....[45]....
        /*0348*/ 	.word	0x0000f5a0


	//   ....[46]....
        /*034c*/ 	.word	0x0000f5d0


	//   ....[47]....
        /*0350*/ 	.word	0x0000f5e0


	//   ....[48]....
        /*0354*/ 	.word	0x0000f5f0


	//   ....[49]....
        /*0358*/ 	.word	0x0000f610


	//   ....[50]....
        /*035c*/ 	.word	0x0000f630


	//   ....[51]....
        /*0360*/ 	.word	0x0000f640


	//   ....[52]....
        /*0364*/ 	.word	0x0000f650


	//   ....[53]....
        /*0368*/ 	.word	0x0000f660


	//   ....[54]....
        /*036c*/ 	.word	0x0000f670


	//   ....[55]....
        /*0370*/ 	.word	0x0000f680


	//   ....[56]....
        /*0374*/ 	.word	0x0000f690


	//   ....[57]....
        /*0378*/ 	.word	0x0000f6a0


	//   ....[58]....
        /*037c*/ 	.word	0x0000f6b0


	//   ....[59]....
        /*0380*/ 	.word	0x0000f6c0


	//   ....[60]....
        /*0384*/ 	.word	0x0000f6d0


	//   ....[61]....
        /*0388*/ 	.word	0x0000f6e0


	//   ....[62]....
        /*038c*/ 	.word	0x0000f6f0


	//   ....[63]....
        /*0390*/ 	.word	0x0000f700


	//   ....[64]....
        /*0394*/ 	.word	0x0000f710


	//   ....[65]....
        /*0398*/ 	.word	0x0000f720


	//   ....[66]....
        /*039c*/ 	.word	0x0000f730


	//   ....[67]....
        /*03a0*/ 	.word	0x0000f740


	//   ....[68]....
        /*03a4*/ 	.word	0x0000f750


	//   ....[69]....
        /*03a8*/ 	.word	0x0000f760


	//   ....[70]....
        /*03ac*/ 	.word	0x0000f770


	//   ....[71]....
        /*03b0*/ 	.word	0x0000f780


	//   ....[72]....
        /*03b4*/ 	.word	0x0000fa80


	//   ....[73]....
        /*03b8*/ 	.word	0x00010690


	//   ....[74]....
        /*03bc*/ 	.word	0x00011640


	//   ....[75]....
        /*03c0*/ 	.word	0x00013cf0


	//   ....[76]....
        /*03c4*/ 	.word	0x00013e90


	//   ....[77]....
        /*03c8*/ 	.word	0x00014460


	//   ....[78]....
        /*03cc*/ 	.word	0x000148d0


	//----- nvinfo : EIATTR_REG_RECONFIG
	.align		4
.L_302:
        /*03d0*/ 	.byte	0x01, 0x54
	.zero		2


	//----- nvinfo : EIATTR_SYSCALL_OFFSETS
	.align		4
        /*03d4*/ 	.byte	0x04, 0x46
        /*03d6*/ 	.short	(.L_304 - .L_303)


	//   ....[0]....
.L_303:
        /*03d8*/ 	.word	0x00001720


	//   ....[1]....
        /*03dc*/ 	.word	0x00010ff0


	//   ....[2]....
        /*03e0*/ 	.word	0x00011130


	//   ....[3]....
        /*03e4*/ 	.word	0x00011270


	//   ....[4]....
        /*03e8*/ 	.word	0x00011390


	//----- nvinfo : EIATTR_MBARRIER_INSTR_OFFSETS
	.align		4
.L_304:
        /*03ec*/ 	.byte	0x04, 0x39
        /*03ee*/ 	.short	(.L_306 - .L_305)


	//   ....[0]....
.L_305:
        /*03f0*/ 	.word	0x00000270
        /*03f4*/ 	.word	0x000000ff
        /*03f8*/ 	.word	0x00033400
        /*03fc*/ 	.short	0x0100
        /*03fe*/ 	.byte	0x06
	.zero		1


	//   ....[1]....
        /*0400*/ 	.word	0x00000280
        /*0404*/ 	.word	0x000000ff
        /*0408*/ 	.word	0x00033420
        /*040c*/ 	.short	0x0100
        /*040e*/ 	.byte	0x06
	.zero		1


	//   ....[2]....
        /*0410*/ 	.word	0x00000370
        /*0414*/ 	.word	0x000000ff
        /*0418*/ 	.word	0x00033430
        /*041c*/ 	.short	0x0100
        /*041e*/ 	.byte	0x08
	.zero		1


	//   ....[3]....
        /*0420*/ 	.word	0x00000380
        /*0424*/ 	.word	0x000000ff
        /*0428*/ 	.word	0x00033440
        /*042c*/ 	.short	0x0100
        /*042e*/ 	.byte	0x08
	.zero		1


	//   ....[4]....
        /*0430*/ 	.word	0x00000390
        /*0434*/ 	.word	0x000000ff
        /*0438*/ 	.word	0x00033438
        /*043c*/ 	.short	0x0100
        /*043e*/ 	.byte	0x08
	.zero		1


	//   ....[5]....
        /*0440*/ 	.word	0x000003a0
        /*0444*/ 	.word	0x000000ff
        /*0448*/ 	.word	0x00033448
        /*044c*/ 	.short	0x0100
        /*044e*/ 	.byte	0x08
	.zero		1


	//   ....[6]....
        /*0450*/ 	.word	0x000004d0
        /*0454*/ 	.word	0x000000ff
        /*0458*/ 	.word	0x00033450
        /*045c*/ 	.short	0x0100
        /*045e*/ 	.byte	0x08
	.zero		1


	//   ....[7]....
        /*0460*/ 	.word	0x000004e0
        /*0464*/ 	.word	0x000000ff
        /*0468*/ 	.word	0x00033460
        /*046c*/ 	.short	0x0100
        /*046e*/ 	.byte	0x08
	.zero		1


	//   ....[8]....
        /*0470*/ 	.word	0x000004f0
        /*0474*/ 	.word	0x000000ff
        /*0478*/ 	.word	0x00033458
        /*047c*/ 	.short	0x0100
        /*047e*/ 	.byte	0x08
	.zero		1


	//   ....[9]....
        /*0480*/ 	.word	0x00000500
        /*0484*/ 	.word	0x000000ff
        /*0488*/ 	.word	0x00033468
        /*048c*/ 	.short	0x0100
        /*048e*/ 	.byte	0x08
	.zero		1


	//   ....[10]....
        /*0490*/ 	.word	0x000005f0
        /*0494*/ 	.word	0x000000ff
        /*0498*/ 	.word	0x00033470
        /*049c*/ 	.short	0x0100
        /*049e*/ 	.byte	0x06
	.zero		1


	//   ....[11]....
        /*04a0*/ 	.word	0x00000600
        /*04a4*/ 	.word	0x000000ff
        /*04a8*/ 	.word	0x00033480
        /*04ac*/ 	.short	0x0100
        /*04ae*/ 	.byte	0x06
	.zero		1


	//   ....[12]....
        /*04b0*/ 	.word	0x00000610
        /*04b4*/ 	.word	0x000000ff
        /*04b8*/ 	.word	0x00033478
        /*04bc*/ 	.short	0x0100
        /*04be*/ 	.byte	0x06
	.zero		1


	//   ....[13]....
        /*04c0*/ 	.word	0x00000620
        /*04c4*/ 	.word	0x000000ff
        /*04c8*/ 	.word	0x00033488
        /*04cc*/ 	.short	0x0100
        /*04ce*/ 	.byte	0x06
	.zero		1


	//   ....[14]....
        /*04d0*/ 	.word	0x00000750
        /*04d4*/ 	.word	0x000000ff
        /*04d8*/ 	.word	0x00033490
        /*04dc*/ 	.short	0x0100
        /*04de*/ 	.byte	0x08
	.zero		1


	//   ....[15]....
        /*04e0*/ 	.word	0x00000760
        /*04e4*/ 	.word	0x000000ff
        /*04e8*/ 	.word	0x000334a0
        /*04ec*/ 	.short	0x0100
        /*04ee*/ 	.byte	0x08
	.zero		1


	//   ....[16]....
        /*04f0*/ 	.word	0x00000770
        /*04f4*/ 	.word	0x000000ff
        /*04f8*/ 	.word	0x00033498
        /*04fc*/ 	.short	0x0100
        /*04fe*/ 	.byte	0x08
	.zero		1


	//   ....[17]....
        /*0500*/ 	.word	0x00000780
        /*0504*/ 	.word	0x000000ff
        /*0508*/ 	.word	0x000334a8
        /*050c*/ 	.short	0x0100
        /*050e*/ 	.byte	0x08
	.zero		1


	//   ....[18]....
        /*0510*/ 	.word	0x000008b0
        /*0514*/ 	.word	0x000000ff
        /*0518*/ 	.word	0x000334b0
        /*051c*/ 	.short	0x0100
        /*051e*/ 	.byte	0x08
	.zero		1


	//   ....[19]....
        /*0520*/ 	.word	0x000008c0
        /*0524*/ 	.word	0x000000ff
        /*0528*/ 	.word	0x000334c0
        /*052c*/ 	.short	0x0100
        /*052e*/ 	.byte	0x08
	.zero		1


	//   ....[20]....
        /*0530*/ 	.word	0x000008d0
        /*0534*/ 	.word	0x000000ff
        /*0538*/ 	.word	0x000334b8
        /*053c*/ 	.short	0x0100
        /*053e*/ 	.byte	0x08
	.zero		1


	//   ....[21]....
        /*0540*/ 	.word	0x000008e0
        /*0544*/ 	.word	0x000000ff
        /*0548*/ 	.word	0x000334c8
        /*054c*/ 	.short	0x0100
        /*054e*/ 	.byte	0x08
	.zero		1


	//   ....[22]....
        /*0550*/ 	.word	0x00001a00
        /*0554*/ 	.word	0x000000ff
        /*0558*/ 	.word	0x00033400
        /*055c*/ 	.short	0x010a
        /*055e*/ 	.byte	0x25
	.zero		1


	//   ....[23]....
        /*0560*/ 	.word	0x00001a90
        /*0564*/ 	.word	0x00000003
        /*0568*/ 	.word	0x00033430
        /*056c*/ 	.short	0x010a
        /*056e*/ 	.byte	0x3f
	.zero		1


	//   ....[24]....
        /*0570*/ 	.word	0x00001b00
        /*0574*/ 	.word	0x00000003
        /*0578*/ 	.word	0x00033430
        /*057c*/ 	.short	0x010a
        /*057e*/ 	.byte	0x3f
	.zero		1


	//   ....[25]....
        /*0580*/ 	.word	0x00003320
        /*0584*/ 	.word	0x00000003
        /*0588*/ 	.word	0x00000000
        /*058c*/ 	.short	0x0101
        /*058e*/ 	.byte	0x3f
	.zero		1


	//   ....[26]....
        /*0590*/ 	.word	0x00005e40
        /*0594*/ 	.word	0x000000ff
        /*0598*/ 	.word	0x00033430
        /*059c*/ 	.short	0x010a
        /*059e*/ 	.byte	0x0a
	.zero		1


	//   ....[27]....
        /*05a0*/ 	.word	0x00005e80
        /*05a4*/ 	.word	0x000000ff
        /*05a8*/ 	.word	0x00033430
        /*05ac*/ 	.short	0x010a
        /*05ae*/ 	.byte	0x0a
	.zero		1


	//   ....[28]....
        /*05b0*/ 	.word	0x00006b10
        /*05b4*/ 	.word	0x000000ff
        /*05b8*/ 	.word	0x00033450
        /*05bc*/ 	.short	0x010a
        /*05be*/ 	.byte	0x0a
	.zero		1


	//   ....[29]....
        /*05c0*/ 	.word	0x00006b50
        /*05c4*/ 	.word	0x000000ff
        /*05c8*/ 	.word	0x00033450
        /*05cc*/ 	.short	0x010a
        /*05ce*/ 	.byte	0x0a
	.zero		1


	//   ....[30]....
        /*05d0*/ 	.word	0x00009590
        /*05d4*/ 	.word	0x00000003
        /*05d8*/ 	.word	0x00000000
        /*05dc*/ 	.short	0x0101
        /*05de*/ 	.byte	0x3f
	.zero		1


	//   ....[31]....
        /*05e0*/ 	.word	0x00009940
        /*05e4*/ 	.word	0x000000ff
        /*05e8*/ 	.word	0x00000000
        /*05ec*/ 	.short	0x0101
        /*05ee*/ 	.byte	0x0a
	.zero		1


	//   ....[32]....
        /*05f0*/ 	.word	0x0000a2a0
        /*05f4*/ 	.word	0x000000ff
        /*05f8*/ 	.word	0x00033430
        /*05fc*/ 	.short	0x010a
        /*05fe*/ 	.byte	0x06
	.zero		1


	//   ....[33]....
        /*0600*/ 	.word	0x0000a2e0
        /*0604*/ 	.word	0x000000ff
        /*0608*/ 	.word	0x00033430
        /*060c*/ 	.short	0x010a
        /*060e*/ 	.byte	0x06
	.zero		1


	//   ....[34]....
        /*0610*/ 	.word	0x0000aee0
        /*0614*/ 	.word	0x000000ff
        /*0618*/ 	.word	0x00033450
        /*061c*/ 	.short	0x010a
        /*061e*/ 	.byte	0x06
	.zero		1


	//   ....[35]....
        /*0620*/ 	.word	0x0000af20
        /*0624*/ 	.word	0x000000ff
        /*0628*/ 	.word	0x00033450
        /*062c*/ 	.short	0x010a
        /*062e*/ 	.byte	0x06
	.zero		1


	//   ....[36]....
        /*0630*/ 	.word	0x0000cec0
        /*0634*/ 	.word	0x00000003
        /*0638*/ 	.word	0x00000000
        /*063c*/ 	.short	0x0101
        /*063e*/ 	.byte	0x3f
	.zero		1


	//   ....[37]....
        /*0640*/ 	.word	0x0000d1f0
        /*0644*/ 	.word	0x000000ff
        /*0648*/ 	.word	0x00000000
        /*064c*/ 	.short	0x0101
        /*064e*/ 	.byte	0x06
	.zero		1


	//   ....[38]....
        /*0650*/ 	.word	0x0000da60
        /*0654*/ 	.word	0x000000ff
        /*0658*/ 	.word	0x00033450
        /*065c*/ 	.short	0x010a
        /*065e*/ 	.byte	0x05
	.zero		1


	//   ....[39]....
        /*0660*/ 	.word	0x0000daa0
        /*0664*/ 	.word	0x000000ff
        /*0668*/ 	.word	0x00033450
        /*066c*/ 	.short	0x010a
        /*066e*/ 	.byte	0x05
	.zero		1


	//   ....[40]....
        /*0670*/ 	.word	0x0000e0c0
        /*0674*/ 	.word	0x000000ff
        /*0678*/ 	.word	0x00000000
        /*067c*/ 	.short	0x0101
        /*067e*/ 	.byte	0x04
	.zero		1


	//   ....[41]....
        /*0680*/ 	.word	0x0000fc90
        /*0684*/ 	.word	0x000000ff
        /*0688*/ 	.word	0x00000000
        /*068c*/ 	.short	0x0101
        /*068e*/ 	.byte	0x05
	.zero		1


	//   ....[42]....
        /*0690*/ 	.word	0x00011840
        /*0694*/ 	.word	0x00000004
        /*0698*/ 	.word	0x00033480
        /*069c*/ 	.short	0x010a
        /*069e*/ 	.byte	0x3f
	.zero		1


	//   ....[43]....
        /*06a0*/ 	.word	0x00011a80
        /*06a4*/ 	.word	0x00000004
        /*06a8*/ 	.word	0x00033440
        /*06ac*/ 	.short	0x010a
        /*06ae*/ 	.byte	0x3f
	.zero		1


	//   ....[44]....
        /*06b0*/ 	.word	0x00011f10
        /*06b4*/ 	.word	0x000000ff
        /*06b8*/ 	.word	0x00033420
        /*06bc*/ 	.short	0x010a
        /*06be*/ 	.byte	0x28
	.zero		1


	//   ....[45]....
        /*06c0*/ 	.word	0x000121b0
        /*06c4*/ 	.word	0x00000006
        /*06c8*/ 	.word	0x00033480
        /*06cc*/ 	.short	0x010a
        /*06ce*/ 	.byte	0x3f
	.zero		1


	//   ....[46]....
        /*06d0*/ 	.word	0x00012600
        /*06d4*/ 	.word	0x00000006
        /*06d8*/ 	.word	0x00033440
        /*06dc*/ 	.short	0x010a
        /*06de*/ 	.byte	0x3f
	.zero		1


	//   ....[47]....
        /*06e0*/ 	.word	0x00012aa0
        /*06e4*/ 	.word	0x0000000d
        /*06e8*/ 	.word	0x00033470
        /*06ec*/ 	.short	0x010a
        /*06ee*/ 	.byte	0x3f
	.zero		1


	//   ....[48]....
        /*06f0*/ 	.word	0x00012b20
        /*06f4*/ 	.word	0x0000000d
        /*06f8*/ 	.word	0x00033460
        /*06fc*/ 	.short	0x010a
        /*06fe*/ 	.byte	0x3f
	.zero		1


	//   ....[49]....
        /*0700*/ 	.word	0x000131c0
        /*0704*/ 	.word	0x0000000d
        /*0708*/ 	.word	0x00033450
        /*070c*/ 	.short	0x0101
        /*070e*/ 	.byte	0x3f
	.zero		1


	//   ....[50]....
        /*0710*/ 	.word	0x00013240
        /*0714*/ 	.word	0x0000000d
        /*0718*/ 	.word	0x00000000
        /*071c*/ 	.short	0x0101
        /*071e*/ 	.byte	0x3f
	.zero		1


	//   ....[51]....
        /*0720*/ 	.word	0x000133f0
        /*0724*/ 	.word	0x00000003
        /*0728*/ 	.word	0x00033470
        /*072c*/ 	.short	0x010a
        /*072e*/ 	.byte	0x3f
	.zero		1


	//   ....[52]....
        /*0730*/ 	.word	0x00013460
        /*0734*/ 	.word	0x00000003
        /*0738*/ 	.word	0x00033460
        /*073c*/ 	.short	0x010a
        /*073e*/ 	.byte	0x3f
	.zero		1


	//   ....[53]....
        /*0740*/ 	.word	0x00013b10
        /*0744*/ 	.word	0x00000003
        /*0748*/ 	.word	0x00033450
        /*074c*/ 	.short	0x0101
        /*074e*/ 	.byte	0x3f
	.zero		1


	//   ....[54]....
        /*0750*/ 	.word	0x00013ba0
        /*0754*/ 	.word	0x00000000
        /*0758*/ 	.word	0x00000000
        /*075c*/ 	.short	0x0101
        /*075e*/ 	.byte	0x3f
	.zero		1


	//   ....[55]....
        /*0760*/ 	.word	0x00013e10
        /*0764*/ 	.word	0x00000000
        /*0768*/ 	.word	0x00033420
        /*076c*/ 	.short	0x010a
        /*076e*/ 	.byte	0x3f
	.zero		1


	//   ....[56]....
        /*0770*/ 	.word	0x00013fb0
        /*0774*/ 	.word	0x00000007
        /*0778*/ 	.word	0x00000000
        /*077c*/ 	.short	0x010a
        /*077e*/ 	.byte	0x3f
	.zero		1


	//   ....[57]....
        /*0780*/ 	.word	0x00014020
        /*0784*/ 	.word	0x00000009
        /*0788*/ 	.word	0x00000000
        /*078c*/ 	.short	0x010a
        /*078e*/ 	.byte	0x3f
	.zero		1


	//   ....[58]....
        /*0790*/ 	.word	0x00014070
        /*0794*/ 	.word	0x00000011
        /*0798*/ 	.word	0x00033460
        /*079c*/ 	.short	0x010a
        /*079e*/ 	.byte	0x3f
	.zero		1


	//   ....[59]....
        /*07a0*/ 	.word	0x000140c0
        /*07a4*/ 	.word	0x00000003
        /*07a8*/ 	.word	0x00033460
        /*07ac*/ 	.short	0x010a
        /*07ae*/ 	.byte	0x3f
	.zero		1


	//   ....[60]....
        /*07b0*/ 	.word	0x00014100
        /*07b4*/ 	.word	0x00000011
        /*07b8*/ 	.word	0x00033480
        /*07bc*/ 	.short	0x010a
        /*07be*/ 	.byte	0x3f
	.zero		1


	//   ....[61]....
        /*07c0*/ 	.word	0x00014120
        /*07c4*/ 	.word	0x00000003
        /*07c8*/ 	.word	0x00033480
        /*07cc*/ 	.short	0x010a
        /*07ce*/ 	.byte	0x3f
	.zero		1


	//   ....[62]....
        /*07d0*/ 	.word	0x00014190
        /*07d4*/ 	.word	0x00000003
        /*07d8*/ 	.word	0x00033400
        /*07dc*/ 	.short	0x010a
        /*07de*/ 	.byte	0x3f
	.zero		1


	//   ....[63]....
        /*07e0*/ 	.word	0x000141e0
        /*07e4*/ 	.word	0x00000003
        /*07e8*/ 	.word	0x00033430
        /*07ec*/ 	.short	0x010a
        /*07ee*/ 	.byte	0x3f
	.zero		1


	//   ....[64]....
        /*07f0*/ 	.word	0x00014240
        /*07f4*/ 	.word	0x0000000a
        /*07f8*/ 	.word	0x00033430
        /*07fc*/ 	.short	0x010a
        /*07fe*/ 	.byte	0x3f
	.zero		1


	//   ....[65]....
        /*0800*/ 	.word	0x000142a0
        /*0804*/ 	.word	0x00000009
        /*0808*/ 	.word	0x00033450
        /*080c*/ 	.short	0x010a
        /*080e*/ 	.byte	0x3f
	.zero		1


	//   ....[66]....
        /*0810*/ 	.word	0x00014300
        /*0814*/ 	.word	0x00000009
        /*0818*/ 	.word	0x00033430
        /*081c*/ 	.short	0x010a
        /*081e*/ 	.byte	0x3f
	.zero		1


	//   ....[67]....
        /*0820*/ 	.word	0x00014360
        /*0824*/ 	.word	0x00000008
        /*0828*/ 	.word	0x00033450
        /*082c*/ 	.short	0x010a
        /*082e*/ 	.byte	0x3f
	.zero		1


	//   ....[68]....
        /*0830*/ 	.word	0x000143c0
        /*0834*/ 	.word	0x00000005
        /*0838*/ 	.word	0x00033450
        /*083c*/ 	.short	0x010a
        /*083e*/ 	.byte	0x3f
	.zero		1


	//   ....[69]....
        /*0840*/ 	.word	0x00014510
        /*0844*/ 	.word	0x00000004
        /*0848*/ 	.word	0x00033480
        /*084c*/ 	.short	0x010a
        /*084e*/ 	.byte	0x3f
	.zero		1


	//   ....[70]....
        /*0850*/ 	.word	0x00014560
        /*0854*/ 	.word	0x00000004
        /*0858*/ 	.word	0x00033440
        /*085c*/ 	.short	0x010a
        /*085e*/ 	.byte	0x3f
	.zero		1


	//   ....[71]....
        /*0860*/ 	.word	0x000145c0
        /*0864*/ 	.word	0x00000003
        /*0868*/ 	.word	0x00033420
        /*086c*/ 	.short	0x010a
        /*086e*/ 	.byte	0x3f
	.zero		1


	//   ....[72]....
        /*0870*/ 	.word	0x00014610
        /*0874*/ 	.word	0x00000006
        /*0878*/ 	.word	0x00033480
        /*087c*/ 	.short	0x010a
        /*087e*/ 	.byte	0x3f
	.zero		1


	//   ....[73]....
        /*0880*/ 	.word	0x00014660
        /*0884*/ 	.word	0x00000006
        /*0888*/ 	.word	0x00033440
        /*088c*/ 	.short	0x010a
        /*088e*/ 	.byte	0x3f
	.zero		1


	//   ....[74]....
        /*0890*/ 	.word	0x000146b0
        /*0894*/ 	.word	0x0000000d
        /*0898*/ 	.word	0x00033470
        /*089c*/ 	.short	0x010a
        /*089e*/ 	.byte	0x3f
	.zero		1


	//   ....[75]....
        /*08a0*/ 	.word	0x00014700
        /*08a4*/ 	.word	0x0000000d
        /*08a8*/ 	.word	0x00033460
        /*08ac*/ 	.short	0x010a
        /*08ae*/ 	.byte	0x3f
	.zero		1


	//   ....[76]....
        /*08b0*/ 	.word	0x00014750
        /*08b4*/ 	.word	0x00000003
        /*08b8*/ 	.word	0x00033470
        /*08bc*/ 	.short	0x010a
        /*08be*/ 	.byte	0x3f
	.zero		1


	//   ....[77]....
        /*08c0*/ 	.word	0x000147a0
        /*08c4*/ 	.word	0x00000003
        /*08c8*/ 	.word	0x00033460
        /*08cc*/ 	.short	0x010a
        /*08ce*/ 	.byte	0x3f
	.zero		1


	//   ....[78]....
        /*08d0*/ 	.word	0x000147f0
        /*08d4*/ 	.word	0x00000000
        /*08d8*/ 	.word	0x00033420
        /*08dc*/ 	.short	0x010a
        /*08de*/ 	.byte	0x3f
	.zero		1


	//   ....[79]....
        /*08e0*/ 	.word	0x00014990
        /*08e4*/ 	.word	0x00000007
        /*08e8*/ 	.word	0x00000000
        /*08ec*/ 	.short	0x010a
        /*08ee*/ 	.byte	0x3f
	.zero		1


	//   ....[80]....
        /*08f0*/ 	.word	0x000149e0
        /*08f4*/ 	.word	0x00000009
        /*08f8*/ 	.word	0x00000000
        /*08fc*/ 	.short	0x010a
        /*08fe*/ 	.byte	0x3f
	.zero		1


	//   ....[81]....
        /*0900*/ 	.word	0x00014a30
        /*0904*/ 	.word	0x00000011
        /*0908*/ 	.word	0x00033460
        /*090c*/ 	.short	0x010a
        /*090e*/ 	.byte	0x3f
	.zero		1


	//   ....[82]....
        /*0910*/ 	.word	0x00014a80
        /*0914*/ 	.word	0x00000003
        /*0918*/ 	.word	0x00033460
        /*091c*/ 	.short	0x010a
        /*091e*/ 	.byte	0x3f
	.zero		1


	//   ....[83]....
        /*0920*/ 	.word	0x00014ad0
        /*0924*/ 	.word	0x00000011
        /*0928*/ 	.word	0x00033480
        /*092c*/ 	.short	0x010a
        /*092e*/ 	.byte	0x3f
	.zero		1


	//----- nvinfo : EIATTR_NUM_MBARRIERS
	.align		4
.L_306:
        /*0930*/ 	.byte	0x03, 0x38
        /*0932*/ 	.short	0x0016


	//----- nvinfo : EIATTR_EXIT_INSTR_OFFSETS
	.align		4
        /*0934*/ 	.byte	0x04, 0x1c
        /*0936*/ 	.short	(.L_308 - .L_307)


	//   ....[0]....
.L_307:
        /*0938*/ 	.word	0x00000a50


	//   ....[1]....
        /*093c*/ 	.word	0x00010620


	//   ....[2]....
        /*0940*/ 	.word	0x00014170


	//----- nvinfo : EIATTR_MAX_THREADS
	.align		4
.L_308:
        /*0944*/ 	.byte	0x04, 0x05
        /*0946*/ 	.short	(.L_310 - .L_309)
.L_309:
        /*0948*/ 	.word	0x00000180
        /*094c*/ 	.word	0x00000001
        /*0950*/ 	.word	0x00000001


	//----- nvinfo : EIATTR_CRS_STACK_SIZE
	.align		4
.L_310:
        /*0954*/ 	.byte	0x04, 0x1e
        /*0956*/ 	.short	(.L_312 - .L_311)
.L_311:
        /*0958*/ 	.word	0x00000000


	//----- nvinfo : EIATTR_CBANK_PARAM_SIZE
	.align		4
.L_312:
        /*095c*/ 	.byte	0x03, 0x19
        /*095e*/ 	.short	0x0bf0


	//----- nvinfo : EIATTR_PARAM_CBANK
	.align		4
        /*0960*/ 	.byte	0x04, 0x0a
        /*0962*/ 	.short	(.L_314 - .L_313)
	.align		4
.L_313:
        /*0964*/ 	.word	index@(.nv.constant0._ZN7cutlass13device_kernelIN5flash11enable_sm90INS1_16FlashAttnFwdSm90INS1_25CollectiveMainloopFwdSm90ILi2EN4cute5tupleIJNS5_1CILi1EEES8_S8_EEENS6_IJNS7_ILi128EEENS7_ILi160EEENS7_ILi192EEEEEELi192ENS_12float_e4m3_tEfNS_4arch4Sm90ELb1ELb0ELb1ELb0ELb0ELb0ELb0ELb1ELb1ELb0ELb0ELb0EEENS1_21CollectiveEpilogueFwdINS6_IJSA_SC_SB_EEES9_NS_10bfloat16_tESG_Li256ELb0ELb0ELb0ELb1EEENS1_30DynamicPersistentTileSchedulerILi256ELi128ELb0ELb0ELb1EEEEEEEEEvNT_6ParamsE)
        /*0968*/ 	.short	0x0210
        /*096a*/ 	.short	0x0bf0


	//----- nvinfo : EIATTR_SW_WAR
	.align		4
.L_314:
        /*096c*/ 	.byte	0x04, 0x36
        /*096e*/ 	.short	(.L_316 - .L_315)
.L_315:
        /*0970*/ 	.word	0x00000008
.L_316:


//--------------------- .nv.info._ZN7cutlass13device_kernelIN5flash11enable_sm90INS1_16FlashAttnFwdSm90INS1_25CollectiveMainloopFwdSm90ILi2EN4cute5tupleIJNS5_1CILi1EEES8_S8_EEENS6_IJNS7_ILi128EEENS7_ILi160EEENS7_ILi192EEEEEELi192ENS_12float_e4m3_tEfNS_4arch4Sm90ELb1ELb0ELb1ELb1ELb0ELb0ELb0ELb1ELb1ELb0ELb0ELb0EEENS1_21CollectiveEpilogueFwdINS6_IJSA_SC_SB_EEES9_NS_10bfloat16_tESG_Li256ELb1ELb0ELb0ELb1EEENS1_36VarlenDynamicPersistentTileSchedulerILi128ELi160ELi256ELi128ELb0ELb0ELb1ELb1ELb1ELb1EEEEEEEEEvNT_6ParamsE --------------------------
	.section	.nv.info._ZN7cutlass13device_kernelIN5flash11enable_sm90INS1_16FlashAttnFwdSm90INS1_25CollectiveMainloopFwdSm90ILi2EN4cute5tupleIJNS5_1CILi1EEES8_S8_EEENS6_IJNS7_ILi128EEENS7_ILi160EEENS7_ILi192EEEEEELi192ENS_12float_e4m3_tEfNS_4arch4Sm90ELb1ELb0ELb1ELb1ELb0ELb0ELb0ELb1ELb1ELb0ELb0ELb0EEENS1_21CollectiveEpilogueFwdINS6_IJSA_SC_SB_EEES9_NS_10bfloat16_tESG_Li256ELb1ELb0ELb0ELb1EEENS1_36VarlenDynamicPersistentTileSchedulerILi128ELi160ELi256ELi128ELb0ELb0ELb1ELb1ELb1ELb1EEEEEEEEEvNT_6ParamsE,"",@"SHT_CUDA_INFO"
	.sectionflags	@""
	.align	4


	//----- nvinfo : EIATTR_CUDA_API_VERSION
	.align		4
        /*0000*/ 	.byte	0x04, 0x37
        /*0002*/ 	.short	(.L_318 - .L_317)
.L_317:
        /*0004*/ 	.word	0x00000082


	//----- nvinfo : EIATTR_KPARAM_INFO
	.align		4
.L_318:
        /*0008*/ 	.byte	0x04, 0x17
        /*000a*/ 	.short	(.L_320 - .L_319)
.L_319:
        /*000c*/ 	.word	0x00000000
        /*0010*/ 	.short	0x0000
        /*0012*/ 	.short	0x0070
        /*0014*/ 	.byte	0x00, 0xf0, 0x01, 0x28


	//----- nvinfo : EIATTR_SPARSE_MMA_MASK
	.align		4
.L_320:
        /*0018*/ 	.byte	0x03, 0x50
        /*001a*/ 	.short	0x0000


	//----- nvinfo : EIATTR_MAXREG_COUNT
	.align		4
        /*001c*/ 	.byte	0x03, 0x1b
        /*001e*/ 	.short	0x00a8


	//----- nvinfo : EIATTR_NUM_BARRIERS
	.align		4
        /*0020*/ 	.byte	0x02, 0x4c
        /*0022*/ 	.byte	0x10
	.zero		1


	//----- nvinfo : EIATTR_EXTERNS
	.align		4
        /*0024*/ 	.byte	0x04, 0x0f
        /*0026*/ 	.short	(.L_322 - .L_321)


	//   ....[0]....
	.align		4
.L_321:
        /*0028*/ 	.word	index@(__assertfail)


	//----- nvinfo : EIATTR_ANNOTATIONS
	.align		4
.L_322:
        /*002c*/ 	.byte	0x04, 0x55
        /*002e*/ 	.short	(.L_324 - .L_323)


	//   ....[0]....
.L_323:
        /* <DEDUP_REMOVED lines=22> */


	//----- nvinfo : EIATTR_MERCURY_ISA_VERSION
	.align		4
.L_324:
        /*0180*/ 	.byte	0x03, 0x5f
        /*0182*/ 	.short	0x0101


	//----- nvinfo : EIATTR_UNUSED_LOAD_BYTE_OFFSET
	.align		4
        /*0184*/ 	.byte	0x04, 0x44
        /*0186*/ 	.short	(.L_326 - .L_325)


	//   ....[0]....
.L_325:
        /*0188*/ 	.word	0x00000a70
        /*018c*/ 	.word	0x0000fff0


	//   ....[1]....
        /*0190*/ 	.word	0x0000e8b0
        /*0194*/ 	.word	0x0000fff0


	//----- nvinfo : EIATTR_INT_WARP_WIDE_INSTR_OFFSETS
	.align		4
.L_326:
        /*0198*/ 	.byte	0x04, 0x31
        /*019a*/ 	.short	(.L_328 - .L_327)


	//   ....[0]....
.L_327:
        /*019c*/ 	.word	0x00000160


	//   ....[1]....
        /*01a0*/ 	.word	0x000001a0


	//   ....[2]....
        /*01a4*/ 	.word	0x00000210


	//   ....[3]....
        /*01a8*/ 	.word	0x00012c20


	//   ....[4]....
        /*01ac*/ 	.word	0x00012cb0


	//   ....[5]....
        /*01b0*/ 	.word	0x00013430


	//   ....[6]....
        /*01b4*/ 	.word	0x00015200


	//   ....[7]....
        /*01b8*/ 	.word	0x00015290


	//----- nvinfo : EIATTR_COOP_GROUP_MASK_REGIDS
	.align		4
.L_328:
        /*01bc*/ 	.byte	0x04, 0x29
        /*01be*/ 	.short	(.L_330 - .L_329)


	//   ....[0]....
.L_329:
        /*01c0*/ 	.word	0xffffffff


	//   ....[1]....
        /*01c4*/ 	.word	0xffffffff


	//   ....[2]....
        /*01c8*/ 	.word	0xffffffff


	//   ....[3]....
        /*01cc*/ 	.word	0xffffffff


	//   ....[4]....
        /*01d0*/ 	.word	0xffffffff


	//   ....[5]....
        /*01d4*/ 	.word	0xffffffff


	//   ....[6]....
        /*01d8*/ 	.word	0xffffffff


	//   ....[7]....
        /*01dc*/ 	.word	0xffffffff


	//   ....[8]....
        /*01e0*/ 	.word	0xffffffff


	//   ....[9]....
        /*01e4*/ 	.word	0xffffffff


	//   ....[10]....
        /*01e8*/ 	.word	0xffffffff


	//   ....[11]....
        /*01ec*/ 	.word	0xffffffff


	//   ....[12]....
        /*01f0*/ 	.word	0xffffffff


	//   ....[13]....
        /*01f4*/ 	.word	0xffffffff


	//   ....[14]....
        /*01f8*/ 	.word	0xffffffff


	//   ....[15]....
        /*01fc*/ 	.word	0xffffffff


	//   ....[16]....
        /*0200*/ 	.word	0xffffffff


	//   ....[17]....
        /*0204*/ 	.word	0xffffffff


	//   ....[18]....
        /*0208*/ 	.word	0xffffffff


	//   ....[19]....
        /*020c*/ 	.word	0xffffffff


	//   ....[20]....
        /*0210*/ 	.word	0xffffffff


	//   ....[21]....
        /*0214*/ 	.word	0xffffffff


	//   ....[22]....
        /*0218*/ 	.word	0xffffffff


	//   ....[23]....
        /*021c*/ 	.word	0xffffffff


	//   ....[24]....
        /*0220*/ 	.word	0xffffffff


	//   ....[25]....
        /*0224*/ 	.word	0xffffffff


	//   ....[26]....
        /*0228*/ 	.word	0xffffffff


	//   ....[27]....
        /*022c*/ 	.word	0xffffffff


	//   ....[28]....
        /*0230*/ 	.word	0xffffffff


	//   ....[29]....
        /*0234*/ 	.word	0xffffffff


	//   ....[30]....
        /*0238*/ 	.word	0xffffffff


	//   ....[31]....
        /*023c*/ 	.word	0xffffffff


	//   ....[32]....
        /*0240*/ 	.word	0xffffffff


	//   ....[33]....
        /*0244*/ 	.word	0xffffffff


	//   ....[34]....
        /*0248*/ 	.word	0xffffffff


	//   ....[35]....
        /*024c*/ 	.word	0xffffffff


	//   ....[36]....
        /*0250*/ 	.word	0xffffffff


	//   ....[37]....
        /*0254*/ 	.word	0xffffffff


	//   ....[38]....
        /*0258*/ 	.word	0xffffffff


	//   ....[39]....
        /*025c*/ 	.word	0xffffffff


	//   ....[40]....
        /*0260*/ 	.word	0xffffffff


	//   ....[41]....
        /*0264*/ 	.word	0xffffffff


	//   ....[42]....
        /*0268*/ 	.word	0xffffffff


	//   ....[43]....
        /*026c*/ 	.word	0xffffffff


	//   ....[44]....
        /*0270*/ 	.word	0xffffffff


	//   ....[45]....
        /*0274*/ 	.word	0xffffffff


	//   ....[46]....
        /*0278*/ 	.word	0xffffffff


	//   ....[47]....
        /*027c*/ 	.word	0xffffffff


	//   ....[48]....
        /*0280*/ 	.word	0xffffffff


	//   ....[49]....
        /*0284*/ 	.word	0xffffffff


	//   ....[50]....
        /*0288*/ 	.word	0xffffffff


	//   ....[51]....
        /*028c*/ 	.word	0xffffffff


	//   ....[52]....
        /*0290*/ 	.word	0xffffffff


	//   ....[53]....
        /*0294*/ 	.word	0xffffffff


	//   ....[54]....
        /*0298*/ 	.word	0xffffffff


	//   ....[55]....
        /*029c*/ 	.word	0xffffffff


	//   ....[56]....
        /*02a0*/ 	.word	0xffffffff


	//   ....[57]....
        /*02a4*/ 	.word	0xffffffff


	//   ....[58]....
        /*02a8*/ 	.word	0xffffffff


	//   ....[59]....
        /*02ac*/ 	.word	0xffffffff


	//   ....[60]....
        /*02b0*/ 	.word	0xffffffff


	//   ....[61]....
        /*02b4*/ 	.word	0xffffffff


	//   ....[62]....
        /*02b8*/ 	.word	0xffffffff


	//   ....[63]....
        /*02bc*/ 	.word	0xffffffff


	//   ....[64]....
        /*02c0*/ 	.word	0xffffffff


	//   ....[65]....
        /*02c4*/ 	.word	0xffffffff


	//   ....[66]....
        /*02c8*/ 	.word	0xffffffff


	//   ....[67]....
        /*02cc*/ 	.word	0xffffffff


	//   ....[68]....
        /*02d0*/ 	.word	0xffffffff


	//   ....[69]....
        /*02d4*/ 	.word	0xffffffff


	//   ....[70]....
        /*02d8*/ 	.word	0xffffffff


	//   ....[71]....
        /*02dc*/ 	.word	0xffffffff


	//   ....[72]....
        /*02e0*/ 	.word	0xffffffff


	//   ....[73]....
        /*02e4*/ 	.word	0xffffffff


	//   ....[74]....
        /*02e8*/ 	.word	0xffffffff


	//   ....[75]....
        /*02ec*/ 	.word	0xffffffff


	//   ....[76]....
        /*02f0*/ 	.word	0xffffffff


	//   ....[77]....
        /*02f4*/ 	.word	0xffffffff


	//   ....[78]....
        /*02f8*/ 	.word	0xffffffff


	//   ....[79]....
        /*02fc*/ 	.word	0xffffffff


	//   ....[80]....
        /*0300*/ 	.word	0xffffffff


	//   ....[81]....
        /*0304*/ 	.word	0xffffffff


	//   ....[82]....
        /*0308*/ 	.word	0xffffffff


	//   ....[83]....
        /*030c*/ 	.word	0xffffffff


	//   ....[84]....
        /*0310*/ 	.word	0xffffffff


	//   ....[85]....
        /*0314*/ 	.word	0xffffffff


	//   ....[86]....
        /*0318*/ 	.word	0xffffffff


	//   ....[87]....
        /*031c*/ 	.word	0xffffffff


	//   ....[88]....
        /*0320*/ 	.word	0xffffffff


	//   ....[89]....
        /*0324*/ 	.word	0xffffffff


	//   ....[90]....
        /*0328*/ 	.word	0xffffffff


	//   ....[91]....
        /*032c*/ 	.word	0xffffffff


	//   ....[92]....
        /*0330*/ 	.word	0xffffffff


	//   ....[93]....
        /*0334*/ 	.word	0xffffffff


	//   ....[94]....
        /*0338*/ 	.word	0xffffffff


	//   ....[95]....
        /*033c*/ 	.word	0xffffffff


	//   ....[96]....
        /*0340*/ 	.word	0xffffffff


	//   ....[97]....
        /*0344*/ 	.word	0xffffffff


	//   ....[98]....
        /*0348*/ 	.word	0xffffffff


	//   ....[99]....
        /*034c*/ 	.word	0xffffffff


	//   ....[100]....
        /*0350*/ 	.word	0xffffffff


	//   ....[101]....
        /*0354*/ 	.word	0xffffffff


	//   ....[102]....
        /*0358*/ 	.word	0xffffffff


	//   ....[103]....
        /*035c*/ 	.word	0xffffffff


	//   ....[104]....
        /*0360*/ 	.word	0xffffffff


	//   ....[105]....
        /*0364*/ 	.word	0xffffffff


	//   ....[106]....
        /*0368*/ 	.word	0xffffffff


	//   ....[107]....
        /*036c*/ 	.word	0x0500000f


	//   ....[108]....
        /*0370*/ 	.word	0x0500000f


	//----- nvinfo : EIATTR_COOP_GROUP_INSTR_OFFSETS
	.align		4
.L_330:
        /*0374*/ 	.byte	0x04, 0x28
        /*0376*/ 	.short	(.L_332 - .L_331)


	//   ....[0]....
.L_331:
        /*0378*/ 	.word	0x00000070


	//   ....[1]....
        /*037c*/ 	.word	0x00000170


	//   ....[2]....
        /*0380*/ 	.word	0x000001c0


	//   ....[3]....
        /*0384*/ 	.word	0x000003f0


	//   ....[4]....
        /*0388*/ 	.word	0x00000550


	//   ....[5]....
        /*038c*/ 	.word	0x00000670


	//   ....[6]....
        /*0390*/ 	.word	0x000007d0


	//   ....[7]....
        /*0394*/ 	.word	0x000016c0


	//   ....[8]....
        /*0398*/ 	.word	0x00003b20


	//   ....[9]....
        /*039c*/ 	.word	0x00003b80


	//   ....[10]....
        /*03a0*/ 	.word	0x000048b0


	//   ....[11]....
        /*03a4*/ 	.word	0x00004990


	//   ....[12]....
        /*03a8*/ 	.word	0x00007dc0


	//   ....[13]....
        /*03ac*/ 	.word	0x00007e70


	//   ....[14]....
        /*03b0*/ 	.word	0x00008b80


	//   ....[15]....
        /*03b4*/ 	.word	0x00008c00


	//   ....[16]....
        /*03b8*/ 	.word	0x0000c110


	//   ....[17]....
        /*03bc*/ 	.word	0x0000c160


	//   ....[18]....
        /*03c0*/ 	.word	0x0000c1c0


	//   ....[19]....
        /*03c4*/ 	.word	0x0000c1d0


	//   ....[20]....
        /*03c8*/ 	.word	0x0000df60


	//   ....[21]....
        /*03cc*/ 	.word	0x0000df70


	//   ....[22]....
        /*03d0*/ 	.word	0x0000dfa0


	//   ....[23]....
        /*03d4*/ 	.word	0x0000dfb0


	//   ....[24]....
        /*03d8*/ 	.word	0x0000f460


	//   ....[25]....
        /*03dc*/ 	.word	0x0000f490


	//   ....[26]....
        /*03e0*/ 	.word	0x0000f4c0


	//   ....[27]....
        /*03e4*/ 	.word	0x0000f4f0


	//   ....[28]....
        /*03e8*/ 	.word	0x0000f510


	//   ....[29]....
        /*03ec*/ 	.word	0x0000f520


	//   ....[30]....
        /*03f0*/ 	.word	0x0000f530


	//   ....[31]....
        /*03f4*/ 	.word	0x0000f540


	//   ....[32]....
        /*03f8*/ 	.word	0x0000f550


	//   ....[33]....
        /*03fc*/ 	.word	0x0000f580


	//   ....[34]....
        /*0400*/ 	.word	0x0000f5b0


	//   ....[35]....
        /*0404*/ 	.word	0x0000f5c0


	//   ....[36]....
        /*0408*/ 	.word	0x0000f5d0


	//   ....[37]....
        /*040c*/ 	.word	0x0000f600


	//   ....[38]....
        /*0410*/ 	.word	0x0000f630


	//   ....[39]....
        /*0414*/ 	.word	0x0000f640


	//   ....[40]....
        /*0418*/ 	.word	0x0000f6a0


	//   ....[41]....
        /*041c*/ 	.word	0x0000f6b0


	//   ....[42]....
        /*0420*/ 	.word	0x0000f6c0


	//   ....[43]....
        /*0424*/ 	.word	0x0000f6f0


	//   ....[44]....
        /*0428*/ 	.word	0x0000f720


	//   ....[45]....
        /*042c*/ 	.word	0x0000f730


	//   ....[46]....
        /*0430*/ 	.word	0x0000f740


	//   ....[47]....
        /*0434*/ 	.word	0x0000f750


	//   ....[48]....
        /*0438*/ 	.word	0x0000f760


	//   ....[49]....
        /*043c*/ 	.word	0x0000f770


	//   ....[50]....
        /*0440*/ 	.word	0x0000f780


	//   ....[51]....
        /*0444*/ 	.word	0x0000f790


	//   ....[52]....
        /*0448*/ 	.word	0x0000f7a0


	//   ....[53]....
        /*044c*/ 	.word	0x0000f7d0


	//   ....[54]....
        /*0450*/ 	.word	0x0000f800


	//   ....[55]....
        /*0454*/ 	.word	0x0000f810


	//   ....[56]....
        /*0458*/ 	.word	0x0000f820


	//   ....[57]....
        /*045c*/ 	.word	0x0000f840


	//   ....[58]....
        /*0460*/ 	.word	0x0000f870


	//   ....[59]....
        /*0464*/ 	.word	0x0000f880


	//   ....[60]....
        /*0468*/ 	.word	0x0000f890


	//   ....[61]....
        /*046c*/ 	.word	0x0000f8a0


	//   ....[62]....
        /*0470*/ 	.word	0x0000f8b0


	//   ....[63]....
        /*0474*/ 	.word	0x0000f8c0


	//   ....[64]....
        /*0478*/ 	.word	0x0000f8d0


	//   ....[65]....
        /*047c*/ 	.word	0x0000f8e0


	//   ....[66]....
        /*0480*/ 	.word	0x0000f8f0


	//   ....[67]....
        /*0484*/ 	.word	0x0000f900


	//   ....[68]....
        /*0488*/ 	.word	0x0000f920


	//   ....[69]....
        /*048c*/ 	.word	0x0000f950


	//   ....[70]....
        /*0490*/ 	.word	0x0000f980


	//   ....[71]....
        /*0494*/ 	.word	0x0000f990


	//   ....[72]....
        /*0498*/ 	.word	0x000117c0


	//   ....[73]....
        /*049c*/ 	.word	0x000119a0


	//   ....[74]....
        /*04a0*/ 	.word	0x000119d0


	//   ....[75]....
        /*04a4*/ 	.word	0x00011a00


	//   ....[76]....
        /*04a8*/ 	.word	0x00011a40


	//   ....[77]....
        /*04ac*/ 	.word	0x00011a70


	//   ....[78]....
        /*04b0*/ 	.word	0x00011ab0


	//   ....[79]....
        /*04b4*/ 	.word	0x00011c40


	//   ....[80]....
        /*04b8*/ 	.word	0x00011c70


	//   ....[81]....
        /*04bc*/ 	.word	0x00011ca0


	//   ....[82]....
        /*04c0*/ 	.word	0x00011cd0


	//   ....[83]....
        /*04c4*/ 	.word	0x00011d00


	//   ....[84]....
        /*04c8*/ 	.word	0x00011d40


	//   ....[85]....
        /*04cc*/ 	.word	0x00011de0


	//   ....[86]....
        /*04d0*/ 	.word	0x00011e70


	//   ....[87]....
        /*04d4*/ 	.word	0x00011f20


	//   ....[88]....
        /*04d8*/ 	.word	0x00013560


	//   ....[89]....
        /*04dc*/ 	.word	0x00015d40


	//   ....[90]....
        /*04e0*/ 	.word	0x00015d70


	//   ....[91]....
        /*04e4*/ 	.word	0x00015da0


	//   ....[92]....
        /*04e8*/ 	.word	0x00015dd0


	//   ....[93]....
        /*04ec*/ 	.word	0x00015e00


	//   ....[94]....
        /*04f0*/ 	.word	0x00015e10


	//   ....[95]....
        /*04f4*/ 	.word	0x00015e50


	//   ....[96]....
        /*04f8*/ 	.word	0x00015e60


	//   ....[97]....
        /*04fc*/ 	.word	0x00015fa0


	//   ....[98]....
        /*0500*/ 	.word	0x00015fd0


	//   ....[99]....
        /*0504*/ 	.word	0x00016000


	//   ....[100]....
        /*0508*/ 	.word	0x00016030


	//   ....[101]....
        /*050c*/ 	.word	0x00016060


	//   ....[102]....
        /*0510*/ 	.word	0x000160a0


	//   ....[103]....
        /*0514*/ 	.word	0x00016140


	//   ....[104]....
        /*0518*/ 	.word	0x000161d0


	//   ....[105]....
        /*051c*/ 	.word	0x00016280


	//   ....[106]....
        /*0520*/ 	.word	0x000168d0


	//   ....[107]....
        /*0524*/ 	.word	0x00016ea0


	//   ....[108]....
        /*0528*/ 	.word	0x00017310


	//----- nvinfo : EIATTR_REG_RECONFIG
	.align		4
.L_332:
        /*052c*/ 	.byte	0x01, 0x54
	.zero		2


	//----- nvinfo : EIATTR_SYSCALL_OFFSETS
	.align		4
        /*0530*/ 	.byte	0x04, 0x46
        /*0532*/ 	.short	(.L_334 - .L_333)


	//   ....[0]....
.L_333:
        /*0534*/ 	.word	0x000018a0


	//   ....[1]....
        /*0538*/ 	.word	0x00012e50


	//   ....[2]....
        /*053c*/ 	.word	0x00012f90


	//   ....[3]....
        /*0540*/ 	.word	0x000130d0


	//   ....[4]....
        /*0544*/ 	.word	0x000131f0


	//----- nvinfo : EIATTR_MBARRIER_INSTR_OFFSETS
	.align		4
.L_334:
        /*0548*/ 	.byte	0x04, 0x39
        /*054a*/ 	.short	(.L_336 - .L_335)


	//   ....[0]....
.L_335:
        /*054c*/ 	.word	0x000002a0
        /*0550*/ 	.word	0x000000ff
        /*0554*/ 	.word	0x00033400
        /*0558*/ 	.short	0x0100
        /*055a*/ 	.byte	0x08
	.zero		1


	//   ....[1]....
        /*055c*/ 	.word	0x000002b0
        /*0560*/ 	.word	0x000000ff
        /*0564*/ 	.word	0x00033420
        /*0568*/ 	.short	0x0100
        /*056a*/ 	.byte	0x08
	.zero		1


	//   ....[2]....
        /*056c*/ 	.word	0x000003a0
        /*0570*/ 	.word	0x000000ff
        /*0574*/ 	.word	0x00033430
        /*0578*/ 	.short	0x0100
        /*057a*/ 	.byte	0x08
	.zero		1


	//   ....[3]....
        /*057c*/ 	.word	0x000003b0
        /*0580*/ 	.word	0x000000ff
        /*0584*/ 	.word	0x00033440
        /*0588*/ 	.short	0x0100
        /*058a*/ 	.byte	0x08
	.zero		1


	//   ....[4]....
        /*058c*/ 	.word	0x000003c0
        /*0590*/ 	.word	0x000000ff
        /*0594*/ 	.word	0x00033438
        /*0598*/ 	.short	0x0100
        /*059a*/ 	.byte	0x08
	.zero		1


	//   ....[5]....
        /*059c*/ 	.word	0x000003d0
        /*05a0*/ 	.word	0x000000ff
        /*05a4*/ 	.word	0x00033448
        /*05a8*/ 	.short	0x0100
        /*05aa*/ 	.byte	0x08
	.zero		1


	//   ....[6]....
        /*05ac*/ 	.word	0x00000500
        /*05b0*/ 	.word	0x000000ff
        /*05b4*/ 	.word	0x00033450
        /*05b8*/ 	.short	0x0100
        /*05ba*/ 	.byte	0x08
	.zero		1


	//   ....[7]....
        /*05bc*/ 	.word	0x00000510
        /*05c0*/ 	.word	0x000000ff
        /*05c4*/ 	.word	0x00033460
        /*05c8*/ 	.short	0x0100
        /*05ca*/ 	.byte	0x08
	.zero		1


	//   ....[8]....
        /*05cc*/ 	.word	0x00000520
        /*05d0*/ 	.word	0x000000ff
        /*05d4*/ 	.word	0x00033458
        /*05d8*/ 	.short	0x0100
        /*05da*/ 	.byte	0x08
	.zero		1


	//   ....[9]....
        /*05dc*/ 	.word	0x00000530
        /*05e0*/ 	.word	0x000000ff
        /*05e4*/ 	.word	0x00033468
        /*05e8*/ 	.short	0x0100
        /*05ea*/ 	.byte	0x08
	.zero		1


	//   ....[10]....
        /*05ec*/ 	.word	0x00000620
        /*05f0*/ 	.word	0x000000ff
        /*05f4*/ 	.word	0x00033470
        /*05f8*/ 	.short	0x0100
        /*05fa*/ 	.byte	0x06
	.zero		1


	//   ....[11]....
        /*05fc*/ 	.word	0x00000630
        /*0600*/ 	.word	0x000000ff
        /*0604*/ 	.word	0x00033480
        /*0608*/ 	.short	0x0100
        /*060a*/ 	.byte	0x06
	.zero		1


	//   ....[12]....
        /*060c*/ 	.word	0x00000640
        /*0610*/ 	.word	0x000000ff
        /*0614*/ 	.word	0x00033478
        /*0618*/ 	.short	0x0100
        /*061a*/ 	.byte	0x06
	.zero		1


	//   ....[13]....
        /*061c*/ 	.word	0x00000650
        /*0620*/ 	.word	0x000000ff
        /*0624*/ 	.word	0x00033488
        /*0628*/ 	.short	0x0100
        /*062a*/ 	.byte	0x06
	.zero		1


	//   ....[14]....
        /*062c*/ 	.word	0x00000780
        /*0630*/ 	.word	0x000000ff
        /*0634*/ 	.word	0x00033490
        /*0638*/ 	.short	0x0100
        /*063a*/ 	.byte	0x08
	.zero		1


	//   ....[15]....
        /*063c*/ 	.word	0x00000790
        /*0640*/ 	.word	0x000000ff
        /*0644*/ 	.word	0x000334a0
        /*0648*/ 	.short	0x0100
        /*064a*/ 	.byte	0x08
	.zero		1


	//   ....[16]....
        /*064c*/ 	.word	0x000007a0
        /*0650*/ 	.word	0x000000ff
        /*0654*/ 	.word	0x00033498
        /*0658*/ 	.short	0x0100
        /*065a*/ 	.byte	0x08
	.zero		1


	//   ....[17]....
        /*065c*/ 	.word	0x000007b0
        /*0660*/ 	.word	0x000000ff
        /*0664*/ 	.word	0x000334a8
        /*0668*/ 	.short	0x0100
        /*066a*/ 	.byte	0x08
	.zero		1


	//   ....[18]....
        /*066c*/ 	.word	0x000008e0
        /*0670*/ 	.word	0x000000ff
        /*0674*/ 	.word	0x000334b0
        /*0678*/ 	.short	0x0100
        /*067a*/ 	.byte	0x08
	.zero		1


	//   ....[19]....
        /*067c*/ 	.word	0x000008f0
        /*0680*/ 	.word	0x000000ff
        /*0684*/ 	.word	0x000334c0
        /*0688*/ 	.short	0x0100
        /*068a*/ 	.byte	0x08
	.zero		1


	//   ....[20]....
        /*068c*/ 	.word	0x00000900
        /*0690*/ 	.word	0x000000ff
        /*0694*/ 	.word	0x000334b8
        /*0698*/ 	.short	0x0100
        /*069a*/ 	.byte	0x08
	.zero		1


	//   ....[21]....
        /*069c*/ 	.word	0x00000910
        /*06a0*/ 	.word	0x000000ff
        /*06a4*/ 	.word	0x000334c8
        /*06a8*/ 	.short	0x0100
        /*06aa*/ 	.byte	0x08
	.zero		1


	//   ....[22]....
        /*06ac*/ 	.word	0x00001bd0
        /*06b0*/ 	.word	0x000000ff
        /*06b4*/ 	.word	0x00033400
        /*06b8*/ 	.short	0x010a
        /*06ba*/ 	.byte	0x29
	.zero		1


	//   ....[23]....
        /*06bc*/ 	.word	0x00001c70
        /*06c0*/ 	.word	0x00000002
        /*06c4*/ 	.word	0x00033430
        /*06c8*/ 	.short	0x010a
        /*06ca*/ 	.byte	0x3f
	.zero		1


	//   ....[24]....
        /*06cc*/ 	.word	0x00001ce0
        /*06d0*/ 	.word	0x00000002
        /*06d4*/ 	.word	0x00033430
        /*06d8*/ 	.short	0x010a
        /*06da*/ 	.byte	0x3f
	.zero		1


	//   ....[25]....
        /*06dc*/ 	.word	0x00003600
        /*06e0*/ 	.word	0x00000002
        /*06e4*/ 	.word	0x00000000
        /*06e8*/ 	.short	0x0101
        /*06ea*/ 	.byte	0x3f
	.zero		1


	//   ....[26]....
        /*06ec*/ 	.word	0x00006020
        /*06f0*/ 	.word	0x000000ff
        /*06f4*/ 	.word	0x00033430
        /*06f8*/ 	.short	0x010a
        /*06fa*/ 	.byte	0x06
	.zero		1


	//   ....[27]....
        /*06fc*/ 	.word	0x00006060
        /*0700*/ 	.word	0x000000ff
        /*0704*/ 	.word	0x00033430
        /*0708*/ 	.short	0x010a
        /*070a*/ 	.byte	0x06
	.zero		1


	//   ....[28]....
        /*070c*/ 	.word	0x00006c80
        /*0710*/ 	.word	0x000000ff
        /*0714*/ 	.word	0x00033450
        /*0718*/ 	.short	0x010a
        /*071a*/ 	.byte	0x06
	.zero		1


	//   ....[29]....
        /*071c*/ 	.word	0x00006cc0
        /*0720*/ 	.word	0x000000ff
        /*0724*/ 	.word	0x00033450
        /*0728*/ 	.short	0x010a
        /*072a*/ 	.byte	0x06
	.zero		1


	//   ....[30]....
        /*072c*/ 	.word	0x00009690
        /*0730*/ 	.word	0x00000002
        /*0734*/ 	.word	0x00000000
        /*0738*/ 	.short	0x0101
        /*073a*/ 	.byte	0x3f
	.zero		1


	//   ....[31]....
        /*073c*/ 	.word	0x00009aa0
        /*0740*/ 	.word	0x000000ff
        /*0744*/ 	.word	0x00000000
        /*0748*/ 	.short	0x0101
        /*074a*/ 	.byte	0x06
	.zero		1


	//   ....[32]....
        /*074c*/ 	.word	0x0000a3f0
        /*0750*/ 	.word	0x000000ff
        /*0754*/ 	.word	0x00033430
        /*0758*/ 	.short	0x010a
        /*075a*/ 	.byte	0x06
	.zero		1


	//   ....[33]....
        /*075c*/ 	.word	0x0000a430
        /*0760*/ 	.word	0x000000ff
        /*0764*/ 	.word	0x00033430
        /*0768*/ 	.short	0x010a
        /*076a*/ 	.byte	0x06
	.zero		1


	//   ....[34]....
        /*076c*/ 	.word	0x0000b050
        /*0770*/ 	.word	0x000000ff
        /*0774*/ 	.word	0x00033450
        /*0778*/ 	.short	0x010a
        /*077a*/ 	.byte	0x06
	.zero		1


	//   ....[35]....
        /*077c*/ 	.word	0x0000b090
        /*0780*/ 	.word	0x000000ff
        /*0784*/ 	.word	0x00033450
        /*0788*/ 	.short	0x010a
        /*078a*/ 	.byte	0x06
	.zero		1


	//   ....[36]....
        /*078c*/ 	.word	0x0000d060
        /*0790*/ 	.word	0x00000002
        /*0794*/ 	.word	0x00000000
        /*0798*/ 	.short	0x0101
        /*079a*/ 	.byte	0x3f
	.zero		1


	//   ....[37]....
        /*079c*/ 	.word	0x0000d370
        /*07a0*/ 	.word	0x000000ff
        /*07a4*/ 	.word	0x00000000
        /*07a8*/ 	.short	0x0101
        /*07aa*/ 	.byte	0x06
	.zero		1


	//   ....[38]....
        /*07ac*/ 	.word	0x0000dbf0
        /*07b0*/ 	.word	0x000000ff
        /*07b4*/ 	.word	0x00033450
        /*07b8*/ 	.short	0x010a
        /*07ba*/ 	.byte	0x09
	.zero		1


	//   ....[39]....
        /*07bc*/ 	.word	0x0000dc30
        /*07c0*/ 	.word	0x000000ff
        /*07c4*/ 	.word	0x00033450
        /*07c8*/ 	.short	0x010a
        /*07ca*/ 	.byte	0x09
	.zero		1


	//   ....[40]....
        /*07cc*/ 	.word	0x0000e460
        /*07d0*/ 	.word	0x000000ff
        /*07d4*/ 	.word	0x00000000
        /*07d8*/ 	.short	0x0101
        /*07da*/ 	.byte	0x04
	.zero		1


	//   ....[41]....
        /*07dc*/ 	.word	0x00010580
        /*07e0*/ 	.word	0x00000003
        /*07e4*/ 	.word	0x00000000
        /*07e8*/ 	.short	0x0101
        /*07ea*/ 	.byte	0x3f
	.zero		1


	//   ....[42]....
        /*07ec*/ 	.word	0x00013770
        /*07f0*/ 	.word	0x00000004
        /*07f4*/ 	.word	0x00033480
        /*07f8*/ 	.short	0x010a
        /*07fa*/ 	.byte	0x3f
	.zero		1


	//   ....[43]....
        /*07fc*/ 	.word	0x000139c0
        /*0800*/ 	.word	0x00000004
        /*0804*/ 	.word	0x00033440
        /*0808*/ 	.short	0x010a
        /*080a*/ 	.byte	0x3f
	.zero		1


	//   ....[44]....
        /*080c*/ 	.word	0x00013e70
        /*0810*/ 	.word	0x000000ff
        /*0814*/ 	.word	0x00033420
        /*0818*/ 	.short	0x010a
        /*081a*/ 	.byte	0x29
	.zero		1


	//   ....[45]....
        /*081c*/ 	.word	0x00014130
        /*0820*/ 	.word	0x00000006
        /*0824*/ 	.word	0x00033480
        /*0828*/ 	.short	0x010a
        /*082a*/ 	.byte	0x3f
	.zero		1


	//   ....[46]....
        /*082c*/ 	.word	0x00014570
        /*0830*/ 	.word	0x00000006
        /*0834*/ 	.word	0x00033440
        /*0838*/ 	.short	0x010a
        /*083a*/ 	.byte	0x3f
	.zero		1


	//   ....[47]....
        /*083c*/ 	.word	0x00014a20
        /*0840*/ 	.word	0x0000000d
        /*0844*/ 	.word	0x00033470
        /*0848*/ 	.short	0x010a
        /*084a*/ 	.byte	0x3f
	.zero		1


	//   ....[48]....
        /*084c*/ 	.word	0x00014a90
        /*0850*/ 	.word	0x0000000d
        /*0854*/ 	.word	0x00033460
        /*0858*/ 	.short	0x010a
        /*085a*/ 	.byte	0x3f
	.zero		1


	//   ....[49]....
        /*085c*/ 	.word	0x00015130
        /*0860*/ 	.word	0x0000000d
        /*0864*/ 	.word	0x00033450
        /*0868*/ 	.short	0x0101
        /*086a*/ 	.byte	0x3f
	.zero		1


	//   ....[50]....
        /*086c*/ 	.word	0x000151a0
        /*0870*/ 	.word	0x00000002
        /*0874*/ 	.word	0x00000000
        /*0878*/ 	.short	0x0101
        /*087a*/ 	.byte	0x3f
	.zero		1


	//   ....[51]....
        /*087c*/ 	.word	0x00015370
        /*0880*/ 	.word	0x00000003
        /*0884*/ 	.word	0x00033470
        /*0888*/ 	.short	0x010a
        /*088a*/ 	.byte	0x3f
	.zero		1


	//   ....[52]....
        /*088c*/ 	.word	0x000153d0
        /*0890*/ 	.word	0x00000003
        /*0894*/ 	.word	0x00033460
        /*0898*/ 	.short	0x010a
        /*089a*/ 	.byte	0x3f
	.zero		1


	//   ....[53]....
        /*089c*/ 	.word	0x00015a80
        /*08a0*/ 	.word	0x00000003
        /*08a4*/ 	.word	0x00033450
        /*08a8*/ 	.short	0x0101
        /*08aa*/ 	.byte	0x3f
	.zero		1


	//   ....[54]....
        /*08ac*/ 	.word	0x00015b10
        /*08b0*/ 	.word	0x00000000
        /*08b4*/ 	.word	0x00000000
        /*08b8*/ 	.short	0x0101
        /*08ba*/ 	.byte	0x3f
	.zero		1


	//   ....[55]....
        /*08bc*/ 	.word	0x00016850
        /*08c0*/ 	.word	0x00000000
        /*08c4*/ 	.word	0x00033420
        /*08c8*/ 	.short	0x010a
        /*08ca*/ 	.byte	0x3f
	.zero		1


	//   ....[56]....
        /*08cc*/ 	.word	0x000169f0
        /*08d0*/ 	.word	0x00000007
        /*08d4*/ 	.word	0x00000000
        /*08d8*/ 	.short	0x010a
        /*08da*/ 	.byte	0x3f
	.zero		1


	//   ....[57]....
        /*08dc*/ 	.word	0x00016a60
        /*08e0*/ 	.word	0x00000009
        /*08e4*/ 	.word	0x00000000
        /*08e8*/ 	.short	0x010a
        /*08ea*/ 	.byte	0x3f
	.zero		1


	//   ....[58]....
        /*08ec*/ 	.word	0x00016ab0
        /*08f0*/ 	.word	0x00000011
        /*08f4*/ 	.word	0x00033460
        /*08f8*/ 	.short	0x010a
        /*08fa*/ 	.byte	0x3f
	.zero		1


	//   ....[59]....
        /*08fc*/ 	.word	0x00016b00
        /*0900*/ 	.word	0x00000003
        /*0904*/ 	.word	0x00033460
        /*0908*/ 	.short	0x010a
        /*090a*/ 	.byte	0x3f
	.zero		1


	//   ....[60]....
        /*090c*/ 	.word	0x00016b40
        /*0910*/ 	.word	0x00000011
        /*0914*/ 	.word	0x00033480
        /*0918*/ 	.short	0x010a
        /*091a*/ 	.byte	0x3f
	.zero		1


	//   ....[61]....
        /*091c*/ 	.word	0x00016b60
        /*0920*/ 	.word	0x00000003
        /*0924*/ 	.word	0x00033480
        /*0928*/ 	.short	0x010a
        /*092a*/ 	.byte	0x3f
	.zero		1


	//   ....[62]....
        /*092c*/ 	.word	0x00016bd0
        /*0930*/ 	.word	0x00000003
        /*0934*/ 	.word	0x00033400
        /*0938*/ 	.short	0x010a
        /*093a*/ 	.byte	0x3f
	.zero		1


	//   ....[63]....
        /*093c*/ 	.word	0x00016c20
        /*0940*/ 	.word	0x00000002
        /*0944*/ 	.word	0x00033430
        /*0948*/ 	.short	0x010a
        /*094a*/ 	.byte	0x3f
	.zero		1


	//   ....[64]....
        /*094c*/ 	.word	0x00016c80
        /*0950*/ 	.word	0x00000007
        /*0954*/ 	.word	0x00033430
        /*0958*/ 	.short	0x010a
        /*095a*/ 	.byte	0x3f
	.zero		1


	//   ....[65]....
        /*095c*/ 	.word	0x00016ce0
        /*0960*/ 	.word	0x00000007
        /*0964*/ 	.word	0x00033450
        /*0968*/ 	.short	0x010a
        /*096a*/ 	.byte	0x3f
	.zero		1


	//   ....[66]....
        /*096c*/ 	.word	0x00016d40
        /*0970*/ 	.word	0x00000007
        /*0974*/ 	.word	0x00033430
        /*0978*/ 	.short	0x010a
        /*097a*/ 	.byte	0x3f
	.zero		1


	//   ....[67]....
        /*097c*/ 	.word	0x00016da0
        /*0980*/ 	.word	0x00000007
        /*0984*/ 	.word	0x00033450
        /*0988*/ 	.short	0x010a
        /*098a*/ 	.byte	0x3f
	.zero		1


	//   ....[68]....
        /*098c*/ 	.word	0x00016e00
        /*0990*/ 	.word	0x00000005
        /*0994*/ 	.word	0x00033450
        /*0998*/ 	.short	0x010a
        /*099a*/ 	.byte	0x3f
	.zero		1


	//   ....[69]....
        /*099c*/ 	.word	0x00016f50
        /*09a0*/ 	.word	0x00000004
        /*09a4*/ 	.word	0x00033480
        /*09a8*/ 	.short	0x010a
        /*09aa*/ 	.byte	0x3f
	.zero		1


	//   ....[70]....
        /*09ac*/ 	.word	0x00016fa0
        /*09b0*/ 	.word	0x00000004
        /*09b4*/ 	.word	0x00033440
        /*09b8*/ 	.short	0x010a
        /*09ba*/ 	.byte	0x3f
	.zero		1


	//   ....[71]....
        /*09bc*/ 	.word	0x00017000
        /*09c0*/ 	.word	0x00000003
        /*09c4*/ 	.word	0x00033420
        /*09c8*/ 	.short	0x010a
        /*09ca*/ 	.byte	0x3f
	.zero		1


	//   ....[72]....
        /*09cc*/ 	.word	0x00017050
        /*09d0*/ 	.word	0x00000006
        /*09d4*/ 	.word	0x00033480
        /*09d8*/ 	.short	0x010a
        /*09da*/ 	.byte	0x3f
	.zero		1


	//   ....[73]....
        /*09dc*/ 	.word	0x000170a0
        /*09e0*/ 	.word	0x00000006
        /*09e4*/ 	.word	0x00033440
        /*09e8*/ 	.short	0x010a
        /*09ea*/ 	.byte	0x3f
	.zero		1


	//   ....[74]....
        /*09ec*/ 	.word	0x000170f0
        /*09f0*/ 	.word	0x0000000d
        /*09f4*/ 	.word	0x00033470
        /*09f8*/ 	.short	0x010a
        /*09fa*/ 	.byte	0x3f
	.zero		1


	//   ....[75]....
        /*09fc*/ 	.word	0x00017140
        /*0a00*/ 	.word	0x0000000d
        /*0a04*/ 	.word	0x00033460
        /*0a08*/ 	.short	0x010a
        /*0a0a*/ 	.byte	0x3f
	.zero		1


	//   ....[76]....
        /*0a0c*/ 	.word	0x00017190
        /*0a10*/ 	.word	0x00000003
        /*0a14*/ 	.word	0x00033470
        /*0a18*/ 	.short	0x010a
        /*0a1a*/ 	.byte	0x3f
	.zero		1


	//   ....[77]....
        /*0a1c*/ 	.word	0x000171e0
        /*0a20*/ 	.word	0x00000003
        /*0a24*/ 	.word	0x00033460
        /*0a28*/ 	.short	0x010a
        /*0a2a*/ 	.byte	0x3f
	.zero		1


	//   ....[78]....
        /*0a2c*/ 	.word	0x00017230
        /*0a30*/ 	.word	0x00000000
        /*0a34*/ 	.word	0x00033420
        /*0a38*/ 	.short	0x010a
        /*0a3a*/ 	.byte	0x3f
	.zero		1


	//   ....[79]....
        /*0a3c*/ 	.word	0x000173d0
        /*0a40*/ 	.word	0x00000007
        /*0a44*/ 	.word	0x00000000
        /*0a48*/ 	.short	0x010a
        /*0a4a*/ 	.byte	0x3f
	.zero		1


	//   ....[80]....
        /*0a4c*/ 	.word	0x00017420
        /*0a50*/ 	.word	0x00000009
        /*0a54*/ 	.word	0x00000000
        /*0a58*/ 	.short	0x010a
        /*0a5a*/ 	.byte	0x3f
	.zero		1


	//   ....[81]....
        /*0a5c*/ 	.word	0x00017470
        /*0a60*/ 	.word	0x00000011
        /*0a64*/ 	.word	0x00033460
        /*0a68*/ 	.short	0x010a
        /*0a6a*/ 	.byte	0x3f
	.zero		1


	//   ....[82]....
        /*0a6c*/ 	.word	0x000174c0
        /*0a70*/ 	.word	0x00000003
        /*0a74*/ 	.word	0x00033460
        /*0a78*/ 	.short	0x010a
        /*0a7a*/ 	.byte	0x3f
	.zero		1


	//   ....[83]....
        /*0a7c*/ 	.word	0x00017510
        /*0a80*/ 	.word	0x00000011
        /*0a84*/ 	.word	0x00033480
        /*0a88*/ 	.short	0x010a
        /*0a8a*/ 	.byte	0x3f
	.zero		1


	//----- nvinfo : EIATTR_NUM_MBARRIERS
	.align		4
.L_336:
        /*0a8c*/ 	.byte	0x03, 0x38
        /*0a8e*/ 	.short	0x0016


	//----- nvinfo : EIATTR_EXIT_INSTR_OFFSETS
	.align		4
        /*0a90*/ 	.byte	0x04, 0x1c
        /*0a92*/ 	.short	(.L_338 - .L_337)


	//   ....[0]....
.L_337:
        /*0a94*/ 	.word	0x00000ab0


	//   ....[1]....
        /*0a98*/ 	.word	0x00011770


	//   ....[2]....
        /*0a9c*/ 	.word	0x00016bb0


	//----- nvinfo : EIATTR_MAX_THREADS
	.align		4
.L_338:
        /*0aa0*/ 	.byte	0x04, 0x05
        /*0aa2*/ 	.short	(.L_340 - .L_339)
.L_339:
        /*0aa4*/ 	.word	0x00000180
        /*0aa8*/ 	.word	0x00000001
        /*0aac*/ 	.word	0x00000001


	//----- nvinfo : EIATTR_CRS_STACK_SIZE
	.align		4
.L_340:
        /*0ab0*/ 	.byte	0x04, 0x1e
        /*0ab2*/ 	.short	(.L_342 - .L_341)
.L_341:
        /*0ab4*/ 	.word	0x00000000


	//----- nvinfo : EIATTR_CBANK_PARAM_SIZE
	.align		4
.L_342:
        /*0ab8*/ 	.byte	0x03, 0x19
        /*0aba*/ 	.short	0x0a70


	//----- nvinfo : EIATTR_PARAM_CBANK
	.align		4
        /*0abc*/ 	.byte	0x04, 0x0a
        /*0abe*/ 	.short	(.L_344 - .L_343)
	.align		4
.L_343:
        /*0ac0*/ 	.word	index@(.nv.constant0._ZN7cutlass13device_kernelIN5flash11enable_sm90INS1_16FlashAttnFwdSm90INS1_25CollectiveMainloopFwdSm90ILi2EN4cute5tupleIJNS5_1CILi1EEES8_S8_EEENS6_IJNS7_ILi128EEENS7_ILi160EEENS7_ILi192EEEEEELi192ENS_12float_e4m3_tEfNS_4arch4Sm90ELb1ELb0ELb1ELb1ELb0ELb0ELb0ELb1ELb1ELb0ELb0ELb0EEENS1_21CollectiveEpilogueFwdINS6_IJSA_SC_SB_EEES9_NS_10bfloat16_tESG_Li256ELb1ELb0ELb0ELb1EEENS1_36VarlenDynamicPersistentTileSchedulerILi128ELi160ELi256ELi128ELb0ELb0ELb1ELb1ELb1ELb1EEEEEEEEEvNT_6ParamsE)
        /*0ac4*/ 	.short	0x0210
        /*0ac6*/ 	.short	0x0a70


	//----- nvinfo : EIATTR_SW_WAR
	.align		4
.L_344:
        /*0ac8*/ 	.byte	0x04, 0x36
        /*0aca*/ 	.short	(.L_346 - .L_345)
.L_345:
        /*0acc*/ 	.word	0x00000008
.L_346:


//--------------------- .nv.info._ZN7cutlass13device_kernelIN5flash11enable_sm90INS1_16FlashAttnFwdSm90INS1_25CollectiveMainloopFwdSm90ILi2EN4cute5tupleIJNS5_1CILi1EEES8_S8_EEENS6_IJNS7_ILi128EEENS7_ILi160EEENS7_ILi192EEEEEELi192ENS_12float_e4m3_tEfNS_4arch4Sm90ELb1ELb0ELb1ELb1ELb0ELb1ELb0ELb1ELb1ELb0ELb0ELb0EEENS1_21CollectiveEpilogueFwdINS6_IJSA_SC_SB_EEES9_NS_10bfloat16_tESG_Li256ELb1ELb0ELb0ELb1EEENS1_36VarlenDynamicPersistentTileSchedulerILi128ELi160ELi256ELi128ELb0ELb0ELb1ELb1ELb1ELb1EEEEEEEEEvNT_6ParamsE --------------------------
	.section	.nv.info._ZN7cutlass13device_kernelIN5flash11enable_sm90INS1_16FlashAttnFwdSm90INS1_25CollectiveMainloopFwdSm90ILi2EN4cute5tupleIJNS5_1CILi1EEES8_S8_EEENS6_IJNS7_ILi128EEENS7_ILi160EEENS7_ILi192EEEEEELi192ENS_12float_e4m3_tEfNS_4arch4Sm90ELb1ELb0ELb1ELb1ELb0ELb1ELb0ELb1ELb1ELb0ELb0ELb0EEENS1_21CollectiveEpilogueFwdINS6_IJSA_SC_SB_EEES9_NS_10bfloat16_tESG_Li256ELb1ELb0ELb0ELb1EEENS1_36VarlenDynamicPersistentTileSchedulerILi128ELi160ELi256ELi128ELb0ELb0ELb1ELb1ELb1ELb1EEEEEEEEEvNT_6ParamsE,"",@"SHT_CUDA_INFO"
	.sectionflags	@""
	.align	4


	//----- nvinfo : EIATTR_CUDA_API_VERSION
	.align		4
        /*0000*/ 	.byte	0x04, 0x37
        /*0002*/ 	.short	(.L_348 - .L_347)
.L_347:
        /*0004*/ 	.word	0x00000082


	//----- nvinfo : EIATTR_KPARAM_INFO
	.align		4
.L_348:
        /*0008*/ 	.byte	0x04, 0x17
        /*000a*/ 	.short	(.L_350 - .L_349)
.L_349:
        /*000c*/ 	.word	0x00000000
        /*0010*/ 	.short	0x0000
        /*0012*/ 	.short	0x0070
        /*0014*/ 	.byte	0x00, 0xf0, 0x01, 0x28


	//----- nvinfo : EIATTR_SPARSE_MMA_MASK
	.align		4
.L_350:
        /*0018*/ 	.byte	0x03, 0x50
        /*001a*/ 	.short	0x0000


	//----- nvinfo : EIATTR_MAXREG_COUNT
	.align		4
        /*001c*/ 	.byte	0x03, 0x1b
        /*001e*/ 	.short	0x00a8


	//----- nvinfo : EIATTR_NUM_BARRIERS
	.align		4
        /*0020*/ 	.byte	0x02, 0x4c
        /*0022*/ 	.byte	0x10
	.zero		1


	//----- nvinfo : EIATTR_EXTERNS
	.align		4
        /*0024*/ 	.byte	0x04, 0x0f
        /*0026*/ 	.short	(.L_352 - .L_351)


	//   ....[0]....
	.align		4
.L_351:
        /*0028*/ 	.word	index@(__assertfail)


	//----- nvinfo : EIATTR_ANNOTATIONS
	.align		4
.L_352:
        /*002c*/ 	.byte	0x04, 0x55
        /*002e*/ 	.short	(.L_354 - .L_353)


	//   ....[0]....
.L_353:
        /* <DEDUP_REMOVED lines=61> */


	//----- nvinfo : EIATTR_MERCURY_ISA_VERSION
	.align		4
.L_354:
        /*03e8*/ 	.byte	0x03, 0x5f
        /*03ea*/ 	.short	0x0101


	//----- nvinfo : EIATTR_UNUSED_LOAD_BYTE_OFFSET
	.align		4
        /*03ec*/ 	.byte	0x04, 0x44
        /*03ee*/ 	.short	(.L_356 - .L_355)


	//   ....[0]....
.L_355:
        /*03f0*/ 	.word	0x00000b10
        /*03f4*/ 	.word	0x0000fff0


	//   ....[1]....
        /*03f8*/ 	.word	0x00025380
        /*03fc*/ 	.word	0x0000fff0


	//----- nvinfo : EIATTR_INT_WARP_WIDE_INSTR_OFFSETS
	.align		4
.L_356:
        /*0400*/ 	.byte	0x04, 0x31
        /*0402*/ 	.short	(.L_358 - .L_357)


	//   ....[0]....
.L_357:
        /*0404*/ 	.word	0x000001c0


	//   ....[1]....
        /*0408*/ 	.word	0x00000200


	//   ....[2]....
        /*040c*/ 	.word	0x00000270


	//   ....[3]....
        /*0410*/ 	.word	0x0002ac20


	//   ....[4]....
        /*0414*/ 	.word	0x0002acb0


	//   ....[5]....
        /*0418*/ 	.word	0x0002b390


	//   ....[6]....
        /*041c*/ 	.word	0x0002b3c0


	//   ....[7]....
        /*0420*/ 	.word	0x0002b510


	//   ....[8]....
        /*0424*/ 	.word	0x0002b5d0


	//   ....[9]....
        /*0428*/ 	.word	0x0002d600


	//   ....[10]....
        /*042c*/ 	.word	0x0002d690


	//----- nvinfo : EIATTR_COOP_GROUP_MASK_REGIDS
	.align		4
.L_358:
        /*0430*/ 	.byte	0x04, 0x29
        /*0432*/ 	.short	(.L_360 - .L_359)


	//   ....[0]....
.L_359:
        /*0434*/ 	.word	0xffffffff


	//   ....[1]....
        /*0438*/ 	.word	0xffffffff


	//   ....[2]....
        /*043c*/ 	.word	0xffffffff


	//   ....[3]....
        /*0440*/ 	.word	0xffffffff


	//   ....[4]....
        /*0444*/ 	.word	0xffffffff


	//   ....[5]....
        /*0448*/ 	.word	0xffffffff


	//   ....[6]....
        /*044c*/ 	.word	0xffffffff


	//   ....[7]....
        /*0450*/ 	.word	0xffffffff


	//   ....[8]....
        /*0454*/ 	.word	0xffffffff


	//   ....[9]....
        /*0458*/ 	.word	0xffffffff


	//   ....[10]....
        /*045c*/ 	.word	0xffffffff


	//   ....[11]....
        /*0460*/ 	.word	0xffffffff


	//   ....[12]....
        /*0464*/ 	.word	0xffffffff


	//   ....[13]....
        /*0468*/ 	.word	0xffffffff


	//   ....[14]....
        /*046c*/ 	.word	0xffffffff


	//   ....[15]....
        /*0470*/ 	.word	0xffffffff


	//   ....[16]....
        /*0474*/ 	.word	0xffffffff


	//   ....[17]....
        /*0478*/ 	.word	0xffffffff


	//   ....[18]....
        /*047c*/ 	.word	0xffffffff


	//   ....[19]....
        /*0480*/ 	.word	0xffffffff


	//   ....[20]....
        /*0484*/ 	.word	0xffffffff


	//   ....[21]....
        /*0488*/ 	.word	0xffffffff


	//   ....[22]....
        /*048c*/ 	.word	0xffffffff


	//   ....[23]....
        /*0490*/ 	.word	0xffffffff


	//   ....[24]....
        /*0494*/ 	.word	0xffffffff


	//   ....[25]....
        /*0498*/ 	.word	0xffffffff


	//   ....[26]....
        /*049c*/ 	.word	0xffffffff


	//   ....[27]....
        /*04a0*/ 	.word	0xffffffff


	//   ....[28]....
        /*04a4*/ 	.word	0xffffffff


	//   ....[29]....
        /*04a8*/ 	.word	0xffffffff


	//   ....[30]....
        /*04ac*/ 	.word	0xffffffff


	//   ....[31]....
        /*04b0*/ 	.word	0xffffffff


	//   ....[32]....
        /*04b4*/ 	.word	0xffffffff


	//   ....[33]....
        /*04b8*/ 	.word	0xffffffff


	//   ....[34]....
        /*04bc*/ 	.word	0xffffffff


	//   ....[35]....
        /*04c0*/ 	.word	0xffffffff


	//   ....[36]....
        /*04c4*/ 	.word	0xffffffff


	//   ....[37]....
        /*04c8*/ 	.word	0xffffffff


	//   ....[38]....
        /*04cc*/ 	.word	0xffffffff


	//   ....[39]....
        /*04d0*/ 	.word	0xffffffff


	//   ....[40]....
        /*04d4*/ 	.word	0xffffffff


	//   ....[41]....
        /*04d8*/ 	.word	0xffffffff


	//   ....[42]....
        /*04dc*/ 	.word	0xffffffff


	//   ....[43]....
        /*04e0*/ 	.word	0xffffffff


	//   ....[44]....
        /*04e4*/ 	.word	0xffffffff


	//   ....[45]....
        /*04e8*/ 	.word	0xffffffff


	//   ....[46]....
        /*04ec*/ 	.word	0xffffffff


	//   ....[47]....
        /*04f0*/ 	.word	0xffffffff


	//   ....[48]....
        /*04f4*/ 	.word	0xffffffff


	//   ....[49]....
        /*04f8*/ 	.word	0xffffffff


	//   ....[50]....
        /*04fc*/ 	.word	0xffffffff


	//   ....[51]....
        /*0500*/ 	.word	0xffffffff


	//   ....[52]....
        /*0504*/ 	.word	0xffffffff


	//   ....[53]....
        /*0508*/ 	.word	0xffffffff


	//   ....[54]....
        /*050c*/ 	.word	0xffffffff


	//   ....[55]....
        /*0510*/ 	.word	0xffffffff


	//   ....[56]....
        /*0514*/ 	.word	0xffffffff


	//   ....[57]....
        /*0518*/ 	.word	0xffffffff


	//   ....[58]....
        /*051c*/ 	.word	0xffffffff


	//   ....[59]....
        /*0520*/ 	.word	0xffffffff


	//   ....[60]....
        /*0524*/ 	.word	0xffffffff


	//   ....[61]....
        /*0528*/ 	.word	0xffffffff


	//   ....[62]....
        /*052c*/ 	.word	0xffffffff


	//   ....[63]....
        /*0530*/ 	.word	0xffffffff


	//   ....[64]....
        /*0534*/ 	.word	0xffffffff


	//   ....[65]....
        /*0538*/ 	.word	0xffffffff


	//   ....[66]....
        /*053c*/ 	.word	0xffffffff


	//   ....[67]....
        /*0540*/ 	.word	0xffffffff


	//   ....[68]....
        /*0544*/ 	.word	0xffffffff


	//   ....[69]....
        /*0548*/ 	.word	0xffffffff


	//   ....[70]....
        /*054c*/ 	.word	0xffffffff


	//   ....[71]....
        /*0550*/ 	.word	0xffffffff


	//   ....[72]....
        /*0554*/ 	.word	0xffffffff


	//   ....[73]....
        /*0558*/ 	.word	0xffffffff


	//   ....[74]....
        /*055c*/ 	.word	0xffffffff


	//   ....[75]....
        /*0560*/ 	.word	0xffffffff


	//   ....[76]....
        /*0564*/ 	.word	0xffffffff


	//   ....[77]....
        /*0568*/ 	.word	0xffffffff


	//   ....[78]....
        /*056c*/ 	.word	0xffffffff


	//   ....[79]....
        /*0570*/ 	.word	0xffffffff


	//   ....[80]....
        /*0574*/ 	.word	0xffffffff


	//   ....[81]....
        /*0578*/ 	.word	0xffffffff


	//   ....[82]....
        /*057c*/ 	.word	0xffffffff


	//   ....[83]....
        /*0580*/ 	.word	0xffffffff


	//   ....[84]....
        /*0584*/ 	.word	0xffffffff


	//   ....[85]....
        /*0588*/ 	.word	0xffffffff


	//   ....[86]....
        /*058c*/ 	.word	0xffffffff


	//   ....[87]....
        /*0590*/ 	.word	0xffffffff


	//   ....[88]....
        /*0594*/ 	.word	0xffffffff


	//   ....[89]....
        /*0598*/ 	.word	0xffffffff


	//   ....[90]....
        /*059c*/ 	.word	0xffffffff


	//   ....[91]....
        /*05a0*/ 	.word	0xffffffff


	//   ....[92]....
        /*05a4*/ 	.word	0xffffffff


	//   ....[93]....
        /*05a8*/ 	.word	0xffffffff


	//   ....[94]....
        /*05ac*/ 	.word	0xffffffff


	//   ....[95]....
        /*05b0*/ 	.word	0xffffffff


	//   ....[96]....
        /*05b4*/ 	.word	0xffffffff


	//   ....[97]....
        /*05b8*/ 	.word	0xffffffff


	//   ....[98]....
        /*05bc*/ 	.word	0xffffffff


	//   ....[99]....
        /*05c0*/ 	.word	0xffffffff


	//   ....[100]....
        /*05c4*/ 	.word	0xffffffff


	//   ....[101]....
        /*05c8*/ 	.word	0xffffffff


	//   ....[102]....
        /*05cc*/ 	.word	0xffffffff


	//   ....[103]....
        /*05d0*/ 	.word	0xffffffff


	//   ....[104]....
        /*05d4*/ 	.word	0xffffffff


	//   ....[105]....
        /*05d8*/ 	.word	0xffffffff


	//   ....[106]....
        /*05dc*/ 	.word	0xffffffff


	//   ....[107]....
        /*05e0*/ 	.word	0xffffffff


	//   ....[108]....
        /*05e4*/ 	.word	0x0500000f


	//   ....[109]....
        /*05e8*/ 	.word	0x0500000f


	//   ....[110]....
        /*05ec*/ 	.word	0x0500000f


	//   ....[111]....
        /*05f0*/ 	.word	0x0500000f


	//   ....[112]....
        /*05f4*/ 	.word	0x0500000f


	//   ....[113]....
        /*05f8*/ 	.word	0x0500000f


	//   ....[114]....
        /*05fc*/ 	.word	0x0500000f


	//   ....[115]....
        /*0600*/ 	.word	0x0500000f


	//   ....[116]....
        /*0604*/ 	.word	0x0500000f


	//   ....[117]....
        /*0608*/ 	.word	0x0500000f


	//   ....[118]....
        /*060c*/ 	.word	0x0500000f


	//   ....[119]....
        /*0610*/ 	.word	0x0500000f


	//   ....[120]....
        /*0614*/ 	.word	0x0500000f


	//   ....[121]....
        /*0618*/ 	.word	0x0500000f


	//   ....[122]....
        /*061c*/ 	.word	0x0500000f


	//   ....[123]....
        /*0620*/ 	.word	0x0500000f


	//   ....[124]....
        /*0624*/ 	.word	0x0500000f


	//   ....[125]....
        /*0628*/ 	.word	0x0500000f


	//   ....[126]....
        /*062c*/ 	.word	0x0500000f


	//   ....[127]....
        /*0630*/ 	.word	0x0500000f


	//   ....[128]....
        /*0634*/ 	.word	0x0500000f


	//   ....[129]....
        /*0638*/ 	.word	0x0500000f


	//   ....[130]....
        /*063c*/ 	.word	0x0500000f


	//   ....[131]....
        /*0640*/ 	.word	0x0500000f


	//   ....[132]....
        /*0644*/ 	.word	0x0500000f


	//   ....[133]....
        /*0648*/ 	.word	0x0500000f


	//   ....[134]....
        /*064c*/ 	.word	0x0500000f


	//   ....[135]....
        /*0650*/ 	.word	0x0500000f


	//   ....[136]....
        /*0654*/ 	.word	0x0500000f


	//   ....[137]....
        /*0658*/ 	.word	0x0500000f


	//   ....[138]....
        /*065c*/ 	.word	0x0500000f


	//   ....[139]....
        /*0660*/ 	.word	0x0500000f


	//   ....[140]....
        /*0664*/ 	.word	0x0500000f


	//   ....[141]....
        /*0668*/ 	.word	0x0500000f


	//   ....[142]....
        /*066c*/ 	.word	0x0500000f


	//   ....[143]....
        /*0670*/ 	.word	0x0500000f


	//   ....[144]....
        /*0674*/ 	.word	0x0500000f


	//   ....[145]....
        /*0678*/ 	.word	0x0500000f


	//   ....[146]....
        /*067c*/ 	.word	0x0500000f


	//   ....[147]....
        /*0680*/ 	.word	0x0500000f


	//   ....[148]....
        /*0684*/ 	.word	0x0500000f


	//   ....[149]....
        /*0688*/ 	.word	0x0500000f


	//   ....[150]....
        /*068c*/ 	.word	0x0500000f


	//   ....[151]....
        /*0690*/ 	.word	0x0500000f


	//   ....[152]....
        /*0694*/ 	.word	0x0500000f


	//   ....[153]....
        /*0698*/ 	.word	0x0500000f


	//   ....[154]....
        /*069c*/ 	.word	0x0500000f


	//   ....[155]....
        /*06a0*/ 	.word	0x0500000f


	//   ....[156]....
        /*06a4*/ 	.word	0x0500000f


	//   ....[157]....
        /*06a8*/ 	.word	0x0500000f


	//   ....[158]....
        /*06ac*/ 	.word	0x0500000f


	//   ....[159]....
        /*06b0*/ 	.word	0x0500000f


	//   ....[160]....
        /*06b4*/ 	.word	0x0500000f


	//   ....[161]....
        /*06b8*/ 	.word	0x0500000f


	//   ....[162]....
        /*06bc*/ 	.word	0x0500000f


	//   ....[163]....
        /*06c0*/ 	.word	0x0500000f


	//   ....[164]....
        /*06c4*/ 	.word	0x0500000f


	//   ....[165]....
        /*06c8*/ 	.word	0x0500000f


	//   ....[166]....
        /*06cc*/ 	.word	0x0500000f


	//   ....[167]....
        /*06d0*/ 	.word	0x0500000f


	//   ....[168]....
        /*06d4*/ 	.word	0x0500000f


	//   ....[169]....
        /*06d8*/ 	.word	0x0500000f


	//   ....[170]....
        /*06dc*/ 	.word	0x0500000f


	//   ....[171]....
        /*06e0*/ 	.word	0x0500000f


	//   ....[172]....
        /*06e4*/ 	.word	0x0500000f


	//   ....[173]....
        /*06e8*/ 	.word	0x0500000f


	//   ....[174]....
        /*06ec*/ 	.word	0x0500000f


	//   ....[175]....
        /*06f0*/ 	.word	0x0500000f


	//   ....[176]....
        /*06f4*/ 	.word	0x0500000f


	//   ....[177]....
        /*06f8*/ 	.word	0x0500000f


	//   ....[178]....
        /*06fc*/ 	.word	0x0500000f


	//   ....[179]....
        /*0700*/ 	.word	0x0500000f


	//   ....[180]....
        /*0704*/ 	.word	0x0500000f


	//   ....[181]....
        /*0708*/ 	.word	0x0500000f


	//   ....[182]....
        /*070c*/ 	.word	0x0500000f


	//   ....[183]....
        /*0710*/ 	.word	0x0500000f


	//   ....[184]....
        /*0714*/ 	.word	0x0500000f


	//----- nvinfo : EIATTR_COOP_GROUP_INSTR_OFFSETS
	.align		4
.L_360:
        /*0718*/ 	.byte	0x04, 0x28
        /*071a*/ 	.short	(.L_362 - .L_361)


	//   ....[0]....
.L_361:
        /*071c*/ 	.word	0x00000070


	//   ....[1]....
        /*0720*/ 	.word	0x000001d0


	//   ....[2]....
        /*0724*/ 	.word	0x00000220


	//   ....[3]....
        /*0728*/ 	.word	0x00000450


	//   ....[4]....
        /*072c*/ 	.word	0x000005b0


	//   ....[5]....
        /*0730*/ 	.word	0x000006d0


	//   ....[6]....
        /*0734*/ 	.word	0x00000830


	//   ....[7]....
        /*0738*/ 	.word	0x00010100


	//   ....[8]....
        /*073c*/ 	.word	0x00019980


	//   ....[9]....
        /*0740*/ 	.word	0x00019a90


	//   ....[10]....
        /*0744*/ 	.word	0x0001a690


	//   ....[11]....
        /*0748*/ 	.word	0x0001a6f0


	//   ....[12]....
        /*074c*/ 	.word	0x0001e520


	//   ....[13]....
        /*0750*/ 	.word	0x0001e540


	//   ....[14]....
        /*0754*/ 	.word	0x0001f150


	//   ....[15]....
        /*0758*/ 	.word	0x0001f1b0


	//   ....[16]....
        /*075c*/ 	.word	0x00022b00


	//   ....[17]....
        /*0760*/ 	.word	0x00022b60


	//   ....[18]....
        /*0764*/ 	.word	0x00022b90


	//   ....[19]....
        /*0768*/ 	.word	0x00022bd0


	//   ....[20]....
        /*076c*/ 	.word	0x000249a0


	//   ....[21]....
        /*0770*/ 	.word	0x00024a00


	//   ....[22]....
        /*0774*/ 	.word	0x00024a20


	//   ....[23]....
        /*0778*/ 	.word	0x00024a40


	//   ....[24]....
        /*077c*/ 	.word	0x00025c50


	//   ....[25]....
        /*0780*/ 	.word	0x00025c80


	//   ....[26]....
        /*0784*/ 	.word	0x00025cb0


	//   ....[27]....
        /*0788*/ 	.word	0x00025cf0


	//   ....[28]....
        /*078c*/ 	.word	0x00025d20


	//   ....[29]....
        /*0790*/ 	.word	0x00025d50


	//   ....[30]....
        /*0794*/ 	.word	0x00025d80


	//   ....[31]....
        /*0798*/ 	.word	0x00025db0


	//   ....[32]....
        /*079c*/ 	.word	0x00025de0


	//   ....[33]....
        /*07a0*/ 	.word	0x00025e10


	//   ....[34]....
        /*07a4*/ 	.word	0x00025e40


	//   ....[35]....
        /*07a8*/ 	.word	0x00025e70


	//   ....[36]....
        /*07ac*/ 	.word	0x00025ea0


	//   ....[37]....
        /*07b0*/ 	.word	0x00025ed0


	//   ....[38]....
        /*07b4*/ 	.word	0x00025f00


	//   ....[39]....
        /*07b8*/ 	.word	0x00025f30


	//   ....[40]....
        /*07bc*/ 	.word	0x00025f60


	//   ....[41]....
        /*07c0*/ 	.word	0x00025f90


	//   ....[42]....
        /*07c4*/ 	.word	0x00025fc0


	//   ....[43]....
        /*07c8*/ 	.word	0x00025ff0


	//   ....[44]....
        /*07cc*/ 	.word	0x00026020


	//   ....[45]....
        /*07d0*/ 	.word	0x00026050


	//   ....[46]....
        /*07d4*/ 	.word	0x00026080


	//   ....[47]....
        /*07d8*/ 	.word	0x000260b0


	//   ....[48]....
        /*07dc*/ 	.word	0x000260e0


	//   ....[49]....
        /*07e0*/ 	.word	0x00026110


	//   ....[50]....
        /*07e4*/ 	.word	0x00026140


	//   ....[51]....
        /*07e8*/ 	.word	0x00026170


	//   ....[52]....
        /*07ec*/ 	.word	0x000261a0


	//   ....[53]....
        /*07f0*/ 	.word	0x000261d0


	//   ....[54]....
        /*07f4*/ 	.word	0x00026200


	//   ....[55]....
        /*07f8*/ 	.word	0x00026230


	//   ....[56]....
        /*07fc*/ 	.word	0x00026240


	//   ....[57]....
        /*0800*/ 	.word	0x00026250


	//   ....[58]....
        /*0804*/ 	.word	0x00026280


	//   ....[59]....
        /*0808*/ 	.word	0x000262a0


	//   ....[60]....
        /*080c*/ 	.word	0x000262d0


	//   ....[61]....
        /*0810*/ 	.word	0x000262f0


	//   ....[62]....
        /*0814*/ 	.word	0x00026310


	//   ....[63]....
        /*0818*/ 	.word	0x00026340


	//   ....[64]....
        /*081c*/ 	.word	0x00026370


	//   ....[65]....
        /*0820*/ 	.word	0x00026390


	//   ....[66]....
        /*0824*/ 	.word	0x000263c0


	//   ....[67]....
        /*0828*/ 	.word	0x000263f0


	//   ....[68]....
        /*082c*/ 	.word	0x00026420


	//   ....[69]....
        /*0830*/ 	.word	0x00026450


	//   ....[70]....
        /*0834*/ 	.word	0x00026480


	//   ....[71]....
        /*0838*/ 	.word	0x00026490


	//   ....[72]....
        /*083c*/ 	.word	0x00028190


	//   ....[73]....
        /*0840*/ 	.word	0x00028370


	//   ....[74]....
        /*0844*/ 	.word	0x000283a0


	//   ....[75]....
        /*0848*/ 	.word	0x000283d0


	//   ....[76]....
        /*084c*/ 	.word	0x00028400


	//   ....[77]....
        /*0850*/ 	.word	0x00028430


	//   ....[78]....
        /*0854*/ 	.word	0x00028460


	//   ....[79]....
        /*0858*/ 	.word	0x000285d0


	//   ....[80]....
        /*085c*/ 	.word	0x00028600


	//   ....[81]....
        /*0860*/ 	.word	0x00028630


	//   ....[82]....
        /*0864*/ 	.word	0x00028660


	//   ....[83]....
        /*0868*/ 	.word	0x00028690


	//   ....[84]....
        /*086c*/ 	.word	0x000286c0


	//   ....[85]....
        /*0870*/ 	.word	0x00028760


	//   ....[86]....
        /*0874*/ 	.word	0x000287c0


	//   ....[87]....
        /*0878*/ 	.word	0x00028850


	//   ....[88]....
        /*087c*/ 	.word	0x00029680


	//   ....[89]....
        /*0880*/ 	.word	0x0002b730


	//   ....[90]....
        /*0884*/ 	.word	0x0002e190


	//   ....[91]....
        /*0888*/ 	.word	0x0002e1c0


	//   ....[92]....
        /*088c*/ 	.word	0x0002e200


	//   ....[93]....
        /*0890*/ 	.word	0x0002e230


	//   ....[94]....
        /*0894*/ 	.word	0x0002e260


	//   ....[95]....
        /*0898*/ 	.word	0x0002e290


	//   ....[96]....
        /*089c*/ 	.word	0x0002e2c0


	//   ....[97]....
        /*08a0*/ 	.word	0x0002e2f0


	//   ....[98]....
        /*08a4*/ 	.word	0x0002e470


	//   ....[99]....
        /*08a8*/ 	.word	0x0002e4a0


	//   ....[100]....
        /*08ac*/ 	.word	0x0002e4d0


	//   ....[101]....
        /*08b0*/ 	.word	0x0002e500


	//   ....[102]....
        /*08b4*/ 	.word	0x0002e530


	//   ....[103]....
        /*08b8*/ 	.word	0x0002e560


	//   ....[104]....
        /*08bc*/ 	.word	0x0002e620


	//   ....[105]....
        /*08c0*/ 	.word	0x0002e640


	//   ....[106]....
        /*08c4*/ 	.word	0x0002e6b0


	//   ....[107]....
        /*08c8*/ 	.word	0x0002ed50


	//   ....[108]....
        /*08cc*/ 	.word	0x0002f260


	//   ....[109]....
        /*08d0*/ 	.word	0x0002f300


	//   ....[110]....
        /*08d4*/ 	.word	0x0002f3a0


	//   ....[111]....
        /*08d8*/ 	.word	0x0002f440


	//   ....[112]....
        /*08dc*/ 	.word	0x0002f4e0


	//   ....[113]....
        /*08e0*/ 	.word	0x0002f5c0


	//   ....[114]....
        /*08e4*/ 	.word	0x0002f660


	//   ....[115]....
        /*08e8*/ 	.word	0x0002f700


	//   ....[116]....
        /*08ec*/ 	.word	0x0002f7a0


	//   ....[117]....
        /*08f0*/ 	.word	0x0002fab0


	//   ....[118]....
        /*08f4*/ 	.word	0x0002fbd0


	//   ....[119]....
        /*08f8*/ 	.word	0x0002fd00


	//   ....[120]....
        /*08fc*/ 	.word	0x0002fe20


	//   ....[121]....
        /*0900*/ 	.word	0x0002fed0


	//   ....[122]....
        /*0904*/ 	.word	0x0002ff50


	//   ....[123]....
        /*0908*/ 	.word	0x0002ffb0


	//   ....[124]....
        /*090c*/ 	.word	0x00030030


	//   ....[125]....
        /*0910*/ 	.word	0x00030090


	//   ....[126]....
        /*0914*/ 	.word	0x00030110


	//   ....[127]....
        /*0918*/ 	.word	0x00030170


	//   ....[128]....
        /*091c*/ 	.word	0x000301f0


	//   ....[129]....
        /*0920*/ 	.word	0x00030250


	//   ....[130]....
        /*0924*/ 	.word	0x000302d0


	//   ....[131]....
        /*0928*/ 	.word	0x00030330


	//   ....[132]....
        /*092c*/ 	.word	0x00030390


	//   ....[133]....
        /*0930*/ 	.word	0x000303f0


	//   ....[134]....
        /*0934*/ 	.word	0x00030450


	//   ....[135]....
        /*0938*/ 	.word	0x000304b0


	//   ....[136]....
        /*093c*/ 	.word	0x00030510


	//   ....[137]....
        /*0940*/ 	.word	0x00030570


	//   ....[138]....
        /*0944*/ 	.word	0x000305e0


	//   ....[139]....
        /*0948*/ 	.word	0x00030640


	//   ....[140]....
        /*094c*/ 	.word	0x000306d0


	//   ....[141]....
        /*0950*/ 	.word	0x00030730


	//   ....[142]....
        /*0954*/ 	.word	0x000307a0


	//   ....[143]....
        /*0958*/ 	.word	0x00030800


	//   ....[144]....
        /*095c*/ 	.word	0x00030890


	//   ....[145]....
        /*0960*/ 	.word	0x000308f0


	//   ....[146]....
        /*0964*/ 	.word	0x00030980


	//   ....[147]....
        /*0968*/ 	.word	0x000309e0


	//   ....[148]....
        /*096c*/ 	.word	0x00030a60


	//   ....[149]....
        /*0970*/ 	.word	0x00030ac0


	//   ....[150]....
        /*0974*/ 	.word	0x00030b20


	//   ....[151]....
        /*0978*/ 	.word	0x00030b80


	//   ....[152]....
        /*097c*/ 	.word	0x00030c00


	//   ....[153]....
        /*0980*/ 	.word	0x00030c60


	//   ....[154]....
        /*0984*/ 	.word	0x00030ce0


	//   ....[155]....
        /*0988*/ 	.word	0x00030d40


	//   ....[156]....
        /*098c*/ 	.word	0x00030da0


	//   ....[157]....
        /*0990*/ 	.word	0x00030e00


	//   ....[158]....
        /*0994*/ 	.word	0x00030e70


	//   ....[159]....
        /*0998*/ 	.word	0x00030ed0


	//   ....[160]....
        /*099c*/ 	.word	0x00030f50


	//   ....[161]....
        /*09a0*/ 	.word	0x00030fb0


	//   ....[162]....
        /*09a4*/ 	.word	0x00031020


	//   ....[163]....
        /*09a8*/ 	.word	0x00031090


	//   ....[164]....
        /*09ac*/ 	.word	0x00031100


	//   ....[165]....
        /*09b0*/ 	.word	0x00031290


	//   ....[166]....
        /*09b4*/ 	.word	0x00031570


	//   ....[167]....
        /*09b8*/ 	.word	0x00031990


	//   ....[168]....
        /*09bc*/ 	.word	0x00031a30


	//   ....[169]....
        /*09c0*/ 	.word	0x00031b50


	//   ....[170]....
        /*09c4*/ 	.word	0x00031bc0


	//   ....[171]....
        /*09c8*/ 	.word	0x00031c30


	//   ....[172]....
        /*09cc*/ 	.word	0x00031ca0


	//   ....[173]....
        /*09d0*/ 	.word	0x00031d10


	//   ....[174]....
        /*09d4*/ 	.word	0x00031d90


	//   ....[175]....
        /*09d8*/ 	.word	0x00031e20


	//   ....[176]....
        /*09dc*/ 	.word	0x00031eb0


	//   ....[177]....
        /*09e0*/ 	.word	0x00031f20


	//   ....[178]....
        /*09e4*/ 	.word	0x00031f90


	//   ....[179]....
        /*09e8*/ 	.word	0x00032000


	//   ....[180]....
        /*09ec*/ 	.word	0x00032080


	//   ....[181]....
        /*09f0*/ 	.word	0x000320f0


	//   ....[182]....
        /*09f4*/ 	.word	0x00032190


	//   ....[183]....
        /*09f8*/ 	.word	0x00032220


	//   ....[184]....
        /*09fc*/ 	.word	0x00032350


	//----- nvinfo : EIATTR_REG_RECONFIG
	.align		4
.L_362:
        /*0a00*/ 	.byte	0x01, 0x54
	.zero		2


	//----- nvinfo : EIATTR_SYSCALL_OFFSETS
	.align		4
        /*0a04*/ 	.byte	0x04, 0x46
        /*0a06*/ 	.short	(.L_364 - .L_363)


	//   ....[0]....
.L_363:
        /*0a08*/ 	.word	0x00001ac0


	//   ....[1]....
        /*0a0c*/ 	.word	0x00001c10


	//   ....[2]....
        /*0a10*/ 	.word	0x00010290


	//   ....[3]....
        /*0a14*/ 	.word	0x00010850


	//   ....[4]....
        /*0a18*/ 	.word	0x0002ae40


	//   ....[5]....
        /*0a1c*/ 	.word	0x0002aff0


	//   ....[6]....
        /*0a20*/ 	.word	0x0002b130


	//   ....[7]....
        /*0a24*/ 	.word	0x0002b260


	//----- nvinfo : EIATTR_MBARRIER_INSTR_OFFSETS
	.align		4
.L_364:
        /*0a28*/ 	.byte	0x04, 0x39
        /*0a2a*/ 	.short	(.L_366 - .L_365)


	//   ....[0]....
.L_365:
        /*0a2c*/ 	.word	0x00000300
        /*0a30*/ 	.word	0x000000ff
        /*0a34*/ 	.word	0x00033400
        /*0a38*/ 	.short	0x0100
        /*0a3a*/ 	.byte	0x08
	.zero		1


	//   ....[1]....
        /*0a3c*/ 	.word	0x00000310
        /*0a40*/ 	.word	0x000000ff
        /*0a44*/ 	.word	0x00033420
        /*0a48*/ 	.short	0x0100
        /*0a4a*/ 	.byte	0x08
	.zero		1


	//   ....[2]....
        /*0a4c*/ 	.word	0x00000400
        /*0a50*/ 	.word	0x000000ff
        /*0a54*/ 	.word	0x00033430
        /*0a58*/ 	.short	0x0100
        /*0a5a*/ 	.byte	0x08
	.zero		1


	//   ....[3]....
        /*0a5c*/ 	.word	0x00000410
        /*0a60*/ 	.word	0x000000ff
        /*0a64*/ 	.word	0x00033440
        /*0a68*/ 	.short	0x0100
        /*0a6a*/ 	.byte	0x08
	.zero		1


	//   ....[4]....
        /*0a6c*/ 	.word	0x00000420
        /*0a70*/ 	.word	0x000000ff
        /*0a74*/ 	.word	0x00033438
        /*0a78*/ 	.short	0x0100
        /*0a7a*/ 	.byte	0x08
	.zero		1


	//   ....[5]....
        /*0a7c*/ 	.word	0x00000430
        /*0a80*/ 	.word	0x000000ff
        /*0a84*/ 	.word	0x00033448
        /*0a88*/ 	.short	0x0100
        /*0a8a*/ 	.byte	0x08
	.zero		1


	//   ....[6]....
        /*0a8c*/ 	.word	0x00000560
        /*0a90*/ 	.word	0x000000ff
        /*0a94*/ 	.word	0x00033450
        /*0a98*/ 	.short	0x0100
        /*0a9a*/ 	.byte	0x08
	.zero		1


	//   ....[7]....
        /*0a9c*/ 	.word	0x00000570
        /*0aa0*/ 	.word	0x000000ff
        /*0aa4*/ 	.word	0x00033460
        /*0aa8*/ 	.short	0x0100
        /*0aaa*/ 	.byte	0x08
	.zero		1


	//   ....[8]....
        /*0aac*/ 	.word	0x00000580
        /*0ab0*/ 	.word	0x000000ff
        /*0ab4*/ 	.word	0x00033458
        /*0ab8*/ 	.short	0x0100
        /*0aba*/ 	.byte	0x08
	.zero		1


	//   ....[9]....
        /*0abc*/ 	.word	0x00000590
        /*0ac0*/ 	.word	0x000000ff
        /*0ac4*/ 	.word	0x00033468
        /*0ac8*/ 	.short	0x0100
        /*0aca*/ 	.byte	0x08
	.zero		1


	//   ....[10]....
        /*0acc*/ 	.word	0x00000680
        /*0ad0*/ 	.word	0x000000ff
        /*0ad4*/ 	.word	0x00033470
        /*0ad8*/ 	.short	0x0100
        /*0ada*/ 	.byte	0x06
	.zero		1


	//   ....[11]....
        /*0adc*/ 	.word	0x00000690
        /*0ae0*/ 	.word	0x000000ff
        /*0ae4*/ 	.word	0x00033480
        /*0ae8*/ 	.short	0x0100
        /*0aea*/ 	.byte	0x06
	.zero		1


	//   ....[12]....
        /*0aec*/ 	.word	0x000006a0
        /*0af0*/ 	.word	0x000000ff
        /*0af4*/ 	.word	0x00033478
        /*0af8*/ 	.short	0x0100
        /*0afa*/ 	.byte	0x06
	.zero		1


	//   ....[13]....
        /*0afc*/ 	.word	0x000006b0
        /*0b00*/ 	.word	0x000000ff
        /*0b04*/ 	.word	0x00033488
        /*0b08*/ 	.short	0x0100
        /*0b0a*/ 	.byte	0x06
	.zero		1


	//   ....[14]....
        /*0b0c*/ 	.word	0x000007e0
        /*0b10*/ 	.word	0x000000ff
        /*0b14*/ 	.word	0x00033490
        /*0b18*/ 	.short	0x0100
        /*0b1a*/ 	.byte	0x08
	.zero		1


	//   ....[15]....
        /*0b1c*/ 	.word	0x000007f0
        /*0b20*/ 	.word	0x000000ff
        /*0b24*/ 	.word	0x000334a0
        /*0b28*/ 	.short	0x0100
        /*0b2a*/ 	.byte	0x08
	.zero		1


	//   ....[16]....
        /*0b2c*/ 	.word	0x00000800
        /*0b30*/ 	.word	0x000000ff
        /*0b34*/ 	.word	0x00033498
        /*0b38*/ 	.short	0x0100
        /*0b3a*/ 	.byte	0x08
	.zero		1


	//   ....[17]....
        /*0b3c*/ 	.word	0x00000810
        /*0b40*/ 	.word	0x000000ff
        /*0b44*/ 	.word	0x000334a8
        /*0b48*/ 	.short	0x0100
        /*0b4a*/ 	.byte	0x08
	.zero		1


	//   ....[18]....
        /*0b4c*/ 	.word	0x00000940
        /*0b50*/ 	.word	0x000000ff
        /*0b54*/ 	.word	0x000334b0
        /*0b58*/ 	.short	0x0100
        /*0b5a*/ 	.byte	0x08
	.zero		1


	//   ....[19]....
        /*0b5c*/ 	.word	0x00000950
        /*0b60*/ 	.word	0x000000ff
        /*0b64*/ 	.word	0x000334c0
        /*0b68*/ 	.short	0x0100
        /*0b6a*/ 	.byte	0x08
	.zero		1


	//   ....[20]....
        /*0b6c*/ 	.word	0x00000960
        /*0b70*/ 	.word	0x000000ff
        /*0b74*/ 	.word	0x000334b8
        /*0b78*/ 	.short	0x0100
        /*0b7a*/ 	.byte	0x08
	.zero		1


	//   ....[21]....
        /*0b7c*/ 	.word	0x00000970
        /*0b80*/ 	.word	0x000000ff
        /*0b84*/ 	.word	0x000334c8
        /*0b88*/ 	.short	0x0100
        /*0b8a*/ 	.byte	0x08
	.zero		1


	//   ....[22]....
        /*0b8c*/ 	.word	0x00003500
        /*0b90*/ 	.word	0x0000002a
        /*0b94*/ 	.word	0x00033490
        /*0b98*/ 	.short	0x010a
        /*0b9a*/ 	.byte	0x3f
	.zero		1


	//   ....[23]....
        /*0b9c*/ 	.word	0x00009300
        /*0ba0*/ 	.word	0x0000002a
        /*0ba4*/ 	.word	0x00033490
        /*0ba8*/ 	.short	0x010a
        /*0baa*/ 	.byte	0x3f
	.zero		1


	//   ....[24]....
        /*0bac*/ 	.word	0x0000f200
        /*0bb0*/ 	.word	0x0000002a
        /*0bb4*/ 	.word	0x00033490
        /*0bb8*/ 	.short	0x010a
        /*0bba*/ 	.byte	0x3f
	.zero		1


	//   ....[25]....
        /*0bbc*/ 	.word	0x0000f5e0
        /*0bc0*/ 	.word	0x0000002c
        /*0bc4*/ 	.word	0x00000000
        /*0bc8*/ 	.short	0x0101
        /*0bca*/ 	.byte	0x3f
	.zero		1


	//   ....[26]....
        /*0bcc*/ 	.word	0x0000f620
        /*0bd0*/ 	.word	0x0000002a
        /*0bd4*/ 	.word	0x000334b0
        /*0bd8*/ 	.short	0x010a
        /*0bda*/ 	.byte	0x3f
	.zero		1


	//   ....[27]....
        /*0bdc*/ 	.word	0x0000fb60
        /*0be0*/ 	.word	0x0000002a
        /*0be4*/ 	.word	0x00000000
        /*0be8*/ 	.short	0x0101
        /*0bea*/ 	.byte	0x3f
	.zero		1


	//   ....[28]....
        /*0bec*/ 	.word	0x000105b0
        /*0bf0*/ 	.word	0x00000010
        /*0bf4*/ 	.word	0x00033400
        /*0bf8*/ 	.short	0x010a
        /*0bfa*/ 	.byte	0x3f
	.zero		1


	//   ....[29]....
        /*0bfc*/ 	.word	0x00010600
        /*0c00*/ 	.word	0x00000010
        /*0c04*/ 	.word	0x00033400
        /*0c08*/ 	.short	0x010a
        /*0c0a*/ 	.byte	0x3f
	.zero		1


	//   ....[30]....
        /*0c0c*/ 	.word	0x000110a0
        /*0c10*/ 	.word	0x00000010
        /*0c14*/ 	.word	0x00033400
        /*0c18*/ 	.short	0x010a
        /*0c1a*/ 	.byte	0x3f
	.zero		1


	//   ....[31]....
        /*0c1c*/ 	.word	0x00014620
        /*0c20*/ 	.word	0x00000010
        /*0c24*/ 	.word	0x00033400
        /*0c28*/ 	.short	0x010a
        /*0c2a*/ 	.byte	0x3f
	.zero		1


	//   ....[32]....
        /*0c2c*/ 	.word	0x00017730
        /*0c30*/ 	.word	0x00000000
        /*0c34*/ 	.word	0x00033430
        /*0c38*/ 	.short	0x010a
        /*0c3a*/ 	.byte	0x3f
	.zero		1


	//   ....[33]....
        /*0c3c*/ 	.word	0x000177b0
        /*0c40*/ 	.word	0x00000000
        /*0c44*/ 	.word	0x00033430
        /*0c48*/ 	.short	0x010a
        /*0c4a*/ 	.byte	0x3f
	.zero		1


	//   ....[34]....
        /*0c4c*/ 	.word	0x0001abe0
        /*0c50*/ 	.word	0x0000003d
        /*0c54*/ 	.word	0x00000000
        /*0c58*/ 	.short	0x0101
        /*0c5a*/ 	.byte	0x3f
	.zero		1


	//   ....[35]....
        /*0c5c*/ 	.word	0x0001bed0
        /*0c60*/ 	.word	0x00000009
        /*0c64*/ 	.word	0x00033430
        /*0c68*/ 	.short	0x010a
        /*0c6a*/ 	.byte	0x3f
	.zero		1


	//   ....[36]....
        /*0c6c*/ 	.word	0x0001bf20
        /*0c70*/ 	.word	0x00000009
        /*0c74*/ 	.word	0x00033430
        /*0c78*/ 	.short	0x010a
        /*0c7a*/ 	.byte	0x3f
	.zero		1


	//   ....[37]....
        /*0c7c*/ 	.word	0x0001d020
        /*0c80*/ 	.word	0x0000000a
        /*0c84*/ 	.word	0x00033450
        /*0c88*/ 	.short	0x010a
        /*0c8a*/ 	.byte	0x3f
	.zero		1


	//   ....[38]....
        /*0c8c*/ 	.word	0x0001d060
        /*0c90*/ 	.word	0x0000000a
        /*0c94*/ 	.word	0x00033450
        /*0c98*/ 	.short	0x010a
        /*0c9a*/ 	.byte	0x3f
	.zero		1


	//   ....[39]....
        /*0c9c*/ 	.word	0x0001fbb0
        /*0ca0*/ 	.word	0x00000000
        /*0ca4*/ 	.word	0x00000000
        /*0ca8*/ 	.short	0x0101
        /*0caa*/ 	.byte	0x3f
	.zero		1


	//   ....[40]....
        /*0cac*/ 	.word	0x0001ff20
        /*0cb0*/ 	.word	0x00000005
        /*0cb4*/ 	.word	0x00000000
        /*0cb8*/ 	.short	0x0101
        /*0cba*/ 	.byte	0x3f
	.zero		1


	//   ....[41]....
        /*0cbc*/ 	.word	0x00020850
        /*0cc0*/ 	.word	0x00000009
        /*0cc4*/ 	.word	0x00033430
        /*0cc8*/ 	.short	0x010a
        /*0cca*/ 	.byte	0x3f
	.zero		1


	//   ....[42]....
        /*0ccc*/ 	.word	0x000208a0
        /*0cd0*/ 	.word	0x00000009
        /*0cd4*/ 	.word	0x00033430
        /*0cd8*/ 	.short	0x010a
        /*0cda*/ 	.byte	0x3f
	.zero		1


	//   ....[43]....
        /*0cdc*/ 	.word	0x000219a0
        /*0ce0*/ 	.word	0x0000000a
        /*0ce4*/ 	.word	0x00033450
        /*0ce8*/ 	.short	0x010a
        /*0cea*/ 	.byte	0x3f
	.zero		1


	//   ....[44]....
        /*0cec*/ 	.word	0x000219e0
        /*0cf0*/ 	.word	0x0000000a
        /*0cf4*/ 	.word	0x00033450
        /*0cf8*/ 	.short	0x010a
        /*0cfa*/ 	.byte	0x3f
	.zero		1


	//   ....[45]....
        /*0cfc*/ 	.word	0x00023a70
        /*0d00*/ 	.word	0x00000000
        /*0d04*/ 	.word	0x00000000
        /*0d08*/ 	.short	0x0101
        /*0d0a*/ 	.byte	0x3f
	.zero		1


	//   ....[46]....
        /*0d0c*/ 	.word	0x00023db0
        /*0d10*/ 	.word	0x00000007
        /*0d14*/ 	.word	0x00000000
        /*0d18*/ 	.short	0x0101
        /*0d1a*/ 	.byte	0x3f
	.zero		1


	//   ....[47]....
        /*0d1c*/ 	.word	0x00024610
        /*0d20*/ 	.word	0x0000000b
        /*0d24*/ 	.word	0x00033450
        /*0d28*/ 	.short	0x010a
        /*0d2a*/ 	.byte	0x3f
	.zero		1


	//   ....[48]....
        /*0d2c*/ 	.word	0x00024690
        /*0d30*/ 	.word	0x0000000b
        /*0d34*/ 	.word	0x00033450
        /*0d38*/ 	.short	0x010a
        /*0d3a*/ 	.byte	0x3f
	.zero		1


	//   ....[49]....
        /*0d3c*/ 	.word	0x00024cc0
        /*0d40*/ 	.word	0x00000002
        /*0d44*/ 	.word	0x00000000
        /*0d48*/ 	.short	0x0101
        /*0d4a*/ 	.byte	0x3f
	.zero		1


	//   ....[50]....
        /*0d4c*/ 	.word	0x00026fe0
        /*0d50*/ 	.word	0x00000000
        /*0d54*/ 	.word	0x00000000
        /*0d58*/ 	.short	0x0101
        /*0d5a*/ 	.byte	0x3f
	.zero		1


	//   ....[51]....
        /*0d5c*/ 	.word	0x00029790
        /*0d60*/ 	.word	0x0000000b
        /*0d64*/ 	.word	0x00033420
        /*0d68*/ 	.short	0x010a
        /*0d6a*/ 	.byte	0x3f
	.zero		1


	//   ....[52]....
        /*0d6c*/ 	.word	0x00029860
        /*0d70*/ 	.word	0x00000007
        /*0d74*/ 	.word	0x000334a0
        /*0d78*/ 	.short	0x010a
        /*0d7a*/ 	.byte	0x3f
	.zero		1


	//   ....[53]....
        /*0d7c*/ 	.word	0x00029ca0
        /*0d80*/ 	.word	0x00000007
        /*0d84*/ 	.word	0x000334c0
        /*0d88*/ 	.short	0x010a
        /*0d8a*/ 	.byte	0x3f
	.zero		1


	//   ....[54]....
        /*0d8c*/ 	.word	0x0002a260
        /*0d90*/ 	.word	0x00000007
        /*0d94*/ 	.word	0x000334a0
        /*0d98*/ 	.short	0x010a
        /*0d9a*/ 	.byte	0x3f
	.zero		1


	//   ....[55]....
        /*0d9c*/ 	.word	0x0002a680
        /*0da0*/ 	.word	0x00000007
        /*0da4*/ 	.word	0x000334c0
        /*0da8*/ 	.short	0x010a
        /*0daa*/ 	.byte	0x3f
	.zero		1


	//   ....[56]....
        /*0dac*/ 	.word	0x0002b9c0
        /*0db0*/ 	.word	0x00000004
        /*0db4*/ 	.word	0x00033480
        /*0db8*/ 	.short	0x010a
        /*0dba*/ 	.byte	0x3f
	.zero		1


	//   ....[57]....
        /*0dbc*/ 	.word	0x0002bc40
        /*0dc0*/ 	.word	0x00000004
        /*0dc4*/ 	.word	0x00033440
        /*0dc8*/ 	.short	0x010a
        /*0dca*/ 	.byte	0x3f
	.zero		1


	//   ....[58]....
        /*0dcc*/ 	.word	0x0002c170
        /*0dd0*/ 	.word	0x00000004
        /*0dd4*/ 	.word	0x00033420
        /*0dd8*/ 	.short	0x010a
        /*0dda*/ 	.byte	0x3f
	.zero		1


	//   ....[59]....
        /*0ddc*/ 	.word	0x0002c490
        /*0de0*/ 	.word	0x00000005
        /*0de4*/ 	.word	0x00033480
        /*0de8*/ 	.short	0x010a
        /*0dea*/ 	.byte	0x3f
	.zero		1


	//   ....[60]....
        /*0dec*/ 	.word	0x0002c900
        /*0df0*/ 	.word	0x00000005
        /*0df4*/ 	.word	0x00033440
        /*0df8*/ 	.short	0x010a
        /*0dfa*/ 	.byte	0x3f
	.zero		1


	//   ....[61]....
        /*0dfc*/ 	.word	0x0002cde0
        /*0e00*/ 	.word	0x0000000e
        /*0e04*/ 	.word	0x00033470
        /*0e08*/ 	.short	0x010a
        /*0e0a*/ 	.byte	0x3f
	.zero		1


	//   ....[62]....
        /*0e0c*/ 	.word	0x0002ce50
        /*0e10*/ 	.word	0x0000000e
        /*0e14*/ 	.word	0x00033460
        /*0e18*/ 	.short	0x010a
        /*0e1a*/ 	.byte	0x3f
	.zero		1


	//   ....[63]....
        /*0e1c*/ 	.word	0x0002d540
        /*0e20*/ 	.word	0x0000000e
        /*0e24*/ 	.word	0x00033450
        /*0e28*/ 	.short	0x0101
        /*0e2a*/ 	.byte	0x3f
	.zero		1


	//   ....[64]....
        /*0e2c*/ 	.word	0x0002d5b0
        /*0e30*/ 	.word	0x0000000e
        /*0e34*/ 	.word	0x00000000
        /*0e38*/ 	.short	0x0101
        /*0e3a*/ 	.byte	0x3f
	.zero		1


	//   ....[65]....
        /*0e3c*/ 	.word	0x0002d790
        /*0e40*/ 	.word	0x00000003
        /*0e44*/ 	.word	0x00033470
        /*0e48*/ 	.short	0x010a
        /*0e4a*/ 	.byte	0x3f
	.zero		1


	//   ....[66]....
        /*0e4c*/ 	.word	0x0002d870
        /*0e50*/ 	.word	0x00000003
        /*0e54*/ 	.word	0x00033460
        /*0e58*/ 	.short	0x010a
        /*0e5a*/ 	.byte	0x3f
	.zero		1


	//   ....[67]....
        /*0e5c*/ 	.word	0x0002df30
        /*0e60*/ 	.word	0x00000003
        /*0e64*/ 	.word	0x00033450
        /*0e68*/ 	.short	0x0101
        /*0e6a*/ 	.byte	0x3f
	.zero		1


	//   ....[68]....
        /*0e6c*/ 	.word	0x0002df80
        /*0e70*/ 	.word	0x00000000
        /*0e74*/ 	.word	0x00000000
        /*0e78*/ 	.short	0x0101
        /*0e7a*/ 	.byte	0x3f
	.zero		1


	//   ....[69]....
        /*0e7c*/ 	.word	0x0002ecd0
        /*0e80*/ 	.word	0x00000000
        /*0e84*/ 	.word	0x00033420
        /*0e88*/ 	.short	0x010a
        /*0e8a*/ 	.byte	0x3f
	.zero		1


	//   ....[70]....
        /*0e8c*/ 	.word	0x0002ee80
        /*0e90*/ 	.word	0x00000006
        /*0e94*/ 	.word	0x00000000
        /*0e98*/ 	.short	0x010a
        /*0e9a*/ 	.byte	0x3f
	.zero		1


	//   ....[71]....
        /*0e9c*/ 	.word	0x0002eef0
        /*0ea0*/ 	.word	0x00000007
        /*0ea4*/ 	.word	0x00000000
        /*0ea8*/ 	.short	0x010a
        /*0eaa*/ 	.byte	0x3f
	.zero		1


	//   ....[72]....
        /*0eac*/ 	.word	0x0002ef50
        /*0eb0*/ 	.word	0x00000004
        /*0eb4*/ 	.word	0x00033460
        /*0eb8*/ 	.short	0x010a
        /*0eba*/ 	.byte	0x3f
	.zero		1


	//   ....[73]....
        /*0ebc*/ 	.word	0x0002efa0
        /*0ec0*/ 	.word	0x00000003
        /*0ec4*/ 	.word	0x00033460
        /*0ec8*/ 	.short	0x010a
        /*0eca*/ 	.byte	0x3f
	.zero		1


	//   ....[74]....
        /*0ecc*/ 	.word	0x0002efe0
        /*0ed0*/ 	.word	0x00000004
        /*0ed4*/ 	.word	0x00033480
        /*0ed8*/ 	.short	0x010a
        /*0eda*/ 	.byte	0x3f
	.zero		1


	//   ....[75]....
        /*0edc*/ 	.word	0x0002f000
        /*0ee0*/ 	.word	0x00000003
        /*0ee4*/ 	.word	0x00033480
        /*0ee8*/ 	.short	0x010a
        /*0eea*/ 	.byte	0x3f
	.zero		1


	//   ....[76]....
        /*0eec*/ 	.word	0x0002f060
        /*0ef0*/ 	.word	0x0000002a
        /*0ef4*/ 	.word	0x00033490
        /*0ef8*/ 	.short	0x010a
        /*0efa*/ 	.byte	0x3f
	.zero		1


	//   ....[77]....
        /*0efc*/ 	.word	0x0002f0b0
        /*0f00*/ 	.word	0x0000002a
        /*0f04*/ 	.word	0x00033490
        /*0f08*/ 	.short	0x010a
        /*0f0a*/ 	.byte	0x3f
	.zero		1


	//   ....[78]....
        /*0f0c*/ 	.word	0x0002f100
        /*0f10*/ 	.word	0x0000002a
        /*0f14*/ 	.word	0x00033490
        /*0f18*/ 	.short	0x010a
        /*0f1a*/ 	.byte	0x3f
	.zero		1


	//   ....[79]....
        /*0f1c*/ 	.word	0x0002f150
        /*0f20*/ 	.word	0x0000002a
        /*0f24*/ 	.word	0x000334b0
        /*0f28*/ 	.short	0x010a
        /*0f2a*/ 	.byte	0x3f
	.zero		1


	//   ....[80]....
        /*0f2c*/ 	.word	0x0002f520
        /*0f30*/ 	.word	0x00000010
        /*0f34*/ 	.word	0x00033400
        /*0f38*/ 	.short	0x010a
        /*0f3a*/ 	.byte	0x3f
	.zero		1


	//   ....[81]....
        /*0f3c*/ 	.word	0x0002f7e0
        /*0f40*/ 	.word	0x00000010
        /*0f44*/ 	.word	0x00033400
        /*0f48*/ 	.short	0x010a
        /*0f4a*/ 	.byte	0x3f
	.zero		1


	//   ....[82]....
        /*0f4c*/ 	.word	0x0002f830
        /*0f50*/ 	.word	0x00000000
        /*0f54*/ 	.word	0x00033430
        /*0f58*/ 	.short	0x010a
        /*0f5a*/ 	.byte	0x3f
	.zero		1


	//   ....[83]....
        /*0f5c*/ 	.word	0x0002f880
        /*0f60*/ 	.word	0x00000009
        /*0f64*/ 	.word	0x00033430
        /*0f68*/ 	.short	0x010a
        /*0f6a*/ 	.byte	0x3f
	.zero		1


	//   ....[84]....
        /*0f6c*/ 	.word	0x0002f8d0
        /*0f70*/ 	.word	0x0000000a
        /*0f74*/ 	.word	0x00033450
        /*0f78*/ 	.short	0x010a
        /*0f7a*/ 	.byte	0x3f
	.zero		1


	//   ....[85]....
        /*0f7c*/ 	.word	0x0002f920
        /*0f80*/ 	.word	0x00000009
        /*0f84*/ 	.word	0x00033430
        /*0f88*/ 	.short	0x010a
        /*0f8a*/ 	.byte	0x3f
	.zero		1


	//   ....[86]....
        /*0f8c*/ 	.word	0x0002f970
        /*0f90*/ 	.word	0x0000000a
        /*0f94*/ 	.word	0x00033450
        /*0f98*/ 	.short	0x010a
        /*0f9a*/ 	.byte	0x3f
	.zero		1


	//   ....[87]....
        /*0f9c*/ 	.word	0x0002f9c0
        /*0fa0*/ 	.word	0x0000000b
        /*0fa4*/ 	.word	0x00033450
        /*0fa8*/ 	.short	0x010a
        /*0faa*/ 	.byte	0x3f
	.zero		1


	//   ....[88]....
        /*0fac*/ 	.word	0x00031350
        /*0fb0*/ 	.word	0x0000000b
        /*0fb4*/ 	.word	0x00033420
        /*0fb8*/ 	.short	0x010a
        /*0fba*/ 	.byte	0x3f
	.zero		1


	//   ....[89]....
        /*0fbc*/ 	.word	0x000313a0
        /*0fc0*/ 	.word	0x00000007
        /*0fc4*/ 	.word	0x000334a0
        /*0fc8*/ 	.short	0x010a
        /*0fca*/ 	.byte	0x3f
	.zero		1


	//   ....[90]....
        /*0fcc*/ 	.word	0x000313f0
        /*0fd0*/ 	.word	0x00000007
        /*0fd4*/ 	.word	0x000334c0
        /*0fd8*/ 	.short	0x010a
        /*0fda*/ 	.byte	0x3f
	.zero		1


	//   ....[91]....
        /*0fdc*/ 	.word	0x00031440
        /*0fe0*/ 	.word	0x00000007
        /*0fe4*/ 	.word	0x000334a0
        /*0fe8*/ 	.short	0x010a
        /*0fea*/ 	.byte	0x3f
	.zero		1


	//   ....[92]....
        /*0fec*/ 	.word	0x00031490
        /*0ff0*/ 	.word	0x00000007
        /*0ff4*/ 	.word	0x000334c0
        /*0ff8*/ 	.short	0x010a
        /*0ffa*/ 	.byte	0x3f
	.zero		1


	//   ....[93]....
        /*0ffc*/ 	.word	0x00031630
        /*1000*/ 	.word	0x00000004
        /*1004*/ 	.word	0x00033480
        /*1008*/ 	.short	0x010a
        /*100a*/ 	.byte	0x3f
	.zero		1


	//   ....[94]....
        /*100c*/ 	.word	0x00031680
        /*1010*/ 	.word	0x00000004
        /*1014*/ 	.word	0x00033440
        /*1018*/ 	.short	0x010a
        /*101a*/ 	.byte	0x3f
	.zero		1


	//   ....[95]....
        /*101c*/ 	.word	0x00031700
        /*1020*/ 	.word	0x00000004
        /*1024*/ 	.word	0x00033420
        /*1028*/ 	.short	0x010a
        /*102a*/ 	.byte	0x3f
	.zero		1


	//   ....[96]....
        /*102c*/ 	.word	0x00031750
        /*1030*/ 	.word	0x00000005
        /*1034*/ 	.word	0x00033480
        /*1038*/ 	.short	0x010a
        /*103a*/ 	.byte	0x3f
	.zero		1


	//   ....[97]....
        /*103c*/ 	.word	0x000317a0
        /*1040*/ 	.word	0x00000005
        /*1044*/ 	.word	0x00033440
        /*1048*/ 	.short	0x010a
        /*104a*/ 	.byte	0x3f
	.zero		1


	//   ....[98]....
        /*104c*/ 	.word	0x000317f0
        /*1050*/ 	.word	0x0000000e
        /*1054*/ 	.word	0x00033470
        /*1058*/ 	.short	0x010a
        /*105a*/ 	.byte	0x3f
	.zero		1


	//   ....[99]....
        /*105c*/ 	.word	0x00031840
        /*1060*/ 	.word	0x0000000e
        /*1064*/ 	.word	0x00033460
        /*1068*/ 	.short	0x010a
        /*106a*/ 	.byte	0x3f
	.zero		1


	//   ....[100]....
        /*106c*/ 	.word	0x00031890
        /*1070*/ 	.word	0x00000003
        /*1074*/ 	.word	0x00033470
        /*1078*/ 	.short	0x010a
        /*107a*/ 	.byte	0x3f
	.zero		1


	//   ....[101]....
        /*107c*/ 	.word	0x000318e0
        /*1080*/ 	.word	0x00000003
        /*1084*/ 	.word	0x00033460
        /*1088*/ 	.short	0x010a
        /*108a*/ 	.byte	0x3f
	.zero		1


	//   ....[102]....
        /*108c*/ 	.word	0x00032270
        /*1090*/ 	.word	0x00000000
        /*1094*/ 	.word	0x00033420
        /*1098*/ 	.short	0x010a
        /*109a*/ 	.byte	0x3f
	.zero		1


	//   ....[103]....
        /*109c*/ 	.word	0x00032410
        /*10a0*/ 	.word	0x00000006
        /*10a4*/ 	.word	0x00000000
        /*10a8*/ 	.short	0x010a
        /*10aa*/ 	.byte	0x3f
	.zero		1


	//   ....[104]....
        /*10ac*/ 	.word	0x00032460
        /*10b0*/ 	.word	0x00000007
        /*10b4*/ 	.word	0x00000000
        /*10b8*/ 	.short	0x010a
        /*10ba*/ 	.byte	0x3f
	.zero		1


	//   ....[105]....
        /*10bc*/ 	.word	0x000324b0
        /*10c0*/ 	.word	0x00000004
        /*10c4*/ 	.word	0x00033460
        /*10c8*/ 	.short	0x010a
        /*10ca*/ 	.byte	0x3f
	.zero		1


	//   ....[106]....
        /*10cc*/ 	.word	0x00032500
        /*10d0*/ 	.word	0x00000003
        /*10d4*/ 	.word	0x00033460
        /*10d8*/ 	.short	0x010a
        /*10da*/ 	.byte	0x3f
	.zero		1


	//   ....[107]....
        /*10dc*/ 	.word	0x00032550
        /*10e0*/ 	.word	0x00000004
        /*10e4*/ 	.word	0x00033480
        /*10e8*/ 	.short	0x010a
        /*10ea*/ 	.byte	0x3f
	.zero		1


	//----- nvinfo : EIATTR_NUM_MBARRIERS
	.align		4
.L_366:
        /*10ec*/ 	.byte	0x03, 0x38
        /*10ee*/ 	.short	0x0016


	//----- nvinfo : EIATTR_EXIT_INSTR_OFFSETS
	.align		4
        /*10f0*/ 	.byte	0x04, 0x1c
        /*10f2*/ 	.short	(.L_368 - .L_367)


	//   ....[0]....
.L_367:
        /*10f4*/ 	.word	0x0002f050


	//----- nvinfo : EIATTR_MAX_THREADS
	.align		4
.L_368:
        /*10f8*/ 	.byte	0x04, 0x05
        /*10fa*/ 	.short	(.L_370 - .L_369)
.L_369:
        /*10fc*/ 	.word	0x00000180
        /*1100*/ 	.word	0x00000001
        /*1104*/ 	.word	0x00000001


	//----- nvinfo : EIATTR_CRS_STACK_SIZE
	.align		4
.L_370:
        /*1108*/ 	.byte	0x04, 0x1e
        /*110a*/ 	.short	(.L_372 - .L_371)
.L_371:
        /*110c*/ 	.word	0x00000000


	//----- nvinfo : EIATTR_CBANK_PARAM_SIZE
	.align		4
.L_372:
        /*1110*/ 	.byte	0x03, 0x19
        /*1112*/ 	.short	0x0a70


	//----- nvinfo : EIATTR_PARAM_CBANK
	.align		4
        /*1114*/ 	.byte	0x04, 0x0a
        /*1116*/ 	.short	(.L_374 - .L_373)
	.align		4
.L_373:
        /*1118*/ 	.word	index@(.nv.constant0._ZN7cutlass13device_kernelIN5flash11enable_sm90INS1_16FlashAttnFwdSm90INS1_25CollectiveMainloopFwdSm90ILi2EN4cute5tupleIJNS5_1CILi1EEES8_S8_EEENS6_IJNS7_ILi128EEENS7_ILi160EEENS7_ILi192EEEEEELi192ENS_12float_e4m3_tEfNS_4arch4Sm90ELb1ELb0ELb1ELb1ELb0ELb1ELb0ELb1ELb1ELb0ELb0ELb0EEENS1_21CollectiveEpilogueFwdINS6_IJSA_SC_SB_EEES9_NS_10bfloat16_tESG_Li256ELb1ELb0ELb0ELb1EEENS1_36VarlenDynamicPersistentTileSchedulerILi128ELi160ELi256ELi128ELb0ELb0ELb1ELb1ELb1ELb1EEEEEEEEEvNT_6ParamsE)
        /*111c*/ 	.short	0x0210
        /*111e*/ 	.short	0x0a70


	//----- nvinfo : EIATTR_SW_WAR
	.align		4
.L_374:
        /*1120*/ 	.byte	0x04, 0x36
        /*1122*/ 	.short	(.L_376 - .L_375)
.L_375:
        /*1124*/ 	.word	0x00000008
.L_376:


//--------------------- .nv.callgraph             --------------------------
	.section	.nv.callgraph,"",@"SHT_CUDA_CALLGRAPH"
	.align	4
	.sectionentsize	8
	.align		4
        /*0000*/ 	.word	0x00000000
	.align		4
        /*0004*/ 	.word	0xffffffff
	.align		4
        /*0008*/ 	.word	index@(_ZN7cutlass13device_kernelIN5flash11enable_sm90INS1_16FlashAttnFwdSm90INS1_25CollectiveMainloopFwdSm90ILi2EN4cute5tupleIJNS5_1CILi1EEES8_S8_EEENS6_IJNS7_ILi128EEENS7_ILi160EEENS7_ILi192EEEEEELi192ENS_12float_e4m3_tEfNS_4arch4Sm90ELb0ELb0ELb1ELb0ELb0ELb0ELb0ELb1ELb1ELb0ELb0ELb0EEENS1_21CollectiveEpilogueFwdINS6_IJSA_SC_SB_EEES9_NS_10bfloat16_tESG_Li256ELb0ELb0ELb0ELb1EEENS1_29StaticPersistentTileSchedulerILb0EEEEEEEEEvNT_6ParamsE)
	.align		4
        /*000c*/ 	.word	index@(__assertfail)
	.align		4
        /*0010*/ 	.word	index@(_ZN7cutlass13device_kernelIN5flash11enable_sm90INS1_16FlashAttnFwdSm90INS1_25CollectiveMainloopFwdSm90ILi2EN4cute5tupleIJNS5_1CILi2EEENS7_ILi1EEES9_EEENS6_IJNS7_ILi128EEENS7_ILi160EEENS7_ILi192EEEEEELi192ENS_12float_e4m3_tEfNS_4arch4Sm90ELb0ELb0ELb1ELb0ELb0ELb0ELb0ELb1ELb1ELb0ELb0ELb0EEENS1_21CollectiveEpilogueFwdINS6_IJSB_SD_SC_EEESA_NS_10bfloat16_tESH_Li256ELb0ELb0ELb0ELb1EEENS1_29StaticPersistentTileSchedulerILb0EEEEEEEEEvNT_6ParamsE)
	.align		4
        /*0014*/ 	.word	index@(__assertfail)
	.align		4
        /*0018*/ 	.word	index@(_ZN7cutlass13device_kernelIN5flash11enable_sm90INS1_16FlashAttnFwdSm90INS1_25CollectiveMainloopFwdSm90ILi2EN4cute5tupleIJNS5_1CILi1EEES8_S8_EEENS6_IJNS7_ILi128EEENS7_ILi160EEENS7_ILi192EEEEEELi192ENS_12float_e4m3_tEfNS_4arch4Sm90ELb0ELb0ELb1ELb1ELb0ELb0ELb0ELb1ELb1ELb0ELb0ELb0EEENS1_21CollectiveEpilogueFwdINS6_IJSA_SC_SB_EEES9_NS_10bfloat16_tESG_Li256ELb1ELb0ELb0ELb1EEENS1_36VarlenDynamicPersistentTileSchedulerILi128ELi160ELi256ELi128ELb0ELb0ELb1ELb0ELb1ELb1EEEEEEEEEvNT_6ParamsE)
	.align		4
        /*001c*/ 	.word	index@(__assertfail)
	.align		4
        /*0020*/ 	.word	index@(_ZN7cutlass13device_kernelIN5flash11enable_sm90INS1_16FlashAttnFwdSm90INS1_25CollectiveMainloopFwdSm90ILi2EN4cute5tupleIJNS5_1CILi1EEES8_S8_EEENS6_IJNS7_ILi128EEENS7_ILi160EEENS7_ILi192EEEEEELi192ENS_12float_e4m3_tEfNS_4arch4Sm90ELb0ELb0ELb1ELb1ELb0ELb1ELb0ELb1ELb1ELb0ELb0ELb0EEENS1_21CollectiveEpilogueFwdINS6_IJSA_SC_SB_EEES9_NS_10bfloat16_tESG_Li256ELb1ELb0ELb0ELb1EEENS1_36VarlenDynamicPersistentTileSchedulerILi128ELi160ELi256ELi128ELb0ELb0ELb1ELb0ELb1ELb1EEEEEEEEEvNT_6ParamsE)
	.align		4
        /*0024*/ 	.word	index@(__assertfail)
	.align		4
        /*0028*/ 	.word	index@(_ZN7cutlass13device_kernelIN5flash11enable_sm90INS1_16FlashAttnFwdSm90INS1_25CollectiveMainloopFwdSm90ILi2EN4cute5tupleIJNS5_1CILi1EEES8_S8_EEENS6_IJNS7_ILi128EEESA_NS7_ILi192EEEEEELi192ENS_12float_e4m3_tEfNS_4arch4Sm90ELb0ELb1ELb1ELb0ELb0ELb0ELb0ELb1ELb1ELb0ELb0ELb0EEENS1_21CollectiveEpilogueFwdINS6_IJSA_SB_SA_EEES9_NS_10bfloat16_tESF_Li256ELb0ELb0ELb0ELb1EEENS1_30DynamicPersistentTileSchedulerILi256ELi128ELb0ELb0ELb1EEEEEEEEEvNT_6ParamsE)
	.align		4
        /*002c*/ 	.word	index@(__assertfail)
	.align		4
        /*0030*/ 	.word	index@(_ZN7cutlass13device_kernelIN5flash11enable_sm90INS1_16FlashAttnFwdSm90INS1_25CollectiveMainloopFwdSm90ILi2EN4cute5tupleIJNS5_1CILi1EEES8_S8_EEENS6_IJNS7_ILi128EEESA_NS7_ILi192EEEEEELi192ENS_12float_e4m3_tEfNS_4arch4Sm90ELb0ELb1ELb1ELb1ELb0ELb0ELb0ELb1ELb1ELb0ELb0ELb0EEENS1_21CollectiveEpilogueFwdINS6_IJSA_SB_SA_EEES9_NS_10bfloat16_tESF_Li256ELb1ELb0ELb0ELb1EEENS1_36VarlenDynamicPersistentTileSchedulerILi128ELi128ELi256ELi128ELb0ELb0ELb1ELb1ELb0ELb1EEEEEEEEEvNT_6ParamsE)
	.align		4
        /*0034*/ 	.word	index@(__assertfail)
	.align		4
        /*0038*/ 	.word	index@(_ZN7cutlass13device_kernelIN5flash11enable_sm90INS1_16FlashAttnFwdSm90INS1_25CollectiveMainloopFwdSm90ILi2EN4cute5tupleIJNS5_1CILi1EEES8_S8_EEENS6_IJNS7_ILi128EEESA_NS7_ILi192EEEEEELi192ENS_12float_e4m3_tEfNS_4arch4Sm90ELb0ELb1ELb1ELb1ELb0ELb1ELb0ELb1ELb1ELb0ELb0ELb0EEENS1_21CollectiveEpilogueFwdINS6_IJSA_SB_SA_EEES9_NS_10bfloat16_tESF_Li256ELb1ELb0ELb0ELb1EEENS1_36VarlenDynamicPersistentTileSchedulerILi128ELi128ELi256ELi128ELb0ELb0ELb1ELb1ELb0ELb1EEEEEEEEEvNT_6ParamsE)
	.align		4
        /*003c*/ 	.word	index@(__assertfail)
	.align		4
        /*0040*/ 	.word	index@(_ZN7cutlass13device_kernelIN5flash11enable_sm90INS1_16FlashAttnFwdSm90INS1_25CollectiveMainloopFwdSm90ILi2EN4cute5tupleIJNS5_1CILi1EEES8_S8_EEENS6_IJNS7_ILi128EEENS7_ILi160EEENS7_ILi192EEEEEELi192ENS_12float_e4m3_tEfNS_4arch4Sm90ELb1ELb0ELb1ELb0ELb0ELb0ELb0ELb1ELb1ELb0ELb0ELb0EEENS1_21CollectiveEpilogueFwdINS6_IJSA_SC_SB_EEES9_NS_10bfloat16_tESG_Li256ELb0ELb0ELb0ELb1EEENS1_30DynamicPersistentTileSchedulerILi256ELi128ELb0ELb0ELb1EEEEEEEEEvNT_6ParamsE)
	.align		4
        /*0044*/ 	.word	index@(__assertfail)
	.align		4
        /*0048*/ 	.word	index@(_ZN7cutlass13device_kernelIN5flash11enable_sm90INS1_16FlashAttnFwdSm90INS1_25CollectiveMainloopFwdSm90ILi2EN4cute5tupleIJNS5_1CILi1EEES8_S8_EEENS6_IJNS7_ILi128EEENS7_ILi160EEENS7_ILi192EEEEEELi192ENS_12float_e4m3_tEfNS_4arch4Sm90ELb1ELb0ELb1ELb1ELb0ELb0ELb0ELb1ELb1ELb0ELb0ELb0EEENS1_21CollectiveEpilogueFwdINS6_IJSA_SC_SB_EEES9_NS_10bfloat16_tESG_Li256ELb1ELb0ELb0ELb1EEENS1_36VarlenDynamicPersistentTileSchedulerILi128ELi160ELi256ELi128ELb0ELb0ELb1ELb1ELb1ELb1EEEEEEEEEvNT_6ParamsE)
	.align		4
        /*004c*/ 	.word	index@(__assertfail)
	.align		4
        /*0050*/ 	.word	index@(_ZN7cutlass13device_kernelIN5flash11enable_sm90INS1_16FlashAttnFwdSm90INS1_25CollectiveMainloopFwdSm90ILi2EN4cute5tupleIJNS5_1CILi1EEES8_S8_EEENS6_IJNS7_ILi128EEENS7_ILi160EEENS7_ILi192EEEEEELi192ENS_12float_e4m3_tEfNS_4arch4Sm90ELb1ELb0ELb1ELb1ELb0ELb1ELb0ELb1ELb1ELb0ELb0ELb0EEENS1_21CollectiveEpilogueFwdINS6_IJSA_SC_SB_EEES9_NS_10bfloat16_tESG_Li256ELb1ELb0ELb0ELb1EEENS1_36VarlenDynamicPersistentTileSchedulerILi128ELi160ELi256ELi128ELb0ELb0ELb1ELb1ELb1ELb1EEEEEEEEEvNT_6ParamsE)
	.align		4
        /*0054*/ 	.word	index@(__assertfail)
	.align		4
        /*0058*/ 	.word	0x00000000
	.align		4
        /*005c*/ 	.word	0xfffffffe
	.align		4
        /*0060*/ 	.word	0x00000000
	.align		4
        /*0064*/ 	.word	0xfffffffd
	.align		4
        /*0068*/ 	.word	0x00000000
	.align		4
        /*006c*/ 	.word	0xfffffffc


//--------------------- .nv.constant4             --------------------------
	.section	.nv.constant4,"a",@progbits
	.align	8
	.align		8
.nv.constant4:
        /*0000*/ 	.dword	__assertfail
	.align		8
        /*0008*/ 	.dword	__unnamed_1
	.align		8
        /*0010*/ 	.dword	__unnamed_2
	.align		8
        /*0018*/ 	.dword	__unnamed_3
	.align		8
        /*0020*/ 	.dword	__unnamed_4
	.align		8
        /*0028*/ 	.dword	__unnamed_5
	.align		8
        /*0030*/ 	.dword	__unnamed_6
	.align		8
        /*0038*/ 	.dword	_ZZN5flash28permute_output_fp8_VcolmajorIN4cute6TensorINS1_11ArrayEngineIN7cutlass10bfloat16_tELm96EEENS1_6LayoutINS1_5tupleIJNS8_IJNS1_1CILi2EEESA_NS9_ILi24EEEEEENS9_ILi1EEESD_EEENS8_IJNS8_IJSD_SA_NS9_ILi4EEEEEENS9_ILi0EEESH_EEEEEEEEEvRT_E9upper_map
	.align		8
        /*0040*/ 	.dword	__unnamed_7
	.align		8
        /*0048*/ 	.dword	__unnamed_8
	.align		8
        /*0050*/ 	.dword	__unnamed_9
	.align		8
        /*0058*/ 	.dword	__unnamed_10
	.align		8
        /*0060*/ 	.dword	__unnamed_11
	.align		8
        /*0068*/ 	.dword	_ZN74_INTERNAL_78d7e6b7_38_flash_fwd_hdim192_e4m3_softcap_sm90_cu_cf07d2ef_44874cuda3std3__45__cpo5beginE
	.align		8
        /*0070*/ 	.dword	_ZN74_INTERNAL_78d7e6b7_38_flash_fwd_hdim192_e4m3_softcap_sm90_cu_cf07d2ef_44874cuda3std3__45__cpo3endE
	.align		8
        /*0078*/ 	.dword	_ZN74_INTERNAL_78d7e6b7_38_flash_fwd_hdim192_e4m3_softcap_sm90_cu_cf07d2ef_44874cuda3std3__45__cpo6cbeginE
	.align		8
        /*0080*/ 	.dword	_ZN74_INTERNAL_78d7e6b7_38_flash_fwd_hdim192_e4m3_softcap_sm90_cu_cf07d2ef_44874cuda3std3__45__cpo4cendE
	.align		8
        /*0088*/ 	.dword	_ZN74_INTERNAL_78d7e6b7_38_flash_fwd_hdim192_e4m3_softcap_sm90_cu_cf07d2ef_44874cuda3std3__476_GLOBAL__N__78d7e6b7_38_flash_fwd_hdim192_e4m3_softcap_sm90_cu_cf07d2ef_44876ignoreE
	.align		8
        /*0090*/ 	.dword	_ZN74_INTERNAL_78d7e6b7_38_flash_fwd_hdim192_e4m3_softcap_sm90_cu_cf07d2ef_44874cuda3std3__419piecewise_constructE
	.align		8
        /*0098*/ 	.dword	_ZN74_INTERNAL_78d7e6b7_38_flash_fwd_hdim192_e4m3_softcap_sm90_cu_cf07d2ef_44874cuda3std3__48in_placeE
	.align		8
        /*00a0*/ 	.dword	_ZN74_INTERNAL_78d7e6b7_38_flash_fwd_hdim192_e4m3_softcap_sm90_cu_cf07d2ef_44874cuda3std6ranges3__45__cpo4swapE
	.align		8
        /*00a8*/ 	.dword	_ZN74_INTERNAL_78d7e6b7_38_flash_fwd_hdim192_e4m3_softcap_sm90_cu_cf07d2ef_44874cuda3std6ranges3__45__cpo9iter_moveE
	.align		8
        /*00b0*/ 	.dword	_ZN74_INTERNAL_78d7e6b7_38_flash_fwd_hdim192_e4m3_softcap_sm90_cu_cf07d2ef_44874cute7productE
	.align		8
        /*00b8*/ 	.dword	_ZN74_INTERNAL_78d7e6b7_38_flash_fwd_hdim192_e4m3_softcap_sm90_cu_cf07d2ef_44874cute1_E
	.align		8
        /*00c0*/ 	.dword	$str$25
	.align		8
        /*00c8*/ 	.dword	$str$26


//--------------------- .text._ZN7cutlass13device_kernelIN5flash11enable_sm90INS1_16FlashAttnFwdSm90INS1_25CollectiveMainloopFwdSm90ILi2EN4cute5tupleIJNS5_1CILi1EEES8_S8_EEENS6_IJNS7_ILi128EEENS7_ILi160EEENS7_ILi192EEEEEELi192ENS_12float_e4m3_tEfNS_4arch4Sm90ELb0ELb0ELb1ELb0ELb0ELb0ELb0ELb1ELb1ELb0ELb0ELb0EEENS1_21CollectiveEpilogueFwdINS6_IJSA_SC_SB_EEES9_NS_10bfloat16_tESG_Li256ELb0ELb0ELb0ELb1EEENS1_29StaticPersistentTileSchedulerILb0EEEEEEEEEvNT_6ParamsE --------------------------
	.section	.text._ZN7cutlass13device_kernelIN5flash11enable_sm90INS1_16FlashAttnFwdSm90INS1_25CollectiveMainloopFwdSm90ILi2EN4cute5tupleIJNS5_1CILi1EEES8_S8_EEENS6_IJNS7_ILi128EEENS7_ILi160EEENS7_ILi192EEEEEELi192ENS_12float_e4m3_tEfNS_4arch4Sm90ELb0ELb0ELb1ELb0ELb0ELb0ELb0ELb1ELb1ELb0ELb0ELb0EEENS1_21CollectiveEpilogueFwdINS6_IJSA_SC_SB_EEES9_NS_10bfloat16_tESG_Li256ELb0ELb0ELb0ELb1EEENS1_29StaticPersistentTileSchedulerILb0EEEEEEEEEvNT_6ParamsE,"ax",@progbits
	.align	128
.text._ZN7cutlass13device_kernelIN5flash11enable_sm90INS1_16FlashAttnFwdSm90INS1_25CollectiveMainloopFwdSm90ILi2EN4cute5tupleIJNS5_1CILi1EEES8_S8_EEENS6_IJNS7_ILi128EEENS7_ILi160EEENS7_ILi192EEEEEELi192ENS_12float_e4m3_tEfNS_4arch4Sm90ELb0ELb0ELb1ELb0ELb0ELb0ELb0ELb1ELb1ELb0ELb0ELb0EEENS1_21CollectiveEpilogueFwdINS6_IJSA_SC_SB_EEES9_NS_10bfloat16_tESG_Li256ELb0ELb0ELb0ELb1EEENS1_29StaticPersistentTileSchedulerILb0EEEEEEEEEvNT_6ParamsE:
        .type           _ZN7cutlass13device_kernelIN5flash11enable_sm90INS1_16FlashAttnFwdSm90INS1_25CollectiveMainloopFwdSm90ILi2EN4cute5tupleIJNS5_1CILi1EEES8_S8_EEENS6_IJNS7_ILi128EEENS7_ILi160EEENS7_ILi192EEEEEELi192ENS_12float_e4m3_tEfNS_4arch4Sm90ELb0ELb0ELb1ELb0ELb0ELb0ELb0ELb1ELb1ELb0ELb0ELb0EEENS1_21CollectiveEpilogueFwdINS6_IJSA_SC_SB_EEES9_NS_10bfloat16_tESG_Li256ELb0ELb0ELb0ELb1EEENS1_29StaticPersistentTileSchedulerILb0EEEEEEEEEvNT_6ParamsE,@function
        .size           _ZN7cutlass13device_kernelIN5flash11enable_sm90INS1_16FlashAttnFwdSm90INS1_25CollectiveMainloopFwdSm90ILi2EN4cute5tupleIJNS5_1CILi1EEES8_S8_EEENS6_IJNS7_ILi128EEENS7_ILi160EEENS7_ILi192EEEEEELi192ENS_12float_e4m3_tEfNS_4arch4Sm90ELb0ELb0ELb1ELb0ELb0ELb0ELb0ELb1ELb1ELb0ELb0ELb0EEENS1_21CollectiveEpilogueFwdINS6_IJSA_SC_SB_EEES9_NS_10bfloat16_tESG_Li256ELb0ELb0ELb0ELb1EEENS1_29StaticPersistentTileSchedulerILb0EEEEEEEEEvNT_6ParamsE,(.L_x_2700 - _ZN7cutlass13device_kernelIN5flash11enable_sm90INS1_16FlashAttnFwdSm90INS1_25CollectiveMainloopFwdSm90ILi2EN4cute5tupleIJNS5_1CILi1EEES8_S8_EEENS6_IJNS7_ILi128EEENS7_ILi160EEENS7_ILi192EEEEEELi192ENS_12float_e4m3_tEfNS_4arch4Sm90ELb0ELb0ELb1ELb0ELb0ELb0ELb0ELb1ELb1ELb0ELb0ELb0EEENS1_21CollectiveEpilogueFwdINS6_IJSA_SC_SB_EEES9_NS_10bfloat16_tESG_Li256ELb0ELb0ELb0ELb1EEENS1_29StaticPersistentTileSchedulerILb0EEEEEEEEEvNT_6ParamsE)
        .other          _ZN7cutlass13device_kernelIN5flash11enable_sm90INS1_16FlashAttnFwdSm90INS1_25CollectiveMainloopFwdSm90ILi2EN4cute5tupleIJNS5_1CILi1EEES8_S8_EEENS6_IJNS7_ILi128EEENS7_ILi160EEENS7_ILi192EEEEEELi192ENS_12float_e4m3_tEfNS_4arch4Sm90ELb0ELb0ELb1ELb0ELb0ELb0ELb0ELb1ELb1ELb0ELb0ELb0EEENS1_21CollectiveEpilogueFwdINS6_IJSA_SC_SB_EEES9_NS_10bfloat16_tESG_Li256ELb0ELb0ELb0ELb1EEENS1_29StaticPersistentTileSchedulerILb0EEEEEEEEEvNT_6ParamsE,@"STO_CUDA_ENTRY STV_DEFAULT"
_ZN7cutlass13device_kernelIN5flash11enable_sm90INS1_16FlashAttnFwdSm90INS1_25CollectiveMainloopFwdSm90ILi2EN4cute5tupleIJNS5_1CILi1EEES8_S8_EEENS6_IJNS7_ILi128EEENS7_ILi160EEENS7_ILi192EEEEEELi192ENS_12float_e4m3_tEfNS_4arch4Sm90ELb0ELb0ELb1ELb0ELb0ELb0ELb0ELb1ELb1ELb0ELb0ELb0EEENS1_21CollectiveEpilogueFwdINS6_IJSA_SC_SB_EEES9_NS_10bfloat16_tESG_Li256ELb0ELb0ELb0ELb1EEENS1_29StaticPersistentTileSchedulerILb0EEEEEEEEEvNT_6ParamsE:
[----:B------:R-:W1:Y:S02]  /*0000*/  LDC R1, c[0x0][0x28] ;  /* 0x00000a00ff017b82 */ /* 0x000e640000000800 */
[----:B-1----:R-:W-:Y:S01]  /*0010*/  VIADD R1, R1, 0xfffffff8 ;  /* 0xfffffff801017836 */ /* 0x002fe20000000000 */
[----:B------:R-:W1:Y:S01]  /*0020*/  S2R R3, SR_TID.X ;  /* 0x0000000000037919 */ /* 0x000e620000002100 */
[----:B------:R-:W-:Y:S01]  /*0030*/  ELECT P0, URZ, PT ;  /* 0x00000000003f782f */ /* 0x000fe20003800000 */
[----:B------:R-:W-:Y:S01]  /*0040*/  BSSY B0, `(.L_x_0) ;  /* 0x0000014000007945 */ /* 0x000fe20003800000 */
[--C-:B-1----:R-:W-:Y:S02]  /*0050*/  SHF.R.U32.HI R0, RZ, 0x5, R3.reuse ;  /* 0x00000005ff007819 */ /* 0x102fe40000011603 */
[----:B------:R-:W-:-:S03]  /*0060*/  SHF.R.U32.HI R18, RZ, 0x7, R3 ;  /* 0x00000007ff127819 */ /* 0x000fc60000011603 */
[----:B------:R-:W1:Y:S02]  /*0070*/  SHFL.IDX PT, R2, R0, RZ, 0x1f ;  /* 0x00001fff00027589 */ /* 0x000e6400000e0000 */
[----:B-1----:R-:W-:-:S13]  /*0080*/  ISETP.EQ.AND P0, PT, R2, RZ, P0 ;  /* 0x000000ff0200720c */ /* 0x002fda0000702270 */
[----:B------:R-:W-:Y:S05]  /*0090*/  @!P0 BRA `(.L_x_1) ;  /* 0x0000000000388947 */ /* 0x000fea0003800000 */
[----:B------:R-:W-:Y:S02]  /*00a0*/  ULDC.64 UR4, c[0x0][0x198] ;  /* 0x0000660000047ab9 */ /* 0x000fe40000000a00 */
[----:B------:R-:W-:Y:S02]  /*00b0*/  UIADD3 UR6, UP0, UR4, 0x270, URZ ;  /* 0x0000027004067890 */ /* 0x000fe4000ff1e03f */
[----:B------:R-:W-:Y:S02]  /*00c0*/  UIADD3 UR8, UP1, UR4, 0x370, URZ ;  /* 0x0000037004087890 */ /* 0x000fe4000ff3e03f */
[----:B------:R-:W-:Y:S02]  /*00d0*/  UIADD3 UR10, UP2, UR4, 0x470, URZ ;  /* 0x00000470040a7890 */ /* 0x000fe4000ff5e03f */
[----:B------:R-:W-:Y:S02]  /*00e0*/  UIADD3 UR4, UP3, UR4, 0x9f0, URZ ;  /* 0x000009f004047890 */ /* 0x000fe4000ff7e03f */
[----:B------:R-:W-:-:S02]  /*00f0*/  UIADD3.X UR7, URZ, UR5, URZ, UP0, !UPT ;  /* 0x000000053f077290 */ /* 0x000fc400087fe43f */
[----:B------:R-:W-:Y:S02]  /*0100*/  UIADD3.X UR9, URZ, UR5, URZ, UP1, !UPT ;  /* 0x000000053f097290 */ /* 0x000fe40008ffe43f */
[----:B------:R-:W-:Y:S02]  /*0110*/  UIADD3.X UR11, URZ, UR5, URZ, UP2, !UPT ;  /* 0x000000053f0b7290 */ /* 0x000fe400097fe43f */
[----:B------:R-:W-:-:S03]  /*0120*/  UIADD3.X UR5, URZ, UR5, URZ, UP3, !UPT ;  /* 0x000000053f057290 */ /* 0x000fc60009ffe43f */
[----:B------:R1:W-:Y:S02]  /*0130*/  UTMACCTL.PF [UR6] ;  /* 0x00000000060079b9 */ /* 0x0003e40008040000 */
[----:B------:R1:W-:Y:S02]  /*0140*/  UTMACCTL.PF [UR8] ;  /* 0x00000000080079b9 */ /* 0x0003e40008040000 */
[----:B------:R1:W-:Y:S02]  /*0150*/  UTMACCTL.PF [UR10] ;  /* 0x000000000a0079b9 */ /* 0x0003e40008040000 */
[----:B------:R1:W-:Y:S02]  /*0160*/  UTMACCTL.PF [UR4] ;  /* 0x00000000040079b9 */ /* 0x0003e40008040000 */
[----:B-1----:R-:W-:Y:S01]  /*0170*/  NOP ;  /* 0x0000000000007918 */ /* 0x002fe20000000000 */
.L_x_1:
[----:B------:R-:W-:Y:S05]  /*0180*/  BSYNC B0 ;  /* 0x0000000000007941 */ /* 0x000fea0003800000 */
.L_x_0:
[----:B------:R-:W-:Y:S01]  /*0190*/  VOTEU.ANY UP0, P0 ;  /* 0x00000000003f7886 */ /* 0x000fe20000000100 */
[----:B------:R-:W1:Y:S01]  /*01a0*/  SHFL.IDX PT, R3, R18, RZ, 0x1f ;  /* 0x00001fff12037589 */ /* 0x000e6200000e0000 */
[----:B------:R-:W-:Y:S01]  /*01b0*/  UMOV UR4, 0x1 ;  /* 0x0000000100047882 */ /* 0x000fe20000000000 */
[----:B------:R-:W-:Y:S01]  /*01c0*/  VOTEU.ANY UP1, P0 ;  /* 0x00000000003f7886 */ /* 0x000fe20000020100 */
[----:B------:R-:W-:Y:S01]  /*01d0*/  VOTEU.ANY UP2, P0 ;  /* 0x00000000003f7886 */ /* 0x000fe20000040100 */
[----:B------:R-:W2:Y:S01]  /*01e0*/  @UP0 S2UR UR7, SR_CgaCtaId ;  /* 0x00000000000709c3 */ /* 0x000ea20000008800 */
[----:B------:R-:W3:Y:S01]  /*01f0*/  SHFL.IDX PT, R2, R0, RZ, 0x1f ;  /* 0x00001fff00027589 */ /* 0x000ee200000e0000 */
[----:B------:R-:W-:Y:S01]  /*0200*/  @UP0 UMOV UR6, 0x400 ;  /* 0x0000040000060882 */ /* 0x000fe20000000000 */
[----:B------:R-:W-:-:S04]  /*0210*/  @UP0 UIADD3 UR4, -UR4, 0x100000, URZ ;  /* 0x0010000004040890 */ /* 0x000fc8000fffe13f */
[----:B------:R-:W-:Y:S02]  /*0220*/  @UP0 USHF.L.U32 UR5, UR4, 0xb, URZ ;  /* 0x0000000b04050899 */ /* 0x000fe4000800063f */
[----:B------:R-:W-:Y:S01]  /*0230*/  @UP0 USHF.L.U32 UR4, UR4, 0x1, URZ ;  /* 0x0000000104040899 */ /* 0x000fe2000800063f */
[----:B-1----:R-:W-:Y:S01]  /*0240*/  R2UR UR8, R3 ;  /* 0x00000000030872ca */ /* 0x002fe200000e0000 */
[----:B--2---:R-:W-:Y:S01]  /*0250*/  @UP0 ULEA UR6, UR7, UR6, 0x18 ;  /* 0x0000000607060291 */ /* 0x004fe2000f8ec03f */
[----:B---3--:R-:W-:-:S11]  /*0260*/  ISETP.NE.AND P1, PT, R2, RZ, PT ;  /* 0x000000ff0200720c */ /* 0x008fd60003f25270 */
[----:B------:R-:W-:Y:S01]  /*0270*/  UISETP.NE.AND UP0, UPT, UR8, URZ, UPT ;  /* 0x0000003f0800728c */ /* 0x000fe2000bf05270 */
[----:B------:R-:W1:Y:S02]  /*0280*/  FENCE.VIEW.ASYNC.S ;  /* 0x00000000000073c6 */ /* 0x000e640000000000 */
[----:B-1----:R1:W2:Y:S01]  /*0290*/  @UP1 SYNCS.EXCH.64 URZ, [UR6+0x33400], UR4 ;  /* 0x03340004063f15b2 */ /* 0x0022a20008000100 */
[----:B------:R1:W3:Y:S01]  /*02a0*/  @UP2 SYNCS.EXCH.64 URZ, [UR6+0x33420], UR4 ;  /* 0x03342004063f25b2 */ /* 0x0002e20008000100 */
[----:B------:R-:W-:Y:S06]  /*02b0*/  @P1 BRA `(.L_x_2) ;  /* 0x0000000000481947 */ /* 0x000fec0003800000 */
[----:B-1----:R-:W1:Y:S01]  /*02c0*/  S2UR UR5, SR_CgaCtaId ;  /* 0x00000000000579c3 */ /* 0x002e620000008800 */
[----:B------:R-:W-:Y:S01]  /*02d0*/  UMOV UR4, 0x400 ;  /* 0x0000040000047882 */ /* 0x000fe20000000000 */
[----:B------:R-:W-:Y:S01]  /*02e0*/  UMOV UR6, 0x1 ;  /* 0x0000000100067882 */ /* 0x000fe20000000000 */
[----:B------:R-:W-:Y:S01]  /*02f0*/  UMOV UR9, 0x2 ;  /* 0x0000000200097882 */ /* 0x000fe20000000000 */
[----:B------:R-:W-:-:S04]  /*0300*/  UIADD3 UR6, -UR6, 0x100000, URZ ;  /* 0x0010000006067890 */ /* 0x000fc8000fffe13f */
[----:B------:R-:W-:Y:S02]  /*0310*/  USHF.L.U32 UR7, UR6, 0xb, URZ ;  /* 0x0000000b06077899 */ /* 0x000fe4000800063f */
[----:B------:R-:W-:Y:S01]  /*0320*/  USHF.L.U32 UR6, UR6, 0x1, URZ ;  /* 0x0000000106067899 */ /* 0x000fe2000800063f */
[----:B------:R-:W-:Y:S01]  /*0330*/  ELECT P0, URZ, PT ;  /* 0x00000000003f782f */ /* 0x000fe20003800000 */
[----:B-1----:R-:W-:Y:S02]  /*0340*/  ULEA UR8, UR5, UR4, 0x18 ;  /* 0x0000000405087291 */ /* 0x002fe4000f8ec03f */
[----:B------:R-:W-:-:S04]  /*0350*/  UIADD3 UR4, -UR9, 0x100000, URZ ;  /* 0x0010000009047890 */ /* 0x000fc8000fffe13f */
[----:B------:R-:W-:Y:S02]  /*0360*/  USHF.L.U32 UR5, UR4, 0xb, URZ ;  /* 0x0000000b04057899 */ /* 0x000fe4000800063f */
[----:B------:R-:W-:Y:S01]  /*0370*/  USHF.L.U32 UR4, UR4, 0x1, URZ ;  /* 0x0000000104047899 */ /* 0x000fe2000800063f */
[----:B------:R-:W1:Y:S03]  /*0380*/  FENCE.VIEW.ASYNC.S ;  /* 0x00000000000073c6 */ /* 0x000e660000000000 */
[----:B-1----:R4:W1:Y:S08]  /*0390*/  SYNCS.EXCH.64 URZ, [UR8+0x33430], UR6 ;  /* 0x03343006083f75b2 */ /* 0x0028700008000100 */
[----:B------:R4:W1:Y:S01]  /*03a0*/  SYNCS.EXCH.64 URZ, [UR8+0x33440], UR4 ;  /* 0x03344004083f75b2 */ /* 0x0008620008000100 */
[----:B------:R4:W1:Y:S01]  /*03b0*/  SYNCS.EXCH.64 URZ, [UR8+0x33438], UR6 ;  /* 0x03343806083f75b2 */ /* 0x0008620008000100 */
[----:B------:R4:W1:Y:S02]  /*03c0*/  SYNCS.EXCH.64 URZ, [UR8+0x33448], UR4 ;  /* 0x03344804083f75b2 */ /* 0x0008640008000100 */
[----:B----4-:R-:W-:Y:S01]  /*03d0*/  NOP ;  /* 0x0000000000007918 */ /* 0x010fe20000000000 */
.L_x_2:
[----:B------:R-:W4:Y:S01]  /*03e0*/  SHFL.IDX PT, R2, R0, RZ, 0x1f ;  /* 0x00001fff00027589 */ /* 0x000f2200000e0000 */
[----:B------:R-:W-:Y:S01]  /*03f0*/  NOP ;  /* 0x0000000000007918 */ /* 0x000fe20000000000 */
[----:B----4-:R-:W-:-:S13]  /*0400*/  ISETP.NE.AND P0, PT, R2, RZ, PT ;  /* 0x000000ff0200720c */ /* 0x010fda0003f05270 */
[----:B------:R-:W-:Y:S05]  /*0410*/  @P0 BRA `(.L_x_3) ;  /* 0x0000000000480947 */ /* 0x000fea0003800000 */
[----:B-1----:R-:W1:Y:S01]  /*0420*/  S2UR UR5, SR_CgaCtaId ;  /* 0x00000000000579c3 */ /* 0x002e620000008800 */
[----:B------:R-:W-:Y:S01]  /*0430*/  UMOV UR4, 0x400 ;  /* 0x0000040000047882 */ /* 0x000fe20000000000 */
[----:B------:R-:W-:Y:S01]  /*0440*/  UMOV UR6, 0x80 ;  /* 0x0000008000067882 */ /* 0x000fe20000000000 */
[----:B------:R-:W-:Y:S01]  /*0450*/  UMOV UR7, 0x100 ;  /* 0x0000010000077882 */ /* 0x000fe20000000000 */
[----:B------:R-:W-:Y:S01]  /*0460*/  ELECT P0, URZ, PT ;  /* 0x00000000003f782f */ /* 0x000fe20003800000 */
[----:B-1----:R-:W-:Y:S02]  /*0470*/  ULEA UR8, UR5, UR4, 0x18 ;  /* 0x0000000405087291 */ /* 0x002fe4000f8ec03f */
[----:B------:R-:W-:-:S04]  /*0480*/  UIADD3 UR4, -UR6, 0x100000, URZ ;  /* 0x0010000006047890 */ /* 0x000fc8000fffe13f */
[----:B------:R-:W-:Y:S02]  /*0490*/  USHF.L.U32 UR5, UR4, 0xb, URZ ;  /* 0x0000000b04057899 */ /* 0x000fe4000800063f */
[----:B------:R-:W-:Y:S02]  /*04a0*/  USHF.L.U32 UR4, UR4, 0x1, URZ ;  /* 0x0000000104047899 */ /* 0x000fe4000800063f */
        /* <DEDUP_REMOVED lines=9> */
.L_x_3:
[----:B------:R-:W4:Y:S01]  /*0540*/  SHFL.IDX PT, R2, R0, RZ, 0x1f ;  /* 0x00001fff00027589 */ /* 0x000f2200000e0000 */
[----:B------:R-:W-:Y:S01]  /*0550*/  NOP ;  /* 0x0000000000007918 */ /* 0x000fe20000000000 */
[----:B----4-:R-:W-:-:S13]  /*0560*/  ISETP.NE.AND P0, PT, R2, RZ, PT ;  /* 0x000000ff0200720c */ /* 0x010fda0003f05270 */
[----:B------:R-:W-:Y:S05]  /*0570*/  @P0 BRA `(.L_x_4) ;  /* 0x0000000000380947 */ /* 0x000fea0003800000 */
[----:B-1----:R-:W1:Y:S01]  /*0580*/  S2UR UR5, SR_CgaCtaId ;  /* 0x00000000000579c3 */ /* 0x002e620000008800 */
[----:B------:R-:W-:Y:S01]  /*0590*/  UMOV UR4, 0x400 ;  /* 0x0000040000047882 */ /* 0x000fe20000000000 */
[----:B------:R-:W-:Y:S01]  /*05a0*/  UMOV UR7, 0x1 ;  /* 0x0000000100077882 */ /* 0x000fe20000000000 */
[----:B------:R-:W-:Y:S01]  /*05b0*/  ELECT P0, URZ, PT ;  /* 0x00000000003f782f */ /* 0x000fe20003800000 */
[----:B-1----:R-:W-:Y:S02]  /*05c0*/  ULEA UR6, UR5, UR4, 0x18 ;  /* 0x0000000405067291 */ /* 0x002fe4000f8ec03f */
[----:B------:R-:W-:-:S04]  /*05d0*/  UIADD3 UR4, -UR7, 0x100000, URZ ;  /* 0x0010000007047890 */ /* 0x000fc8000fffe13f */
[----:B------:R-:W-:Y:S02]  /*05e0*/  USHF.L.U32 UR5, UR4, 0xb, URZ ;  /* 0x0000000b04057899 */ /* 0x000fe4000800063f */
[----:B------:R-:W-:Y:S01]  /*05f0*/  USHF.L.U32 UR4, UR4, 0x1, URZ ;  /* 0x0000000104047899 */ /* 0x000fe2000800063f */
[----:B------:R-:W1:Y:S11]  /*0600*/  FENCE.VIEW.ASYNC.S ;  /* 0x00000000000073c6 */ /* 0x000e760000000000 */
[----:B-1----:R4:W1:Y:S01]  /*0610*/  SYNCS.EXCH.64 URZ, [UR6+0x33470], UR4 ;  /* 0x03347004063f75b2 */ /* 0x0028620008000100 */
[----:B------:R4:W1:Y:S01]  /*0620*/  SYNCS.EXCH.64 URZ, [UR6+0x33480], UR4 ;  /* 0x03348004063f75b2 */ /* 0x0008620008000100 */
[----:B------:R4:W1:Y:S01]  /*0630*/  SYNCS.EXCH.64 URZ, [UR6+0x33478], UR4 ;  /* 0x03347804063f75b2 */ /* 0x0008620008000100 */
[----:B------:R4:W1:Y:S02]  /*0640*/  SYNCS.EXCH.64 URZ, [UR6+0x33488], UR4 ;  /* 0x03348804063f75b2 */ /* 0x0008640008000100 */
[----:B----4-:R-:W-:Y:S01]  /*0650*/  NOP ;  /* 0x0000000000007918 */ /* 0x010fe20000000000 */
.L_x_4:
        /* <DEDUP_REMOVED lines=22> */
.L_x_5:
        /* <DEDUP_REMOVED lines=22> */
.L_x_6:
[----:B------:R-:W-:Y:S01]  /*0920*/  PLOP3.LUT P0, PT, PT, PT, UP0, 0x80, 0x0 ;  /* 0x000000000000781c */ /* 0x000fe20003f0f008 */
[----:B------:R-:W-:Y:S01]  /*0930*/  UMOV UR46, 0x1 ;  /* 0x00000001002e7882 */ /* 0x000fe20000000000 */
[----:B------:R-:W-:Y:S01]  /*0940*/  NOP ;  /* 0x0000000000007918 */ /* 0x000fe20000000000 */
[----:B------:R-:W-:Y:S01]  /*0950*/  USEL UR46, UR46, 0x2, !UP0 ;  /* 0x000000022e2e7887 */ /* 0x000fe2000c000000 */
[----:B------:R-:W-:Y:S01]  /*0960*/  ULDC.64 UR50, c[0x0][0x208] ;  /* 0x0000820000327ab9 */ /* 0x000fe20000000a00 */
[----:B-123--:R-:W-:Y:S08]  /*0970*/  BAR.SYNC.DEFER_BLOCKING 0x0 ;  /* 0x0000000000007b1d */ /* 0x00eff00000010000 */
[----:B------:R-:W-:Y:S05]  /*0980*/  @!P0 BRA `(.L_x_7) ;  /* 0x000000a400a88947 */ /* 0x000fea0003800000 */
.L_x_8:
[----:B------:R-:W-:-:S08]  /*0990*/  NOP ;  /* 0x0000000000007918 */ /* 0x000fd00000000000 */
[----:B------:R-:W1:Y:S02]  /*09a0*/  USETMAXREG.TRY_ALLOC.CTAPOOL UP0, 0xf0 ;  /* 0x000000f0000079c8 */ /* 0x000e640008000600 */
[----:B-1----:R-:W-:-:S13]  /*09b0*/  PLOP3.LUT P0, PT, PT, PT, UP0, 0x80, 0x0 ;  /* 0x000000000000781c */ /* 0x002fda0003f0f008 */
[----:B------:R-:W-:Y:S05]  /*09c0*/  @!P0 BRA `(.L_x_8) ;  /* 0xfffffffc00f08947 */ /* 0x000fea000383ffff */
[----:B------:R-:W1:Y:S01]  /*09d0*/  S2R R2, SR_TID.X ;  /* 0x0000000000027919 */ /* 0x000e620000002100 */
[----:B------:R-:W2:Y:S08]  /*09e0*/  S2UR UR48, SR_CTAID.X ;  /* 0x00000000003079c3 */ /* 0x000eb00000002500 */
[----:B------:R-:W-:Y:S06]  /*09f0*/  BAR.ARV 0x8, 0x120 ;  /* 0x0204800000007b1d */ /* 0x000fec0000002000 */
[----:B-1----:R-:W-:-:S04]  /*0a00*/  LOP3.LUT R0, R2, 0xffffff80, RZ, 0xc0, !PT ;  /* 0xffffff8002007812 */ /* 0x002fc800078ec0ff */
[----:B------:R-:W-:Y:S02]  /*0a10*/  ISETP.NE.AND P0, PT, R0, 0x80, PT ;  /* 0x000000800000780c */ /* 0x000fe40003f05270 */
[----:B------:R-:W2:Y:S11]  /*0a20*/  LDC R0, c[0x0][0xda4] ;  /* 0x00036900ff007b82 */ /* 0x000eb60000000800 */
[----:B------:R-:W-:Y:S06]  /*0a30*/  @!P0 BAR.ARV 0x9, 0x100 ;  /* 0x0244000000008b1d */ /* 0x000fec0000002000 */
[----:B--2---:R-:W-:-:S13]  /*0a40*/  ISETP.LE.AND P0, PT, R0, UR48, PT ;  /* 0x0000003000007c0c */ /* 0x004fda000bf03270 */
[----:B------:R-:W-:Y:S05]  /*0a50*/  @P0 EXIT ;  /* 0x000000000000094d */ /* 0x000fea0003800000 */
[----:B------:R-:W-:Y:S01]  /*0a60*/  VIADD R0, R2, 0xffffff80 ;  /* 0xffffff8002007836 */ /* 0x000fe20000000000 */
[----:B------:R-:W1:Y:S01]  /*0a70*/  S2UR UR37, SR_CgaCtaId ;  /* 0x00000000002579c3 */ /* 0x000e620000008800 */
[----:B------:R-:W-:Y:S01]  /*0a80*/  UMOV UR38, 0x400 ;  /* 0x0000040000267882 */ /* 0x000fe20000000000 */
[----:B------:R-:W-:Y:S01]  /*0a90*/  IMAD.MOV.U32 R220, RZ, RZ, -0x2 ;  /* 0xfffffffeffdc7424 */ /* 0x000fe200078e00ff */
[----:B------:R-:W-:Y:S01]  /*0aa0*/  ULOP3.LUT UR47, UR46, 0x1, URZ, 0xfc, !UPT ;  /* 0x000000012e2f7892 */ /* 0x000fe2000f8efc3f */
[----:B------:R-:W-:Y:S01]  /*0ab0*/  SHF.R.S32.HI R3, RZ, 0x1f, R0 ;  /* 0x0000001fff037819 */ /* 0x000fe20000011400 */
[----:B------:R-:W-:Y:S01]  /*0ac0*/  ULDC.64 UR52, c[0x0][0x198] ;  /* 0x0000660000347ab9 */ /* 0x000fe20000000a00 */
[----:B------:R-:W-:Y:S01]  /*0ad0*/  UMOV UR39, URZ ;  /* 0x0000003f00277c82 */ /* 0x000fe20008000000 */
[----:B------:R-:W-:Y:S01]  /*0ae0*/  UMOV UR36, URZ ;  /* 0x0000003f00247c82 */ /* 0x000fe20008000000 */
[CC--:B------:R-:W-:Y:S01]  /*0af0*/  LEA.HI R4, R3.reuse, R0.reuse, RZ, 0x7 ;  /* 0x0000000003047211 */ /* 0x0c0fe200078f38ff */
[----:B------:R-:W2:Y:S01]  /*0b00*/  S2UR UR6, SR_SWINHI ;  /* 0x00000000000679c3 */ /* 0x000ea20000002f00 */
[----:B------:R-:W-:Y:S01]  /*0b10*/  LEA.HI R7, R3, R0, RZ, 0x4 ;  /* 0x0000000003077211 */ /* 0x000fe200078f20ff */
[----:B------:R-:W-:Y:S01]  /*0b20*/  UMOV UR49, URZ ;  /* 0x0000003f00317c82 */ /* 0x000fe20008000000 */
[----:B------:R-:W-:-:S02]  /*0b30*/  LOP3.LUT R5, R4, 0xffffff80, RZ, 0xc0, !PT ;  /* 0xffffff8004057812 */ /* 0x000fc400078ec0ff */
[----:B------:R-:W-:Y:S02]  /*0b40*/  SHF.R.S32.HI R8, RZ, 0x4, R7 ;  /* 0x00000004ff087819 */ /* 0x000fe40000011407 */
[----:B------:R-:W-:Y:S01]  /*0b50*/  LEA.HI R22, R3, R0, RZ, 0x5 ;  /* 0x0000000003167211 */ /* 0x000fe200078f28ff */
[C---:B------:R-:W-:Y:S01]  /*0b60*/  IMAD.IADD R2, R0.reuse, 0x1, -R5 ;  /* 0x0000000100027824 */ /* 0x040fe200078e0a05 */
[C---:B------:R-:W-:Y:S02]  /*0b70*/  LEA.HI R3, R7.reuse, R8, RZ, 0x1 ;  /* 0x0000000807037211 */ /* 0x040fe400078f08ff */
[----:B------:R-:W-:Y:S02]  /*0b80*/  LOP3.LUT R7, R7, 0x3fffff0, RZ, 0xc0, !PT ;  /* 0x03fffff007077812 */ /* 0x000fe400078ec0ff */
[----:B------:R-:W-:Y:S02]  /*0b90*/  SHF.R.S32.HI R5, RZ, 0x1f, R2 ;  /* 0x0000001fff057819 */ /* 0x000fe40000011402 */
[----:B------:R-:W-:Y:S01]  /*0ba0*/  LOP3.LUT R3, R3, 0x1ffffffe, RZ, 0xc0, !PT ;  /* 0x1ffffffe03037812 */ /* 0x000fe200078ec0ff */
[----:B------:R-:W-:Y:S01]  /*0bb0*/  IMAD.IADD R7, R0, 0x1, -R7 ;  /* 0x0000000100077824 */ /* 0x000fe200078e0a07 */
[----:B------:R-:W-:Y:S01]  /*0bc0*/  LEA.HI R6, R5, R2, RZ, 0x2 ;  /* 0x0000000205067211 */ /* 0x000fe200078f10ff */
[----:B-1----:R-:W-:Y:S01]  /*0bd0*/  ULEA UR38, UR37, UR38, 0x18 ;  /* 0x0000002625267291 */ /* 0x002fe2000f8ec03f */
[----:B------:R-:W-:Y:S01]  /*0be0*/  SHF.R.S32.HI R22, RZ, 0x5, R22 ;  /* 0x00000005ff167819 */ /* 0x000fe20000011416 */
[----:B------:R-:W-:Y:S01]  /*0bf0*/  IMAD.IADD R3, R8, 0x1, -R3 ;  /* 0x0000000108037824 */ /* 0x000fe200078e0a03 */
[----:B------:R-:W-:-:S02]  /*0c00*/  SHF.R.S32.HI R9, RZ, 0x2, R6 ;  /* 0x00000002ff097819 */ /* 0x000fc40000011406 */
[----:B------:R-:W-:Y:S01]  /*0c10*/  SHF.R.S32.HI R10, RZ, 0x1f, R6 ;  /* 0x0000001fff0a7819 */ /* 0x000fe20000011406 */
[----:B------:R-:W-:Y:S01]  /*0c20*/  IMAD R0, R22, 0x10, R7 ;  /* 0x0000001016007824 */ /* 0x000fe200078e0207 */
[----:B------:R-:W-:Y:S01]  /*0c30*/  SHF.R.S32.HI R19, RZ, 0x7, R4 ;  /* 0x00000007ff137819 */ /* 0x000fe20000011404 */
[----:B------:R-:W-:Y:S01]  /*0c40*/  UMOV UR4, UR38 ;  /* 0x0000002600047c82 */ /* 0x000fe20008000000 */
[----:B--2---:R-:W-:Y:S01]  /*0c50*/  UMOV UR5, UR6 ;  /* 0x0000000600057c82 */ /* 0x004fe20008000000 */
[----:B------:R-:W-:Y:S01]  /*0c60*/  LEA.HI R10, R10, R9, RZ, 0x3 ;  /* 0x000000090a0a7211 */ /* 0x000fe200078f18ff */
[----:B------:R-:W-:Y:S01]  /*0c70*/  IMAD R7, R0, 0x8, R3 ;  /* 0x0000000800077824 */ /* 0x000fe200078e0203 */
[----:B------:R-:W-:Y:S01]  /*0c80*/  LEA.HI R4, R4, R19, RZ, 0x1 ;  /* 0x0000001304047211 */ /* 0x000fe200078f08ff */
[----:B------:R-:W-:Y:S01]  /*0c90*/  IMAD.U32 R16, RZ, RZ, UR4 ;  /* 0x00000004ff107e24 */ /* 0x000fe2000f8e00ff */
[----:B------:R-:W-:Y:S01]  /*0ca0*/  LOP3.LUT R10, R10, 0xfffffff8, RZ, 0xc0, !PT ;  /* 0xfffffff80a0a7812 */ /* 0x000fe200078ec0ff */
[----:B------:R-:W-:Y:S01]  /*0cb0*/  IMAD.U32 R17, RZ, RZ, UR5 ;  /* 0x00000005ff117e24 */ /* 0x000fe2000f8e00ff */
[----:B------:R-:W-:-:S02]  /*0cc0*/  LEA.HI R5, R5, R2, RZ, 0x5 ;  /* 0x0000000205057211 */ /* 0x000fc400078f28ff */
[----:B------:R-:W-:Y:S01]  /*0cd0*/  LOP3.LUT R3, R6, 0x7ffffffc, RZ, 0xc0, !PT ;  /* 0x7ffffffc06037812 */ /* 0x000fe200078ec0ff */
[----:B------:R-:W-:Y:S01]  /*0ce0*/  IMAD.IADD R9, R9, 0x1, -R10 ;  /* 0x0000000109097824 */ /* 0x000fe200078e0a0a */
[----:B------:R-:W-:Y:S02]  /*0cf0*/  LOP3.LUT R4, R4, 0x3fffffe, RZ, 0xc0, !PT ;  /* 0x03fffffe04047812 */ /* 0x000fe400078ec0ff */
[----:B------:R-:W-:Y:S01]  /*0d00*/  SHF.R.S32.HI R0, RZ, 0x5, R5 ;  /* 0x00000005ff007819 */ /* 0x000fe20000011405 */
[----:B------:R-:W-:Y:S02]  /*0d10*/  IMAD.IADD R3, R2, 0x1, -R3 ;  /* 0x0000000102037824 */ /* 0x000fe400078e0a03 */
[----:B------:R-:W-:Y:S02]  /*0d20*/  IMAD.SHL.U32 R5, R7, 0x8, RZ ;  /* 0x0000000807057824 */ /* 0x000fe400078e00ff */
[----:B------:R-:W-:Y:S02]  /*0d30*/  IMAD R9, R0, 0x10, R9 ;  /* 0x0000001000097824 */ /* 0x000fe400078e0209 */
[----:B------:R-:W-:-:S02]  /*0d40*/  IMAD.IADD R4, R19, 0x1, -R4 ;  /* 0x0000000113047824 */ /* 0x000fc400078e0a04 */
[----:B------:R-:W-:Y:S02]  /*0d50*/  IMAD R220, R3, R220, 0xa0 ;  /* 0x000000a003dc7424 */ /* 0x000fe400078e02dc */
[----:B------:R-:W-:-:S04]  /*0d60*/  IMAD.WIDE R16, R5, 0x2, R16 ;  /* 0x0000000205107825 */ /* 0x000fc800078e0210 */
[----:B------:R-:W-:-:S07]  /*0d70*/  IMAD R23, R4, 0x40, R9 ;  /* 0x0000004004177824 */ /* 0x000fce00078e0209 */
.L_x_33:
[----:B------:R-:W1:Y:S01]  /*0d80*/  SHFL.IDX PT, R0, R19, RZ, 0x1f ;  /* 0x00001fff13007589 */ /* 0x000e6200000e0000 */
[----:B------:R-:W-:Y:S01]  /*0d90*/  ULDC UR4, c[0x0][0xda8] ;  /* 0x00036a0000047ab9 */ /* 0x000fe20000000800 */
[----:B------:R-:W-:Y:S01]  /*0da0*/  ULDC.64 UR6, c[0x0][0x3f8] ;  /* 0x0000fe0000067ab9 */ /* 0x000fe20000000a00 */
[----:B------:R-:W-:Y:S01]  /*0db0*/  UISETP.NE.AND UP1, UPT, UR4, 0x1, UPT ;  /* 0x000000010400788c */ /* 0x000fe2000bf25270 */
[----:B------:R-:W-:Y:S01]  /*0dc0*/  ULDC UR43, c[0x0][0xdb4] ;  /* 0x00036d00002b7ab9 */ /* 0x000fe20000000800 */
[----:B------:R-:W-:Y:S02]  /*0dd0*/  UISETP.NE.U32.AND UP0, UPT, UR6, URZ, UPT ;  /* 0x0000003f0600728c */ /* 0x000fe4000bf05070 */
[----:B------:R-:W-:Y:S02]  /*0de0*/  UISETP.NE.AND UP3, UPT, UR43, 0x1, UPT ;  /* 0x000000012b00788c */ /* 0x000fe4000bf65270 */
[----:B------:R-:W-:Y:S01]  /*0df0*/  UISETP.NE.AND.EX UP0, UPT, UR7, URZ, UPT, UP0 ;  /* 0x0000003f0700728c */ /* 0x000fe2000bf05300 */
[----:B------:R-:W-:Y:S01]  /*0e00*/  ULDC UR6, c[0x0][0x428] ;  /* 0x00010a0000067ab9 */ /* 0x000fe20000000800 */
[----:B------:R-:W-:-:S03]  /*0e10*/  ULDC UR55, c[0x0][0x404] ;  /* 0x0001010000377ab9 */ /* 0x000fc60000000800 */
[----:B------:R-:W-:Y:S01]  /*0e20*/  @UP1 ULDC UR4, c[0x0][0xdac] ;  /* 0x00036b0000041ab9 */ /* 0x000fe20000000800 */
[----:B------:R-:W-:Y:S02]  /*0e30*/  UISETP.NE.AND UP2, UPT, UR6, 0x1, UPT ;  /* 0x000000010600788c */ /* 0x000fe4000bf45270 */
[----:B------:R-:W-:Y:S01]  /*0e40*/  UIMAD.WIDE.U32 UR4, UR48, UR4, URZ ;  /* 0x00000004300472a5 */ /* 0x000fe2000f8e003f */
[----:B------:R-:W-:Y:S01]  /*0e50*/  @UP1 ULDC UR6, c[0x0][0xdb0] ;  /* 0x00036c0000061ab9 */ /* 0x000fe20000000800 */
[----:B------:R-:W-:Y:S01]  /*0e60*/  UMOV UR42, UR48 ;  /* 0x00000030002a7c82 */ /* 0x000fe20008000000 */
[----:B------:R-:W-:Y:S02]  /*0e70*/  USEL UR55, UR55, 0x1, UP0 ;  /* 0x0000000137377887 */ /* 0x000fe40008000000 */
[----:B------:R-:W-:Y:S01]  /*0e80*/  @UP1 USHF.R.U32.HI UR42, URZ, UR6, UR5 ;  /* 0x000000063f2a1299 */ /* 0x000fe20008011605 */
[----:B-1----:R-:W-:Y:S01]  /*0e90*/  R2UR UR40, R0 ;  /* 0x00000000002872ca */ /* 0x002fe200000e0000 */
[----:B------:R-:W-:Y:S01]  /*0ea0*/  ULDC UR10, c[0x0][0x2e0] ;  /* 0x0000b800000a7ab9 */ /* 0x000fe20000000800 */
[----:B------:R-:W-:Y:S01]  /*0eb0*/  UIADD3 UR7, UR38, 0x1e200, URZ ;  /* 0x0001e20026077890 */ /* 0x000fe2000fffe03f */
[----:B------:R-:W-:Y:S01]  /*0ec0*/  @UP3 ULDC.64 UR8, c[0x0][0xdb8] ;  /* 0x00036e0000083ab9 */ /* 0x000fe20000000a00 */
[----:B------:R-:W-:-:S02]  /*0ed0*/  UIMAD UR55, UR55, UR10, URZ ;  /* 0x0000000a373772a4 */ /* 0x000fc4000f8e023f */
[----:B------:R-:W-:Y:S02]  /*0ee0*/  UIMAD.WIDE.U32 UR4, UR42, UR8, URZ ;  /* 0x000000082a0472a5 */ /* 0x000fe4000f8e003f */
[----:B------:R-:W-:Y:S02]  /*0ef0*/  ULOP3.LUT UP0, URZ, UR7, 0x9f, URZ, 0xc0, !UPT ;  /* 0x0000009f073f7892 */ /* 0x000fe4000f80c03f */
[----:B------:R-:W-:-:S03]  /*0f00*/  UIADD3 UR8, UR55, 0x9f, URZ ;  /* 0x0000009f37087890 */ /* 0x000fc6000fffe03f */
[----:B------:R-:W-:Y:S01]  /*0f10*/  ULEA.HI UR6, UR40, UR40, URZ, 0x1 ;  /* 0x0000002828067291 */ /* 0x000fe2000f8f083f */
[----:B------:R-:W-:Y:S01]  /*0f20*/  UMOV UR44, UR42 ;  /* 0x0000002a002c7c82 */ /* 0x000fe20008000000 */
[----:B------:R-:W-:Y:S01]  /*0f30*/  @UP3 USHF.R.U32.HI UR44, URZ, UR9, UR5 ;  /* 0x000000093f2c3299 */ /* 0x000fe20008011605 */
[----:B------:R-:W-:Y:S01]  /*0f40*/  PLOP3.LUT P0, PT, PT, PT, UP0, 0x80, 0x0 ;  /* 0x000000000000781c */ /* 0x000fe20003f0f008 */
[----:B------:R-:W-:Y:S02]  /*0f50*/  ULOP3.LUT UR6, UR6, 0x3e, URZ, 0xc0, !UPT ;  /* 0x0000003e06067892 */ /* 0x000fe4000f8ec03f */
[----:B------:R-:W-:Y:S02]  /*0f60*/  UIMAD.WIDE UR4, UR8, 0x66666667, URZ ;  /* 0x66666667080478a5 */ /* 0x000fe4000f8e023f */
[----:B------:R-:W-:Y:S02]  /*0f70*/  UIADD3 UR6, UR40, -UR6, URZ ;  /* 0x8000000628067290 */ /* 0x000fe4000fffe03f */
[----:B------:R-:W-:-:S02]  /*0f80*/  UIADD3 UR8, -UR44, URZ, URZ ;  /* 0x0000003f2c087290 */ /* 0x000fc4000fffe13f */
[----:B------:R-:W-:Y:S02]  /*0f90*/  ULEA UR6, UR6, UR7, 0xc ;  /* 0x0000000706067291 */ /* 0x000fe4000f8e603f */
[----:B------:R-:W-:Y:S01]  /*0fa0*/  UIMAD UR43, UR43, UR8, UR42 ;  /* 0x000000082b2b72a4 */ /* 0x000fe2000f8e022a */
[----:B------:R-:W-:Y:S01]  /*0fb0*/  @UP2 ULDC UR9, c[0x0][0x42c] ;  /* 0x00010b0000092ab9 */ /* 0x000fe20000000800 */
[----:B------:R-:W-:Y:S01]  /*0fc0*/  UMOV UR54, UR5 ;  /* 0x0000000500367c82 */ /* 0x000fe20008000000 */
[----:B------:R-:W-:Y:S02]  /*0fd0*/  USHF.R.U32.HI UR6, URZ, 0x4, UR6 ;  /* 0x000000043f067899 */ /* 0x000fe40008011606 */
[----:B------:R-:W-:Y:S02]  /*0fe0*/  USHF.R.U32.HI UR7, URZ, 0x1f, UR54 ;  /* 0x0000001f3f077899 */ /* 0x000fe40008011636 */
[----:B------:R-:W-:Y:S01]  /*0ff0*/  UIMAD.WIDE.U32 UR4, UR43, UR9, URZ ;  /* 0x000000092b0472a5 */ /* 0x000fe2000f8e003f */
[----:B------:R-:W-:Y:S01]  /*1000*/  @UP2 ULDC UR10, c[0x0][0x430] ;  /* 0x00010c00000a2ab9 */ /* 0x000fe20000000800 */
[----:B------:R-:W-:Y:S01]  /*1010*/  UMOV UR41, UR43 ;  /* 0x0000002b00297c82 */ /* 0x000fe20008000000 */
[----:B------:R-:W-:-:S02]  /*1020*/  ULOP3.LUT UR56, UR6, 0x3fff, URZ, 0xc0, !UPT ;  /* 0x00003fff06387892 */ /* 0x000fc4000f8ec03f */
[----:B------:R-:W-:Y:S02]  /*1030*/  ULEA.HI.SX32 UR54, UR54, UR7, 0x1a ;  /* 0x0000000736367291 */ /* 0x000fe4000f8fd23f */
[----:B------:R-:W-:Y:S01]  /*1040*/  @UP2 USHF.R.U32.HI UR41, URZ, UR10, UR5 ;  /* 0x0000000a3f292299 */ /* 0x000fe20008011605 */
[----:B------:R-:W-:Y:S11]  /*1050*/  @!P0 BRA `(.L_x_9) ;  /* 0x0000000000408947 */ /* 0x000ff60003800000 */
[----:B------:R-:W-:Y:S01]  /*1060*/  MOV R0, 0x0 ;  /* 0x0000000000007802 */ /* 0x000fe20000000f00 */
[----:B------:R-:W-:Y:S01]  /*1070*/  ULDC.64 UR4, c[0x4][0xc0] ;  /* 0x0100300000047ab9 */ /* 0x000fe20000000a00 */
[----:B------:R-:W-:Y:S01]  /*1080*/  ULDC.64 UR6, c[0x4][0x28] ;  /* 0x01000a0000067ab9 */ /* 0x000fe20000000a00 */
[----:B------:R-:W-:Y:S01]  /*1090*/  IMAD.U32 R4, RZ, RZ, UR4 ;  /* 0x00000004ff047e24 */ /* 0x000fe2000f8e00ff */
[----:B------:R1:W2:Y:S01]  /*10a0*/  LDC.64 R14, c[0x4][R0] ;  /* 0x01000000000e7b82 */ /* 0x0002a20000000a00 */
[----:B------:R-:W-:Y:S01]  /*10b0*/  IMAD.U32 R5, RZ, RZ, UR5 ;  /* 0x00000005ff057e24 */ /* 0x000fe2000f8e00ff */
[----:B------:R-:W-:Y:S01]  /*10c0*/  ULDC.64 UR4, c[0x4][0xc8] ;  /* 0x0100320000047ab9 */ /* 0x000fe20000000a00 */
[----:B------:R-:W-:Y:S02]  /*10d0*/  IMAD.U32 R10, RZ, RZ, UR6 ;  /* 0x00000006ff0a7e24 */ /* 0x000fe4000f8e00ff */
[----:B------:R-:W-:Y:S02]  /*10e0*/  IMAD.U32 R6, RZ, RZ, UR4 ;  /* 0x00000004ff067e24 */ /* 0x000fe4000f8e00ff */
[----:B------:R-:W-:-:S02]  /*10f0*/  IMAD.U32 R7, RZ, RZ, UR5 ;  /* 0x00000005ff077e24 */ /* 0x000fc4000f8e00ff */
[----:B------:R-:W-:Y:S02]  /*1100*/  IMAD.U32 R11, RZ, RZ, UR7 ;  /* 0x00000007ff0b7e24 */ /* 0x000fe4000f8e00ff */
[----:B------:R-:W-:Y:S02]  /*1110*/  IMAD.MOV.U32 R8, RZ, RZ, 0x70 ;  /* 0x00000070ff087424 */ /* 0x000fe400078e00ff */
[----:B------:R-:W-:Y:S02]  /*1120*/  IMAD.MOV.U32 R12, RZ, RZ, 0x1 ;  /* 0x00000001ff0c7424 */ /* 0x000fe400078e00ff */
[----:B-1----:R-:W-:-:S07]  /*1130*/  IMAD.MOV.U32 R13, RZ, RZ, RZ ;  /* 0x000000ffff0d7224 */ /* 0x002fce00078e00ff */
[----:B------:R-:W-:-:S07]  /*1140*/  LEPC R20, `(.L_x_9) ;  /* 0x000000001014794e */ /* 0x000fce0000000000 */
[----:B--2---:R-:W-:Y:S05]  /*1150*/  CALL.ABS.NOINC R14 ;  /* 0x000000000e007343 */ /* 0x004fea0003c00000 */
.L_x_9:
[----:B------:R-:W-:Y:S01]  /*1160*/  ULDC.64 UR4, c[0x0][0x998] ;  /* 0x0002660000047ab9 */ /* 0x000fe20000000a00 */
[----:B------:R-:W-:Y:S01]  /*1170*/  ULDC.64 UR6, c[0x0][0x990] ;  /* 0x0002640000067ab9 */ /* 0x000fe20000000a00 */
[----:B------:R-:W-:Y:S01]  /*1180*/  UISETP.NE.U32.AND UP1, UPT, UR4, URZ, UPT ;  /* 0x0000003f0400728c */ /* 0x000fe2000bf25070 */
[----:B------:R-:W-:Y:S01]  /*1190*/  IMAD.MOV.U32 R3, RZ, RZ, 0x3f800000 ;  /* 0x3f800000ff037424 */ /* 0x000fe200078e00ff */
[----:B------:R-:W-:Y:S01]  /*11a0*/  UISETP.NE.U32.AND UP0, UPT, UR6, URZ, UPT ;  /* 0x0000003f0600728c */ /* 0x000fe2000bf05070 */
[----:B------:R-:W-:Y:S01]  /*11b0*/  IMAD.MOV.U32 R0, RZ, RZ, 0x3f800000 ;  /* 0x3f800000ff007424 */ /* 0x000fe200078e00ff */
[----:B------:R-:W-:Y:S02]  /*11c0*/  UISETP.NE.AND.EX UP1, UPT, UR5, URZ, UPT, UP1 ;  /* 0x0000003f0500728c */ /* 0x000fe4000bf25310 */
[----:B------:R-:W-:-:S04]  /*11d0*/  UISETP.NE.AND.EX UP0, UPT, UR7, URZ, UPT, UP0 ;  /* 0x0000003f0700728c */ /* 0x000fc8000bf05300 */
[----:B------:R-:W-:Y:S02]  /*11e0*/  PLOP3.LUT P1, PT, PT, PT, UP1, 0x80, 0x0 ;  /* 0x000000000000781c */ /* 0x000fe40003f2f018 */
[----:B------:R-:W-:-:S03]  /*11f0*/  PLOP3.LUT P0, PT, PT, PT, UP0, 0x80, 0x0 ;  /* 0x000000000000781c */ /* 0x000fc60003f0f008 */
[----:B------:R-:W-:Y:S02]  /*1200*/  @UP1 USHF.R.S32.HI UR14, URZ, 0x1f, UR44 ;  /* 0x0000001f3f0e1899 */ /* 0x000fe4000801142c */
[----:B------:R-:W-:Y:S01]  /*1210*/  @UP0 USHF.R.S32.HI UR10, URZ, 0x1f, UR44 ;  /* 0x0000001f3f0a0899 */ /* 0x000fe2000801142c */
[----:B------:R-:W-:Y:S01]  /*1220*/  @UP1 ULDC.64 UR12, c[0x0][0x9b8] ;  /* 0x00026e00000c1ab9 */ /* 0x000fe20000000a00 */
[----:B------:R-:W-:Y:S01]  /*1230*/  @UP0 ULDC.64 UR16, c[0x0][0x9a8] ;  /* 0x00026a0000100ab9 */ /* 0x000fe20000000a00 */
[----:B------:R-:W-:Y:S02]  /*1240*/  @UP1 UIMAD UR14, UR14, UR12, URZ ;  /* 0x0000000c0e0e12a4 */ /* 0x000fe4000f8e023f */
[----:B------:R-:W-:Y:S02]  /*1250*/  @UP0 UIMAD UR10, UR10, UR16, URZ ;  /* 0x000000100a0a02a4 */ /* 0x000fe4000f8e023f */
[----:B------:R-:W-:Y:S02]  /*1260*/  @UP0 UIMAD.WIDE.U32 UR8, UR44, UR16, URZ ;  /* 0x000000102c0802a5 */ /* 0x000fe4000f8e003f */
[----:B------:R-:W-:-:S02]  /*1270*/  @UP0 UIMAD UR17, UR44, UR17, UR10 ;  /* 0x000000112c1102a4 */ /* 0x000fc4000f8e020a */
[----:B------:R-:W-:Y:S02]  /*1280*/  @UP0 USHF.R.S32.HI UR16, URZ, 0x1f, UR41 ;  /* 0x0000001f3f100899 */ /* 0x000fe40008011429 */
[----:B------:R-:W-:Y:S02]  /*1290*/  @UP1 UIMAD.WIDE.U32 UR10, UR44, UR12, URZ ;  /* 0x0000000c2c0a12a5 */ /* 0x000fe4000f8e003f */
[----:B------:R-:W-:Y:S02]  /*12a0*/  @UP1 UIMAD UR18, UR44, UR13, UR14 ;  /* 0x0000000d2c1212a4 */ /* 0x000fe4000f8e020e */
[----:B------:R-:W-:Y:S01]  /*12b0*/  @UP1 USHF.R.S32.HI UR19, URZ, 0x1f, UR41 ;  /* 0x0000001f3f131899 */ /* 0x000fe20008011429 */
[----:B------:R-:W-:Y:S01]  /*12c0*/  @UP0 ULDC.64 UR14, c[0x0][0x9b0] ;  /* 0x00026c00000e0ab9 */ /* 0x000fe20000000a00 */
[----:B------:R-:W-:Y:S01]  /*12d0*/  @UP1 ULDC.64 UR12, c[0x0][0x9c0] ;  /* 0x00027000000c1ab9 */ /* 0x000fe20000000a00 */
[----:B------:R-:W-:Y:S02]  /*12e0*/  @UP0 UIMAD UR16, UR16, UR14, URZ ;  /* 0x0000000e101002a4 */ /* 0x000fe4000f8e023f */
[----:B------:R-:W-:-:S02]  /*12f0*/  @UP0 UIADD3 UR9, UR9, UR17, URZ ;  /* 0x0000001109090290 */ /* 0x000fc4000fffe03f */
[----:B------:R-:W-:Y:S02]  /*1300*/  @UP1 UIMAD UR17, UR19, UR12, URZ ;  /* 0x0000000c131112a4 */ /* 0x000fe4000f8e023f */
[----:B------:R-:W-:Y:S02]  /*1310*/  @UP1 UIADD3 UR11, UR11, UR18, URZ ;  /* 0x000000120b0b1290 */ /* 0x000fe4000fffe03f */
[----:B------:R-:W-:Y:S02]  /*1320*/  @UP0 UIMAD UR15, UR41, UR15, UR16 ;  /* 0x0000000f290f02a4 */ /* 0x000fe4000f8e0210 */
[----:B------:R-:W-:Y:S02]  /*1330*/  @UP0 UIMAD.WIDE.U32 UR8, UR41, UR14, UR8 ;  /* 0x0000000e290802a5 */ /* 0x000fe4000f8e0008 */
[----:B------:R-:W-:Y:S02]  /*1340*/  @UP1 UIMAD UR13, UR41, UR13, UR17 ;  /* 0x0000000d290d12a4 */ /* 0x000fe4000f8e0211 */
[----:B------:R-:W-:-:S02]  /*1350*/  @UP1 UIMAD.WIDE.U32 UR10, UR41, UR12, UR10 ;  /* 0x0000000c290a12a5 */ /* 0x000fc4000f8e000a */
[----:B------:R-:W-:Y:S02]  /*1360*/  @UP0 UIADD3 UR12, UR9, UR15, URZ ;  /* 0x0000000f090c0290 */ /* 0x000fe4000fffe03f */
[----:B------:R-:W-:Y:S02]  /*1370*/  @UP0 ULEA UR6, UP2, UR8, UR6, 0x2 ;  /* 0x0000000608060291 */ /* 0x000fe4000f84103f */
[----:B------:R-:W-:Y:S02]  /*1380*/  @UP1 UIADD3 UR9, UR11, UR13, URZ ;  /* 0x0000000d0b091290 */ /* 0x000fe4000fffe03f */
[----:B------:R-:W-:Y:S02]  /*1390*/  @UP1 ULEA UR4, UP3, UR10, UR4, 0x2 ;  /* 0x000000040a041291 */ /* 0x000fe4000f86103f */
[----:B------:R-:W-:Y:S01]  /*13a0*/  @UP0 ULEA.HI.X UR7, UR8, UR7, UR12, 0x2, UP2 ;  /* 0x0000000708070291 */ /* 0x000fe200090f140c */
[----:B------:R-:W-:Y:S01]  /*13b0*/  IMAD.U32 R4, RZ, RZ, UR6 ;  /* 0x00000006ff047e24 */ /* 0x000fe2000f8e00ff */
[----:B------:R-:W-:-:S02]  /*13c0*/  @UP1 ULEA.HI.X UR5, UR10, UR5, UR9, 0x2, UP3 ;  /* 0x000000050a051291 */ /* 0x000fc400098f1409 */
[----:B------:R-:W-:Y:S02]  /*13d0*/  IMAD.U32 R6, RZ, RZ, UR4 ;  /* 0x00000004ff067e24 */ /* 0x000fe4000f8e00ff */
[----:B------:R-:W-:Y:S02]  /*13e0*/  IMAD.U32 R5, RZ, RZ, UR7 ;  /* 0x00000007ff057e24 */ /* 0x000fe4000f8e00ff */
[----:B------:R-:W-:-:S03]  /*13f0*/  IMAD.U32 R7, RZ, RZ, UR5 ;  /* 0x00000005ff077e24 */ /* 0x000fc6000f8e00ff */
[----:B------:R-:W2:Y:S04]  /*1400*/  @P0 LDG.E R3, desc[UR50][R4.64] ;  /* 0x0000003204030981 */ /* 0x000ea8000c1e1900 */
[----:B------:R-:W2:Y:S01]  /*1410*/  @P1 LDG.E R0, desc[UR50][R6.64] ;  /* 0x0000003206001981 */ /* 0x000ea2000c1e1900 */
[----:B------:R-:W-:Y:S01]  /*1420*/  ULOP3.LUT UR4, UR39, 0x1, URZ, 0xc0, !UPT ;  /* 0x0000000127047892 */ /* 0x000fe2000f8ec03f */
[----:B------:R-:W-:-:S05]  /*1430*/  IMAD.U32 R9, RZ, RZ, UR47 ;  /* 0x0000002fff097e24 */ /* 0x000fca000f8e00ff */
[----:B------:R-:W-:Y:S01]  /*1440*/  IMAD.U32 R8, RZ, RZ, UR4 ;  /* 0x00000004ff087e24 */ /* 0x000fe2000f8e00ff */
[----:B------:R-:W-:Y:S01]  /*1450*/  ULDC UR4, c[0x0][0x9d8] ;  /* 0x0002760000047ab9 */ /* 0x000fe20000000800 */
[----:B------:R-:W-:-:S03]  /*1460*/  ISETP.NE.AND P0, PT, R9, 0x3, PT ;  /* 0x000000030900780c */ /* 0x000fc60003f05270 */
[----:B------:R-:W-:-:S04]  /*1470*/  SHF.L.U32 R8, R8, 0x1f, RZ ;  /* 0x0000001f08087819 */ /* 0x000fc800000006ff */
[----:B------:R-:W1:Y:S01]  /*1480*/  SYNCS.PHASECHK.TRANS64.TRYWAIT P1, [UR38+0x33400], R8 ;  /* 0x03340008ff0075a7 */ /* 0x000e620008020166 */
[----:B--2---:R-:W-:-:S04]  /*1490*/  FMUL.FTZ R0, R3, R0 ;  /* 0x0000000003007220 */ /* 0x004fc80000410000 */
[----:B------:R-:W-:Y:S01]  /*14a0*/  FMUL.FTZ R0, R0, UR4 ;  /* 0x0000000400007c20 */ /* 0x000fe20008410000 */
[----:B-1----:R-:W-:Y:S06]  /*14b0*/  @!P1 BRA `(.L_x_10) ;  /* 0x000000cc00d09947 */ /* 0x002fec0003800000 */
.L_x_94:
[----:B------:R-:W-:Y:S05]  /*14c0*/  @!P0 BRA `(.L_x_11) ;  /* 0x0000000000048947 */ /* 0x000fea0003800000 */
[----:B------:R-:W-:Y:S01]  /*14d0*/  BPT.TRAP 0x1 ;  /* 0x000000040000795c */ /* 0x000fe20000300000 */
.L_x_11:
[----:B-1----:R-:W-:Y:S02]  /*14e0*/  IMAD.U32 R3, RZ, RZ, UR49 ;  /* 0x00000031ff037e24 */ /* 0x002fe4000f8e00ff */
[----:B------:R-:W-:-:S03]  /*14f0*/  IMAD.U32 R4, RZ, RZ, UR36 ;  /* 0x00000024ff047e24 */ /* 0x000fc6000f8e00ff */
[----:B------:R-:W-:Y:S02]  /*1500*/  LEA R3, R3, UR38, 0x3 ;  /* 0x0000002603037c11 */ /* 0x000fe4000f8e18ff */
[----:B------:R-:W-:-:S04]  /*1510*/  SHF.L.U32 R4, R4, 0x1f, RZ ;  /* 0x0000001f04047819 */ /* 0x000fc800000006ff */
[----:B------:R1:W2:Y:S01]  /*1520*/  SYNCS.PHASECHK.TRANS64.TRYWAIT P1, [R3+URZ+0x33430], R4 ;  /* 0x03343004030075a7 */ /* 0x0002a2000802017f */
[----:B------:R-:W-:Y:S05]  /*1530*/  @!P0 BRA `(.L_x_12) ;  /* 0x0000000000048947 */ /* 0x000fea0003800000 */
[----:B------:R-:W-:Y:S01]  /*1540*/  BPT.TRAP 0x1 ;  /* 0x000000040000795c */ /* 0x000fe20000300000 */
.L_x_12:
[----:B------:R-:W3:Y:S01]  /*1550*/  S2R R5, SR_TID.X ;  /* 0x0000000000057919 */ /* 0x000ee20000002100 */
[----:B------:R-:W-:Y:S01]  /*1560*/  IMAD.MOV.U32 R119, RZ, RZ, RZ ;  /* 0x000000ffff777224 */ /* 0x000fe200078e00ff */
[----:B---3--:R-:W-:Y:S01]  /*1570*/  LOP3.LUT P2, RZ, R5, 0x7f, RZ, 0xc0, !PT ;  /* 0x0000007f05ff7812 */ /* 0x008fe2000784c0ff */
[----:B--2---:R-:W-:-:S12]  /*1580*/  @P1 BRA `(.L_x_13) ;  /* 0x0000000000081947 */ /* 0x004fd80003800000 */
[----:B------:R-:W2:Y:S02]  /*1590*/  SYNCS.PHASECHK.TRANS64.TRYWAIT P1, [R3+URZ+0x33430], R4 ;  /* 0x03343004030075a7 */ /* 0x000ea4000802017f */
[----:B--2---:R-:W-:Y:S05]  /*15a0*/  @!P1 BRA `(.L_x_14) ;  /* 0x000000cc00ac9947 */ /* 0x004fea0003800000 */
.L_x_13:
[----:B------:R-:W-:Y:S05]  /*15b0*/  WARPSYNC.ALL ;  /* 0x0000000000007948 */ /* 0x000fea0003800000 */
[----:B------:R-:W-:Y:S01]  /*15c0*/  UIADD3 UR4, UR38, 0x24200, URZ ;  /* 0x0002420026047890 */ /* 0x000fe2000fffe03f */
[----:B------:R-:W-:Y:S01]  /*15d0*/  WARPGROUP.ARRIVE ;  /* 0x00000000000079c5 */ /* 0x000fe20000000000 */
[----:B------:R-:W-:-:S05]  /*15e0*/  ULOP3.LUT UR28, UR56, 0x10000, URZ, 0xfc, !UPT ;  /* 0x00010000381c7892 */ /* 0x000fca000f8efc3f */
[----:B------:R-:W3:Y:S01]  /*15f0*/  S2R R109, SR_TID.X ;  /* 0x00000000006d7919 */ /* 0x000ee20000002100 */
[----:B------:R-:W-:Y:S01]  /*1600*/  USHF.R.U32.HI UR4, URZ, 0x4, UR4 ;  /* 0x000000043f047899 */ /* 0x000fe20008011604 */
[--C-:B------:R-:W-:Y:S01]  /*1610*/  IMAD.MOV.U32 R118, RZ, RZ, R119.reuse ;  /* 0x000000ffff767224 */ /* 0x100fe200078e0077 */
[----:B------:R-:W-:Y:S01]  /*1620*/  UMOV UR25, 0x80000020 ;  /* 0x8000002000197882 */ /* 0x000fe20000000000 */
[----:B------:R-:W-:Y:S01]  /*1630*/  UMOV UR27, 0x80000020 ;  /* 0x80000020001b7882 */ /* 0x000fe20000000000 */
[----:B------:R-:W-:Y:S01]  /*1640*/  ULOP3.LUT UR4, UR4, 0x3fff, URZ, 0xc0, !UPT ;  /* 0x00003fff04047892 */ /* 0x000fe2000f8ec03f */
[--C-:B------:R-:W-:Y:S01]  /*1650*/  IMAD.MOV.U32 R117, RZ, RZ, R119.reuse ;  /* 0x000000ffff757224 */ /* 0x100fe200078e0077 */
[----:B------:R-:W-:Y:S01]  /*1660*/  UMOV UR24, UR28 ;  /* 0x0000001c00187c82 */ /* 0x000fe20008000000 */
[----:B------:R-:W-:Y:S01]  /*1670*/  UMOV UR5, UR25 ;  /* 0x0000001900057c82 */ /* 0x000fe20008000000 */
[----:B------:R-:W-:Y:S01]  /*1680*/  ULOP3.LUT UR45, UR4, 0x10000, URZ, 0xfc, !UPT ;  /* 0x00010000042d7892 */ /* 0x000fe2000f8efc3f */
[--C-:B------:R-:W-:Y:S01]  /*1690*/  IMAD.MOV.U32 R116, RZ, RZ, R119.reuse ;  /* 0x000000ffff747224 */ /* 0x100fe200078e0077 */
[----:B------:R-:W-:Y:S01]  /*16a0*/  UMOV UR7, 0x80000020 ;  /* 0x8000002000077882 */ /* 0x000fe20000000000 */
[----:B------:R-:W-:Y:S01]  /*16b0*/  UMOV UR4, UR24 ;  /* 0x0000001800047c82 */ /* 0x000fe20008000000 */
[----:B------:R-:W-:Y:S01]  /*16c0*/  UIMAD UR32, UR49, 0x780, UR45 ;  /* 0x00000780312078a4 */ /* 0x000fe2000f8e022d */
[--C-:B------:R-:W-:Y:S01]  /*16d0*/  IMAD.MOV.U32 R115, RZ, RZ, R119.reuse ;  /* 0x000000ffff737224 */ /* 0x100fe200078e0077 */
[----:B------:R-:W-:Y:S01]  /*16e0*/  UMOV UR8, UR24 ;  /* 0x0000001800087c82 */ /* 0x000fe20008000000 */
[----:B------:R-:W-:Y:S01]  /*16f0*/  UMOV UR9, UR25 ;  /* 0x0000001900097c82 */ /* 0x000fe20008000000 */
[----:B------:R-:W-:Y:S01]  /*1700*/  UIADD3 UR6, UR32, 0x100, URZ ;  /* 0x0000010020067890 */ /* 0x000fe2000fffe03f */
[--C-:B------:R-:W-:Y:S01]  /*1710*/  IMAD.MOV.U32 R114, RZ, RZ, R119.reuse ;  /* 0x000000ffff727224 */ /* 0x100fe200078e0077 */
[----:B------:R-:W-:Y:S01]  /*1720*/  UIADD3 UR10, UR32, 0x180, URZ ;  /* 0x00000180200a7890 */ /* 0x000fe2000fffe03f */
[--C-:B------:R-:W-:Y:S01]  /*1730*/  IMAD.MOV.U32 R113, RZ, RZ, R119.reuse ;  /* 0x000000ffff717224 */ /* 0x100fe200078e0077 */
[----:B------:R-:W-:Y:S01]  /*1740*/  UMOV UR26, UR32 ;  /* 0x00000020001a7c82 */ /* 0x000fe20008000000 */
[----:B------:R-:W-:Y:S01]  /*1750*/  UMOV UR11, 0x80000020 ;  /* 0x80000020000b7882 */ /* 0x000fe20000000000 */
[----:B------:R-:W-:Y:S01]  /*1760*/  QGMMA.64x32x32.F32.E4M3.E4M3 R88, gdesc[UR24], RZ, !UPT, gsb0 ;  /* 0x00600000185879f3 */ /* 0x000fe2000c0008ff */
[----:B------:R-:W-:Y:S01]  /*1770*/  UIADD3 UR26, UR32, 0x80, URZ ;  /* 0x00000080201a7890 */ /* 0x000fe2000fffe03f */
[--C-:B------:R-:W-:Y:S01]  /*1780*/  IMAD.MOV.U32 R112, RZ, RZ, R119.reuse ;  /* 0x000000ffff707224 */ /* 0x100fe200078e0077 */
[----:B------:R-:W-:Y:S01]  /*1790*/  UMOV UR27, 0x80000020 ;  /* 0x80000020001b7882 */ /* 0x000fe20000000000 */
[----:B------:R-:W-:Y:S01]  /*17a0*/  UIADD3 UR12, UR28, 0x2, URZ ;  /* 0x000000021c0c7890 */ /* 0x000fe2000fffe03f */
[--C-:B------:R-:W-:Y:S01]  /*17b0*/  IMAD.MOV.U32 R111, RZ, RZ, R119.reuse ;  /* 0x000000ffff6f7224 */ /* 0x100fe200078e0077 */
[----:B------:R-:W-:Y:S01]  /*17c0*/  UIADD3 UR14, UR32, 0x182, URZ ;  /* 0x00000182200e7890 */ /* 0x000fe2000fffe03f */
[----:B------:R-:W-:Y:S01]  /*17d0*/  IMAD.MOV.U32 R110, RZ, RZ, R119 ;  /* 0x000000ffff6e7224 */ /* 0x000fe200078e0077 */
[----:B------:R-:W-:Y:S01]  /*17e0*/  UMOV UR15, 0x80000020 ;  /* 0x80000020000f7882 */ /* 0x000fe20000000000 */
[----:B------:R-:W-:-:S02]  /*17f0*/  UIADD3 UR16, UR28, 0x200, URZ ;  /* 0x000002001c107890 */ /* 0x000fc4000fffe03f */
[----:B------:R-:W-:Y:S01]  /*1800*/  UIADD3 UR18, UR32, 0x400, URZ ;  /* 0x0000040020127890 */ /* 0x000fe2000fffe03f */
[----:B------:R-:W-:Y:S01]  /*1810*/  UMOV UR19, 0x80000020 ;  /* 0x8000002000137882 */ /* 0x000fe20000000000 */
[----:B------:R-:W-:Y:S01]  /*1820*/  UIADD3 UR22, UR32, 0x402, URZ ;  /* 0x0000040220167890 */ /* 0x000fe2000fffe03f */
[----:B------:R-:W-:Y:S01]  /*1830*/  UMOV UR23, 0x80000020 ;  /* 0x8000002000177882 */ /* 0x000fe20000000000 */
[----:B------:R-:W-:Y:S01]  /*1840*/  UIADD3 UR30, UR32, 0x680, URZ ;  /* 0x00000680201e7890 */ /* 0x000fe2000fffe03f */
[----:B------:R-:W-:Y:S01]  /*1850*/  UMOV UR31, 0x80000020 ;  /* 0x80000020001f7882 */ /* 0x000fe20000000000 */
[----:B------:R-:W-:Y:S01]  /*1860*/  UISETP.GE.AND UP0, UPT, UR55, 0xa1, UPT ;  /* 0x000000a13700788c */ /* 0x000fe2000bf06270 */
[----:B------:R-:W-:Y:S02]  /*1870*/  WARPGROUP.DEPBAR.LE gsb0, 0x0 ;  /* 0x00008000000079c5 */ /* 0x000fe40000010000 */
[----:B------:R-:W-:-:S06]  /*1880*/  WARPGROUP.ARRIVE ;  /* 0x00000000000079c5 */ /* 0x000fcc0000000000 */
[----:B------:R-:W-:Y:S01]  /*1890*/  QGMMA.64x32x32.F32.E4M3.E4M3 R72, gdesc[UR24], RZ, !UPT, gsb0 ;  /* 0x00600000184879f3 */ /* 0x000fe2000c0008ff */
[----:B------:R-:W-:Y:S01]  /*18a0*/  UIADD3 UR26, UR32, 0x200, URZ ;  /* 0x00000200201a7890 */ /* 0x000fe2000fffe03f */
[----:B------:R-:W-:Y:S01]  /*18b0*/  UMOV UR27, 0x80000020 ;  /* 0x80000020001b7882 */ /* 0x000fe20000000000 */
[----:B------:R-:W-:Y:S02]  /*18c0*/  WARPGROUP.DEPBAR.LE gsb0, 0x0 ;  /* 0x00008000000079c5 */ /* 0x000fe40000010000 */
[----:B------:R-:W-:-:S06]  /*18d0*/  WARPGROUP.ARRIVE ;  /* 0x00000000000079c5 */ /* 0x000fcc0000000000 */
[----:B------:R-:W-:Y:S01]  /*18e0*/  QGMMA.64x32x32.F32.E4M3.E4M3 R56, gdesc[UR4], RZ, !UPT, gsb0 ;  /* 0x00600000043879f3 */ /* 0x000fe2000c0008ff */
[----:B------:R-:W-:Y:S01]  /*18f0*/  UIADD3 UR6, UR32, 0x2, URZ ;  /* 0x0000000220067890 */ /* 0x000fe2000fffe03f */
[----:B------:R-:W-:Y:S01]  /*1900*/  UMOV UR4, UR12 ;  /* 0x0000000c00047c82 */ /* 0x000fe20008000000 */
[----:B------:R-:W-:Y:S01]  /*1910*/  UMOV UR5, 0x80000020 ;  /* 0x8000002000057882 */ /* 0x000fe20000000000 */
[----:B------:R-:W-:Y:S01]  /*1920*/  UMOV UR7, 0x80000020 ;  /* 0x8000002000077882 */ /* 0x000fe20000000000 */
[----:B------:R-:W-:Y:S01]  /*1930*/  UMOV UR12, UR4 ;  /* 0x00000004000c7c82 */ /* 0x000fe20008000000 */
[----:B------:R-:W-:Y:S01]  /*1940*/  UMOV UR13, UR5 ;  /* 0x00000005000d7c82 */ /* 0x000fe20008000000 */
[----:B------:R-:W-:Y:S02]  /*1950*/  WARPGROUP.DEPBAR.LE gsb0, 0x0 ;  /* 0x00008000000079c5 */ /* 0x000fe40000010000 */
[----:B------:R-:W-:-:S06]  /*1960*/  WARPGROUP.ARRIVE ;  /* 0x00000000000079c5 */ /* 0x000fcc0000000000 */
[----:B------:R-:W-:Y:S01]  /*1970*/  QGMMA.64x32x32.F32.E4M3.E4M3 R40, gdesc[UR8], RZ, !UPT, gsb0 ;  /* 0x00600000082879f3 */ /* 0x000fe2000c0008ff */
[----:B------:R-:W-:Y:S01]  /*1980*/  UIADD3 UR10, UR32, 0x102, URZ ;  /* 0x00000102200a7890 */ /* 0x000fe2000fffe03f */
[----:B------:R-:W-:Y:S01]  /*1990*/  UMOV UR8, UR4 ;  /* 0x0000000400087c82 */ /* 0x000fe20008000000 */
[----:B------:R-:W-:Y:S01]  /*19a0*/  UMOV UR9, UR5 ;  /* 0x0000000500097c82 */ /* 0x000fe20008000000 */
[----:B------:R-:W-:Y:S01]  /*19b0*/  UMOV UR11, 0x80000020 ;  /* 0x80000020000b7882 */ /* 0x000fe20000000000 */
[----:B------:R-:W-:Y:S02]  /*19c0*/  WARPGROUP.DEPBAR.LE gsb0, 0x0 ;  /* 0x00008000000079c5 */ /* 0x000fe40000010000 */
[----:B------:R-:W-:-:S06]  /*19d0*/  WARPGROUP.ARRIVE ;  /* 0x00000000000079c5 */ /* 0x000fcc0000000000 */
[----:B------:R-:W-:Y:S03]  /*19e0*/  QGMMA.64x32x32.F32.E4M3.E4M3 R24, gdesc[UR24], RZ, !UPT, gsb0 ;  /* 0x00600000181879f3 */ /* 0x000fe6000c0008ff */
[----:B------:R-:W-:Y:S02]  /*19f0*/  WARPGROUP.DEPBAR.LE gsb0, 0x0 ;  /* 0x00008000000079c5 */ /* 0x000fe40000010000 */
[----:B------:R-:W-:-:S06]  /*1a00*/  WARPGROUP.ARRIVE ;  /* 0x00000000000079c5 */ /* 0x000fcc0000000000 */
[----:B------:R-:W-:Y:S01]  /*1a10*/  QGMMA.64x32x32.F32.E4M3.E4M3 R88, gdesc[UR4], R88, gsb0 ;  /* 0x00600000045879f3 */ /* 0x000fe20008000858 */
[----:B------:R-:W-:Y:S01]  /*1a20*/  UIADD3 UR6, UR32, 0x82, URZ ;  /* 0x0000008220067890 */ /* 0x000fe2000fffe03f */
[----:B------:R-:W-:Y:S01]  /*1a30*/  UMOV UR7, 0x80000020 ;  /* 0x8000002000077882 */ /* 0x000fe20000000000 */
        /* <DEDUP_REMOVED lines=16> */
[----:B------:R-:W-:Y:S01]  /*1b40*/  QGMMA.64x32x32.F32.E4M3.E4M3 R40, gdesc[UR12], R40, gsb0 ;  /* 0x006000000c2879f3 */ /* 0x000fe20008000828 */
[----:B------:R-:W-:Y:S01]  /*1b50*/  UIADD3 UR14, UR32, 0x380, URZ ;  /* 0x00000380200e7890 */ /* 0x000fe2000fffe03f */
[----:B------:R-:W-:Y:S01]  /*1b60*/  UMOV UR12, UR8 ;  /* 0x00000008000c7c82 */ /* 0x000fe20008000000 */
[----:B------:R-:W-:Y:S01]  /*1b70*/  UMOV UR13, UR9 ;  /* 0x00000009000d7c82 */ /* 0x000fe20008000000 */
[----:B------:R-:W-:Y:S01]  /*1b80*/  UMOV UR15, 0x80000020 ;  /* 0x80000020000f7882 */ /* 0x000fe20000000000 */
[----:B------:R-:W-:Y:S02]  /*1b90*/  WARPGROUP.DEPBAR.LE gsb0, 0x0 ;  /* 0x00008000000079c5 */ /* 0x000fe40000010000 */
[----:B------:R-:W-:-:S06]  /*1ba0*/  WARPGROUP.ARRIVE ;  /* 0x00000000000079c5 */ /* 0x000fcc0000000000 */
[----:B------:R-:W-:Y:S01]  /*1bb0*/  QGMMA.64x32x32.F32.E4M3.E4M3 R24, gdesc[UR4], R24, gsb0 ;  /* 0x00600000041879f3 */ /* 0x000fe20008000818 */
[----:B------:R-:W-:Y:S02]  /*1bc0*/  UIADD3 UR6, UR28, 0x202, URZ ;  /* 0x000002021c067890 */ /* 0x000fe4000fffe03f */
        /* <DEDUP_REMOVED lines=19> */
[----:B------:R-:W-:Y:S01]  /*1d00*/  UIADD3 UR6, UR28, 0x400, URZ ;  /* 0x000004001c067890 */ /* 0x000fe2000fffe03f */
        /* <DEDUP_REMOVED lines=10> */
[----:B------:R-:W-:Y:S02]  /*1db0*/  ULDC UR10, c[0x0][0x988] ;  /* 0x00026200000a7ab9 */ /* 0x000fe40000000800 */
        /* <DEDUP_REMOVED lines=17> */
[----:B------:R-:W-:Y:S01]  /*1ed0*/  UIADD3 UR6, UR28, 0x402, URZ ;  /* 0x000004021c067890 */ /* 0x000fe2000fffe03f */
[----:B------:R-:W-:Y:S02]  /*1ee0*/  UMOV UR29, UR17 ;  /* 0x00000011001d7c82 */ /* 0x000fe40008000000 */
        /* <DEDUP_REMOVED lines=10> */
[----:B------:R-:W-:Y:S03]  /*1f90*/  QGMMA.64x32x32.F32.E4M3.E4M3 R24, gdesc[UR12], R24, gsb0 ;  /* 0x006000000c1879f3 */ /* 0x000fe60008000818 */
        /* <DEDUP_REMOVED lines=17> */
[----:B------:R-:W-:Y:S02]  /*20b0*/  WARPGROUP.DEPBAR.LE gsb0, 0x0 ;  /* 0x00008000000079c5 */ /* 0x000fe40000010000 */
[----:B------:R-:W-:-:S06]  /*20c0*/  WARPGROUP.ARRIVE ;  /* 0x00000000000079c5 */ /* 0x000fcc0000000000 */
[----:B------:R-:W-:Y:S03]  /*20d0*/  QGMMA.64x32x32.F32.E4M3.E4M3 R40, gdesc[UR28], R40, gsb0 ;  /* 0x006000001c2879f3 */ /* 0x000fe60008000828 */
        /* <DEDUP_REMOVED lines=9> */
[----:B------:R-:W-:Y:S01]  /*2170*/  WARPGROUP.ARRIVE ;  /* 0x00000000000079c5 */ /* 0x000fe20000000000 */
[C---:B------:R-:W-:Y:S01]  /*2180*/  FMUL.FTZ R88, R0.reuse, R88 ;  /* 0x0000005800587220 */ /* 0x040fe20000410000 */
[C---:B------:R-:W-:Y:S01]  /*2190*/  FMUL.FTZ R89, R0.reuse, R89 ;  /* 0x0000005900597220 */ /* 0x040fe20000410000 */
[C---:B------:R-:W-:Y:S01]  /*21a0*/  FMUL.FTZ R92, R0.reuse, R92 ;  /* 0x0000005c005c7220 */ /* 0x040fe20000410000 */
[C---:B------:R-:W-:Y:S01]  /*21b0*/  FMUL.FTZ R93, R0.reuse, R93 ;  /* 0x0000005d005d7220 */ /* 0x040fe20000410000 */
[C---:B------:R-:W-:Y:S01]  /*21c0*/  FMUL.FTZ R96, R0.reuse, R96 ;  /* 0x0000006000607220 */ /* 0x040fe20000410000 */
[----:B------:R-:W-:Y:S01]  /*21d0*/  QGMMA.64x32x32.F32.E4M3.E4M3 R72, gdesc[UR20], R72, gsb0 ;  /* 0x00600000144879f3 */ /* 0x000fe20008000848 */
[----:B------:R-:W-:Y:S01]  /*21e0*/  UIADD3 UR22, UR32, 0x602, URZ ;  /* 0x0000060220167890 */ /* 0x000fe2000fffe03f */
[----:B------:R-:W-:Y:S01]  /*21f0*/  MUFU.TANH R88, R88 ;  /* 0x0000005800587308 */ /* 0x000fe20000002400 */
[----:B------:R-:W-:Y:S01]  /*2200*/  UMOV UR23, 0x80000020 ;  /* 0x8000002000177882 */ /* 0x000fe20000000000 */
[C---:B------:R-:W-:Y:S01]  /*2210*/  FMUL.FTZ R90, R0.reuse, R90 ;  /* 0x0000005a005a7220 */ /* 0x040fe20000410000 */
[C---:B------:R-:W-:Y:S01]  /*2220*/  FMUL.FTZ R97, R0.reuse, R97 ;  /* 0x0000006100617220 */ /* 0x040fe20000410000 */
[C---:B------:R-:W-:Y:S01]  /*2230*/  FMUL.FTZ R91, R0.reuse, R91 ;  /* 0x0000005b005b7220 */ /* 0x040fe20000410000 */
[C---:B------:R-:W-:Y:S01]  /*2240*/  FMUL.FTZ R103, R0.reuse, R103 ;  /* 0x0000006700677220 */ /* 0x040fe20000410000 */
[C---:B------:R-:W-:Y:S01]  /*2250*/  FMUL.FTZ R100, R0.reuse, R100 ;  /* 0x0000006400647220 */ /* 0x040fe20000410000 */
[C---:B------:R-:W-:Y:S01]  /*2260*/  FMUL.FTZ R94, R0.reuse, R94 ;  /* 0x0000005e005e7220 */ /* 0x040fe20000410000 */
[----:B------:R-:W-:Y:S01]  /*2270*/  MUFU.TANH R89, R89 ;  /* 0x0000005900597308 */ /* 0x000fe20000002400 */
[C---:B------:R-:W-:Y:S01]  /*2280*/  FMUL.FTZ R101, R0.reuse, R101 ;  /* 0x0000006500657220 */ /* 0x040fe20000410000 */
[C---:B------:R-:W-:Y:S01]  /*2290*/  FMUL.FTZ R95, R0.reuse, R95 ;  /* 0x0000005f005f7220 */ /* 0x040fe20000410000 */
[C---:B------:R-:W-:Y:S01]  /*22a0*/  FMUL.FTZ R98, R0.reuse, R98 ;  /* 0x0000006200627220 */ /* 0x040fe20000410000 */
[C---:B------:R-:W-:Y:S01]  /*22b0*/  FMUL.FTZ R99, R0.reuse, R99 ;  /* 0x0000006300637220 */ /* 0x040fe20000410000 */
[----:B------:R-:W-:-:S03]  /*22c0*/  FMUL.FTZ R102, R0, R102 ;  /* 0x0000006600667220 */ /* 0x000fc60000410000 */
[----:B------:R-:W-:Y:S08]  /*22d0*/  MUFU.TANH R92, R92 ;  /* 0x0000005c005c7308 */ /* 0x000ff00000002400 */
[----:B------:R-:W-:Y:S08]  /*22e0*/  MUFU.TANH R93, R93 ;  /* 0x0000005d005d7308 */ /* 0x000ff00000002400 */
[----:B-12---:R-:W1:Y:S08]  /*22f0*/  MUFU.TANH R4, R90 ;  /* 0x0000005a00047308 */ /* 0x006e700000002400 */
[----:B------:R-:W-:Y:S08]  /*2300*/  MUFU.TANH R96, R96 ;  /* 0x0000006000607308 */ /* 0x000ff00000002400 */
[----:B------:R-:W2:Y:S08]  /*2310*/  MUFU.TANH R5, R91 ;  /* 0x0000005b00057308 */ /* 0x000eb00000002400 */
[----:B------:R-:W-:Y:S01]  /*2320*/  MUFU.TANH R97, R97 ;  /* 0x0000006100617308 */ /* 0x000fe20000002400 */
[----:B------:R-:W-:-:S02]  /*2330*/  WARPGROUP.DEPBAR.LE gsb0, 0x0 ;  /* 0x00008000000079c5 */ /* 0x000fc40000010000 */
[----:B------:R-:W-:Y:S01]  /*2340*/  WARPGROUP.ARRIVE ;  /* 0x00000000000079c5 */ /* 0x000fe20000000000 */
[C---:B------:R-:W-:Y:S01]  /*2350*/  FMUL.FTZ R74, R0.reuse, R74 ;  /* 0x0000004a004a7220 */ /* 0x040fe20000410000 */
[C---:B------:R-:W-:Y:S01]  /*2360*/  FMUL.FTZ R75, R0.reuse, R75 ;  /* 0x0000004b004b7220 */ /* 0x040fe20000410000 */
[C---:B------:R-:W-:Y:S02]  /*2370*/  FMUL.FTZ R78, R0.reuse, R78 ;  /* 0x0000004e004e7220 */ /* 0x040fe40000410000 */
[----:B------:R-:W-:Y:S01]  /*2380*/  MUFU.TANH R11, R103 ;  /* 0x00000067000b7308 */ /* 0x000fe20000002400 */
[C---:B------:R-:W-:Y:S01]  /*2390*/  FMUL.FTZ R72, R0.reuse, R72 ;  /* 0x0000004800487220 */ /* 0x040fe20000410000 */
[----:B------:R-:W-:Y:S01]  /*23a0*/  QGMMA.64x32x32.F32.E4M3.E4M3 R56, gdesc[UR20], R56, gsb0 ;  /* 0x00600000143879f3 */ /* 0x000fe20008000838 */
[----:B------:R-:W-:Y:S01]  /*23b0*/  UIADD3 UR22, UR32, 0x682, URZ ;  /* 0x0000068220167890 */ /* 0x000fe2000fffe03f */
[C---:B------:R-:W-:Y:S01]  /*23c0*/  FMUL.FTZ R79, R0.reuse, R79 ;  /* 0x0000004f004f7220 */ /* 0x040fe20000410000 */
[----:B------:R-:W-:Y:S01]  /*23d0*/  UMOV UR23, 0x80000020 ;  /* 0x8000002000177882 */ /* 0x000fe20000000000 */
[C---:B------:R-:W-:Y:S01]  /*23e0*/  FMUL.FTZ R73, R0.reuse, R73 ;  /* 0x0000004900497220 */ /* 0x040fe20000410000 */
[C---:B------:R-:W-:Y:S01]  /*23f0*/  FMUL.FTZ R76, R0.reuse, R76 ;  /* 0x0000004c004c7220 */ /* 0x040fe20000410000 */
[----:B------:R-:W-:Y:S01]  /*2400*/  MUFU.TANH R12, R74 ;  /* 0x0000004a000c7308 */ /* 0x000fe20000002400 */
[C---:B------:R-:W-:Y:S01]  /*2410*/  FMUL.FTZ R77, R0.reuse, R77 ;  /* 0x0000004d004d7220 */ /* 0x040fe20000410000 */
        /* <DEDUP_REMOVED lines=8> */
[----:B------:R-:W-:-:S06]  /*24a0*/  FMUL.FTZ R87, R0, R87 ;  /* 0x0000005700577220 */ /* 0x000fcc0000410000 */
[----:B------:R-:W4:Y:S08]  /*24b0*/  MUFU.TANH R6, R94 ;  /* 0x0000005e00067308 */ /* 0x000f300000002400 */
[----:B------:R-:W-:Y:S08]  /*24c0*/  MUFU.TANH R100, R100 ;  /* 0x0000006400647308 */ /* 0x000ff00000002400 */
[----:B------:R-:W-:Y:S08]  /*24d0*/  MUFU.TANH R14, R78 ;  /* 0x0000004e000e7308 */ /* 0x000ff00000002400 */
[----:B------:R-:W5:Y:S08]  /*24e0*/  MUFU.TANH R7, R95 ;  /* 0x0000005f00077308 */ /* 0x000f700000002400 */
[----:B------:R-:W-:Y:S01]  /*24f0*/  MUFU.TANH R101, R101 ;  /* 0x0000006500657308 */ /* 0x000fe20000002400 */
[----:B------:R-:W-:-:S02]  /*2500*/  WARPGROUP.DEPBAR.LE gsb0, 0x0 ;  /* 0x00008000000079c5 */ /* 0x000fc40000010000 */
[----:B------:R-:W-:Y:S01]  /*2510*/  WARPGROUP.ARRIVE ;  /* 0x00000000000079c5 */ /* 0x000fe20000000000 */
[C---:B------:R-:W-:Y:S01]  /*2520*/  FMUL.FTZ R56, R0.reuse, R56 ;  /* 0x0000003800387220 */ /* 0x040fe20000410000 */
[C---:B------:R-:W-:Y:S01]  /*2530*/  FMUL.FTZ R57, R0.reuse, R57 ;  /* 0x0000003900397220 */ /* 0x040fe20000410000 */
[C---:B------:R-:W-:Y:S02]  /*2540*/  FMUL.FTZ R58, R0.reuse, R58 ;  /* 0x0000003a003a7220 */ /* 0x040fe40000410000 */
[----:B------:R-:W3:Y:S01]  /*2550*/  MUFU.TANH R8, R98 ;  /* 0x0000006200087308 */ /* 0x000ee20000002400 */
[C---:B------:R-:W-:Y:S01]  /*2560*/  FMUL.FTZ R59, R0.reuse, R59 ;  /* 0x0000003b003b7220 */ /* 0x040fe20000410000 */
[----:B------:R-:W-:Y:S01]  /*2570*/  QGMMA.64x32x32.F32.E4M3.E4M3 R40, gdesc[UR20], R40, gsb0 ;  /* 0x00600000142879f3 */ /* 0x000fe20008000828 */
[----:B------:R-:W-:Y:S01]  /*2580*/  UIADD3 UR22, UR32, 0x702, URZ ;  /* 0x0000070220167890 */ /* 0x000fe2000fffe03f */
[C---:B------:R-:W-:Y:S01]  /*2590*/  FMUL.FTZ R65, R0.reuse, R65 ;  /* 0x0000004100417220 */ /* 0x040fe20000410000 */
[----:B------:R-:W-:Y:S01]  /*25a0*/  UMOV UR23, 0x80000020 ;  /* 0x8000002000177882 */ /* 0x000fe20000000000 */
[C---:B------:R-:W-:Y:S01]  /*25b0*/  FMUL.FTZ R63, R0.reuse, R63 ;  /* 0x0000003f003f7220 */ /* 0x040fe20000410000 */
[C---:B------:R-:W-:Y:S01]  /*25c0*/  FMUL.FTZ R62, R0.reuse, R62 ;  /* 0x0000003e003e7220 */ /* 0x040fe20000410000 */
[----:B------:R1:W-:Y:S01]  /*25d0*/  MUFU.TANH R74, R56 ;  /* 0x00000038004a7308 */ /* 0x0003e20000002400 */
[C---:B------:R-:W-:Y:S01]  /*25e0*/  FMUL.FTZ R67, R0.reuse, R67 ;  /* 0x0000004300437220 */ /* 0x040fe20000410000 */
[C---:B------:R-:W-:Y:S01]  /*25f0*/  FMUL.FTZ R60, R0.reuse, R60 ;  /* 0x0000003c003c7220 */ /* 0x040fe20000410000 */
[C---:B------:R-:W-:Y:S01]  /*2600*/  FMUL.FTZ R69, R0.reuse, R69 ;  /* 0x0000004500457220 */ /* 0x040fe20000410000 */
[C---:B------:R-:W-:Y:S01]  /*2610*/  FMUL.FTZ R61, R0.reuse, R61 ;  /* 0x0000003d003d7220 */ /* 0x040fe20000410000 */
[C---:B------:R-:W-:Y:S01]  /*2620*/  FMUL.FTZ R64, R0.reuse, R64 ;  /* 0x0000004000407220 */ /* 0x040fe20000410000 */
[C---:B------:R-:W-:Y:S01]  /*2630*/  FMUL.FTZ R70, R0.reuse, R70 ;  /* 0x0000004600467220 */ /* 0x040fe20000410000 */
[----:B------:R-:W-:Y:S01]  /*2640*/  FMUL.FTZ R71, R0, R71 ;  /* 0x0000004700477220 */ /* 0x000fe20000410000 */
[----:B------:R2:W-:Y:S01]  /*2650*/  MUFU.TANH R75, R57 ;  /* 0x00000039004b7308 */ /* 0x0005e20000002400 */
[----:B-1----:R-:W-:-:S02]  /*2660*/  VIADD R56, R220, UR55 ;  /* 0x00000037dc387c36 */ /* 0x002fc40008000000 */
[C---:B------:R-:W-:Y:S01]  /*2670*/  FMUL.FTZ R66, R0.reuse, R66 ;  /* 0x0000004200427220 */ /* 0x040fe20000410000 */
[----:B------:R-:W-:-:S04]  /*2680*/  FMUL.FTZ R68, R0, R68 ;  /* 0x0000004400447220 */ /* 0x000fc80000410000 */
[----:B------:R1:W-:Y:S01]  /*2690*/  MUFU.TANH R78, R58 ;  /* 0x0000003a004e7308 */ /* 0x0003e20000002400 */
[----:B--2---:R-:W-:-:S04]  /*26a0*/  IMAD.U32 R57, RZ, RZ, UR54 ;  /* 0x00000036ff397e24 */ /* 0x004fc8000f8e00ff */
[----:B------:R-:W-:-:S03]  /*26b0*/  IMAD R56, R57, -0xa0, R56 ;  /* 0xffffff6039387824 */ /* 0x000fc600078e0238 */
[----:B------:R-:W-:Y:S02]  /*26c0*/  MUFU.TANH R72, R72 ;  /* 0x0000004800487308 */ /* 0x000fe40000002400 */
[C---:B------:R-:W-:Y:S02]  /*26d0*/  ISETP.GT.AND P1, PT, R56.reuse, RZ, PT ;  /* 0x000000ff3800720c */ /* 0x040fe40003f24270 */
[C---:B------:R-:W-:Y:S02]  /*26e0*/  ISETP.GT.AND P2, PT, R56.reuse, 0x1, PT ;  /* 0x000000013800780c */ /* 0x040fe40003f44270 */
[C---:B------:R-:W-:Y:S02]  /*26f0*/  ISETP.GT.AND P3, PT, R56.reuse, 0x8, PT ;  /* 0x000000083800780c */ /* 0x040fe40003f64270 */
[C---:B------:R-:W-:Y:S01]  /*2700*/  ISETP.GT.AND P4, PT, R56.reuse, 0x9, PT ;  /* 0x000000093800780c */ /* 0x040fe20003f84270 */
[----:B------:R-:W-:Y:S01]  /*2710*/  MUFU.TANH R15, R79 ;  /* 0x0000004f000f7308 */ /* 0x000fe20000002400 */
[----:B------:R-:W-:-:S02]  /*2720*/  ISETP.GT.AND P5, PT, R56, 0x10, PT ;  /* 0x000000103800780c */ /* 0x000fc40003fa4270 */
[----:B------:R-:W-:Y:S02]  /*2730*/  FSEL R4, R4, -INF , P1 ;  /* 0xff80000004047808 */ /* 0x000fe40000800000 */
[----:B------:R-:W-:Y:S02]  /*2740*/  FSEL R5, R5, -INF , P2 ;  /* 0xff80000005057808 */ /* 0x000fe40001000000 */
[----:B----4-:R-:W-:Y:S01]  /*2750*/  FSEL R6, R6, -INF , P3 ;  /* 0xff80000006067808 */ /* 0x010fe20001800000 */
[----:B------:R-:W2:Y:S01]  /*2760*/  MUFU.TANH R9, R99 ;  /* 0x0000006300097308 */ /* 0x000ea20000002400 */
[----:B-----5:R-:W-:Y:S02]  /*2770*/  FSEL R7, R7, -INF , P4 ;  /* 0xff80000007077808 */ /* 0x020fe40002000000 */
[----:B---3--:R-:W-:-:S05]  /*2780*/  FSEL R8, R8, -INF , P5 ;  /* 0xff80000008087808 */ /* 0x008fca0002800000 */
[----:B------:R3:W-:Y:S01]  /*2790*/  MUFU.TANH R79, R59 ;  /* 0x0000003b004f7308 */ /* 0x0007e20000002400 */
[----:B------:R-:W-:Y:S02]  /*27a0*/  WARPGROUP.DEPBAR.LE gsb0, 0x0 ;  /* 0x00008000000079c5 */ /* 0x000fe40000010000 */
[C---:B------:R-:W-:Y:S01]  /*27b0*/  FMUL.FTZ R41, R0.reuse, R41 ;  /* 0x0000002900297220 */ /* 0x040fe20000410000 */
[C---:B------:R-:W-:Y:S01]  /*27c0*/  FMUL.FTZ R44, R0.reuse, R44 ;  /* 0x0000002c002c7220 */ /* 0x040fe20000410000 */
[C---:B------:R-:W-:Y:S01]  /*27d0*/  FMUL.FTZ R40, R0.reuse, R40 ;  /* 0x0000002800287220 */ /* 0x040fe20000410000 */
[----:B------:R-:W-:Y:S02]  /*27e0*/  WARPGROUP.ARRIVE ;  /* 0x00000000000079c5 */ /* 0x000fe40000000000 */
[----:B------:R4:W-:Y:S01]  /*27f0*/  MUFU.TANH R104, R41 ;  /* 0x0000002900687308 */ /* 0x0009e20000002400 */
[C---:B------:R-:W-:Y:S01]  /*2800*/  FMUL.FTZ R42, R0.reuse, R42 ;  /* 0x0000002a002a7220 */ /* 0x040fe20000410000 */
[C---:B-1----:R-:W-:Y:S01]  /*2810*/  FMUL.FTZ R58, R0.reuse, R48 ;  /* 0x00000030003a7220 */ /* 0x042fe20000410000 */
[----:B------:R-:W-:Y:S01]  /*2820*/  FSEL R48, R93, -INF , P4 ;  /* 0xff8000005d307808 */ /* 0x000fe20002000000 */
[C---:B---3--:R-:W-:Y:S01]  /*2830*/  FMUL.FTZ R59, R0.reuse, R51 ;  /* 0x00000033003b7220 */ /* 0x048fe20000410000 */
[----:B------:R-:W-:Y:S01]  /*2840*/  QGMMA.64x32x32.F32.E4M3.E4M3 R24, gdesc[UR20], R24, gsb0 ;  /* 0x00600000141879f3 */ /* 0x000fe20008000818 */
[----:B------:R-:W-:Y:S01]  /*2850*/  FMUL.FTZ R43, R0, R43 ;  /* 0x0000002b002b7220 */ /* 0x000fe20000410000 */
[----:B------:R-:W-:Y:S01]  /*2860*/  ISETP.GT.AND P4, PT, R56, 0x20, PT ;  /* 0x000000203800780c */ /* 0x000fe20003f84270 */
[----:B------:R1:W-:Y:S01]  /*2870*/  MUFU.TANH R107, R44 ;  /* 0x0000002c006b7308 */ /* 0x0003e20000002400 */
[C---:B----4-:R-:W-:Y:S01]  /*2880*/  FMUL.FTZ R41, R0.reuse, R47 ;  /* 0x0000002f00297220 */ /* 0x050fe20000410000 */
[----:B------:R-:W-:Y:S01]  /*2890*/  FSEL R47, R89, -INF , P2 ;  /* 0xff800000592f7808 */ /* 0x000fe20001000000 */
[----:B------:R-:W-:Y:S01]  /*28a0*/  FMUL.FTZ R50, R0, R50 ;  /* 0x0000003200327220 */ /* 0x000fe20000410000 */
[----:B------:R-:W-:Y:S01]  /*28b0*/  ISETP.GT.AND P2, PT, R56, 0x18, PT ;  /* 0x000000183800780c */ /* 0x000fe20003f44270 */
[----:B------:R-:W-:Y:S01]  /*28c0*/  FMUL.FTZ R45, R0, R45 ;  /* 0x0000002d002d7220 */ /* 0x000fe20000410000 */
[----:B------:R-:W-:-:S02]  /*28d0*/  FSEL R12, R12, -INF , P4 ;  /* 0xff8000000c0c7808 */ /* 0x000fc40002000000 */
[----:B------:R3:W-:Y:S01]  /*28e0*/  MUFU.TANH R103, R40 ;  /* 0x0000002800677308 */ /* 0x0007e20000002400 */
[----:B-1----:R-:W-:Y:S02]  /*28f0*/  FSEL R44, R88, -INF , P1 ;  /* 0xff800000582c7808 */ /* 0x002fe40000800000 */
[----:B------:R-:W-:Y:S02]  /*2900*/  ISETP.GT.AND P1, PT, R56, 0x11, PT ;  /* 0x000000113800780c */ /* 0x000fe40003f24270 */
[----:B------:R-:W-:Y:S02]  /*2910*/  FSEL R57, R100, -INF , P2 ;  /* 0xff80000064397808 */ /* 0x000fe40001000000 */
[----:B------:R-:W-:Y:S01]  /*2920*/  FSEL R51, R97, -INF , P1 ;  /* 0xff80000061337808 */ /* 0x000fe20000800000 */
[----:B------:R1:W-:Y:S01]  /*2930*/  MUFU.TANH R89, R41 ;  /* 0x0000002900597308 */ /* 0x0003e20000002400 */
[----:B---3--:R-:W-:Y:S01]  /*2940*/  FMUL.FTZ R40, R0, R46 ;  /* 0x0000002e00287220 */ /* 0x008fe20000410000 */
[----:B------:R-:W-:-:S02]  /*2950*/  FSEL R46, R92, -INF , P3 ;  /* 0xff8000005c2e7808 */ /* 0x000fc40001800000 */
[----:B------:R-:W-:Y:S02]  /*2960*/  ISETP.GT.AND P3, PT, R56, 0x19, PT ;  /* 0x000000193800780c */ /* 0x000fe40003f64270 */
[----:B--2---:R-:W-:Y:S02]  /*2970*/  FSEL R9, R9, -INF , P1 ;  /* 0xff80000009097808 */ /* 0x004fe40000800000 */
[----:B------:R2:W-:Y:S01]  /*2980*/  MUFU.TANH R105, R42 ;  /* 0x0000002a00697308 */ /* 0x0005e20000002400 */
[----:B-1----:R-:W-:Y:S02]  /*2990*/  FMNMX.FTZ R41, R44, R47, !PT ;  /* 0x0000002f2c297209 */ /* 0x002fe40007810000 */
[----:B------:R-:W-:Y:S02]  /*29a0*/  ISETP.GT.AND P1, PT, R56, 0x28, PT ;  /* 0x000000283800780c */ /* 0x000fe40003f24270 */
[----:B------:R-:W-:Y:S02]  /*29b0*/  FMNMX.FTZ R41, R46, R41, !PT ;  /* 0x000000292e297209 */ /* 0x000fe40007810000 */
[----:B------:R-:W-:Y:S01]  /*29c0*/  FSEL R11, R11, -INF , P3 ;  /* 0xff8000000b0b7808 */ /* 0x000fe20001800000 */
[----:B------:R1:W-:Y:S01]  /*29d0*/  MUFU.TANH R88, R40 ;  /* 0x0000002800587308 */ /* 0x0003e20000002400 */
[----:B--2---:R-:W-:Y:S01]  /*29e0*/  FMUL.FTZ R42, R0, R49 ;  /* 0x00000031002a7220 */ /* 0x004fe20000410000 */
[----:B------:R-:W-:-:S02]  /*29f0*/  FSEL R49, R96, -INF , P5 ;  /* 0xff80000060317808 */ /* 0x000fc40002800000 */
[----:B------:R-:W-:Y:S02]  /*2a00*/  ISETP.GT.AND P5, PT, R56, 0x21, PT ;  /* 0x000000213800780c */ /* 0x000fe40003fa4270 */
[----:B------:R-:W-:Y:S02]  /*2a10*/  FSEL R14, R14, -INF , P1 ;  /* 0xff8000000e0e7808 */ /* 0x000fe40000800000 */
[----:B------:R-:W-:Y:S01]  /*2a20*/  MUFU.TANH R73, R73 ;  /* 0x0000004900497308 */ /* 0x000fe20000002400 */
[----:B-1----:R-:W-:Y:S02]  /*2a30*/  FMNMX.FTZ R40, R48, R41, !PT ;  /* 0x0000002930287209 */ /* 0x002fe40007810000 */
[----:B------:R-:W-:Y:S02]  /*2a40*/  FSEL R13, R13, -INF , P5 ;  /* 0xff8000000d0d7808 */ /* 0x000fe40002800000 */
[----:B------:R-:W-:-:S03]  /*2a50*/  FMNMX.FTZ R40, R49, R40, !PT ;  /* 0x0000002831287209 */ /* 0x000fc60007810000 */
[----:B------:R-:W1:Y:S01]  /*2a60*/  MUFU.TANH R10, R102 ;  /* 0x00000066000a7308 */ /* 0x000e620000002400 */
[----:B------:R-:W-:-:S04]  /*2a70*/  FMNMX.FTZ R40, R51, R40, !PT ;  /* 0x0000002833287209 */ /* 0x000fc80007810000 */
[----:B------:R-:W-:-:S03]  /*2a80*/  FMNMX.FTZ R41, R57, R40, !PT ;  /* 0x0000002839297209 */ /* 0x000fc60007810000 */
[----:B------:R-:W-:Y:S01]  /*2a90*/  MUFU.TANH R76, R76 ;  /* 0x0000004c004c7308 */ /* 0x000fe20000002400 */
[----:B------:R-:W-:-:S07]  /*2aa0*/  WARPGROUP.DEPBAR.LE gsb0, 0x0 ;  /* 0x00008000000079c5 */ /* 0x000fce0000010000 */
[----:B------:R2:W-:Y:S01]  /*2ab0*/  MUFU.TANH R94, R65 ;  /* 0x00000041005e7308 */ /* 0x0005e20000002400 */
[----:B-1----:R-:W-:Y:S02]  /*2ac0*/  FSEL R10, R10, -INF , P2 ;  /* 0xff8000000a0a7808 */ /* 0x002fe40001000000 */
[----:B------:R-:W-:-:S04]  /*2ad0*/  ISETP.GT.AND P2, PT, R56, 0x29, PT ;  /* 0x000000293800780c */ /* 0x000fc80003f44270 */
[----:B------:R-:W-:Y:S01]  /*2ae0*/  FSEL R15, R15, -INF , P2 ;  /* 0xff8000000f0f7808 */ /* 0x000fe20001000000 */
[----:B------:R-:W-:Y:S01]  /*2af0*/  MUFU.TANH R77, R77 ;  /* 0x0000004d004d7308 */ /* 0x000fe20000002400 */
[----:B--2---:R-:W-:Y:S01]  /*2b00*/  FMUL.FTZ R65, R0, R54 ;  /* 0x0000003600417220 */ /* 0x004fe20000410000 */
[----:B------:R-:W-:Y:S01]  /*2b10*/  FSEL R54, R101, -INF , P3 ;  /* 0xff80000065367808 */ /* 0x000fe20001800000 */
[----:B------:R-:W-:Y:S01]  /*2b20*/  IMAD.MOV.U32 R101, RZ, RZ, R119 ;  /* 0x000000ffff657224 */ /* 0x000fe200078e0077 */
[----:B------:R-:W-:-:S04]  /*2b30*/  ISETP.GT.AND P3, PT, R56, 0x30, PT ;  /* 0x000000303800780c */ /* 0x000fc80003f64270 */
[----:B------:R1:W-:Y:S08]  /*2b40*/  MUFU.TANH R90, R63 ;  /* 0x0000003f005a7308 */ /* 0x0003f00000002400 */
[----:B------:R2:W-:Y:S01]  /*2b50*/  MUFU.TANH R106, R43 ;  /* 0x0000002b006a7308 */ /* 0x0005e20000002400 */
[----:B-1----:R-:W-:Y:S01]  /*2b60*/  FMUL.FTZ R63, R0, R53 ;  /* 0x00000035003f7220 */ /* 0x002fe20000410000 */
[----:B------:R-:W-:-:S02]  /*2b70*/  FSEL R53, R72, -INF , P4 ;  /* 0xff80000048357808 */ /* 0x000fc40002000000 */
[----:B------:R-:W-:-:S04]  /*2b80*/  ISETP.GT.AND P4, PT, R56, 0x31, PT ;  /* 0x000000313800780c */ /* 0x000fc80003f84270 */
[----:B------:R-:W-:Y:S01]  /*2b90*/  MUFU.TANH R80, R80 ;  /* 0x0000005000507308 */ /* 0x000fe20000002400 */
[C---:B--2---:R-:W-:Y:S01]  /*2ba0*/  FMUL.FTZ R43, R0.reuse, R52 ;  /* 0x00000034002b7220 */ /* 0x044fe20000410000 */
[----:B------:R-:W-:Y:S01]  /*2bb0*/  FSEL R52, R73, -INF , P5 ;  /* 0xff80000049347808 */ /* 0x000fe20002800000 */
[----:B------:R-:W-:Y:S01]  /*2bc0*/  FMUL.FTZ R73, R0, R27 ;  /* 0x0000001b00497220 */ /* 0x000fe20000410000 */
[----:B------:R-:W-:-:S04]  /*2bd0*/  ISETP.GT.AND P5, PT, R56, 0x38, PT ;  /* 0x000000383800780c */ /* 0x000fc80003fa4270 */
[----:B------:R1:W-:Y:S08]  /*2be0*/  MUFU.TANH R93, R42 ;  /* 0x0000002a005d7308 */ /* 0x0003f00000002400 */
[----:B------:R-:W-:Y:S01]  /*2bf0*/  MUFU.TANH R81, R81 ;  /* 0x0000005100517308 */ /* 0x000fe20000002400 */
[----:B-1----:R-:W-:-:S07]  /*2c00*/  FMNMX.FTZ R42, R54, R41, !PT ;  /* 0x00000029362a7209 */ /* 0x002fce0007810000 */
[----:B------:R-:W1:Y:S08]  /*2c10*/  MUFU.TANH R21, R83 ;  /* 0x0000005300157308 */ /* 0x000e700000002400 */
[----:B------:R2:W-:Y:S08]  /*2c20*/  MUFU.TANH R100, R43 ;  /* 0x0000002b00647308 */ /* 0x0005f00000002400 */
[----:B------:R-:W-:Y:S01]  /*2c30*/  MUFU.TANH R62, R62 ;  /* 0x0000003e003e7308 */ /* 0x000fe20000002400 */
[----:B--2---:R-:W-:-:S02]  /*2c40*/  FMNMX.FTZ R43, R53, R42, !PT ;  /* 0x0000002a352b7209 */ /* 0x004fc40007810000 */
[----:B-1----:R-:W-:-:S05]  /*2c50*/  FSEL R21, R21, -INF , P4 ;  /* 0xff80000015157808 */ /* 0x002fca0002000000 */
[----:B------:R1:W-:Y:S08]  /*2c60*/  MUFU.TANH R98, R67 ;  /* 0x0000004300627308 */ /* 0x0003f00000002400 */
[----:B------:R-:W-:Y:S01]  /*2c70*/  MUFU.TANH R84, R84 ;  /* 0x0000005400547308 */ /* 0x000fe20000002400 */
[----:B-1----:R-:W-:Y:S01]  /*2c80*/  FMUL.FTZ R67, R0, R55 ;  /* 0x0000003700437220 */ /* 0x002fe20000410000 */
[----:B------:R-:W-:-:S02]  /*2c90*/  FSEL R55, R76, -INF , P1 ;  /* 0xff8000004c377808 */ /* 0x000fc40000800000 */
[----:B------:R-:W-:-:S04]  /*2ca0*/  ISETP.GT.AND P1, PT, R56, 0x39, PT ;  /* 0x000000393800780c */ /* 0x000fc80003f24270 */
[----:B------:R1:W-:Y:S08]  /*2cb0*/  MUFU.TANH R96, R50 ;  /* 0x0000003200607308 */ /* 0x0003f00000002400 */
[----:B------:R-:W-:Y:S01]  /*2cc0*/  MUFU.TANH R85, R85 ;  /* 0x0000005500557308 */ /* 0x000fe20000002400 */
[----:B-1----:R-:W-:-:S04]  /*2cd0*/  FMNMX.FTZ R50, R52, R43, !PT ;  /* 0x0000002b34327209 */ /* 0x002fc80007810000 */
[----:B------:R-:W-:-:S03]  /*2ce0*/  FMNMX.FTZ R43, R55, R50, !PT ;  /* 0x00000032372b7209 */ /* 0x000fc60007810000 */
[----:B------:R1:W-:Y:S08]  /*2cf0*/  MUFU.TANH R92, R58 ;  /* 0x0000003a005c7308 */ /* 0x0003f00000002400 */
[----:B------:R-:W2:Y:S01]  /*2d00*/  MUFU.TANH R20, R82 ;  /* 0x0000005200147308 */ /* 0x000ea20000002400 */
[----:B-1----:R-:W-:Y:S01]  /*2d10*/  FSEL R58, R77, -INF , P2 ;  /* 0xff8000004d3a7808 */ /* 0x002fe20001000000 */
[----:B------:R-:W-:Y:S01]  /*2d20*/  FMUL.FTZ R77, R0, R30 ;  /* 0x0000001e004d7220 */ /* 0x000fe20000410000 */
[----:B------:R-:W-:-:S04]  /*2d30*/  ISETP.GT.AND P2, PT, R56, 0x40, PT ;  /* 0x000000403800780c */ /* 0x000fc80003f44270 */
[----:B------:R-:W-:Y:S01]  /*2d40*/  FSEL R42, R78, -INF , P2 ;  /* 0xff8000004e2a7808 */ /* 0x000fe20001000000 */
[----:B------:R1:W-:Y:S08]  /*2d50*/  MUFU.TANH R82, R60 ;  /* 0x0000003c00527308 */ /* 0x0003f00000002400 */
[----:B------:R3:W-:Y:S01]  /*2d60*/  MUFU.TANH R102, R69 ;  /* 0x0000004500667308 */ /* 0x0007e20000002400 */
[----:B-1----:R-:W-:-:S02]  /*2d70*/  FSEL R60, R80, -INF , P3 ;  /* 0xff800000503c7808 */ /* 0x002fc40001800000 */
[----:B--2---:R-:W-:Y:S02]  /*2d80*/  FSEL R20, R20, -INF , P3 ;  /* 0xff80000014147808 */ /* 0x004fe40001800000 */
[----:B------:R-:W-:-:S03]  /*2d90*/  ISETP.GT.AND P3, PT, R56, 0x41, PT ;  /* 0x000000413800780c */ /* 0x000fc60003f64270 */
[----:B------:R1:W-:Y:S01]  /*2da0*/  MUFU.TANH R97, R59 ;  /* 0x0000003b00617308 */ /* 0x0003e20000002400 */
[----:B---3--:R-:W-:-:S04]  /*2db0*/  FMNMX.FTZ R69, R58, R43, !PT ;  /* 0x0000002b3a457209 */ /* 0x008fc80007810000 */
[----:B------:R-:W-:-:S03]  /*2dc0*/  FMNMX.FTZ R50, R60, R69, !PT ;  /* 0x000000453c327209 */ /* 0x000fc60007810000 */
[----:B------:R-:W2:Y:S01]  /*2dd0*/  MUFU.TANH R86, R86 ;  /* 0x0000005600567308 */ /* 0x000ea20000002400 */
[----:B-1----:R-:W-:Y:S02]  /*2de0*/  FSEL R59, R81, -INF , P4 ;  /* 0xff800000513b7808 */ /* 0x002fe40002000000 */
[----:B------:R-:W-:-:S04]  /*2df0*/  ISETP.GT.AND P4, PT, R56, 0x48, PT ;  /* 0x000000483800780c */ /* 0x000fc80003f84270 */
[----:B------:R-:W-:Y:S01]  /*2e00*/  FSEL R43, R62, -INF , P4 ;  /* 0xff8000003e2b7808 */ /* 0x000fe20002000000 */
[----:B------:R1:W-:Y:S01]  /*2e10*/  MUFU.TANH R83, R61 ;  /* 0x0000003d00537308 */ /* 0x0003e20000002400 */
[----:B------:R-:W-:Y:S01]  /*2e20*/  FMNMX.FTZ R62, R59, R50, !PT ;  /* 0x000000323b3e7209 */ /* 0x000fe20007810000 */
[----:B------:R-:W-:-:S06]  /*2e30*/  FMUL.FTZ R50, R0, R25 ;  /* 0x0000001900327220 */ /* 0x000fcc0000410000 */
[----:B------:R-:W3:Y:S01]  /*2e40*/  MUFU.TANH R87, R87 ;  /* 0x0000005700577308 */ /* 0x000ee20000002400 */
[----:B-1----:R-:W-:Y:S02]  /*2e50*/  FSEL R61, R84, -INF , P5 ;  /* 0xff800000543d7808 */ /* 0x002fe40002800000 */
[----:B--2---:R-:W-:Y:S02]  /*2e60*/  FSEL R40, R86, -INF , P5 ;  /* 0xff80000056287808 */ /* 0x004fe40002800000 */
[----:B------:R-:W-:Y:S01]  /*2e70*/  FMNMX.FTZ R69, R61, R62, !PT ;  /* 0x0000003e3d457209 */ /* 0x000fe20007810000 */
[----:B------:R-:W-:Y:S01]  /*2e80*/  FMUL.FTZ R62, R0, R26 ;  /* 0x0000001a003e7220 */ /* 0x000fe20000410000 */
[----:B------:R-:W-:Y:S01]  /*2e90*/  ISETP.GT.AND P5, PT, R56, 0x49, PT ;  /* 0x000000493800780c */ /* 0x000fe20003fa4270 */
[----:B------:R1:W2:Y:S03]  /*2ea0*/  MUFU.TANH R91, R64 ;  /* 0x00000040005b7308 */ /* 0x0002a60000002400 */
[----:B------:R-:W-:-:S05]  /*2eb0*/  FSEL R25, R90, -INF , P5 ;  /* 0xff8000005a197808 */ /* 0x000fca0002800000 */
[----:B------:R4:W-:Y:S01]  /*2ec0*/  MUFU.TANH R80, R63 ;  /* 0x0000003f00507308 */ /* 0x0009e20000002400 */
[----:B-1----:R-:W-:Y:S02]  /*2ed0*/  FSEL R64, R85, -INF , P1 ;  /* 0xff80000055407808 */ /* 0x002fe40000800000 */
[----:B---3--:R-:W-:Y:S02]  /*2ee0*/  FSEL R41, R87, -INF , P1 ;  /* 0xff80000057297808 */ /* 0x008fe40000800000 */
[----:B------:R-:W-:Y:S02]  /*2ef0*/  FMNMX.FTZ R72, R64, R69, !PT ;  /* 0x0000004540487209 */ /* 0x000fe40007810000 */
[----:B------:R-:W-:Y:S01]  /*2f00*/  ISETP.GT.AND P1, PT, R56, 0x50, PT ;  /* 0x000000503800780c */ /* 0x000fe20003f24270 */
[----:B------:R1:W-:Y:S01]  /*2f10*/  MUFU.TANH R81, R65 ;  /* 0x0000004100517308 */ /* 0x0003e20000002400 */
[----:B----4-:R-:W-:Y:S02]  /*2f20*/  FSEL R63, R74, -INF , P2 ;  /* 0xff8000004a3f7808 */ /* 0x010fe40001000000 */
[----:B------:R-:W-:-:S02]  /*2f30*/  ISETP.GT.AND P2, PT, R56, 0x51, PT ;  /* 0x000000513800780c */ /* 0x000fc40003f44270 */
[----:B------:R-:W-:Y:S02]  /*2f40*/  FMNMX.FTZ R72, R63, R72, !PT ;  /* 0x000000483f487209 */ /* 0x000fe40007810000 */
[----:B------:R-:W-:Y:S01]  /*2f50*/  FSEL R69, R94, -INF , P2 ;  /* 0xff8000005e457808 */ /* 0x000fe20001000000 */
[----:B------:R-:W-:Y:S01]  /*2f60*/  MUFU.TANH R70, R70 ;  /* 0x0000004600467308 */ /* 0x000fe20000002400 */
[----:B-1----:R-:W-:Y:S02]  /*2f70*/  FSEL R65, R75, -INF , P3 ;  /* 0xff8000004b417808 */ /* 0x002fe40001800000 */
[----:B------:R-:W-:Y:S01]  /*2f80*/  FSEL R27, R98, -INF , P2 ;  /* 0xff800000621b7808 */ /* 0x000fe20001000000 */
[----:B------:R-:W-:Y:S01]  /*2f90*/  IMAD.MOV.U32 R98, RZ, RZ, R119 ;  /* 0x000000ffff627224 */ /* 0x000fe200078e0077 */
[----:B------:R-:W-:Y:S02]  /*2fa0*/  FMNMX.FTZ R75, R65, R72, !PT ;  /* 0x00000048414b7209 */ /* 0x000fe40007810000 */
[----:B------:R-:W-:Y:S01]  /*2fb0*/  ISETP.GT.AND P2, PT, R56, 0x68, PT ;  /* 0x000000683800780c */ /* 0x000fe20003f44270 */
[----:B------:R-:W-:Y:S03]  /*2fc0*/  MUFU.TANH R71, R71 ;  /* 0x0000004700477308 */ /* 0x000fe60000002400 */
[----:B------:R-:W-:Y:S01]  /*2fd0*/  FSEL R30, R88, -INF , P2 ;  /* 0xff800000581e7808 */ /* 0x000fe20001000000 */
[----:B------:R-:W-:-:S04]  /*2fe0*/  FMUL.FTZ R88, R0, R32 ;  /* 0x0000002000587220 */ /* 0x000fc80000410000 */
[----:B------:R1:W3:Y:S08]  /*2ff0*/  MUFU.TANH R95, R66 ;  /* 0x00000042005f7308 */ /* 0x0002f00000002400 */
[----:B------:R2:W4:Y:S01]  /*3000*/  MUFU.TANH R99, R68 ;  /* 0x0000004400637308 */ /* 0x0005220000002400 */
[----:B-1----:R-:W-:Y:S02]  /*3010*/  FSEL R66, R82, -INF , P4 ;  /* 0xff80000052427808 */ /* 0x002fe40002000000 */
[----:B------:R-:W-:-:S04]  /*3020*/  ISETP.GT.AND P4, PT, R56, 0x59, PT ;  /* 0x000000593800780c */ /* 0x000fc80003f84270 */
[----:B------:R-:W-:Y:S01]  /*3030*/  FSEL R72, R102, -INF , P4 ;  /* 0xff80000066487808 */ /* 0x000fe20002000000 */
[----:B------:R1:W-:Y:S01]  /*3040*/  MUFU.TANH R84, R67 ;  /* 0x0000004300547308 */ /* 0x0003e20000002400 */
[----:B--2---:R-:W-:Y:S01]  /*3050*/  FSEL R68, R91, -INF , P1 ;  /* 0xff8000005b447808 */ /* 0x004fe20000800000 */
[----:B------:R-:W-:Y:S01]  /*3060*/  IMAD.MOV.U32 R102, RZ, RZ, R119 ;  /* 0x000000ffff667224 */ /* 0x000fe200078e0077 */
[----:B---3--:R-:W-:Y:S02]  /*3070*/  FSEL R26, R95, -INF , P1 ;  /* 0xff8000005f1a7808 */ /* 0x008fe40000800000 */
[----:B------:R-:W-:-:S03]  /*3080*/  ISETP.GT.AND P1, PT, R56, 0x61, PT ;  /* 0x000000613800780c */ /* 0x000fc60003f24270 */
[----:B------:R2:W-:Y:S01]  /*3090*/  MUFU.TANH R82, R50 ;  /* 0x0000003200527308 */ /* 0x0005e20000002400 */
[----:B-1----:R-:W-:Y:S02]  /*30a0*/  FSEL R67, R83, -INF , P5 ;  /* 0xff80000053437808 */ /* 0x002fe40002800000 */
[----:B------:R-:W-:-:S04]  /*30b0*/  ISETP.GT.AND P5, PT, R56, 0x60, PT ;  /* 0x000000603800780c */ /* 0x000fc80003fa4270 */
[----:B------:R-:W-:Y:S01]  /*30c0*/  FSEL R74, R103, -INF , P5 ;  /* 0xff800000674a7808 */ /* 0x000fe20002800000 */
[----:B------:R1:W3:Y:S01]  /*30d0*/  MUFU.TANH R108, R45 ;  /* 0x0000002d006c7308 */ /* 0x0002e20000002400 */
[----:B--2---:R-:W-:Y:S01]  /*30e0*/  FMNMX.FTZ R50, R66, R75, !PT ;  /* 0x0000004b42327209 */ /* 0x004fe20007810000 */
[----:B------:R-:W-:-:S03]  /*30f0*/  IMAD.MOV.U32 R103, RZ, RZ, R119 ;  /* 0x000000ffff677224 */ /* 0x000fc600078e0077 */
[----:B------:R-:W-:-:S03]  /*3100*/  FMNMX.FTZ R75, R67, R50, !PT ;  /* 0x00000032434b7209 */ /* 0x000fc60007810000 */
[----:B------:R2:W-:Y:S01]  /*3110*/  MUFU.TANH R83, R62 ;  /* 0x0000003e00537308 */ /* 0x0005e20000002400 */
[----:B-1----:R-:W-:Y:S01]  /*3120*/  FMUL.FTZ R45, R0, R24 ;  /* 0x00000018002d7220 */ /* 0x002fe20000410000 */
[----:B------:R-:W-:Y:S02]  /*3130*/  FSEL R24, R79, -INF , P3 ;  /* 0xff8000004f187808 */ /* 0x000fe40001800000 */
[----:B------:R-:W-:Y:S02]  /*3140*/  ISETP.GT.AND P3, PT, R56, 0x58, PT ;  /* 0x000000583800780c */ /* 0x000fe40003f64270 */
[----:B------:R-:W-:Y:S01]  /*3150*/  FMNMX.FTZ R50, R68, R75, !PT ;  /* 0x0000004b44327209 */ /* 0x000fe20007810000 */
[C---:B------:R-:W-:Y:S01]  /*3160*/  FMUL.FTZ R75, R0.reuse, R29 ;  /* 0x0000001d004b7220 */ /* 0x040fe20000410000 */
[----:B------:R1:W5:Y:S01]  /*3170*/  MUFU.TANH R85, R45 ;  /* 0x0000002d00557308 */ /* 0x0003620000002400 */
[----:B--2---:R-:W-:Y:S01]  /*3180*/  FMUL.FTZ R62, R0, R28 ;  /* 0x0000001c003e7220 */ /* 0x004fe20000410000 */
[----:B------:R-:W-:-:S02]  /*3190*/  FSEL R28, R71, -INF , P4 ;  /* 0xff800000471c7808 */ /* 0x000fc40002000000 */
[----:B------:R-:W-:Y:S02]  /*31a0*/  FMNMX.FTZ R71, R69, R50, !PT ;  /* 0x0000003245477209 */ /* 0x000fe40007810000 */
[----:B------:R-:W-:Y:S02]  /*31b0*/  ISETP.GT.AND P4, PT, R56, 0x70, PT ;  /* 0x000000703800780c */ /* 0x000fe40003f84270 */
[----:B------:R2:W-:Y:S01]  /*31c0*/  MUFU.TANH R90, R73 ;  /* 0x00000049005a7308 */ /* 0x0005e20000002400 */
[----:B-1----:R-:W-:Y:S02]  /*31d0*/  FSEL R45, R70, -INF , P3 ;  /* 0xff800000462d7808 */ /* 0x002fe40001800000 */
[----:B----4-:R-:W-:Y:S01]  /*31e0*/  FSEL R70, R99, -INF , P3 ;  /* 0xff80000063467808 */ /* 0x010fe20001800000 */
[--C-:B------:R-:W-:Y:S01]  /*31f0*/  IMAD.MOV.U32 R99, RZ, RZ, R119.reuse ;  /* 0x000000ffff637224 */ /* 0x100fe200078e0077 */
[----:B------:R-:W-:Y:S02]  /*3200*/  ISETP.GT.AND P3, PT, R56, 0x69, PT ;  /* 0x000000693800780c */ /* 0x000fe40003f64270 */
[----:B------:R-:W-:Y:S01]  /*3210*/  FMNMX.FTZ R71, R70, R71, !PT ;  /* 0x0000004746477209 */ /* 0x000fe20007810000 */
[----:B------:R1:W4:Y:S01]  /*3220*/  MUFU.TANH R86, R62 ;  /* 0x0000003e00567308 */ /* 0x0003220000002400 */
[----:B--2---:R-:W-:Y:S01]  /*3230*/  FSEL R73, R104, -INF , P1 ;  /* 0xff80000068497808 */ /* 0x004fe20000800000 */
[----:B------:R-:W-:Y:S01]  /*3240*/  IMAD.MOV.U32 R104, RZ, RZ, R119 ;  /* 0x000000ffff687224 */ /* 0x000fe200078e0077 */
[----:B------:R-:W-:-:S02]  /*3250*/  FMNMX.FTZ R79, R72, R71, !PT ;  /* 0x00000047484f7209 */ /* 0x000fc40007810000 */
[----:B------:R-:W-:Y:S01]  /*3260*/  FSEL R71, R107, -INF , P2 ;  /* 0xff8000006b477808 */ /* 0x000fe20001000000 */
[--C-:B------:R-:W-:Y:S01]  /*3270*/  IMAD.MOV.U32 R107, RZ, RZ, R119.reuse ;  /* 0x000000ffff6b7224 */ /* 0x100fe200078e0077 */
[----:B------:R-:W-:Y:S01]  /*3280*/  FSEL R29, R105, -INF , P5 ;  /* 0xff800000691d7808 */ /* 0x000fe20002800000 */
[----:B------:R3:W2:Y:S01]  /*3290*/  MUFU.TANH R87, R75 ;  /* 0x0000004b00577308 */ /* 0x0006a20000002400 */
[----:B-1----:R-:W-:Y:S01]  /*32a0*/  FMNMX.FTZ R62, R74, R79, !PT ;  /* 0x0000004f4a3e7209 */ /* 0x002fe20007810000 */
[--C-:B------:R-:W-:Y:S01]  /*32b0*/  IMAD.MOV.U32 R105, RZ, RZ, R119.reuse ;  /* 0x000000ffff697224 */ /* 0x100fe200078e0077 */
[----:B------:R-:W-:Y:S02]  /*32c0*/  ISETP.GT.AND P5, PT, R56, 0x71, PT ;  /* 0x000000713800780c */ /* 0x000fe40003fa4270 */
[----:B------:R-:W-:Y:S02]  /*32d0*/  FMNMX.FTZ R76, R73, R62, !PT ;  /* 0x0000003e494c7209 */ /* 0x000fe40007810000 */
[----:B------:R-:W-:Y:S01]  /*32e0*/  FSEL R50, R106, -INF , P1 ;  /* 0xff8000006a327808 */ /* 0x000fe20000800000 */
[----:B------:R1:W-:Y:S01]  /*32f0*/  MUFU.TANH R91, R77 ;  /* 0x0000004d005b7308 */ /* 0x0003e20000002400 */
[----:B---3--:R-:W-:Y:S01]  /*3300*/  FSEL R75, R108, -INF , P3 ;  /* 0xff8000006c4b7808 */ /* 0x008fe20001800000 */
[--C-:B------:R-:W-:Y:S01]  /*3310*/  IMAD.MOV.U32 R108, RZ, RZ, R119.reuse ;  /* 0x000000ffff6c7224 */ /* 0x100fe200078e0077 */
[----:B------:R-:W-:Y:S01]  /*3320*/  FMNMX.FTZ R78, R71, R76, !PT ;  /* 0x0000004c474e7209 */ /* 0x000fe20007810000 */
[----:B------:R-:W-:Y:S01]  /*3330*/  IMAD.MOV.U32 R106, RZ, RZ, R119 ;  /* 0x000000ffff6a7224 */ /* 0x000fe200078e0077 */
[----:B------:R-:W-:-:S02]  /*3340*/  FSEL R76, R92, -INF , P4 ;  /* 0xff8000005c4c7808 */ /* 0x000fc40002000000 */
[----:B------:R-:W-:Y:S01]  /*3350*/  FMNMX.FTZ R79, R75, R78, !PT ;  /* 0x0000004e4b4f7209 */ /* 0x000fe20007810000 */
[----:B------:R-:W3:Y:S01]  /*3360*/  MUFU.TANH R88, R88 ;  /* 0x0000005800587308 */ /* 0x000ee20000002400 */
[----:B------:R-:W-:Y:S02]  /*3370*/  ISETP.GT.AND P1, PT, R56, 0x78, PT ;  /* 0x000000783800780c */ /* 0x000fe40003f24270 */
[----:B-1----:R-:W-:Y:S02]  /*3380*/  FSEL R77, R93, -INF , P5 ;  /* 0xff8000005d4d7808 */ /* 0x002fe40002800000 */
[----:B------:R-:W-:Y:S02]  /*3390*/  FMNMX.FTZ R92, R76, R79, !PT ;  /* 0x0000004f4c5c7209 */ /* 0x000fe40007810000 */
[----:B------:R-:W-:Y:S02]  /*33a0*/  ISETP.GT.AND P2, PT, R56, 0x79, PT ;  /* 0x000000793800780c */ /* 0x000fe40003f44270 */
[----:B------:R-:W-:Y:S01]  /*33b0*/  FSEL R78, R100, -INF , P1 ;  /* 0xff800000644e7808 */ /* 0x000fe20000800000 */
[----:B------:R-:W-:Y:S01]  /*33c0*/  IMAD.MOV.U32 R100, RZ, RZ, R119 ;  /* 0x000000ffff647224 */ /* 0x000fe200078e0077 */
[----:B------:R-:W-:Y:S01]  /*33d0*/  FMNMX.FTZ R93, R77, R92, !PT ;  /* 0x0000005c4d5d7209 */ /* 0x000fe20007810000 */
[C---:B------:R-:W-:Y:S01]  /*33e0*/  FMUL.FTZ R92, R0.reuse, R36 ;  /* 0x00000024005c7220 */ /* 0x040fe20000410000 */
[----:B------:R-:W-:Y:S01]  /*33f0*/  FSEL R62, R89, -INF , P3 ;  /* 0xff800000593e7808 */ /* 0x000fe20001800000 */
[----:B------:R-:W-:Y:S01]  /*3400*/  FMUL.FTZ R89, R0, R33 ;  /* 0x0000002100597220 */ /* 0x000fe20000410000 */
[----:B------:R-:W-:-:S02]  /*3410*/  ISETP.GT.AND P3, PT, R56, 0x80, PT ;  /* 0x000000803800780c */ /* 0x000fc40003f64270 */
[----:B------:R-:W-:Y:S01]  /*3420*/  FSEL R79, R80, -INF , P2 ;  /* 0xff800000504f7808 */ /* 0x000fe20001000000 */
[----:B------:R-:W-:Y:S01]  /*3430*/  MUFU.TANH R92, R92 ;  /* 0x0000005c005c7308 */ /* 0x000fe20000002400 */
[----:B------:R-:W-:Y:S02]  /*3440*/  FMNMX.FTZ R94, R78, R93, !PT ;  /* 0x0000005d4e5e7209 */ /* 0x000fe40007810000 */
[----:B------:R-:W-:Y:S02]  /*3450*/  FSEL R32, R96, -INF , P4 ;  /* 0xff80000060207808 */ /* 0x000fe40002000000 */
[----:B------:R-:W-:Y:S02]  /*3460*/  FSEL R36, R81, -INF , P1 ;  /* 0xff80000051247808 */ /* 0x000fe40000800000 */
[----:B------:R-:W-:Y:S01]  /*3470*/  ISETP.GT.AND P4, PT, R56, 0x81, PT ;  /* 0x000000813800780c */ /* 0x000fe20003f84270 */
[----:B------:R-:W1:Y:S01]  /*3480*/  MUFU.TANH R89, R89 ;  /* 0x0000005900597308 */ /* 0x000e620000002400 */
[----:B-----5:R-:W-:Y:S01]  /*3490*/  FSEL R80, R85, -INF , P3 ;  /* 0xff80000055507808 */ /* 0x020fe20001800000 */
[----:B------:R-:W-:Y:S01]  /*34a0*/  FMUL.FTZ R85, R0, R37 ;  /* 0x0000002500557220 */ /* 0x000fe20000410000 */
[----:B------:R-:W-:-:S02]  /*34b0*/  FMNMX.FTZ R81, R79, R94, !PT ;  /* 0x0000005e4f517209 */ /* 0x000fc40007810000 */
[----:B------:R-:W-:Y:S02]  /*34c0*/  FSEL R33, R97, -INF , P5 ;  /* 0xff80000061217808 */ /* 0x000fe40002800000 */
[----:B------:R-:W-:Y:S01]  /*34d0*/  ISETP.GT.AND P5, PT, R56, 0x88, PT ;  /* 0x000000883800780c */ /* 0x000fe20003fa4270 */
[----:B------:R5:W5:Y:S01]  /*34e0*/  MUFU.TANH R93, R85 ;  /* 0x00000055005d7308 */ /* 0x000b620000002400 */
[----:B------:R-:W-:Y:S02]  /*34f0*/  FSEL R82, R82, -INF , P4 ;  /* 0xff80000052527808 */ /* 0x000fe40002000000 */
[----:B------:R-:W-:Y:S02]  /*3500*/  FMNMX.FTZ R81, R80, R81, !PT ;  /* 0x0000005150517209 */ /* 0x000fe40007810000 */
[----:B------:R-:W-:Y:S02]  /*3510*/  FSEL R37, R84, -INF , P2 ;  /* 0xff80000054257808 */ /* 0x000fe40001000000 */
[----:B------:R-:W-:-:S02]  /*3520*/  ISETP.GT.AND P1, PT, R56, 0x89, PT ;  /* 0x000000893800780c */ /* 0x000fc40003f24270 */
[----:B----4-:R-:W-:Y:S02]  /*3530*/  FSEL R84, R86, -INF , P5 ;  /* 0xff80000056547808 */ /* 0x010fe40002800000 */
[----:B------:R-:W-:Y:S02]  /*3540*/  FMNMX.FTZ R81, R82, R81, !PT ;  /* 0x0000005152517209 */ /* 0x000fe40007810000 */
[----:B------:R-:W-:Y:S02]  /*3550*/  ISETP.GT.AND P2, PT, R56, 0x90, PT ;  /* 0x000000903800780c */ /* 0x000fe40003f44270 */
[----:B--2---:R-:W-:Y:S02]  /*3560*/  FSEL R86, R87, -INF , P1 ;  /* 0xff80000057567808 */ /* 0x004fe40000800000 */
[----:B------:R-:W-:Y:S02]  /*3570*/  FMNMX.FTZ R95, R84, R81, !PT ;  /* 0x00000051545f7209 */ /* 0x000fe40007810000 */
[----:B------:R-:W-:-:S02]  /*3580*/  FSEL R81, R83, -INF , P3 ;  /* 0xff80000053517808 */ /* 0x000fc40001800000 */
[----:B------:R-:W-:Y:S02]  /*3590*/  ISETP.GT.AND P3, PT, R56, 0x91, PT ;  /* 0x000000913800780c */ /* 0x000fe40003f64270 */
[----:B---3--:R-:W-:Y:S02]  /*35a0*/  FSEL R87, R88, -INF , P2 ;  /* 0xff80000058577808 */ /* 0x008fe40001000000 */
[----:B------:R-:W-:Y:S02]  /*35b0*/  FMNMX.FTZ R94, R86, R95, !PT ;  /* 0x0000005f565e7209 */ /* 0x000fe40007810000 */
[----:B------:R-:W-:Y:S02]  /*35c0*/  FSEL R83, R90, -INF , P4 ;  /* 0xff8000005a537808 */ /* 0x000fe40002000000 */
[----:B------:R-:W-:Y:S02]  /*35d0*/  ISETP.GT.AND P4, PT, R56, 0x98, PT ;  /* 0x000000983800780c */ /* 0x000fe40003f84270 */
[----:B-1----:R-:W-:-:S02]  /*35e0*/  FSEL R88, R89, -INF , P3 ;  /* 0xff80000059587808 */ /* 0x002fc40001800000 */
[----:B------:R-:W-:Y:S01]  /*35f0*/  FMNMX.FTZ R95, R87, R94, !PT ;  /* 0x0000005e575f7209 */ /* 0x000fe20007810000 */
[----:B------:R-:W-:Y:S01]  /*3600*/  FMUL.FTZ R94, R0, R39 ;  /* 0x00000027005e7220 */ /* 0x000fe20000410000 */
[----:B-----5:R-:W-:Y:S02]  /*3610*/  FSEL R85, R91, -INF , P5 ;  /* 0xff8000005b557808 */ /* 0x020fe40002800000 */
[----:B------:R-:W-:Y:S02]  /*3620*/  ISETP.GT.AND P5, PT, R56, 0x99, PT ;  /* 0x000000993800780c */ /* 0x000fe40003fa4270 */
[----:B------:R-:W-:Y:S01]  /*3630*/  FSEL R89, R92, -INF , P4 ;  /* 0xff8000005c597808 */ /* 0x000fe20002000000 */
[----:B------:R-:W1:Y:S01]  /*3640*/  MUFU.TANH R94, R94 ;  /* 0x0000005e005e7308 */ /* 0x000e620000002400 */
[----:B------:R-:W-:Y:S02]  /*3650*/  FMNMX.FTZ R90, R88, R95, !PT ;  /* 0x0000005f585a7209 */ /* 0x000fe40007810000 */
[----:B------:R-:W-:-:S02]  /*3660*/  FSEL R56, R93, -INF , P5 ;  /* 0xff8000005d387808 */ /* 0x000fc40002800000 */
[----:B------:R-:W-:-:S04]  /*3670*/  FMNMX.FTZ R91, R89, R90, !PT ;  /* 0x0000005a595b7209 */ /* 0x000fc80007810000 */
[----:B------:R-:W-:-:S05]  /*3680*/  FMNMX.FTZ R91, R56, R91, !PT ;  /* 0x0000005b385b7209 */ /* 0x000fca0007810000 */
[----:B------:R-:W2:Y:S01]  /*3690*/  SHFL.BFLY PT, R90, R91, 0x2, 0x1f ;  /* 0x0c401f005b5a7f89 */ /* 0x000ea200000e0000 */
[----:B-1----:R-:W-:Y:S02]  /*36a0*/  FSEL R94, R94, -INF , P5 ;  /* 0xff8000005e5e7808 */ /* 0x002fe40002800000 */
[----:B--2---:R-:W-:Y:S01]  /*36b0*/  FMNMX.FTZ R92, R91, R90, !PT ;  /* 0x0000005a5b5c7209 */ /* 0x004fe20007810000 */
[----:B------:R-:W-:-:S04]  /*36c0*/  FMUL.FTZ R91, R0, R34 ;  /* 0x00000022005b7220 */ /* 0x000fc80000410000 */
[----:B------:R-:W1:Y:S02]  /*36d0*/  SHFL.BFLY PT, R93, R92, 0x1, 0x1f ;  /* 0x0c201f005c5d7f89 */ /* 0x000e6400000e0000 */
[----:B------:R-:W2:Y:S02]  /*36e0*/  MUFU.TANH R91, R91 ;  /* 0x0000005b005b7308 */ /* 0x000ea40000002400 */
[----:B--2---:R-:W-:Y:S02]  /*36f0*/  FSEL R91, R91, -INF , P2 ;  /* 0xff8000005b5b7808 */ /* 0x004fe40001000000 */
[----:B-1----:R-:W-:Y:S01]  /*3700*/  FMNMX.FTZ R126, R92, R93, !PT ;  /* 0x0000005d5c7e7209 */ /* 0x002fe20007810000 */
[----:B------:R-:W-:Y:S02]  /*3710*/  IMAD.U32 R93, RZ, RZ, UR10 ;  /* 0x0000000aff5d7e24 */ /* 0x000fe4000f8e00ff */
[----:B------:R-:W-:Y:S01]  /*3720*/  FMUL.FTZ R92, R0, R35 ;  /* 0x00000023005c7220 */ /* 0x000fe20000410000 */
[C---:B------:R-:W-:Y:S01]  /*3730*/  FSETP.NEU.FTZ.AND P6, PT, R126.reuse, -INF , PT ;  /* 0xff8000007e00780b */ /* 0x040fe20003fdd000 */
[----:B------:R-:W-:-:S01]  /*3740*/  FFMA.FTZ R90, R126, R93, -8 ;  /* 0xc10000007e5a7423 */ /* 0x000fc2000001005d */
[----:B------:R-:W-:-:S03]  /*3750*/  FMUL.FTZ R93, R0, R38 ;  /* 0x00000026005d7220 */ /* 0x000fc60000410000 */
[----:B------:R-:W1:Y:S01]  /*3760*/  MUFU.TANH R92, R92 ;  /* 0x0000005c005c7308 */ /* 0x000e620000002400 */
[----:B------:R-:W-:Y:S01]  /*3770*/  FSEL R95, R90, RZ, P6 ;  /* 0x000000ff5a5f7208 */ /* 0x000fe20003000000 */
[----:B------:R-:W-:Y:S01]  /*3780*/  FMUL.FTZ R90, R0, R31 ;  /* 0x0000001f005a7220 */ /* 0x000fe20000410000 */
[----:B------:R-:W-:Y:S01]  /*3790*/  LOP3.LUT P6, RZ, R109, 0x7f, RZ, 0xc0, !PT ;  /* 0x0000007f6dff7812 */ /* 0x000fe200078cc0ff */
[----:B------:R-:W-:Y:S02]  /*37a0*/  IMAD.MOV.U32 R109, RZ, RZ, R119 ;  /* 0x000000ffff6d7224 */ /* 0x000fe400078e0077 */
[----:B------:R-:W-:-:S01]  /*37b0*/  FFMA.FTZ R34, R47, UR10, -R95 ;  /* 0x0000000a2f227c23 */ /* 0x000fc2000801085f */
[----:B------:R-:W-:Y:S01]  /*37c0*/  FMNMX.FTZ R47, R4, R5, !PT ;  /* 0x00000005042f7209 */ /* 0x000fe20007810000 */
[----:B------:R-:W-:-:S01]  /*37d0*/  FFMA.FTZ R38, R48, UR10, -R95 ;  /* 0x0000000a30267c23 */ /* 0x000fc2000801085f */
[--C-:B------:R-:W-:Y:S01]  /*37e0*/  FFMA.FTZ R39, R49, UR10, -R95.reuse ;  /* 0x0000000a31277c23 */ /* 0x100fe2000801085f */
        /* <DEDUP_REMOVED lines=11> */
[----:B------:R-:W-:Y:S01]  /*38a0*/  MUFU.EX2 R47, R57 ;  /* 0x00000039002f7308 */ /* 0x000fe20000000800 */
[----:B------:R-:W-:-:S01]  /*38b0*/  FFMA.FTZ R60, R60, UR10, -R95 ;  /* 0x0000000a3c3c7c23 */ /* 0x000fc2000801085f */
[----:B------:R-:W-:Y:S01]  /*38c0*/  FMNMX.FTZ R49, R9, R54, !PT ;  /* 0x0000003609317209 */ /* 0x000fe20007810000 */
[----:B------:R-:W-:-:S01]  /*38d0*/  FFMA.FTZ R61, R61, UR10, -R95 ;  /* 0x0000000a3d3d7c23 */ /* 0x000fc2000801085f */
[--C-:B------:R-:W-:Y:S01]  /*38e0*/  FFMA.FTZ R63, R63, UR10, -R95.reuse ;  /* 0x0000000a3f3f7c23 */ /* 0x100fe2000801085f */
[----:B------:R-:W-:-:S01]  /*38f0*/  FFMA.FTZ R65, R65, UR10, -R95 ;  /* 0x0000000a41417c23 */ /* 0x000fc2000801085f */
[----:B------:R-:W-:Y:S01]  /*3900*/  FMNMX.FTZ R52, R10, R49, !PT ;  /* 0x000000310a347209 */ /* 0x000fe20007810000 */
[----:B------:R-:W-:-:S01]  /*3910*/  FFMA.FTZ R72, R72, UR10, -R95 ;  /* 0x0000000a48487c23 */ /* 0x000fc2000801085f */
[----:B------:R2:W-:Y:S01]  /*3920*/  MUFU.EX2 R49, R96 ;  /* 0x0000006000317308 */ /* 0x0005e20000000800 */
[----:B-1----:R-:W-:Y:S01]  /*3930*/  FSEL R92, R92, -INF , P3 ;  /* 0xff8000005c5c7808 */ /* 0x002fe20001800000 */
[----:B------:R-:W-:Y:S01]  /*3940*/  @!P6 VIADD R3, R3, 0x33440 ;  /* 0x000334400303e836 */ /* 0x000fe20000000000 */
[----:B------:R-:W-:Y:S01]  /*3950*/  FMNMX.FTZ R51, R11, R52, !PT ;  /* 0x000000340b337209 */ /* 0x000fe20007810000 */
[----:B------:R-:W-:-:S03]  /*3960*/  FFMA.FTZ R56, R56, UR10, -R95 ;  /* 0x0000000a38387c23 */ /* 0x000fc6000801085f */
[----:B------:R-:W-:Y:S01]  /*3970*/  FMNMX.FTZ R52, R12, R51, !PT ;  /* 0x000000330c347209 */ /* 0x000fe20007810000 */
[----:B------:R-:W1:Y:S01]  /*3980*/  MUFU.TANH R90, R90 ;  /* 0x0000005a005a7308 */ /* 0x000e620000002400 */
[----:B--2---:R-:W-:-:S01]  /*3990*/  FFMA.FTZ R96, R64, UR10, -R95 ;  /* 0x0000000a40607c23 */ /* 0x004fc2000801085f */
[----:B------:R-:W-:Y:S02]  /*39a0*/  @!P6 PRMT R3, RZ, 0x654, R3 ;  /* 0x00000654ff03e816 */ /* 0x000fe40000000003 */
[----:B------:R-:W-:Y:S01]  /*39b0*/  FMNMX.FTZ R53, R13, R52, !PT ;  /* 0x000000340d357209 */ /* 0x000fe20007810000 */
[----:B------:R-:W-:Y:S01]  /*39c0*/  FFMA.FTZ R52, R58, UR10, -R95 ;  /* 0x0000000a3a347c23 */ /* 0x000fe2000801085f */
[----:B------:R2:W-:Y:S02]  /*39d0*/  @!P6 SYNCS.ARRIVE.TRANS64.RED.A1T0 RZ, [R3+URZ], RZ ;  /* 0x000000ff03ffe9a7 */ /* 0x0005e4000810043f */
[----:B------:R-:W-:Y:S01]  /*39e0*/  FMNMX.FTZ R54, R14, R53, !PT ;  /* 0x000000350e367209 */ /* 0x000fe20007810000 */
[----:B------:R-:W3:Y:S03]  /*39f0*/  MUFU.TANH R93, R93 ;  /* 0x0000005d005d7308 */ /* 0x000ee60000002400 */
[----:B------:R-:W-:-:S04]  /*3a00*/  FMNMX.FTZ R53, R15, R54, !PT ;  /* 0x000000360f357209 */ /* 0x000fc80007810000 */
[----:B------:R-:W-:Y:S01]  /*3a10*/  FMNMX.FTZ R54, R20, R53, !PT ;  /* 0x0000003514367209 */ /* 0x000fe20007810000 */
[----:B------:R4:W-:Y:S01]  /*3a20*/  MUFU.EX2 R51, R97 ;  /* 0x0000006100337308 */ /* 0x0009e20000000800 */
[----:B-1----:R-:W-:Y:S02]  /*3a30*/  FSEL R90, R90, -INF , P1 ;  /* 0xff8000005a5a7808 */ /* 0x002fe40000800000 */
[----:B------:R-:W-:Y:S01]  /*3a40*/  FMNMX.FTZ R55, R21, R54, !PT ;  /* 0x0000003615377209 */ /* 0x000fe20007810000 */
[----:B------:R-:W-:-:S03]  /*3a50*/  FFMA.FTZ R54, R59, UR10, -R95 ;  /* 0x0000000a3b367c23 */ /* 0x000fc6000801085f */
[----:B------:R-:W-:Y:S01]  /*3a60*/  FMNMX.FTZ R58, R40, R55, !PT ;  /* 0x00000037283a7209 */ /* 0x000fe20007810000 */
[----:B------:R1:W-:Y:S01]  /*3a70*/  MUFU.EX2 R53, R60 ;  /* 0x0000003c00357308 */ /* 0x0003e20000000800 */
[----:B---3--:R-:W-:Y:S01]  /*3a80*/  FSEL R93, R93, -INF , P4 ;  /* 0xff8000005d5d7808 */ /* 0x008fe20002000000 */
[----:B----4-:R-:W-:Y:S01]  /*3a90*/  FFMA.FTZ R97, R73, UR10, -R95 ;  /* 0x0000000a49617c23 */ /* 0x010fe2000801085f */
[----:B------:R-:W-:-:S04]  /*3aa0*/  FMNMX.FTZ R55, R41, R58, !PT ;  /* 0x0000003a29377209 */ /* 0x000fc80007810000 */
[----:B------:R-:W-:Y:S01]  /*3ab0*/  FMNMX.FTZ R57, R42, R55, !PT ;  /* 0x000000372a397209 */ /* 0x000fe20007810000 */
[----:B------:R-:W-:Y:S03]  /*3ac0*/  MUFU.EX2 R31, R31 ;  /* 0x0000001f001f7308 */ /* 0x000fe60000000800 */
[----:B------:R-:W-:-:S04]  /*3ad0*/  FMNMX.FTZ R58, R24, R57, !PT ;  /* 0x00000039183a7209 */ /* 0x000fc80007810000 */
[----:B-1----:R-:W-:Y:S01]  /*3ae0*/  FMNMX.FTZ R60, R43, R58, !PT ;  /* 0x0000003a2b3c7209 */ /* 0x002fe20007810000 */
[----:B------:R1:W-:Y:S03]  /*3af0*/  MUFU.EX2 R55, R61 ;  /* 0x0000003d00377308 */ /* 0x0003e60000000800 */
[----:B------:R-:W-:-:S04]  /*3b00*/  FMNMX.FTZ R57, R25, R60, !PT ;  /* 0x0000003c19397209 */ /* 0x000fc80007810000 */
[----:B------:R-:W-:Y:S01]  /*3b10*/  FMNMX.FTZ R60, R26, R57, !PT ;  /* 0x000000391a3c7209 */ /* 0x000fe20007810000 */
[----:B------:R-:W-:Y:S03]  /*3b20*/  MUFU.EX2 R58, R96 ;  /* 0x00000060003a7308 */ /* 0x000fe60000000800 */
[----:B------:R-:W-:-:S04]  /*3b30*/  FMNMX.FTZ R60, R27, R60, !PT ;  /* 0x0000003c1b3c7209 */ /* 0x000fc80007810000 */
[----:B------:R-:W-:Y:S01]  /*3b40*/  FMNMX.FTZ R59, R45, R60, !PT ;  /* 0x0000003c2d3b7209 */ /* 0x000fe20007810000 */
[----:B------:R3:W-:Y:S03]  /*3b50*/  MUFU.EX2 R57, R63 ;  /* 0x0000003f00397308 */ /* 0x0007e60000000800 */
[----:B------:R-:W-:Y:S01]  /*3b60*/  FMNMX.FTZ R64, R28, R59, !PT ;  /* 0x0000003b1c407209 */ /* 0x000fe20007810000 */
[--C-:B------:R-:W-:Y:S01]  /*3b70*/  FFMA.FTZ R59, R66, UR10, -R95.reuse ;  /* 0x0000000a423b7c23 */ /* 0x100fe2000801085f */
[----:B------:R-:W-:-:S01]  /*3b80*/  FFMA.FTZ R66, R67, UR10, -R95 ;  /* 0x0000000a43427c23 */ /* 0x000fc2000801085f */
[----:B------:R-:W-:Y:S01]  /*3b90*/  FFMA.FTZ R67, R68, UR10, -R95 ;  /* 0x0000000a44437c23 */ /* 0x000fe2000801085f */
[----:B-1----:R-:W-:Y:S01]  /*3ba0*/  FMNMX.FTZ R61, R29, R64, !PT ;  /* 0x000000401d3d7209 */ /* 0x002fe20007810000 */
[----:B------:R1:W-:Y:S03]  /*3bb0*/  MUFU.EX2 R60, R65 ;  /* 0x00000041003c7308 */ /* 0x0003e60000000800 */
[----:B------:R-:W-:-:S04]  /*3bc0*/  FMNMX.FTZ R61, R50, R61, !PT ;  /* 0x0000003d323d7209 */ /* 0x000fc80007810000 */
[----:B------:R-:W-:Y:S01]  /*3bd0*/  FMNMX.FTZ R61, R30, R61, !PT ;  /* 0x0000003d1e3d7209 */ /* 0x000fe20007810000 */
[----:B------:R-:W-:Y:S03]  /*3be0*/  MUFU.EX2 R34, R34 ;  /* 0x0000002200227308 */ /* 0x000fe60000000800 */
[----:B------:R-:W-:-:S04]  /*3bf0*/  FMNMX.FTZ R61, R62, R61, !PT ;  /* 0x0000003d3e3d7209 */ /* 0x000fc80007810000 */
[----:B------:R-:W-:Y:S01]  /*3c00*/  FMNMX.FTZ R64, R32, R61, !PT ;  /* 0x0000003d20407209 */ /* 0x000fe20007810000 */
[----:B------:R-:W-:Y:S03]  /*3c10*/  MUFU.EX2 R35, R35 ;  /* 0x0000002300237308 */ /* 0x000fe60000000800 */
[----:B---3--:R-:W-:Y:S01]  /*3c20*/  FMNMX.FTZ R63, R33, R64, !PT ;  /* 0x00000040213f7209 */ /* 0x008fe20007810000 */
[--C-:B------:R-:W-:Y:S01]  /*3c30*/  FFMA.FTZ R64, R69, UR10, -R95.reuse ;  /* 0x0000000a45407c23 */ /* 0x100fe2000801085f */
[----:B------:R-:W-:-:S01]  /*3c40*/  FFMA.FTZ R69, R76, UR10, -R95 ;  /* 0x0000000a4c457c23 */ /* 0x000fc2000801085f */
[--C-:B------:R-:W-:Y:S01]  /*3c50*/  FFMA.FTZ R76, R79, UR10, -R95.reuse ;  /* 0x0000000a4f4c7c23 */ /* 0x100fe2000801085f */
[----:B------:R-:W-:Y:S01]  /*3c60*/  FMNMX.FTZ R68, R36, R63, !PT ;  /* 0x0000003f24447209 */ /* 0x000fe20007810000 */
[----:B------:R-:W-:Y:S01]  /*3c70*/  FFMA.FTZ R63, R70, UR10, -R95 ;  /* 0x0000000a463f7c23 */ /* 0x000fe2000801085f */
[----:B------:R3:W-:Y:S02]  /*3c80*/  MUFU.EX2 R61, R67 ;  /* 0x00000043003d7308 */ /* 0x0007e40000000800 */
[----:B------:R-:W-:-:S04]  /*3c90*/  FMNMX.FTZ R68, R37, R68, !PT ;  /* 0x0000004425447209 */ /* 0x000fc80007810000 */
[----:B------:R-:W-:Y:S02]  /*3ca0*/  FMNMX.FTZ R68, R81, R68, !PT ;  /* 0x0000004451447209 */ /* 0x000fe40007810000 */
[----:B------:R-:W4:Y:S02]  /*3cb0*/  MUFU.EX2 R38, R38 ;  /* 0x0000002600267308 */ /* 0x000f240000000800 */
[----:B------:R-:W-:-:S04]  /*3cc0*/  FMNMX.FTZ R68, R83, R68, !PT ;  /* 0x0000004453447209 */ /* 0x000fc80007810000 */
[----:B-1----:R-:W-:Y:S02]  /*3cd0*/  FMNMX.FTZ R65, R85, R68, !PT ;  /* 0x0000004455417209 */ /* 0x002fe40007810000 */
[----:B------:R1:W-:Y:S02]  /*3ce0*/  MUFU.EX2 R68, R72 ;  /* 0x0000004800447308 */ /* 0x0003e40000000800 */
[----:B------:R-:W-:Y:S01]  /*3cf0*/  FMNMX.FTZ R70, R90, R65, !PT ;  /* 0x000000415a467209 */ /* 0x000fe20007810000 */
[--C-:B------:R-:W-:Y:S01]  /*3d00*/  FFMA.FTZ R65, R74, UR10, -R95.reuse ;  /* 0x0000000a4a417c23 */ /* 0x100fe2000801085f */
[----:B------:R-:W-:-:S01]  /*3d10*/  FFMA.FTZ R74, R75, UR10, -R95 ;  /* 0x0000000a4b4a7c23 */ /* 0x000fc2000801085f */
[--C-:B------:R-:W-:Y:S01]  /*3d20*/  FFMA.FTZ R75, R84, UR10, -R95.reuse ;  /* 0x0000000a544b7c23 */ /* 0x100fe2000801085f */
[----:B---3--:R-:W-:Y:S02]  /*3d30*/  FMNMX.FTZ R67, R91, R70, !PT ;  /* 0x000000465b437209 */ /* 0x008fe40007810000 */
[----:B------:R-:W-:Y:S01]  /*3d40*/  MUFU.EX2 R39, R39 ;  /* 0x0000002700277308 */ /* 0x000fe20000000800 */
[----:B-1----:R-:W-:-:S01]  /*3d50*/  FFMA.FTZ R72, R77, UR10, -R95 ;  /* 0x0000000a4d487c23 */ /* 0x002fc2000801085f */
[----:B------:R-:W-:Y:S01]  /*3d60*/  FMNMX.FTZ R70, R92, R67, !PT ;  /* 0x000000435c467209 */ /* 0x000fe20007810000 */
[----:B------:R-:W-:-:S01]  /*3d70*/  FFMA.FTZ R77, R87, UR10, -R95 ;  /* 0x0000000a574d7c23 */ /* 0x000fc2000801085f */
[----:B------:R-:W-:Y:S01]  /*3d80*/  IMAD.U32 R87, RZ, RZ, UR10 ;  /* 0x0000000aff577e24 */ /* 0x000fe2000f8e00ff */
[----:B----4-:R-:W-:-:S02]  /*3d90*/  F2FP.SATFINITE.E4M3.F32.PACK_AB_MERGE_C R200, R38, R35, RZ ;  /* 0x0000002326c8723e */ /* 0x010fc400048070ff */
[----:B------:R-:W-:Y:S01]  /*3da0*/  FMNMX.FTZ R67, R93, R70, !PT ;  /* 0x000000465d437209 */ /* 0x000fe20007810000 */
[----:B------:R-:W-:Y:S01]  /*3db0*/  MUFU.EX2 R44, R44 ;  /* 0x0000002c002c7308 */ /* 0x000fe20000000800 */
[----:B------:R-:W-:Y:S02]  /*3dc0*/  F2FP.SATFINITE.E4M3.F32.PACK_AB_MERGE_C R200, R34, R31, R200 ;  /* 0x0000001f22c8723e */ /* 0x000fe400048070c8 */
[----:B------:R-:W-:Y:S01]  /*3dd0*/  FMNMX.FTZ R73, R94, R67, !PT ;  /* 0x000000435e497209 */ /* 0x000fe20007810000 */
[----:B------:R-:W-:-:S01]  /*3de0*/  FFMA.FTZ R67, R71, UR10, -R95 ;  /* 0x0000000a47437c23 */ /* 0x000fc2000801085f */
[--C-:B------:R-:W-:Y:S01]  /*3df0*/  FFMA.FTZ R71, R78, UR10, -R95.reuse ;  /* 0x0000000a4e477c23 */ /* 0x100fe2000801085f */
[----:B------:R-:W-:-:S01]  /*3e00*/  FFMA.FTZ R78, R82, UR10, -R95 ;  /* 0x0000000a524e7c23 */ /* 0x000fc2000801085f */
[----:B------:R-:W-:Y:S01]  /*3e10*/  FFMA.FTZ R82, R88, UR10, -R95 ;  /* 0x0000000a58527c23 */ /* 0x000fe2000801085f */
[----:B------:R-:W1:Y:S01]  /*3e20*/  SHFL.BFLY PT, R96, R73, 0x2, 0x1f ;  /* 0x0c401f0049607f89 */ /* 0x000e6200000e0000 */
[----:B------:R-:W3:Y:S08]  /*3e30*/  MUFU.EX2 R46, R46 ;  /* 0x0000002e002e7308 */ /* 0x000ef00000000800 */
[----:B------:R-:W-:Y:S08]  /*3e40*/  MUFU.EX2 R48, R48 ;  /* 0x0000003000307308 */ /* 0x000ff00000000800 */
[----:B------:R-:W-:Y:S01]  /*3e50*/  MUFU.EX2 R52, R52 ;  /* 0x0000003400347308 */ /* 0x000fe20000000800 */
[----:B---3--:R-:W-:-:S04]  /*3e60*/  F2FP.SATFINITE.E4M3.F32.PACK_AB_MERGE_C R202, R47, R46, RZ ;  /* 0x0000002e2fca723e */ /* 0x008fc800048070ff */
[----:B------:R-:W-:Y:S02]  /*3e70*/  F2FP.SATFINITE.E4M3.F32.PACK_AB_MERGE_C R202, R44, R39, R202 ;  /* 0x000000272cca723e */ /* 0x000fe400048070ca */
[----:B-1----:R-:W-:Y:S01]  /*3e80*/  FMNMX.FTZ R96, R73, R96, !PT ;  /* 0x0000006049607209 */ /* 0x002fe20007810000 */
[--C-:B------:R-:W-:Y:S01]  /*3e90*/  FFMA.FTZ R73, R80, UR10, -R95.reuse ;  /* 0x0000000a50497c23 */ /* 0x100fe2000801085f */
[----:B------:R-:W-:-:S01]  /*3ea0*/  FFMA.FTZ R80, R86, UR10, -R95 ;  /* 0x0000000a56507c23 */ /* 0x000fc2000801085f */
[----:B------:R-:W-:Y:S02]  /*3eb0*/  MUFU.EX2 R54, R54 ;  /* 0x0000003600367308 */ /* 0x000fe40000000800 */
[----:B------:R-:W1:Y:S06]  /*3ec0*/  SHFL.BFLY PT, R79, R96, 0x1, 0x1f ;  /* 0x0c201f00604f7f89 */ /* 0x000e6c00000e0000 */
[----:B------:R-:W-:Y:S08]  /*3ed0*/  MUFU.EX2 R59, R59 ;  /* 0x0000003b003b7308 */ /* 0x000ff00000000800 */
[----:B------:R-:W-:Y:S08]  /*3ee0*/  MUFU.EX2 R66, R66 ;  /* 0x0000004200427308 */ /* 0x000ff00000000800 */
[----:B------:R-:W-:Y:S01]  /*3ef0*/  MUFU.EX2 R64, R64 ;  /* 0x0000004000407308 */ /* 0x000fe20000000800 */
[----:B-1----:R-:W-:Y:S01]  /*3f00*/  FMNMX.FTZ R132, R96, R79, !PT ;  /* 0x0000004f60847209 */ /* 0x002fe20007810000 */
[----:B------:R-:W-:Y:S01]  /*3f10*/  FFMA.FTZ R79, R89, UR10, -R95 ;  /* 0x0000000a594f7c23 */ /* 0x000fe2000801085f */
[----:B------:R-:W-:-:S02]  /*3f20*/  IMAD.MOV.U32 R96, RZ, RZ, R119 ;  /* 0x000000ffff607224 */ /* 0x000fc400078e0077 */
[C---:B------:R-:W-:Y:S01]  /*3f30*/  FSETP.NEU.FTZ.AND P1, PT, R132.reuse, -INF , PT ;  /* 0xff8000008400780b */ /* 0x040fe20003f3d000 */
[----:B------:R-:W-:-:S02]  /*3f40*/  FFMA.FTZ R84, R132, R87, -8 ;  /* 0xc100000084547423 */ /* 0x000fc40000010057 */
[----:B------:R-:W-:Y:S01]  /*3f50*/  MUFU.EX2 R63, R63 ;  /* 0x0000003f003f7308 */ /* 0x000fe20000000800 */
[----:B------:R-:W-:Y:S02]  /*3f60*/  IMAD.MOV.U32 R95, RZ, RZ, R119 ;  /* 0x000000ffff5f7224 */ /* 0x000fe400078e0077 */
[----:B------:R-:W-:Y:S02]  /*3f70*/  FSEL R84, R84, RZ, P1 ;  /* 0x000000ff54547208 */ /* 0x000fe40000800000 */
[----:B------:R-:W-:-:S03]  /*3f80*/  PLOP3.LUT P1, PT, PT, PT, UP0, 0x80, 0x0 ;  /* 0x000000000000781c */ /* 0x000fc60003f2f008 */
[----:B------:R-:W-:Y:S01]  /*3f90*/  MUFU.EX2 R65, R65 ;  /* 0x0000004100417308 */ /* 0x000fe20000000800 */
[----:B------:R-:W-:-:S01]  /*3fa0*/  FFMA.FTZ R4, R4, UR10, -R84 ;  /* 0x0000000a04047c23 */ /* 0x000fc20008010854 */
[--C-:B------:R-:W-:Y:S01]  /*3fb0*/  FFMA.FTZ R5, R5, UR10, -R84.reuse ;  /* 0x0000000a05057c23 */ /* 0x100fe20008010854 */
[----:B------:R-:W-:-:S01]  /*3fc0*/  FFMA.FTZ R6, R6, UR10, -R84 ;  /* 0x0000000a06067c23 */ /* 0x000fc20008010854 */
[--C-:B------:R-:W-:Y:S01]  /*3fd0*/  FFMA.FTZ R7, R7, UR10, -R84.reuse ;  /* 0x0000000a07077c23 */ /* 0x100fe20008010854 */
[----:B------:R-:W-:-:S01]  /*3fe0*/  FFMA.FTZ R8, R8, UR10, -R84 ;  /* 0x0000000a08087c23 */ /* 0x000fc20008010854 */
[--C-:B------:R-:W-:Y:S01]  /*3ff0*/  FFMA.FTZ R9, R9, UR10, -R84.reuse ;  /* 0x0000000a09097c23 */ /* 0x100fe20008010854 */
[----:B------:R-:W-:-:S01]  /*4000*/  FFMA.FTZ R24, R24, UR10, -R84 ;  /* 0x0000000a18187c23 */ /* 0x000fc20008010854 */
        /* <DEDUP_REMOVED lines=8> */
[----:B------:R-:W1:Y:S01]  /*4090*/  MUFU.EX2 R5, R5 ;  /* 0x0000000500057308 */ /* 0x000e620000000800 */
[----:B------:R-:W-:-:S01]  /*40a0*/  FFMA.FTZ R20, R20, UR10, -R84 ;  /* 0x0000000a14147c23 */ /* 0x000fc20008010854 */
[--C-:B------:R-:W-:Y:S01]  /*40b0*/  FFMA.FTZ R21, R21, UR10, -R84.reuse ;  /* 0x0000000a15157c23 */ /* 0x100fe20008010854 */
[----:B------:R-:W-:-:S01]  /*40c0*/  FFMA.FTZ R40, R40, UR10, -R84 ;  /* 0x0000000a28287c23 */ /* 0x000fc20008010854 */
[--C-:B------:R-:W-:Y:S01]  /*40d0*/  FFMA.FTZ R41, R41, UR10, -R84.reuse ;  /* 0x0000000a29297c23 */ /* 0x100fe20008010854 */
[----:B------:R-:W-:-:S01]  /*40e0*/  FFMA.FTZ R42, R42, UR10, -R84 ;  /* 0x0000000a2a2a7c23 */ /* 0x000fc20008010854 */
[--C-:B------:R-:W-:Y:S01]  /*40f0*/  FFMA.FTZ R62, R62, UR10, -R84.reuse ;  /* 0x0000000a3e3e7c23 */ /* 0x100fe20008010854 */
[----:B------:R-:W-:-:S01]  /*4100*/  FFMA.FTZ R43, R43, UR10, -R84 ;  /* 0x0000000a2b2b7c23 */ /* 0x000fc20008010854 */
[----:B------:R-:W3:Y:S01]  /*4110*/  MUFU.EX2 R6, R6 ;  /* 0x0000000600067308 */ /* 0x000ee20000000800 */
[----:B------:R-:W-:-:S01]  /*4120*/  FFMA.FTZ R26, R26, UR10, -R84 ;  /* 0x0000000a1a1a7c23 */ /* 0x000fc20008010854 */
[--C-:B------:R-:W-:Y:S01]  /*4130*/  FFMA.FTZ R27, R27, UR10, -R84.reuse ;  /* 0x0000000a1b1b7c23 */ /* 0x100fe20008010854 */
[----:B------:R-:W-:-:S01]  /*4140*/  FFMA.FTZ R45, R45, UR10, -R84 ;  /* 0x0000000a2d2d7c23 */ /* 0x000fc20008010854 */
[--C-:B------:R-:W-:Y:S01]  /*4150*/  FFMA.FTZ R28, R28, UR10, -R84.reuse ;  /* 0x0000000a1c1c7c23 */ /* 0x100fe20008010854 */
[----:B------:R-:W-:-:S01]  /*4160*/  FFMA.FTZ R29, R29, UR10, -R84 ;  /* 0x0000000a1d1d7c23 */ /* 0x000fc20008010854 */
[--C-:B------:R-:W-:Y:S01]  /*4170*/  FFMA.FTZ R50, R50, UR10, -R84.reuse ;  /* 0x0000000a32327c23 */ /* 0x100fe20008010854 */
[----:B------:R-:W-:-:S01]  /*4180*/  FFMA.FTZ R30, R30, UR10, -R84 ;  /* 0x0000000a1e1e7c23 */ /* 0x000fc20008010854 */
[----:B------:R-:W4:Y:S01]  /*4190*/  MUFU.EX2 R7, R7 ;  /* 0x0000000700077308 */ /* 0x000f220000000800 */
[----:B-1----:R-:W-:-:S01]  /*41a0*/  FADD.FTZ R89, R4, R5 ;  /* 0x0000000504597221 */ /* 0x002fc20000010000 */
        /* <DEDUP_REMOVED lines=12> */
[----:B------:R-:W-:Y:S01]  /*4270*/  FFMA.FTZ R84, R94, UR10, -R84 ;  /* 0x0000000a5e547c23 */ /* 0x000fe20008010854 */
[----:B------:R-:W-:Y:S01]  /*4280*/  IMAD.MOV.U32 R94, RZ, RZ, R119 ;  /* 0x000000ffff5e7224 */ /* 0x000fe200078e0077 */
[----:B------:R5:W-:Y:S08]  /*4290*/  MUFU.EX2 R87, R24 ;  /* 0x0000001800577308 */ /* 0x000bf00000000800 */
[----:B------:R-:W2:Y:S01]  /*42a0*/  MUFU.EX2 R9, R9 ;  /* 0x0000000900097308 */ /* 0x000ea20000000800 */
[----:B-----5:R-:W-:-:S01]  /*42b0*/  FADD.FTZ R24, R31, R34 ;  /* 0x000000221f187221 */ /* 0x020fc20000010000 */
[----:B------:R-:W-:-:S02]  /*42c0*/  IMAD.MOV.U32 R34, RZ, RZ, R119 ;  /* 0x000000ffff227224 */ /* 0x000fc400078e0077 */
[----:B------:R-:W-:-:S04]  /*42d0*/  IMAD.MOV.U32 R31, RZ, RZ, R119 ;  /* 0x000000ffff1f7224 */ /* 0x000fc800078e0077 */
[----:B------:R5:W-:Y:S08]  /*42e0*/  MUFU.EX2 R86, R25 ;  /* 0x0000001900567308 */ /* 0x000bf00000000800 */
[----:B------:R-:W2:Y:S01]  /*42f0*/  MUFU.EX2 R10, R10 ;  /* 0x0000000a000a7308 */ /* 0x000ea20000000800 */
[----:B-----5:R-:W-:-:S01]  /*4300*/  FADD.FTZ R25, R35, R24 ;  /* 0x0000001823197221 */ /* 0x020fc20000010000 */
[----:B---3--:R-:W-:-:S03]  /*4310*/  FADD.FTZ R24, R6, R89 ;  /* 0x0000005906187221 */ /* 0x008fc60000010000 */
[----:B------:R-:W-:Y:S01]  /*4320*/  FADD.FTZ R88, R38, R25 ;  /* 0x0000001926587221 */ /* 0x000fe20000010000 */
[----:B----4-:R-:W-:-:S02]  /*4330*/  FADD.FTZ R25, R7, R24 ;  /* 0x0000001807197221 */ /* 0x010fc40000010000 */
[----:B------:R-:W3:Y:S01]  /*4340*/  MUFU.EX2 R11, R11 ;  /* 0x0000000b000b7308 */ /* 0x000ee20000000800 */
[----:B------:R-:W-:-:S01]  /*4350*/  FADD.FTZ R89, R39, R88 ;  /* 0x0000005827597221 */ /* 0x000fc20000010000 */
[----:B-1----:R-:W-:Y:S01]  /*4360*/  FADD.FTZ R24, R8, R25 ;  /* 0x0000001908187221 */ /* 0x002fe20000010000 */
[----:B------:R-:W-:Y:S02]  /*4370*/  IMAD.MOV.U32 R39, RZ, RZ, R119 ;  /* 0x000000ffff277224 */ /* 0x000fe400078e0077 */
[----:B------:R-:W-:Y:S01]  /*4380*/  FADD.FTZ R89, R44, R89 ;  /* 0x000000592c597221 */ /* 0x000fe20000010000 */
[----:B--2---:R-:W-:-:S01]  /*4390*/  FADD.FTZ R3, R9, R24 ;  /* 0x0000001809037221 */ /* 0x004fc20000010000 */
[----:B------:R-:W-:Y:S01]  /*43a0*/  IMAD.MOV.U32 R44, RZ, RZ, R119 ;  /* 0x000000ffff2c7224 */ /* 0x000fe200078e0077 */
[----:B------:R-:W1:Y:S01]  /*43b0*/  MUFU.EX2 R12, R12 ;  /* 0x0000000c000c7308 */ /* 0x000e620000000800 */
[----:B------:R-:W-:-:S01]  /*43c0*/  FADD.FTZ R24, R46, R89 ;  /* 0x000000592e187221 */ /* 0x000fc20000010000 */
[----:B------:R-:W-:Y:S01]  /*43d0*/  FADD.FTZ R88, R10, R3 ;  /* 0x000000030a587221 */ /* 0x000fe20000010000 */
[----:B------:R-:W-:-:S02]  /*43e0*/  IMAD.MOV.U32 R46, RZ, RZ, R119 ;  /* 0x000000ffff2e7224 */ /* 0x000fc400078e0077 */
[----:B------:R-:W-:Y:S01]  /*43f0*/  FADD.FTZ R3, R47, R24 ;  /* 0x000000182f037221 */ /* 0x000fe20000010000 */
[----:B------:R-:W-:Y:S02]  /*4400*/  IMAD.MOV.U32 R47, RZ, RZ, R119 ;  /* 0x000000ffff2f7224 */ /* 0x000fe400078e0077 */
[----:B------:R-:W2:Y:S01]  /*4410*/  MUFU.EX2 R13, R13 ;  /* 0x0000000d000d7308 */ /* 0x000ea20000000800 */
[----:B---3--:R-:W-:-:S01]  /*4420*/  FADD.FTZ R25, R11, R88 ;  /* 0x000000580b197221 */ /* 0x008fc20000010000 */
[----:B------:R-:W-:-:S04]  /*4430*/  FADD.FTZ R24, R48, R3 ;  /* 0x0000000330187221 */ /* 0x000fc80000010000 */
[----:B------:R-:W-:Y:S02]  /*4440*/  FADD.FTZ R24, R49, R24 ;  /* 0x0000001831187221 */ /* 0x000fe40000010000 */
[----:B------:R-:W3:Y:S01]  /*4450*/  MUFU.EX2 R14, R14 ;  /* 0x0000000e000e7308 */ /* 0x000ee20000000800 */
[----:B-1----:R-:W-:-:S01]  /*4460*/  FADD.FTZ R88, R12, R25 ;  /* 0x000000190c587221 */ /* 0x002fc20000010000 */
[----:B------:R-:W-:Y:S01]  /*4470*/  FADD.FTZ R89, R51, R24 ;  /* 0x0000001833597221 */ /* 0x000fe20000010000 */
[----:B------:R-:W-:-:S04]  /*4480*/  F2FP.SATFINITE.E4M3.F32.PACK_AB_MERGE_C R51, R52, R51, RZ ;  /* 0x000000333433723e */ /* 0x000fc800048070ff */
[----:B------:R-:W-:Y:S01]  /*4490*/  F2FP.SATFINITE.E4M3.F32.PACK_AB_MERGE_C R204, R49, R48, R51 ;  /* 0x0000003031cc723e */ /* 0x000fe20004807033 */
[----:B------:R-:W1:Y:S01]  /*44a0*/  MUFU.EX2 R15, R15 ;  /* 0x0000000f000f7308 */ /* 0x000e620000000800 */
[----:B--2---:R-:W-:-:S01]  /*44b0*/  FADD.FTZ R25, R13, R88 ;  /* 0x000000580d197221 */ /* 0x004fc20000010000 */
[----:B------:R-:W-:Y:S01]  /*44c0*/  FADD.FTZ R88, R52, R89 ;  /* 0x0000005934587221 */ /* 0x000fe20000010000 */
[--C-:B------:R-:W-:Y:S02]  /*44d0*/  IMAD.MOV.U32 R52, RZ, RZ, R119.reuse ;  /* 0x000000ffff347224 */ /* 0x100fe400078e0077 */
[----:B------:R-:W-:Y:S02]  /*44e0*/  IMAD.MOV.U32 R51, RZ, RZ, R119 ;  /* 0x000000ffff337224 */ /* 0x000fe400078e0077 */
[----:B------:R-:W-:-:S01]  /*44f0*/  FADD.FTZ R89, R53, R88 ;  /* 0x0000005835597221 */ /* 0x000fc20000010000 */
[----:B------:R-:W-:Y:S01]  /*4500*/  IMAD.MOV.U32 R88, RZ, RZ, R119 ;  /* 0x000000ffff587224 */ /* 0x000fe200078e0077 */
[----:B------:R-:W2:Y:S01]  /*4510*/  MUFU.EX2 R20, R20 ;  /* 0x0000001400147308 */ /* 0x000ea20000000800 */
[----:B---3--:R-:W-:-:S01]  /*4520*/  FADD.FTZ R24, R14, R25 ;  /* 0x000000190e187221 */ /* 0x008fc20000010000 */
[----:B------:R-:W-:-:S02]  /*4530*/  IMAD.MOV.U32 R49, RZ, RZ, R119 ;  /* 0x000000ffff317224 */ /* 0x000fc400078e0077 */
[----:B------:R-:W-:-:S04]  /*4540*/  IMAD.MOV.U32 R48, RZ, RZ, R119 ;  /* 0x000000ffff307224 */ /* 0x000fc800078e0077 */
[----:B------:R-:W3:Y:S01]  /*4550*/  MUFU.EX2 R21, R21 ;  /* 0x0000001500157308 */ /* 0x000ee20000000800 */
[----:B-1----:R-:W-:-:S01]  /*4560*/  FADD.FTZ R25, R15, R24 ;  /* 0x000000180f197221 */ /* 0x002fc20000010000 */
[----:B------:R-:W-:-:S04]  /*4570*/  F2FP.SATFINITE.E4M3.F32.PACK_AB_MERGE_C R15, R15, R14, RZ ;  /* 0x0000000e0f0f723e */ /* 0x000fc800048070ff */
[----:B------:R-:W-:Y:S02]  /*4580*/  F2FP.SATFINITE.E4M3.F32.PACK_AB_MERGE_C R205, R13, R12, R15 ;  /* 0x0000000c0dcd723e */ /* 0x000fe4000480700f */
[----:B------:R-:W1:Y:S01]  /*4590*/  MUFU.EX2 R40, R40 ;  /* 0x0000002800287308 */ /* 0x000e620000000800 */
[----:B--2---:R-:W-:-:S07]  /*45a0*/  FADD.FTZ R24, R20, R25 ;  /* 0x0000001914187221 */ /* 0x004fce0000010000 */
[----:B------:R-:W2:Y:S01]  /*45b0*/  MUFU.EX2 R41, R41 ;  /* 0x0000002900297308 */ /* 0x000ea20000000800 */
[----:B---3--:R-:W-:-:S07]  /*45c0*/  FADD.FTZ R25, R21, R24 ;  /* 0x0000001815197221 */ /* 0x008fce0000010000 */
[----:B------:R-:W3:Y:S01]  /*45d0*/  MUFU.EX2 R42, R42 ;  /* 0x0000002a002a7308 */ /* 0x000ee20000000800 */
[----:B-1----:R-:W-:-:S07]  /*45e0*/  FADD.FTZ R24, R40, R25 ;  /* 0x0000001928187221 */ /* 0x002fce0000010000 */
[----:B------:R1:W-:Y:S01]  /*45f0*/  MUFU.EX2 R3, R62 ;  /* 0x0000003e00037308 */ /* 0x0003e20000000800 */
[----:B--2---:R-:W-:-:S01]  /*4600*/  FADD.FTZ R25, R41, R24 ;  /* 0x0000001829197221 */ /* 0x004fc20000010000 */
[----:B------:R-:W-:Y:S01]  /*4610*/  F2FP.SATFINITE.E4M3.F32.PACK_AB_MERGE_C R40, R41, R40, RZ ;  /* 0x000000282928723e */ /* 0x000fe200048070ff */
[----:B------:R-:W-:-:S03]  /*4620*/  IMAD.MOV.U32 R41, RZ, RZ, R119 ;  /* 0x000000ffff297224 */ /* 0x000fc600078e0077 */
[----:B------:R-:W-:Y:S01]  /*4630*/  F2FP.SATFINITE.E4M3.F32.PACK_AB_MERGE_C R207, R21, R20, R40 ;  /* 0x0000001415cf723e */ /* 0x000fe20004807028 */
[----:B------:R-:W-:Y:S01]  /*4640*/  IMAD.MOV.U32 R40, RZ, RZ, R119 ;  /* 0x000000ffff287224 */ /* 0x000fe200078e0077 */
[----:B------:R-:W2:Y:S01]  /*4650*/  MUFU.EX2 R43, R43 ;  /* 0x0000002b002b7308 */ /* 0x000ea20000000800 */
[----:B-1----:R-:W-:-:S01]  /*4660*/  FADD.FTZ R62, R54, R89 ;  /* 0x00000059363e7221 */ /* 0x002fc20000010000 */
[----:B---3--:R-:W-:Y:S01]  /*4670*/  FADD.FTZ R24, R42, R25 ;  /* 0x000000192a187221 */ /* 0x008fe20000010000 */
[----:B------:R-:W-:Y:S02]  /*4680*/  F2FP.SATFINITE.E4M3.F32.PACK_AB_MERGE_C R25, R7, R6, RZ ;  /* 0x000000060719723e */ /* 0x000fe400048070ff */
[----:B------:R-:W-:Y:S01]  /*4690*/  FADD.FTZ R89, R55, R62 ;  /* 0x0000003e37597221 */ /* 0x000fe20000010000 */
[----:B------:R-:W-:-:S01]  /*46a0*/  FADD.FTZ R24, R87, R24 ;  /* 0x0000001857187221 */ /* 0x000fc20000010000 */
[----:B------:R-:W-:Y:S01]  /*46b0*/  F2FP.SATFINITE.E4M3.F32.PACK_AB_MERGE_C R201, R5, R4, R25 ;  /* 0x0000000405c9723e */ /* 0x000fe20004807019 */
[----:B------:R-:W1:Y:S01]  /*46c0*/  MUFU.EX2 R26, R26 ;  /* 0x0000001a001a7308 */ /* 0x000e620000000800 */
[----:B------:R-:W-:-:S01]  /*46d0*/  FADD.FTZ R38, R58, R89 ;  /* 0x000000593a267221 */ /* 0x000fc20000010000 */
[----:B------:R-:W-:Y:S01]  /*46e0*/  F2FP.SATFINITE.E4M3.F32.PACK_AB_MERGE_C R55, R58, R55, RZ ;  /* 0x000000373a37723e */ /* 0x000fe200048070ff */
[----:B------:R-:W-:-:S02]  /*46f0*/  IMAD.MOV.U32 R89, RZ, RZ, R119 ;  /* 0x000000ffff597224 */ /* 0x000fc400078e0077 */
[----:B------:R-:W-:Y:S01]  /*4700*/  FADD.FTZ R35, R57, R38 ;  /* 0x0000002639237221 */ /* 0x000fe20000010000 */
[----:B------:R-:W-:Y:S01]  /*4710*/  F2FP.SATFINITE.E4M3.F32.PACK_AB_MERGE_C R206, R54, R53, R55 ;  /* 0x0000003536ce723e */ /* 0x000fe20004807037 */
[----:B------:R-:W-:Y:S01]  /*4720*/  IMAD.MOV.U32 R62, RZ, RZ, R119 ;  /* 0x000000ffff3e7224 */ /* 0x000fe200078e0077 */
[----:B------:R-:W3:Y:S01]  /*4730*/  MUFU.EX2 R27, R27 ;  /* 0x0000001b001b7308 */ /* 0x000ee20000000800 */
[----:B------:R-:W-:-:S01]  /*4740*/  FADD.FTZ R6, R60, R35 ;  /* 0x000000233c067221 */ /* 0x000fc20000010000 */
[----:B------:R-:W-:Y:S01]  /*4750*/  F2FP.SATFINITE.E4M3.F32.PACK_AB_MERGE_C R35, R11, R10, RZ ;  /* 0x0000000a0b23723e */ /* 0x000fe200048070ff */
[----:B--2---:R-:W-:-:S01]  /*4760*/  FADD.FTZ R11, R43, R24 ;  /* 0x000000182b0b7221 */ /* 0x004fc20000010000 */
[----:B------:R-:W-:Y:S01]  /*4770*/  F2FP.SATFINITE.E4M3.F32.PACK_AB_MERGE_C R43, R86, R43, RZ ;  /* 0x0000002b562b723e */ /* 0x000fe200048070ff */
[----:B------:R-:W-:-:S01]  /*4780*/  FADD.FTZ R7, R59, R6 ;  /* 0x000000063b077221 */ /* 0x000fc20000010000 */
[----:B------:R-:W-:Y:S01]  /*4790*/  F2FP.SATFINITE.E4M3.F32.PACK_AB_MERGE_C R203, R9, R8, R35 ;  /* 0x0000000809cb723e */ /* 0x000fe20004807023 */
[----:B------:R-:W-:-:S01]  /*47a0*/  FADD.FTZ R11, R86, R11 ;  /* 0x0000000b560b7221 */ /* 0x000fc20000010000 */
[----:B------:R-:W2:Y:S01]  /*47b0*/  MUFU.EX2 R45, R45 ;  /* 0x0000002d002d7308 */ /* 0x000ea20000000800 */
[----:B------:R-:W-:-:S01]  /*47c0*/  FADD.FTZ R6, R66, R7 ;  /* 0x0000000742067221 */ /* 0x000fc20000010000 */
[----:B------:R-:W-:Y:S01]  /*47d0*/  F2FP.SATFINITE.E4M3.F32.PACK_AB_MERGE_C R59, R66, R59, RZ ;  /* 0x0000003b423b723e */ /* 0x000fe200048070ff */
[----:B------:R-:W-:Y:S01]  /*47e0*/  IMAD.MOV.U32 R86, RZ, RZ, R119 ;  /* 0x000000ffff567224 */ /* 0x000fe200078e0077 */
[----:B------:R-:W-:Y:S01]  /*47f0*/  F2FP.SATFINITE.E4M3.F32.PACK_AB_MERGE_C R209, R87, R42, R43 ;  /* 0x0000002a57d1723e */ /* 0x000fe2000480702b */
[----:B------:R-:W-:-:S01]  /*4800*/  FADD.FTZ R7, R61, R6 ;  /* 0x000000063d077221 */ /* 0x000fc20000010000 */
[----:B-1----:R-:W-:Y:S01]  /*4810*/  FADD.FTZ R6, R26, R11 ;  /* 0x0000000b1a067221 */ /* 0x002fe20000010000 */
[----:B------:R-:W-:Y:S01]  /*4820*/  F2FP.SATFINITE.E4M3.F32.PACK_AB_MERGE_C R208, R60, R57, R59 ;  /* 0x000000393cd0723e */ /* 0x000fe2000480703b */
[----:B------:R-:W1:Y:S01]  /*4830*/  MUFU.EX2 R28, R28 ;  /* 0x0000001c001c7308 */ /* 0x000e620000000800 */
[----:B------:R-:W-:-:S01]  /*4840*/  FADD.FTZ R10, R64, R7 ;  /* 0x00000007400a7221 */ /* 0x000fc20000010000 */
[----:B---3--:R-:W-:Y:S01]  /*4850*/  FADD.FTZ R14, R27, R6 ;  /* 0x000000061b0e7221 */ /* 0x008fe20000010000 */
[----:B------:R-:W-:-:S02]  /*4860*/  IMAD.MOV.U32 R87, RZ, RZ, R119 ;  /* 0x000000ffff577224 */ /* 0x000fc400078e0077 */
[----:B------:R-:W-:Y:S01]  /*4870*/  FADD.FTZ R7, R63, R10 ;  /* 0x0000000a3f077221 */ /* 0x000fe20000010000 */
[----:B------:R-:W-:Y:S01]  /*4880*/  F2FP.SATFINITE.E4M3.F32.PACK_AB_MERGE_C R63, R68, R63, RZ ;  /* 0x0000003f443f723e */ /* 0x000fe200048070ff */
[----:B------:R-:W-:Y:S01]  /*4890*/  IMAD.MOV.U32 R66, RZ, RZ, R119 ;  /* 0x000000ffff427224 */ /* 0x000fe200078e0077 */
[----:B------:R-:W3:Y:S01]  /*48a0*/  MUFU.EX2 R29, R29 ;  /* 0x0000001d001d7308 */ /* 0x000ee20000000800 */
[----:B--2---:R-:W-:-:S01]  /*48b0*/  FADD.FTZ R11, R45, R14 ;  /* 0x0000000e2d0b7221 */ /* 0x004fc20000010000 */
[----:B------:R-:W-:Y:S01]  /*48c0*/  FADD.FTZ R68, R68, R7 ;  /* 0x0000000744447221 */ /* 0x000fe20000010000 */
[----:B------:R-:W-:Y:S01]  /*48d0*/  F2FP.SATFINITE.E4M3.F32.PACK_AB_MERGE_C R210, R64, R61, R63 ;  /* 0x0000003d40d2723e */ /* 0x000fe2000480703f */
[----:B------:R-:W-:Y:S02]  /*48e0*/  IMAD.MOV.U32 R64, RZ, RZ, R119 ;  /* 0x000000ffff407224 */ /* 0x000fe400078e0077 */
[----:B------:R-:W-:-:S01]  /*48f0*/  FADD.FTZ R7, R65, R68 ;  /* 0x0000004441077221 */ /* 0x000fc20000010000 */
[----:B------:R-:W-:Y:S01]  /*4900*/  IMAD.MOV.U32 R68, RZ, RZ, R119 ;  /* 0x000000ffff447224 */ /* 0x000fe200078e0077 */
[----:B------:R2:W4:Y:S01]  /*4910*/  MUFU.EX2 R70, R97 ;  /* 0x0000006100467308 */ /* 0x0005220000000800 */
[C---:B-1----:R-:W-:Y:S01]  /*4920*/  F2FP.SATFINITE.E4M3.F32.PACK_AB_MERGE_C R45, R28.reuse, R45, RZ ;  /* 0x0000002d1c2d723e */ /* 0x042fe200048070ff */
[----:B------:R-:W-:Y:S01]  /*4930*/  FADD.FTZ R28, R28, R11 ;  /* 0x0000000b1c1c7221 */ /* 0x000fe20000010000 */
[----:B------:R-:W-:-:S02]  /*4940*/  IMAD.MOV.U32 R63, RZ, RZ, R119 ;  /* 0x000000ffff3f7224 */ /* 0x000fc400078e0077 */
[----:B------:R-:W-:Y:S01]  /*4950*/  F2FP.SATFINITE.E4M3.F32.PACK_AB_MERGE_C R211, R27, R26, R45 ;  /* 0x0000001a1bd3723e */ /* 0x000fe2000480702d */
[----:B------:R-:W-:Y:S02]  /*4960*/  IMAD.MOV.U32 R61, RZ, RZ, R119 ;  /* 0x000000ffff3d7224 */ /* 0x000fe400078e0077 */
[----:B------:R-:W1:Y:S01]  /*4970*/  MUFU.EX2 R50, R50 ;  /* 0x0000003200327308 */ /* 0x000e620000000800 */
[----:B---3--:R-:W-:-:S01]  /*4980*/  FADD.FTZ R11, R29, R28 ;  /* 0x0000001c1d0b7221 */ /* 0x008fc20000010000 */
[--C-:B--2---:R-:W-:Y:S02]  /*4990*/  IMAD.MOV.U32 R97, RZ, RZ, R119.reuse ;  /* 0x000000ffff617224 */ /* 0x104fe400078e0077 */
[--C-:B------:R-:W-:Y:S02]  /*49a0*/  IMAD.MOV.U32 R60, RZ, RZ, R119.reuse ;  /* 0x000000ffff3c7224 */ /* 0x100fe400078e0077 */
[----:B------:R-:W-:Y:S02]  /*49b0*/  IMAD.MOV.U32 R59, RZ, RZ, R119 ;  /* 0x000000ffff3b7224 */ /* 0x000fe400078e0077 */
[----:B------:R-:W2:Y:S01]  /*49c0*/  MUFU.EX2 R67, R67 ;  /* 0x0000004300437308 */ /* 0x000ea20000000800 */
[----:B----4-:R-:W-:-:S01]  /*49d0*/  FADD.FTZ R4, R70, R7 ;  /* 0x0000000746047221 */ /* 0x010fc20000010000 */
[----:B------:R-:W-:-:S02]  /*49e0*/  IMAD.MOV.U32 R58, RZ, RZ, R119 ;  /* 0x000000ffff3a7224 */ /* 0x000fc400078e0077 */
[--C-:B------:R-:W-:Y:S02]  /*49f0*/  IMAD.MOV.U32 R57, RZ, RZ, R119.reuse ;  /* 0x000000ffff397224 */ /* 0x100fe400078e0077 */
[----:B------:R-:W-:Y:S02]  /*4a00*/  IMAD.MOV.U32 R55, RZ, RZ, R119 ;  /* 0x000000ffff377224 */ /* 0x000fe400078e0077 */
[----:B------:R-:W3:Y:S01]  /*4a10*/  MUFU.EX2 R30, R30 ;  /* 0x0000001e001e7308 */ /* 0x000ee20000000800 */
[----:B-1----:R-:W-:-:S01]  /*4a20*/  FADD.FTZ R11, R50, R11 ;  /* 0x0000000b320b7221 */ /* 0x002fc20000010000 */
[--C-:B------:R-:W-:Y:S02]  /*4a30*/  IMAD.MOV.U32 R54, RZ, RZ, R119.reuse ;  /* 0x000000ffff367224 */ /* 0x100fe400078e0077 */
[--C-:B------:R-:W-:Y:S02]  /*4a40*/  IMAD.MOV.U32 R53, RZ, RZ, R119.reuse ;  /* 0x000000ffff357224 */ /* 0x100fe400078e0077 */
[----:B------:R-:W-:-:S02]  /*4a50*/  IMAD.MOV.U32 R45, RZ, RZ, R119 ;  /* 0x000000ffff2d7224 */ /* 0x000fc400078e0077 */
[----:B------:R-:W1:Y:S01]  /*4a60*/  MUFU.EX2 R74, R74 ;  /* 0x0000004a004a7308 */ /* 0x000e620000000800 */
[----:B--2---:R-:W-:-:S01]  /*4a70*/  FADD.FTZ R5, R67, R4 ;  /* 0x0000000443057221 */ /* 0x004fc20000010000 */
[--C-:B------:R-:W-:Y:S02]  /*4a80*/  IMAD.MOV.U32 R43, RZ, RZ, R119.reuse ;  /* 0x000000ffff2b7224 */ /* 0x100fe400078e0077 */
[--C-:B------:R-:W-:Y:S02]  /*4a90*/  IMAD.MOV.U32 R42, RZ, RZ, R119.reuse ;  /* 0x000000ffff2a7224 */ /* 0x100fe400078e0077 */
[----:B------:R-:W-:Y:S02]  /*4aa0*/  IMAD.MOV.U32 R38, RZ, RZ, R119 ;  /* 0x000000ffff267224 */ /* 0x000fe400078e0077 */
[----:B------:R-:W2:Y:S01]  /*4ab0*/  MUFU.EX2 R69, R69 ;  /* 0x0000004500457308 */ /* 0x000ea20000000800 */
[----:B---3--:R-:W-:-:S01]  /*4ac0*/  FADD.FTZ R4, R30, R11 ;  /* 0x0000000b1e047221 */ /* 0x008fc20000010000 */
[----:B------:R-:W-:Y:S01]  /*4ad0*/  F2FP.SATFINITE.E4M3.F32.PACK_AB_MERGE_C R30, R3, R30, RZ ;  /* 0x0000001e031e723e */ /* 0x000fe200048070ff */
[----:B------:R-:W-:-:S02]  /*4ae0*/  IMAD.MOV.U32 R35, RZ, RZ, R119 ;  /* 0x000000ffff237224 */ /* 0x000fc400078e0077 */
[----:B------:R-:W-:Y:S01]  /*4af0*/  FADD.FTZ R3, R3, R4 ;  /* 0x0000000403037221 */ /* 0x000fe20000010000 */
[----:B------:R-:W-:Y:S01]  /*4b00*/  F2FP.SATFINITE.E4M3.F32.PACK_AB_MERGE_C R213, R50, R29, R30 ;  /* 0x0000001d32d5723e */ /* 0x000fe2000480701e */
[----:B------:R-:W-:Y:S01]  /*4b10*/  IMAD.MOV.U32 R50, RZ, RZ, R119 ;  /* 0x000000ffff327224 */ /* 0x000fe200078e0077 */
[----:B------:R-:W3:Y:S01]  /*4b20*/  MUFU.EX2 R32, R32 ;  /* 0x0000002000207308 */ /* 0x000ee20000000800 */
[C---:B-1----:R-:W-:Y:S01]  /*4b30*/  F2FP.SATFINITE.E4M3.F32.PACK_AB_MERGE_C R67, R74.reuse, R67, RZ ;  /* 0x000000434a43723e */ /* 0x042fe200048070ff */
[----:B------:R-:W-:Y:S01]  /*4b40*/  FADD.FTZ R74, R74, R5 ;  /* 0x000000054a4a7221 */ /* 0x000fe20000010000 */
[----:B------:R-:W-:Y:S02]  /*4b50*/  IMAD.MOV.U32 R30, RZ, RZ, R119 ;  /* 0x000000ffff1e7224 */ /* 0x000fe400078e0077 */
[----:B------:R-:W-:Y:S01]  /*4b60*/  F2FP.SATFINITE.E4M3.F32.PACK_AB_MERGE_C R212, R70, R65, R67 ;  /* 0x0000004146d4723e */ /* 0x000fe20004807043 */
[----:B------:R-:W-:Y:S02]  /*4b70*/  IMAD.MOV.U32 R70, RZ, RZ, R119 ;  /* 0x000000ffff467224 */ /* 0x000fe400078e0077 */
[----:B------:R-:W1:Y:S01]  /*4b80*/  MUFU.EX2 R72, R72 ;  /* 0x0000004800487308 */ /* 0x000e620000000800 */
[----:B--2---:R-:W-:-:S01]  /*4b90*/  FADD.FTZ R5, R69, R74 ;  /* 0x0000004a45057221 */ /* 0x004fc20000010000 */
[----:B------:R-:W-:-:S02]  /*4ba0*/  IMAD.MOV.U32 R74, RZ, RZ, R119 ;  /* 0x000000ffff4a7224 */ /* 0x000fc400078e0077 */
[--C-:B------:R-:W-:Y:S02]  /*4bb0*/  IMAD.MOV.U32 R67, RZ, RZ, R119.reuse ;  /* 0x000000ffff437224 */ /* 0x100fe400078e0077 */
[----:B------:R-:W-:Y:S02]  /*4bc0*/  IMAD.MOV.U32 R65, RZ, RZ, R119 ;  /* 0x000000ffff417224 */ /* 0x000fe400078e0077 */
[----:B------:R-:W2:Y:S01]  /*4bd0*/  MUFU.EX2 R33, R33 ;  /* 0x0000002100217308 */ /* 0x000ea20000000800 */
[----:B---3--:R-:W-:-:S01]  /*4be0*/  FADD.FTZ R4, R32, R3 ;  /* 0x0000000320047221 */ /* 0x008fc20000010000 */
[--C-:B------:R-:W-:Y:S02]  /*4bf0*/  IMAD.MOV.U32 R29, RZ, RZ, R119.reuse ;  /* 0x000000ffff1d7224 */ /* 0x100fe400078e0077 */
[--C-:B------:R-:W-:Y:S02]  /*4c00*/  IMAD.MOV.U32 R28, RZ, RZ, R119.reuse ;  /* 0x000000ffff1c7224 */ /* 0x100fe400078e0077 */
[----:B------:R-:W-:-:S02]  /*4c10*/  IMAD.MOV.U32 R27, RZ, RZ, R119 ;  /* 0x000000ffff1b7224 */ /* 0x000fc400078e0077 */
[----:B------:R-:W3:Y:S01]  /*4c20*/  MUFU.EX2 R71, R71 ;  /* 0x0000004700477308 */ /* 0x000ee20000000800 */
[----:B-1----:R-:W-:-:S01]  /*4c30*/  FADD.FTZ R8, R72, R5 ;  /* 0x0000000548087221 */ /* 0x002fc20000010000 */
[--C-:B------:R-:W-:Y:S02]  /*4c40*/  IMAD.MOV.U32 R26, RZ, RZ, R119.reuse ;  /* 0x000000ffff1a7224 */ /* 0x100fe400078e0077 */
[--C-:B------:R-:W-:Y:S02]  /*4c50*/  IMAD.MOV.U32 R25, RZ, RZ, R119.reuse ;  /* 0x000000ffff197224 */ /* 0x100fe400078e0077 */
[----:B------:R-:W-:Y:S02]  /*4c60*/  IMAD.MOV.U32 R24, RZ, RZ, R119 ;  /* 0x000000ffff187224 */ /* 0x000fe400078e0077 */
[----:B------:R-:W1:Y:S01]  /*4c70*/  MUFU.EX2 R36, R36 ;  /* 0x0000002400247308 */ /* 0x000e620000000800 */
[----:B--2---:R-:W-:-:S07]  /*4c80*/  FADD.FTZ R3, R33, R4 ;  /* 0x0000000421037221 */ /* 0x004fce0000010000 */
[----:B------:R-:W2:Y:S01]  /*4c90*/  MUFU.EX2 R76, R76 ;  /* 0x0000004c004c7308 */ /* 0x000ea20000000800 */
[----:B---3--:R-:W-:-:S07]  /*4ca0*/  FADD.FTZ R5, R71, R8 ;  /* 0x0000000847057221 */ /* 0x008fce0000010000 */
[----:B------:R-:W3:Y:S01]  /*4cb0*/  MUFU.EX2 R37, R37 ;  /* 0x0000002500257308 */ /* 0x000ee20000000800 */
[----:B-1----:R-:W-:-:S07]  /*4cc0*/  FADD.FTZ R4, R36, R3 ;  /* 0x0000000324047221 */ /* 0x002fce0000010000 */
[----:B------:R-:W1:Y:S01]  /*4cd0*/  MUFU.EX2 R73, R73 ;  /* 0x0000004900497308 */ /* 0x000e620000000800 */
[C---:B--2---:R-:W-:Y:S01]  /*4ce0*/  F2FP.SATFINITE.E4M3.F32.PACK_AB_MERGE_C R71, R76.reuse, R71, RZ ;  /* 0x000000474c47723e */ /* 0x044fe200048070ff */
[----:B------:R-:W-:-:S03]  /*4cf0*/  FADD.FTZ R76, R76, R5 ;  /* 0x000000054c4c7221 */ /* 0x000fc60000010000 */
[----:B------:R-:W-:Y:S01]  /*4d00*/  F2FP.SATFINITE.E4M3.F32.PACK_AB_MERGE_C R214, R72, R69, R71 ;  /* 0x0000004548d6723e */ /* 0x000fe20004807047 */
[----:B------:R-:W-:Y:S02]  /*4d10*/  IMAD.MOV.U32 R72, RZ, RZ, R119 ;  /* 0x000000ffff487224 */ /* 0x000fe400078e0077 */
[----:B------:R-:W2:Y:S01]  /*4d20*/  MUFU.EX2 R81, R81 ;  /* 0x0000005100517308 */ /* 0x000ea20000000800 */
[----:B---3--:R-:W-:-:S01]  /*4d30*/  FADD.FTZ R4, R37, R4 ;  /* 0x0000000425047221 */ /* 0x008fc20000010000 */
[----:B------:R-:W-:Y:S01]  /*4d40*/  F2FP.SATFINITE.E4M3.F32.PACK_AB_MERGE_C R36, R37, R36, RZ ;  /* 0x000000242524723e */ /* 0x000fe200048070ff */
[--C-:B------:R-:W-:Y:S02]  /*4d50*/  IMAD.MOV.U32 R71, RZ, RZ, R119.reuse ;  /* 0x000000ffff477224 */ /* 0x100fe400078e0077 */
[--C-:B------:R-:W-:Y:S01]  /*4d60*/  IMAD.MOV.U32 R69, RZ, RZ, R119.reuse ;  /* 0x000000ffff457224 */ /* 0x100fe200078e0077 */
[----:B------:R-:W-:Y:S01]  /*4d70*/  F2FP.SATFINITE.E4M3.F32.PACK_AB_MERGE_C R215, R33, R32, R36 ;  /* 0x0000002021d7723e */ /* 0x000fe20004807024 */
[----:B------:R-:W-:Y:S01]  /*4d80*/  IMAD.MOV.U32 R37, RZ, RZ, R119 ;  /* 0x000000ffff257224 */ /* 0x000fe200078e0077 */
[----:B------:R-:W3:Y:S01]  /*4d90*/  MUFU.EX2 R78, R78 ;  /* 0x0000004e004e7308 */ /* 0x000ee20000000800 */
[----:B-1----:R-:W-:-:S01]  /*4da0*/  FADD.FTZ R3, R73, R76 ;  /* 0x0000004c49037221 */ /* 0x002fc20000010000 */
[----:B------:R-:W-:-:S02]  /*4db0*/  IMAD.MOV.U32 R76, RZ, RZ, R119 ;  /* 0x000000ffff4c7224 */ /* 0x000fc400078e0077 */
[--C-:B------:R-:W-:Y:S02]  /*4dc0*/  IMAD.MOV.U32 R36, RZ, RZ, R119.reuse ;  /* 0x000000ffff247224 */ /* 0x100fe400078e0077 */
[----:B------:R-:W-:Y:S02]  /*4dd0*/  IMAD.MOV.U32 R33, RZ, RZ, R119 ;  /* 0x000000ffff217224 */ /* 0x000fe400078e0077 */
[----:B------:R1:W4:Y:S01]  /*4de0*/  MUFU.EX2 R6, R83 ;  /* 0x0000005300067308 */ /* 0x0003220000000800 */
[----:B--2---:R-:W-:-:S01]  /*4df0*/  FADD.FTZ R5, R81, R4 ;  /* 0x0000000451057221 */ /* 0x004fc20000010000 */
[----:B------:R-:W-:-:S06]  /*4e00*/  IMAD.MOV.U32 R32, RZ, RZ, R119 ;  /* 0x000000ffff207224 */ /* 0x000fcc00078e0077 */
[----:B------:R-:W2:Y:S01]  /*4e10*/  MUFU.EX2 R75, R75 ;  /* 0x0000004b004b7308 */ /* 0x000ea20000000800 */
[----:B---3--:R-:W-:-:S01]  /*4e20*/  FADD.FTZ R4, R78, R3 ;  /* 0x000000034e047221 */ /* 0x008fc20000010000 */
[----:B-1----:R-:W-:-:S06]  /*4e30*/  IMAD.MOV.U32 R83, RZ, RZ, R119 ;  /* 0x000000ffff537224 */ /* 0x002fcc00078e0077 */
[----:B------:R-:W1:Y:S01]  /*4e40*/  MUFU.EX2 R85, R85 ;  /* 0x0000005500557308 */ /* 0x000e620000000800 */
[----:B----4-:R-:W-:-:S07]  /*4e50*/  FADD.FTZ R8, R6, R5 ;  /* 0x0000000506087221 */ /* 0x010fce0000010000 */
[----:B------:R-:W3:Y:S01]  /*4e60*/  MUFU.EX2 R80, R80 ;  /* 0x0000005000507308 */ /* 0x000ee20000000800 */
[----:B--2---:R-:W-:-:S07]  /*4e70*/  FADD.FTZ R3, R75, R4 ;  /* 0x000000044b037221 */ /* 0x004fce0000010000 */
[----:B------:R-:W2:Y:S01]  /*4e80*/  MUFU.EX2 R90, R90 ;  /* 0x0000005a005a7308 */ /* 0x000ea20000000800 */
[----:B-1----:R-:W-:-:S07]  /*4e90*/  FADD.FTZ R5, R85, R8 ;  /* 0x0000000855057221 */ /* 0x002fce0000010000 */
[----:B------:R-:W1:Y:S01]  /*4ea0*/  MUFU.EX2 R77, R77 ;  /* 0x0000004d004d7308 */ /* 0x000e620000000800 */
[C---:B---3--:R-:W-:Y:S01]  /*4eb0*/  F2FP.SATFINITE.E4M3.F32.PACK_AB_MERGE_C R75, R80.reuse, R75, RZ ;  /* 0x0000004b504b723e */ /* 0x048fe200048070ff */
[----:B------:R-:W-:-:S03]  /*4ec0*/  FADD.FTZ R80, R80, R3 ;  /* 0x0000000350507221 */ /* 0x000fc60000010000 */
[----:B------:R-:W-:Y:S01]  /*4ed0*/  F2FP.SATFINITE.E4M3.F32.PACK_AB_MERGE_C R216, R78, R73, R75 ;  /* 0x000000494ed8723e */ /* 0x000fe2000480704b */
[----:B------:R-:W-:Y:S02]  /*4ee0*/  IMAD.MOV.U32 R78, RZ, RZ, R119 ;  /* 0x000000ffff4e7224 */ /* 0x000fe400078e0077 */
[----:B------:R-:W3:Y:S01]  /*4ef0*/  MUFU.EX2 R91, R91 ;  /* 0x0000005b005b7308 */ /* 0x000ee20000000800 */
[C---:B--2---:R-:W-:Y:S01]  /*4f00*/  F2FP.SATFINITE.E4M3.F32.PACK_AB_MERGE_C R85, R90.reuse, R85, RZ ;  /* 0x000000555a55723e */ /* 0x044fe200048070ff */
[----:B------:R-:W-:Y:S01]  /*4f10*/  FADD.FTZ R90, R90, R5 ;  /* 0x000000055a5a7221 */ /* 0x000fe20000010000 */
[----:B------:R-:W-:Y:S02]  /*4f20*/  IMAD.MOV.U32 R75, RZ, RZ, R119 ;  /* 0x000000ffff4b7224 */ /* 0x000fe400078e0077 */
[----:B------:R-:W-:Y:S01]  /*4f30*/  F2FP.SATFINITE.E4M3.F32.PACK_AB_MERGE_C R217, R6, R81, R85 ;  /* 0x0000005106d9723e */ /* 0x000fe20004807055 */
[----:B------:R-:W-:Y:S02]  /*4f40*/  IMAD.MOV.U32 R85, RZ, RZ, R119 ;  /* 0x000000ffff557224 */ /* 0x000fe400078e0077 */
[----:B------:R-:W2:Y:S01]  /*4f50*/  MUFU.EX2 R82, R82 ;  /* 0x0000005200527308 */ /* 0x000ea20000000800 */
[----:B-1----:R-:W-:-:S01]  /*4f60*/  FADD.FTZ R3, R77, R80 ;  /* 0x000000504d037221 */ /* 0x002fc20000010000 */
[----:B------:R-:W-:-:S02]  /*4f70*/  IMAD.MOV.U32 R81, RZ, RZ, R119 ;  /* 0x000000ffff517224 */ /* 0x000fc400078e0077 */
[--C-:B------:R-:W-:Y:S02]  /*4f80*/  IMAD.MOV.U32 R80, RZ, RZ, R119.reuse ;  /* 0x000000ffff507224 */ /* 0x100fe400078e0077 */
[----:B------:R-:W-:Y:S02]  /*4f90*/  IMAD.MOV.U32 R73, RZ, RZ, R119 ;  /* 0x000000ffff497224 */ /* 0x000fe400078e0077 */
[----:B------:R-:W1:Y:S01]  /*4fa0*/  MUFU.EX2 R92, R92 ;  /* 0x0000005c005c7308 */ /* 0x000e620000000800 */
[----:B---3--:R-:W-:-:S01]  /*4fb0*/  FADD.FTZ R5, R91, R90 ;  /* 0x0000005a5b057221 */ /* 0x008fc20000010000 */
[----:B------:R-:W-:-:S06]  /*4fc0*/  IMAD.MOV.U32 R90, RZ, RZ, R119 ;  /* 0x000000ffff5a7224 */ /* 0x000fcc00078e0077 */
[----:B------:R-:W-:Y:S01]  /*4fd0*/  MUFU.EX2 R79, R79 ;  /* 0x0000004f004f7308 */ /* 0x000fe20000000800 */
[----:B--2---:R-:W-:-:S07]  /*4fe0*/  FADD.FTZ R4, R82, R3 ;  /* 0x0000000352047221 */ /* 0x004fce0000010000 */
[----:B------:R-:W2:Y:S01]  /*4ff0*/  MUFU.EX2 R56, R56 ;  /* 0x0000003800387308 */ /* 0x000ea20000000800 */
[----:B-1----:R-:W-:-:S07]  /*5000*/  FADD.FTZ R6, R92, R5 ;  /* 0x000000055c067221 */ /* 0x002fce0000010000 */
[----:B------:R-:W-:Y:S08]  /*5010*/  MUFU.EX2 R93, R93 ;  /* 0x0000005d005d7308 */ /* 0x000ff00000000800 */
[----:B------:R-:W1:Y:S01]  /*5020*/  MUFU.EX2 R84, R84 ;  /* 0x0000005400547308 */ /* 0x000e620000000800 */
[----:B--2---:R-:W-:Y:S01]  /*5030*/  F2FP.SATFINITE.E4M3.F32.PACK_AB_MERGE_C R3, R56, R79, RZ ;  /* 0x0000004f3803723e */ /* 0x004fe200048070ff */
[----:B------:R-:W-:-:S03]  /*5040*/  FADD.FTZ R79, R79, R4 ;  /* 0x000000044f4f7221 */ /* 0x000fc60000010000 */
[----:B------:R-:W-:Y:S01]  /*5050*/  F2FP.SATFINITE.E4M3.F32.PACK_AB_MERGE_C R218, R82, R77, R3 ;  /* 0x0000004d52da723e */ /* 0x000fe20004807003 */
[----:B------:R-:W-:-:S01]  /*5060*/  FADD.FTZ R4, R56, R79 ;  /* 0x0000004f38047221 */ /* 0x000fc20000010000 */
[--C-:B------:R-:W-:Y:S02]  /*5070*/  IMAD.MOV.U32 R82, RZ, RZ, R119.reuse ;  /* 0x000000ffff527224 */ /* 0x100fe400078e0077 */
[--C-:B------:R-:W-:Y:S02]  /*5080*/  IMAD.MOV.U32 R79, RZ, RZ, R119.reuse ;  /* 0x000000ffff4f7224 */ /* 0x100fe400078e0077 */
[--C-:B------:R-:W-:Y:S02]  /*5090*/  IMAD.MOV.U32 R77, RZ, RZ, R119.reuse ;  /* 0x000000ffff4d7224 */ /* 0x100fe400078e0077 */
[----:B------:R-:W-:Y:S01]  /*50a0*/  IMAD.MOV.U32 R56, RZ, RZ, R119 ;  /* 0x000000ffff387224 */ /* 0x000fe200078e0077 */
[----:B-1----:R-:W-:Y:S01]  /*50b0*/  F2FP.SATFINITE.E4M3.F32.PACK_AB_MERGE_C R5, R84, R93, RZ ;  /* 0x0000005d5405723e */ /* 0x002fe200048070ff */
[----:B------:R-:W-:-:S03]  /*50c0*/  FADD.FTZ R93, R93, R6 ;  /* 0x000000065d5d7221 */ /* 0x000fc60000010000 */
[----:B------:R-:W-:Y:S01]  /*50d0*/  F2FP.SATFINITE.E4M3.F32.PACK_AB_MERGE_C R219, R92, R91, R5 ;  /* 0x0000005b5cdb723e */ /* 0x000fe20004807005 */
[----:B------:R-:W-:-:S01]  /*50e0*/  FADD.FTZ R6, R84, R93 ;  /* 0x0000005d54067221 */ /* 0x000fc20000010000 */
[--C-:B------:R-:W-:Y:S02]  /*50f0*/  IMAD.MOV.U32 R93, RZ, RZ, R119.reuse ;  /* 0x000000ffff5d7224 */ /* 0x100fe400078e0077 */
[--C-:B------:R-:W-:Y:S02]  /*5100*/  IMAD.MOV.U32 R92, RZ, RZ, R119.reuse ;  /* 0x000000ffff5c7224 */ /* 0x100fe400078e0077 */
[--C-:B------:R-:W-:Y:S02]  /*5110*/  IMAD.MOV.U32 R91, RZ, RZ, R119.reuse ;  /* 0x000000ffff5b7224 */ /* 0x100fe400078e0077 */
[----:B------:R-:W-:Y:S01]  /*5120*/  IMAD.MOV.U32 R84, RZ, RZ, R119 ;  /* 0x000000ffff547224 */ /* 0x000fe200078e0077 */
[----:B------:R-:W-:Y:S06]  /*5130*/  @!P1 BRA `(.L_x_15) ;  /* 0x0000003c00009947 */ /* 0x000fec0003800000 */
[----:B------:R-:W-:Y:S01]  /*5140*/  IMAD.MOV.U32 R5, RZ, RZ, R132 ;  /* 0x000000ffff057224 */ /* 0x000fe200078e0084 */
[----:B------:R-:W-:Y:S01]  /*5150*/  CS2R R118, SRZ ;  /* 0x0000000000767805 */ /* 0x000fe2000001ff00 */
[----:B------:R-:W-:Y:S01]  /*5160*/  IMAD.MOV.U32 R3, RZ, RZ, R126 ;  /* 0x000000ffff037224 */ /* 0x000fe200078e007e */
[----:B------:R-:W-:Y:S02]  /*5170*/  CS2R R116, SRZ ;  /* 0x0000000000747805 */ /* 0x000fe4000001ff00 */
[----:B------:R-:W-:Y:S02]  /*5180*/  CS2R R114, SRZ ;  /* 0x0000000000727805 */ /* 0x000fe4000001ff00 */
[----:B------:R-:W-:Y:S02]  /*5190*/  CS2R R112, SRZ ;  /* 0x0000000000707805 */ /* 0x000fe4000001ff00 */
[----:B------:R-:W-:Y:S02]  /*51a0*/  CS2R R110, SRZ ;  /* 0x00000000006e7805 */ /* 0x000fe4000001ff00 */
[----:B------:R-:W-:-:S02]  /*51b0*/  CS2R R108, SRZ ;  /* 0x00000000006c7805 */ /* 0x000fc4000001ff00 */
[----:B------:R-:W-:Y:S02]  /*51c0*/  CS2R R106, SRZ ;  /* 0x00000000006a7805 */ /* 0x000fe4000001ff00 */
        /* <DEDUP_REMOVED lines=40> */
[----:B------:R-:W-:Y:S01]  /*5450*/  CS2R R24, SRZ ;  /* 0x0000000000187805 */ /* 0x000fe2000001ff00 */
[----:B------:R-:W-:Y:S01]  /*5460*/  UMOV UR56, UR49 ;  /* 0x0000003100387c82 */ /* 0x000fe20008000000 */
[----:B------:R-:W-:Y:S01]  /*5470*/  UIADD3 UR54, UR54, -0x2, URZ ;  /* 0xfffffffe36367890 */ /* 0x000fe2000fffe03f */
[----:B------:R-:W-:Y:S01]  /*5480*/  UMOV UR57, UR36 ;  /* 0x0000002400397c82 */ /* 0x000fe20008000000 */
[----:B------:R-:W-:-:S10]  /*5490*/  ULDC UR49, c[0x0][0x988] ;  /* 0x0002620000317ab9 */ /* 0x000fd40000000800 */
.L_x_25:
[----:B------:R-:W-:Y:S01]  /*54a0*/  ISETP.NE.AND P2, PT, RZ, UR40, PT ;  /* 0x00000028ff007c0c */ /* 0x000fe2000bf45270 */
[----:B------:R-:W-:-:S04]  /*54b0*/  UISETP.NE.AND UP0, UPT, UR56, 0x1, UPT ;  /* 0x000000013800788c */ /* 0x000fc8000bf05270 */
[----:B------:R-:W-:-:S04]  /*54c0*/  USEL UR36, URZ, 0x1, UP0 ;  /* 0x000000013f247887 */ /* 0x000fc80008000000 */
[----:B------:R-:W-:-:S04]  /*54d0*/  ULOP3.LUT UR36, UR57, UR36, URZ, 0x3c, !UPT ;  /* 0x0000002439247292 */ /* 0x000fc8000f8e3c3f */
[----:B------:R-:W-:Y:S08]  /*54e0*/  @P2 BRA `(.L_x_16) ;  /* 0x0000000000382947 */ /* 0x000ff00003800000 */
[----:B------:R-:W-:Y:S05]  /*54f0*/  @!P0 BRA `(.L_x_17) ;  /* 0x0000000000048947 */ /* 0x000fea0003800000 */
[----:B------:R-:W-:Y:S01]  /*5500*/  BPT.TRAP 0x1 ;  /* 0x000000040000795c */ /* 0x000fe20000300000 */
.L_x_17:
[----:B------:R-:W-:Y:S01]  /*5510*/  UIADD3 UR6, UR56, 0x1, URZ ;  /* 0x0000000138067890 */ /* 0x000fe2000fffe03f */
[----:B------:R-:W-:-:S03]  /*5520*/  IMAD.U32 R7, RZ, RZ, UR36 ;  /* 0x00000024ff077e24 */ /* 0x000fc6000f8e00ff */
[----:B------:R-:W-:Y:S02]  /*5530*/  UISETP.NE.AND UP0, UPT, UR6, 0x2, UPT ;  /* 0x000000020600788c */ /* 0x000fe4000bf05270 */
[----:B------:R-:W-:Y:S02]  /*5540*/  SHF.L.U32 R7, R7, 0x1f, RZ ;  /* 0x0000001f07077819 */ /* 0x000fe400000006ff */
[----:B------:R-:W-:-:S04]  /*5550*/  USEL UR6, UR6, URZ, UP0 ;  /* 0x0000003f06067287 */ /* 0x000fc80008000000 */
[----:B------:R-:W-:-:S09]  /*5560*/  ULEA UR6, UR6, UR38, 0x3 ;  /* 0x0000002606067291 */ /* 0x000fd2000f8e183f */
[----:B------:R1:W2:Y:S01]  /*5570*/  SYNCS.PHASECHK.TRANS64.TRYWAIT P1, [UR6+0x33430], R7 ;  /* 0x03343007ff0075a7 */ /* 0x0002a20008020146 */
[----:B------:R-:W-:Y:S05]  /*5580*/  @!P0 BRA `(.L_x_18) ;  /* 0x0000000000048947 */ /* 0x000fea0003800000 */
[----:B------:R-:W-:Y:S01]  /*5590*/  BPT.TRAP 0x1 ;  /* 0x000000040000795c */ /* 0x000fe20000300000 */
.L_x_18:
[----:B--2---:R-:W-:Y:S05]  /*55a0*/  @P1 BRA `(.L_x_16) ;  /* 0x0000000000081947 */ /* 0x004fea0003800000 */
[----:B------:R-:W2:Y:S02]  /*55b0*/  SYNCS.PHASECHK.TRANS64.TRYWAIT P1, [UR6+0x33430], R7 ;  /* 0x03343007ff0075a7 */ /* 0x000ea40008020146 */
[----:B--2---:R-:W-:Y:S05]  /*55c0*/  @!P1 BRA `(.L_x_19) ;  /* 0x0000008c00b89947 */ /* 0x004fea0003800000 */
.L_x_16:
[----:B-12---:R-:W-:Y:S01]  /*55d0*/  VIADD R7, R18, 0x8 ;  /* 0x0000000812077836 */ /* 0x006fe20000000000 */
[----:B------:R-:W-:Y:S01]  /*55e0*/  UIADD3 UR55, UR56, 0x1, URZ ;  /* 0x0000000138377890 */ /* 0x000fe2000fffe03f */
[----:B------:R-:W-:Y:S01]  /*55f0*/  UMOV UR27, 0x80000020 ;  /* 0x80000020001b7882 */ /* 0x000fe20000000000 */
[----:B------:R-:W-:Y:S02]  /*5600*/  UMOV UR28, UR24 ;  /* 0x00000018001c7c82 */ /* 0x000fe40008000000 */
[----:B------:R1:W-:Y:S01]  /*5610*/  BAR.SYNC.DEFER_BLOCKING R7, 0x100 ;  /* 0x000400070000751d */ /* 0x0003e20000010000 */
[----:B------:R-:W-:-:S04]  /*5620*/  UISETP.NE.AND UP0, UPT, UR55, 0x2, UPT ;  /* 0x000000023700788c */ /* 0x000fc8000bf05270 */
[----:B------:R-:W-:Y:S01]  /*5630*/  USEL UR55, UR55, URZ, UP0 ;  /* 0x0000003f37377287 */ /* 0x000fe20008000000 */
[----:B------:R-:W-:Y:S01]  /*5640*/  UMOV UR29, UR25 ;  /* 0x00000019001d7c82 */ /* 0x000fe20008000000 */
[----:B------:R-:W-:Y:S02]  /*5650*/  UMOV UR31, 0x80000020 ;  /* 0x80000020001f7882 */ /* 0x000fe40000000000 */
[----:B------:R-:W-:Y:S01]  /*5660*/  UIMAD UR58, UR55, 0x780, UR45 ;  /* 0x00000780373a78a4 */ /* 0x000fe2000f8e022d */
[----:B------:R-:W-:Y:S01]  /*5670*/  UMOV UR32, UR24 ;  /* 0x0000001800207c82 */ /* 0x000fe20008000000 */
[----:B------:R-:W-:Y:S02]  /*5680*/  UMOV UR33, UR25 ;  /* 0x0000001900217c82 */ /* 0x000fe40008000000 */
[----:B------:R-:W-:Y:S02]  /*5690*/  UIADD3 UR30, UR58, 0x80, URZ ;  /* 0x000000803a1e7890 */ /* 0x000fe4000fffe03f */
[----:B------:R-:W-:-:S02]  /*56a0*/  UIADD3 UR34, UR58, 0x100, URZ ;  /* 0x000001003a227890 */ /* 0x000fc4000fffe03f */
[----:B------:R-:W-:Y:S01]  /*56b0*/  UMOV UR26, UR58 ;  /* 0x0000003a001a7c82 */ /* 0x000fe20008000000 */
[----:B------:R-:W-:Y:S01]  /*56c0*/  UMOV UR35, 0x80000020 ;  /* 0x8000002000237882 */ /* 0x000fe20000000000 */
[----:B------:R-:W-:Y:S01]  /*56d0*/  UIADD3 UR6, UR58, 0x200, URZ ;  /* 0x000002003a067890 */ /* 0x000fe2000fffe03f */
[----:B------:R-:W-:Y:S01]  /*56e0*/  UMOV UR7, 0x80000020 ;  /* 0x8000002000077882 */ /* 0x000fe20000000000 */
[----:B------:R-:W-:Y:S01]  /*56f0*/  UIADD3 UR10, UR58, 0x202, URZ ;  /* 0x000002023a0a7890 */ /* 0x000fe2000fffe03f */
[----:B------:R-:W-:Y:S01]  /*5700*/  WARPGROUP.ARRIVE ;  /* 0x00000000000079c5 */ /* 0x000fe20000000000 */
[----:B------:R-:W-:Y:S01]  /*5710*/  UMOV UR11, 0x80000020 ;  /* 0x80000020000b7882 */ /* 0x000fe20000000000 */
[----:B------:R-:W-:Y:S01]  /*5720*/  UIADD3 UR14, UR58, 0x282, URZ ;  /* 0x000002823a0e7890 */ /* 0x000fe2000fffe03f */
[----:B------:R-:W-:Y:S01]  /*5730*/  UMOV UR15, 0x80000020 ;  /* 0x80000020000f7882 */ /* 0x000fe20000000000 */
[----:B------:R-:W-:Y:S02]  /*5740*/  UIADD3 UR18, UR58, 0x500, URZ ;  /* 0x000005003a127890 */ /* 0x000fe4000fffe03f */
[----:B------:R-:W-:Y:S01]  /*5750*/  QGMMA.64x32x32.F32.E4M3.E4M3 R184, gdesc[UR24], RZ, !UPT, gsb0 ;  /* 0x0060000018b879f3 */ /* 0x000fe2000c0008ff */
[----:B------:R-:W-:Y:S01]  /*5760*/  UIADD3 UR26, UR58, 0x180, URZ ;  /* 0x000001803a1a7890 */ /* 0x000fe2000fffe03f */
[----:B------:R-:W-:Y:S01]  /*5770*/  UMOV UR27, 0x80000020 ;  /* 0x80000020001b7882 */ /* 0x000fe20000000000 */
[----:B------:R-:W-:Y:S01]  /*5780*/  UMOV UR19, 0x80000020 ;  /* 0x8000002000137882 */ /* 0x000fe20000000000 */
[----:B------:R-:W-:Y:S01]  /*5790*/  UIADD3 UR22, UR58, 0x502, URZ ;  /* 0x000005023a167890 */ /* 0x000fe2000fffe03f */
[----:B------:R-:W-:Y:S01]  /*57a0*/  UMOV UR23, 0x80000020 ;  /* 0x8000002000177882 */ /* 0x000fe20000000000 */
[----:B------:R-:W-:-:S02]  /*57b0*/  WARPGROUP.DEPBAR.LE gsb0, 0x0 ;  /* 0x00008000000079c5 */ /* 0x000fc40000010000 */
        /* <DEDUP_REMOVED lines=16> */
[----:B------:R-:W-:Y:S01]  /*58c0*/  UMOV UR26, UR6 ;  /* 0x00000006001a7c82 */ /* 0x000fe20008000000 */
[----:B------:R-:W-:Y:S01]  /*58d0*/  UMOV UR27, 0x80000020 ;  /* 0x80000020001b7882 */ /* 0x000fe20000000000 */
[----:B------:R-:W-:Y:S01]  /*58e0*/  UIADD3 UR6, UR58, 0x2, URZ ;  /* 0x000000023a067890 */ /* 0x000fe2000fffe03f */
        /* <DEDUP_REMOVED lines=25> */
[----:B------:R-:W-:Y:S01]  /*5a80*/  UMOV UR6, UR10 ;  /* 0x0000000a00067c82 */ /* 0x000fe20008000000 */
[----:B------:R-:W-:Y:S01]  /*5a90*/  UMOV UR7, 0x80000020 ;  /* 0x8000002000077882 */ /* 0x000fe20000000000 */
[----:B------:R-:W-:Y:S01]  /*5aa0*/  UIADD3 UR10, UR58, 0x280, URZ ;  /* 0x000002803a0a7890 */ /* 0x000fe2000fffe03f */
        /* <DEDUP_REMOVED lines=92> */
[----:B------:R-:W-:Y:S01]  /*6070*/  UIADD3 UR58, UR58, 0x702, URZ ;  /* 0x000007023a3a7890 */ /* 0x000fe2000fffe03f */
        /* <DEDUP_REMOVED lines=15> */
[----:B-1----:R-:W-:Y:S05]  /*6170*/  @P2 BRA `(.L_x_20) ;  /* 0x00000000002c2947 */ /* 0x002fea0003800000 */
[----:B------:R-:W-:Y:S05]  /*6180*/  @!P0 BRA `(.L_x_21) ;  /* 0x0000000000048947 */ /* 0x000fea0003800000 */
[----:B------:R-:W-:Y:S01]  /*6190*/  BPT.TRAP 0x1 ;  /* 0x000000040000795c */ /* 0x000fe20000300000 */
.L_x_21:
[----:B------:R-:W-:Y:S01]  /*61a0*/  ULEA UR6, UR56, UR38, 0x3 ;  /* 0x0000002638067291 */ /* 0x000fe2000f8e183f */
[----:B------:R-:W-:-:S05]  /*61b0*/  IMAD.U32 R7, RZ, RZ, UR57 ;  /* 0x00000039ff077e24 */ /* 0x000fca000f8e00ff */
[----:B------:R-:W-:-:S04]  /*61c0*/  SHF.L.U32 R7, R7, 0x1f, RZ ;  /* 0x0000001f07077819 */ /* 0x000fc800000006ff */
[----:B------:R1:W2:Y:S01]  /*61d0*/  SYNCS.PHASECHK.TRANS64.TRYWAIT P1, [UR6+0x33450], R7 ;  /* 0x03345007ff0075a7 */ /* 0x0002a20008020146 */
[----:B------:R-:W-:Y:S05]  /*61e0*/  @!P0 BRA `(.L_x_22) ;  /* 0x0000000000048947 */ /* 0x000fea0003800000 */
[----:B------:R-:W-:Y:S01]  /*61f0*/  BPT.TRAP 0x1 ;  /* 0x000000040000795c */ /* 0x000fe20000300000 */
.L_x_22:
[----:B--2---:R-:W-:Y:S05]  /*6200*/  @P1 BRA `(.L_x_20) ;  /* 0x0000000000081947 */ /* 0x004fea0003800000 */
[----:B------:R-:W2:Y:S02]  /*6210*/  SYNCS.PHASECHK.TRANS64.TRYWAIT P1, [UR6+0x33450], R7 ;  /* 0x03345007ff0075a7 */ /* 0x000ea40008020146 */
[----:B--2---:R-:W-:Y:S05]  /*6220*/  @!P1 BRA `(.L_x_23) ;  /* 0x0000008000b89947 */ /* 0x004fea0003800000 */
.L_x_20:
[----:B------:R-:W-:Y:S01]  /*6230*/  UIADD3 UR6, UR38, 0x200, URZ ;  /* 0x0000020026067890 */ /* 0x000fe2000fffe03f */
[----:B------:R-:W-:Y:S01]  /*6240*/  WARPGROUP.ARRIVE ;  /* 0x00000000000079c5 */ /* 0x000fe20000000000 */
[----:B------:R-:W-:Y:S01]  /*6250*/  UMOV UR7, 0xc0000010 ;  /* 0xc000001000077882 */ /* 0x000fe20000000000 */
[C---:B--2---:R-:W-:Y:S01]  /*6260*/  FMUL.FTZ R8, R0.reuse, R184 ;  /* 0x000000b800087220 */ /* 0x044fe20000410000 */
[----:B------:R-:W-:Y:S01]  /*6270*/  USHF.R.U32.HI UR6, URZ, 0x4, UR6 ;  /* 0x000000043f067899 */ /* 0x000fe20008011606 */
[C---:B------:R-:W-:Y:S01]  /*6280*/  FMUL.FTZ R10, R0.reuse, R186 ;  /* 0x000000ba000a7220 */ /* 0x040fe20000410000 */
[C---:B-1----:R-:W-:Y:S01]  /*6290*/  FMUL.FTZ R7, R0.reuse, R185 ;  /* 0x000000b900077220 */ /* 0x042fe20000410000 */
[C---:B------:R-:W-:Y:S01]  /*62a0*/  FMUL.FTZ R9, R0.reuse, R187 ;  /* 0x000000bb00097220 */ /* 0x040fe20000410000 */
[----:B------:R-:W-:Y:S01]  /*62b0*/  ULOP3.LUT UR6, UR6, 0x3fff, URZ, 0xc0, !UPT ;  /* 0x00003fff06067892 */ /* 0x000fe2000f8ec03f */
[----:B------:R-:W1:Y:S01]  /*62c0*/  MUFU.TANH R8, R8 ;  /* 0x0000000800087308 */ /* 0x000e620000002400 */
[C---:B------:R-:W-:Y:S01]  /*62d0*/  FMUL.FTZ R11, R0.reuse, R188 ;  /* 0x000000bc000b7220 */ /* 0x040fe20000410000 */
[C---:B------:R-:W-:Y:S01]  /*62e0*/  FMUL.FTZ R13, R0.reuse, R190 ;  /* 0x000000be000d7220 */ /* 0x040fe20000410000 */
[----:B------:R-:W-:Y:S01]  /*62f0*/  ULOP3.LUT UR6, UR6, 0x10000, URZ, 0xfc, !UPT ;  /* 0x0001000006067892 */ /* 0x000fe2000f8efc3f */
[C---:B------:R-:W-:Y:S01]  /*6300*/  FMUL.FTZ R12, R0.reuse, R189 ;  /* 0x000000bd000c7220 */ /* 0x040fe20000410000 */
[C---:B------:R-:W-:Y:S01]  /*6310*/  FMUL.FTZ R14, R0.reuse, R191 ;  /* 0x000000bf000e7220 */ /* 0x040fe20000410000 */
[C---:B------:R-:W-:Y:S01]  /*6320*/  FMUL.FTZ R15, R0.reuse, R192 ;  /* 0x000000c0000f7220 */ /* 0x040fe20000410000 */
[----:B------:R-:W-:Y:S01]  /*6330*/  UIMAD UR11, UR56, 0x780, UR6 ;  /* 0x00000780380b78a4 */ /* 0x000fe2000f8e0206 */
[----:B------:R-:W2:Y:S01]  /*6340*/  MUFU.TANH R10, R10 ;  /* 0x0000000a000a7308 */ /* 0x000ea20000002400 */
[C---:B------:R-:W-:Y:S01]  /*6350*/  FMUL.FTZ R21, R0.reuse, R194 ;  /* 0x000000c200157220 */ /* 0x040fe20000410000 */
[C---:B------:R-:W-:Y:S01]  /*6360*/  FMUL.FTZ R20, R0.reuse, R193 ;  /* 0x000000c100147220 */ /* 0x040fe20000410000 */
[C---:B------:R-:W-:Y:S01]  /*6370*/  FMUL.FTZ R184, R0.reuse, R195 ;  /* 0x000000c300b87220 */ /* 0x040fe20000410000 */
[C---:B------:R-:W-:Y:S01]  /*6380*/  FMUL.FTZ R185, R0.reuse, R196 ;  /* 0x000000c400b97220 */ /* 0x040fe20000410000 */
[C---:B------:R-:W-:Y:S01]  /*6390*/  FMUL.FTZ R187, R0.reuse, R198 ;  /* 0x000000c600bb7220 */ /* 0x040fe20000410000 */
[----:B------:R-:W-:Y:S01]  /*63a0*/  UMOV UR6, UR11 ;  /* 0x0000000b00067c82 */ /* 0x000fe20008000000 */
[----:B------:R-:W-:Y:S01]  /*63b0*/  FMUL.FTZ R186, R0, R197 ;  /* 0x000000c500ba7220 */ /* 0x000fe20000410000 */
[----:B------:R-:W-:Y:S01]  /*63c0*/  QGMMA.64x192x32.F32.E4M3.E4M3 R24, R200, gdesc[UR4], R24, gsb0 ;  /* 0x02e00004c8187df3 */ /* 0x000fe20008000818 */
[----:B------:R-:W-:Y:S01]  /*63d0*/  UIADD3 UR6, UR11, 0x180, URZ ;  /* 0x000001800b067890 */ /* 0x000fe2000fffe03f */
[----:B------:R-:W3:Y:S01]  /*63e0*/  MUFU.TANH R7, R7 ;  /* 0x0000000700077308 */ /* 0x000ee20000002400 */
[----:B------:R-:W-:Y:S01]  /*63f0*/  UMOV UR7, 0xc0000010 ;  /* 0xc000001000077882 */ /* 0x000fe20000000000 */
[----:B-1----:R-:W-:Y:S01]  /*6400*/  FMNMX.FTZ R190, R8, R3, !PT ;  /* 0x0000000308be7209 */ /* 0x002fe20007810000 */
[C---:B------:R-:W-:Y:S01]  /*6410*/  FMUL.FTZ R188, R0.reuse, R199 ;  /* 0x000000c700bc7220 */ /* 0x040fe20000410000 */
[C---:B------:R-:W-:Y:S01]  /*6420*/  FMUL.FTZ R168, R0.reuse, R168 ;  /* 0x000000a800a87220 */ /* 0x040fe20000410000 */
[C---:B------:R-:W-:Y:S01]  /*6430*/  FMUL.FTZ R170, R0.reuse, R170 ;  /* 0x000000aa00aa7220 */ /* 0x040fe20000410000 */
[----:B------:R-:W-:Y:S01]  /*6440*/  FMUL.FTZ R169, R0, R169 ;  /* 0x000000a900a97220 */ /* 0x000fe20000410000 */
[----:B--2---:R-:W-:Y:S01]  /*6450*/  FMNMX.FTZ R192, R10, R5, !PT ;  /* 0x000000050ac07209 */ /* 0x004fe20007810000 */
[----:B------:R-:W1:Y:S01]  /*6460*/  MUFU.TANH R9, R9 ;  /* 0x0000000900097308 */ /* 0x000e620000002400 */
[C---:B------:R-:W-:Y:S01]  /*6470*/  FMUL.FTZ R171, R0.reuse, R171 ;  /* 0x000000ab00ab7220 */ /* 0x040fe20000410000 */
[C---:B------:R-:W-:Y:S01]  /*6480*/  FMUL.FTZ R172, R0.reuse, R172 ;  /* 0x000000ac00ac7220 */ /* 0x040fe20000410000 */
[C---:B------:R-:W-:Y:S01]  /*6490*/  FMUL.FTZ R174, R0.reuse, R174 ;  /* 0x000000ae00ae7220 */ /* 0x040fe20000410000 */
[C---:B------:R-:W-:Y:S01]  /*64a0*/  FMUL.FTZ R173, R0.reuse, R173 ;  /* 0x000000ad00ad7220 */ /* 0x040fe20000410000 */
[C---:B------:R-:W-:Y:S01]  /*64b0*/  FMUL.FTZ R175, R0.reuse, R175 ;  /* 0x000000af00af7220 */ /* 0x040fe20000410000 */
[C---:B------:R-:W-:Y:S01]  /*64c0*/  FMUL.FTZ R176, R0.reuse, R176 ;  /* 0x000000b000b07220 */ /* 0x040fe20000410000 */
[C---:B------:R-:W-:Y:S01]  /*64d0*/  FMUL.FTZ R178, R0.reuse, R178 ;  /* 0x000000b200b27220 */ /* 0x040fe20000410000 */
[----:B------:R-:W2:Y:S01]  /*64e0*/  MUFU.TANH R11, R11 ;  /* 0x0000000b000b7308 */ /* 0x000ea20000002400 */
[----:B---3--:R-:W-:Y:S01]  /*64f0*/  FMNMX.FTZ R190, R7, R190, !PT ;  /* 0x000000be07be7209 */ /* 0x008fe20007810000 */
[C---:B------:R-:W-:Y:S01]  /*6500*/  FMUL.FTZ R177, R0.reuse, R177 ;  /* 0x000000b100b17220 */ /* 0x040fe20000410000 */
[C---:B------:R-:W-:Y:S01]  /*6510*/  FMUL.FTZ R179, R0.reuse, R179 ;  /* 0x000000b300b37220 */ /* 0x040fe20000410000 */
[C---:B------:R-:W-:Y:S01]  /*6520*/  FMUL.FTZ R180, R0.reuse, R180 ;  /* 0x000000b400b47220 */ /* 0x040fe20000410000 */
[C---:B------:R-:W-:Y:S01]  /*6530*/  FMUL.FTZ R182, R0.reuse, R182 ;  /* 0x000000b600b67220 */ /* 0x040fe20000410000 */
[C---:B------:R-:W-:Y:S01]  /*6540*/  FMUL.FTZ R181, R0.reuse, R181 ;  /* 0x000000b500b57220 */ /* 0x040fe20000410000 */
[C---:B------:R-:W-:Y:S01]  /*6550*/  FMUL.FTZ R183, R0.reuse, R183 ;  /* 0x000000b700b77220 */ /* 0x040fe20000410000 */
[----:B------:R-:W3:Y:S01]  /*6560*/  MUFU.TANH R13, R13 ;  /* 0x0000000d000d7308 */ /* 0x000ee20000002400 */
[----:B-1----:R-:W-:Y:S01]  /*6570*/  FMNMX.FTZ R192, R9, R192, !PT ;  /* 0x000000c009c07209 */ /* 0x002fe20007810000 */
[C---:B------:R-:W-:Y:S01]  /*6580*/  FMUL.FTZ R152, R0.reuse, R152 ;  /* 0x0000009800987220 */ /* 0x040fe20000410000 */
[C---:B------:R-:W-:Y:S01]  /*6590*/  FMUL.FTZ R154, R0.reuse, R154 ;  /* 0x0000009a009a7220 */ /* 0x040fe20000410000 */
[C---:B------:R-:W-:Y:S01]  /*65a0*/  FMUL.FTZ R153, R0.reuse, R153 ;  /* 0x0000009900997220 */ /* 0x040fe20000410000 */
[C---:B------:R-:W-:Y:S01]  /*65b0*/  FMUL.FTZ R155, R0.reuse, R155 ;  /* 0x0000009b009b7220 */ /* 0x040fe20000410000 */
[C---:B------:R-:W-:Y:S01]  /*65c0*/  FMUL.FTZ R156, R0.reuse, R156 ;  /* 0x0000009c009c7220 */ /* 0x040fe20000410000 */
[C---:B------:R-:W-:Y:S01]  /*65d0*/  FMUL.FTZ R157, R0.reuse, R157 ;  /* 0x0000009d009d7220 */ /* 0x040fe20000410000 */
[----:B------:R-:W1:Y:S01]  /*65e0*/  MUFU.TANH R12, R12 ;  /* 0x0000000c000c7308 */ /* 0x000e620000002400 */
[----:B--2---:R-:W-:Y:S01]  /*65f0*/  FMNMX.FTZ R189, R11, R190, !PT ;  /* 0x000000be0bbd7209 */ /* 0x004fe20007810000 */
        /* <DEDUP_REMOVED lines=13> */
[----:B------:R-:W-:Y:S01]  /*66d0*/  FMUL.FTZ R137, R0, R137 ;  /* 0x0000008900897220 */ /* 0x000fe20000410000 */
[----:B------:R-:W3:Y:S01]  /*66e0*/  MUFU.TANH R15, R15 ;  /* 0x0000000f000f7308 */ /* 0x000ee20000002400 */
[----:B-1----:R-:W-:Y:S01]  /*66f0*/  FMNMX.FTZ R190, R12, R189, !PT ;  /* 0x000000bd0cbe7209 */ /* 0x002fe20007810000 */
[C---:B------:R-:W-:Y:S01]  /*6700*/  FMUL.FTZ R138, R0.reuse, R138 ;  /* 0x0000008a008a7220 */ /* 0x040fe20000410000 */
[C---:B------:R-:W-:Y:S01]  /*6710*/  FMUL.FTZ R140, R0.reuse, R140 ;  /* 0x0000008c008c7220 */ /* 0x040fe20000410000 */
[C---:B------:R-:W-:Y:S01]  /*6720*/  FMUL.FTZ R139, R0.reuse, R139 ;  /* 0x0000008b008b7220 */ /* 0x040fe20000410000 */
[C---:B------:R-:W-:Y:S01]  /*6730*/  FMUL.FTZ R141, R0.reuse, R141 ;  /* 0x0000008d008d7220 */ /* 0x040fe20000410000 */
[C---:B------:R-:W-:Y:S01]  /*6740*/  FMUL.FTZ R142, R0.reuse, R142 ;  /* 0x0000008e008e7220 */ /* 0x040fe20000410000 */
[----:B------:R-:W-:Y:S01]  /*6750*/  FMUL.FTZ R144, R0, R144 ;  /* 0x0000009000907220 */ /* 0x000fe20000410000 */
        /* <DEDUP_REMOVED lines=29> */
[----:B------:R-:W-:Y:S01]  /*6930*/  FMUL.FTZ R135, R0, R135 ;  /* 0x0000008700877220 */ /* 0x000fe20000410000 */
[----:B------:R-:W-:Y:S01]  /*6940*/  UMOV UR10, UR49 ;  /* 0x00000031000a7c82 */ /* 0x000fe20008000000 */
[----:B------:R-:W2:Y:S01]  /*6950*/  S2R R221, SR_TID.X ;  /* 0x0000000000dd7919 */ /* 0x000ea20000002100 */
[----:B------:R-:W4:Y:S01]  /*6960*/  MUFU.TANH R187, R187 ;  /* 0x000000bb00bb7308 */ /* 0x000f220000002400 */
[----:B---3--:R-:W-:-:S07]  /*6970*/  FMNMX.FTZ R192, R184, R191, !PT ;  /* 0x000000bfb8c07209 */ /* 0x008fce0007810000 */
[----:B------:R-:W3:Y:S01]  /*6980*/  MUFU.TANH R186, R186 ;  /* 0x000000ba00ba7308 */ /* 0x000ee20000002400 */
[----:B-1----:R-:W-:-:S07]  /*6990*/  FMNMX.FTZ R189, R185, R190, !PT ;  /* 0x000000beb9bd7209 */ /* 0x002fce0007810000 */
[----:B------:R-:W1:Y:S01]  /*69a0*/  MUFU.TANH R188, R188 ;  /* 0x000000bc00bc7308 */ /* 0x000e620000002400 */
[----:B----4-:R-:W-:-:S07]  /*69b0*/  FMNMX.FTZ R191, R187, R192, !PT ;  /* 0x000000c0bbbf7209 */ /* 0x010fce0007810000 */
[----:B------:R-:W4:Y:S01]  /*69c0*/  MUFU.TANH R168, R168 ;  /* 0x000000a800a87308 */ /* 0x000f220000002400 */
[----:B---3--:R-:W-:Y:S02]  /*69d0*/  FMNMX.FTZ R189, R186, R189, !PT ;  /* 0x000000bdbabd7209 */ /* 0x008fe40007810000 */
[----:B--2---:R-:W-:-:S05]  /*69e0*/  LOP3.LUT P1, RZ, R221, 0x7f, RZ, 0xc0, !PT ;  /* 0x0000007fddff7812 */ /* 0x004fca000782c0ff */
[----:B------:R-:W2:Y:S01]  /*69f0*/  MUFU.TANH R170, R170 ;  /* 0x000000aa00aa7308 */ /* 0x000ea20000002400 */
[----:B-1----:R-:W-:-:S07]  /*6a00*/  FMNMX.FTZ R191, R188, R191, !PT ;  /* 0x000000bfbcbf7209 */ /* 0x002fce0007810000 */
[----:B------:R-:W1:Y:S01]  /*6a10*/  MUFU.TANH R169, R169 ;  /* 0x000000a900a97308 */ /* 0x000e620000002400 */
[----:B----4-:R-:W-:-:S07]  /*6a20*/  FMNMX.FTZ R190, R168, R189, !PT ;  /* 0x000000bda8be7209 */ /* 0x010fce0007810000 */
[----:B------:R-:W3:Y:S01]  /*6a30*/  MUFU.TANH R171, R171 ;  /* 0x000000ab00ab7308 */ /* 0x000ee20000002400 */
[----:B--2---:R-:W-:-:S07]  /*6a40*/  FMNMX.FTZ R192, R170, R191, !PT ;  /* 0x000000bfaac07209 */ /* 0x004fce0007810000 */
[----:B------:R-:W2:Y:S01]  /*6a50*/  MUFU.TANH R172, R172 ;  /* 0x000000ac00ac7308 */ /* 0x000ea20000002400 */
[----:B-1----:R-:W-:-:S07]  /*6a60*/  FMNMX.FTZ R189, R169, R190, !PT ;  /* 0x000000bea9bd7209 */ /* 0x002fce0007810000 */
[----:B------:R-:W1:Y:S01]  /*6a70*/  MUFU.TANH R174, R174 ;  /* 0x000000ae00ae7308 */ /* 0x000e620000002400 */
[----:B---3--:R-:W-:-:S07]  /*6a80*/  FMNMX.FTZ R191, R171, R192, !PT ;  /* 0x000000c0abbf7209 */ /* 0x008fce0007810000 */
        /* <DEDUP_REMOVED lines=11> */
[----:B---3--:R-:W-:Y:S01]  /*6b40*/  FMNMX.FTZ R192, R178, R191, !PT ;  /* 0x000000bfb2c07209 */ /* 0x008fe20007810000 */
[----:B------:R-:W-:Y:S02]  /*6b50*/  WARPGROUP.DEPBAR.LE gsb0, 0x0 ;  /* 0x00008000000079c5 */ /* 0x000fe40000010000 */
[----:B------:R-:W-:-:S04]  /*6b60*/  WARPGROUP.ARRIVE ;  /* 0x00000000000079c5 */ /* 0x000fc80000000000 */
[----:B------:R-:W3:Y:S01]  /*6b70*/  MUFU.TANH R180, R180 ;  /* 0x000000b400b47308 */ /* 0x000ee20000002400 */
[----:B--2---:R-:W-:Y:S01]  /*6b80*/  FMNMX.FTZ R189, R177, R190, !PT ;  /* 0x000000beb1bd7209 */ /* 0x004fe20007810000 */
[----:B------:R-:W-:Y:S01]  /*6b90*/  QGMMA.64x192x32.F32.E4M3.E4M3 R24, R204, gdesc[UR4], R24, gsb0 ;  /* 0x02e00004cc187df3 */ /* 0x000fe20008000818 */
[----:B------:R-:W-:Y:S01]  /*6ba0*/  UIADD3 UR6, UR11, 0x300, URZ ;  /* 0x000003000b067890 */ /* 0x000fe2000fffe03f */
[----:B------:R-:W-:-:S04]  /*6bb0*/  UMOV UR7, 0xc0000010 ;  /* 0xc000001000077882 */ /* 0x000fc80000000000 */
        /* <DEDUP_REMOVED lines=11> */
[----:B--2---:R-:W-:Y:S01]  /*6c70*/  FMNMX.FTZ R190, R152, R189, !PT ;  /* 0x000000bd98be7209 */ /* 0x004fe20007810000 */
[----:B------:R-:W-:-:S06]  /*6c80*/  FMUL.FTZ R189, R0, R126 ;  /* 0x0000007e00bd7220 */ /* 0x000fcc0000410000 */
        /* <DEDUP_REMOVED lines=95> */
[----:B--2---:R-:W-:-:S05]  /*7280*/  FMNMX.FTZ R191, R133, R126, !PT ;  /* 0x0000007e85bf7209 */ /* 0x004fca0007810000 */
[----:B------:R-:W2:Y:S01]  /*7290*/  SHFL.BFLY PT, R126, R191, 0x2, 0x1f ;  /* 0x0c401f00bf7e7f89 */ /* 0x000ea200000e0000 */
[----:B-1----:R-:W-:Y:S01]  /*72a0*/  FMNMX.FTZ R132, R134, R193, !PT ;  /* 0x000000c186847209 */ /* 0x002fe20007810000 */
[----:B------:R-:W-:Y:S02]  /*72b0*/  WARPGROUP.DEPBAR.LE gsb0, 0x0 ;  /* 0x00008000000079c5 */ /* 0x000fe40000010000 */
[----:B------:R-:W-:Y:S01]  /*72c0*/  WARPGROUP.ARRIVE ;  /* 0x00000000000079c5 */ /* 0x000fe20000000000 */
[----:B---3--:R-:W-:-:S05]  /*72d0*/  FMNMX.FTZ R192, R135, R132, !PT ;  /* 0x0000008487c07209 */ /* 0x008fca0007810000 */
[----:B------:R-:W-:Y:S01]  /*72e0*/  QGMMA.64x192x32.F32.E4M3.E4M3 R24, R212, gdesc[UR4], R24, gsb0 ;  /* 0x02e00004d4187df3 */ /* 0x000fe20008000818 */
[----:B------:R-:W1:Y:S01]  /*72f0*/  SHFL.BFLY PT, R195, R192, 0x2, 0x1f ;  /* 0x0c401f00c0c37f89 */ /* 0x000e6200000e0000 */
[----:B------:R-:W-:Y:S01]  /*7300*/  UIADD3 UR6, UR11, 0x600, URZ ;  /* 0x000006000b067890 */ /* 0x000fe2000fffe03f */
[----:B------:R-:W-:Y:S01]  /*7310*/  UMOV UR7, 0xc0000010 ;  /* 0xc000001000077882 */ /* 0x000fe20000000000 */
[----:B--2---:R-:W-:Y:S01]  /*7320*/  FMNMX.FTZ R193, R191, R126, !PT ;  /* 0x0000007ebfc17209 */ /* 0x004fe20007810000 */
[----:B------:R-:W-:-:S04]  /*7330*/  IMAD.U32 R191, RZ, RZ, UR10 ;  /* 0x0000000affbf7e24 */ /* 0x000fc8000f8e00ff */
[----:B------:R-:W2:Y:S01]  /*7340*/  SHFL.BFLY PT, R126, R193, 0x1, 0x1f ;  /* 0x0c201f00c17e7f89 */ /* 0x000ea200000e0000 */
[----:B-1----:R-:W-:-:S05]  /*7350*/  FMNMX.FTZ R195, R192, R195, !PT ;  /* 0x000000c3c0c37209 */ /* 0x002fca0007810000 */
[----:B------:R-:W1:Y:S01]  /*7360*/  SHFL.BFLY PT, R132, R195, 0x1, 0x1f ;  /* 0x0c201f00c3847f89 */ /* 0x000e6200000e0000 */
[----:B--2---:R-:W-:Y:S01]  /*7370*/  FMNMX.FTZ R126, R193, R126, !PT ;  /* 0x0000007ec17e7209 */ /* 0x004fe20007810000 */
[----:B------:R-:W-:-:S04]  /*7380*/  IMAD.U32 R193, RZ, RZ, UR10 ;  /* 0x0000000affc17e24 */ /* 0x000fc8000f8e00ff */
[C---:B------:R-:W-:Y:S01]  /*7390*/  FADD.FTZ R3, -R126.reuse, R3 ;  /* 0x000000037e037221 */ /* 0x040fe20000010100 */
[----:B------:R-:W-:-:S03]  /*73a0*/  FFMA.FTZ R191, R126, R191, -8 ;  /* 0xc10000007ebf7423 */ /* 0x000fc600000100bf */
[----:B------:R-:W-:Y:S01]  /*73b0*/  FMUL.FTZ R192, R3, UR10 ;  /* 0x0000000a03c07c20 */ /* 0x000fe20008410000 */
[----:B------:R-:W-:-:S01]  /*73c0*/  FFMA.FTZ R8, R8, UR10, -R191 ;  /* 0x0000000a08087c23 */ /* 0x000fc200080108bf */
[--C-:B------:R-:W-:Y:S01]  /*73d0*/  FFMA.FTZ R7, R7, UR10, -R191.reuse ;  /* 0x0000000a07077c23 */ /* 0x100fe200080108bf */
[----:B------:R-:W-:-:S01]  /*73e0*/  FFMA.FTZ R11, R11, UR10, -R191 ;  /* 0x0000000a0b0b7c23 */ /* 0x000fc200080108bf */
[--C-:B------:R-:W-:Y:S01]  /*73f0*/  FFMA.FTZ R12, R12, UR10, -R191.reuse ;  /* 0x0000000a0c0c7c23 */ /* 0x100fe200080108bf */
[----:B------:R-:W-:-:S01]  /*7400*/  FFMA.FTZ R15, R15, UR10, -R191 ;  /* 0x0000000a0f0f7c23 */ /* 0x000fc200080108bf */
[--C-:B------:R-:W-:Y:S01]  /*7410*/  FFMA.FTZ R20, R20, UR10, -R191.reuse ;  /* 0x0000000a14147c23 */ /* 0x100fe200080108bf */
[----:B------:R-:W-:Y:S01]  /*7420*/  MUFU.EX2 R8, R8 ;  /* 0x0000000800087308 */ /* 0x000fe20000000800 */
[----:B------:R-:W-:-:S01]  /*7430*/  FFMA.FTZ R185, R185, UR10, -R191 ;  /* 0x0000000ab9b97c23 */ /* 0x000fc200080108bf */
[--C-:B------:R-:W-:Y:S01]  /*7440*/  FFMA.FTZ R186, R186, UR10, -R191.reuse ;  /* 0x0000000ababa7c23 */ /* 0x100fe200080108bf */
[----:B-1----:R-:W-:Y:S01]  /*7450*/  FMNMX.FTZ R132, R195, R132, !PT ;  /* 0x00000084c3847209 */ /* 0x002fe20007810000 */
[--C-:B------:R-:W-:Y:S01]  /*7460*/  FFMA.FTZ R168, R168, UR10, -R191.reuse ;  /* 0x0000000aa8a87c23 */ /* 0x100fe200080108bf */
[----:B------:R-:W-:-:S01]  /*7470*/  FFMA.FTZ R169, R169, UR10, -R191 ;  /* 0x0000000aa9a97c23 */ /* 0x000fc200080108bf */
[--C-:B------:R-:W-:Y:S01]  /*7480*/  FFMA.FTZ R172, R172, UR10, -R191.reuse ;  /* 0x0000000aacac7c23 */ /* 0x100fe200080108bf */
[----:B------:R-:W-:-:S01]  /*7490*/  FFMA.FTZ R173, R173, UR10, -R191 ;  /* 0x0000000aadad7c23 */ /* 0x000fc200080108bf */
[----:B------:R-:W-:Y:S01]  /*74a0*/  FADD.FTZ R3, -R132, R5 ;  /* 0x0000000584037221 */ /* 0x000fe20000010100 */
[----:B------:R-:W-:Y:S01]  /*74b0*/  MUFU.EX2 R7, R7 ;  /* 0x0000000700077308 */ /* 0x000fe20000000800 */
[----:B------:R-:W-:-:S01]  /*74c0*/  FFMA.FTZ R176, R176, UR10, -R191 ;  /* 0x0000000ab0b07c23 */ /* 0x000fc200080108bf */
[--C-:B------:R-:W-:Y:S01]  /*74d0*/  FFMA.FTZ R177, R177, UR10, -R191.reuse ;  /* 0x0000000ab1b17c23 */ /* 0x100fe200080108bf */
[----:B------:R-:W-:Y:S01]  /*74e0*/  FMUL.FTZ R3, R3, UR10 ;  /* 0x0000000a03037c20 */ /* 0x000fe20008410000 */
[--C-:B------:R-:W-:Y:S01]  /*74f0*/  FFMA.FTZ R180, R180, UR10, -R191.reuse ;  /* 0x0000000ab4b47c23 */ /* 0x100fe200080108bf */
[----:B------:R-:W-:-:S01]  /*7500*/  FFMA.FTZ R181, R181, UR10, -R191 ;  /* 0x0000000ab5b57c23 */ /* 0x000fc200080108bf */
[--C-:B------:R-:W-:Y:S01]  /*7510*/  FFMA.FTZ R152, R152, UR10, -R191.reuse ;  /* 0x0000000a98987c23 */ /* 0x100fe200080108bf */
[----:B------:R-:W-:-:S01]  /*7520*/  FFMA.FTZ R153, R153, UR10, -R191 ;  /* 0x0000000a99997c23 */ /* 0x000fc200080108bf */
[----:B------:R1:W2:Y:S01]  /*7530*/  MUFU.EX2 R5, R192 ;  /* 0x000000c000057308 */ /* 0x0002a20000000800 */
        /* <DEDUP_REMOVED lines=8> */
[----:B-1----:R-:W-:-:S01]  /*75c0*/  FFMA.FTZ R192, R132, R193, -8 ;  /* 0xc100000084c07423 */ /* 0x002fc200000100c1 */
[--C-:B------:R-:W-:Y:S01]  /*75d0*/  FFMA.FTZ R137, R137, UR10, -R191.reuse ;  /* 0x0000000a89897c23 */ /* 0x100fe200080108bf */
[----:B------:R-:W-:-:S01]  /*75e0*/  FFMA.FTZ R140, R140, UR10, -R191 ;  /* 0x0000000a8c8c7c23 */ /* 0x000fc200080108bf */
[----:B------:R-:W-:Y:S01]  /*75f0*/  FFMA.FTZ R141, R141, UR10, -R191 ;  /* 0x0000000a8d8d7c23 */ /* 0x000fe200080108bf */
[----:B------:R-:W-:-:S01]  /*7600*/  FFMA.FTZ R10, R10, UR10, -R192 ;  /* 0x0000000a0a0a7c23 */ /* 0x000fc200080108c0 */
[--C-:B------:R-:W-:Y:S01]  /*7610*/  FFMA.FTZ R9, R9, UR10, -R192.reuse ;  /* 0x0000000a09097c23 */ /* 0x100fe200080108c0 */
[----:B------:R-:W-:-:S01]  /*7620*/  FFMA.FTZ R13, R13, UR10, -R192 ;  /* 0x0000000a0d0d7c23 */ /* 0x000fc200080108c0 */
[--C-:B------:R-:W-:Y:S01]  /*7630*/  FFMA.FTZ R14, R14, UR10, -R192.reuse ;  /* 0x0000000a0e0e7c23 */ /* 0x100fe200080108c0 */
[----:B------:R-:W1:Y:S01]  /*7640*/  MUFU.EX2 R11, R11 ;  /* 0x0000000b000b7308 */ /* 0x000e620000000800 */
[----:B------:R-:W-:-:S01]  /*7650*/  FFMA.FTZ R21, R21, UR10, -R192 ;  /* 0x0000000a15157c23 */ /* 0x000fc200080108c0 */
[----:B------:R-:W-:Y:S01]  /*7660*/  FFMA.FTZ R184, R184, UR10, -R192 ;  /* 0x0000000ab8b87c23 */ /* 0x000fe200080108c0 */
[----:B--2---:R-:W-:-:S01]  /*7670*/  FFMA.FTZ R4, R5, R4, R8 ;  /* 0x0000000405047223 */ /* 0x004fc20000010008 */
[--C-:B------:R-:W-:Y:S01]  /*7680*/  FFMA.FTZ R187, R187, UR10, -R192.reuse ;  /* 0x0000000abbbb7c23 */ /* 0x100fe200080108c0 */
[----:B------:R-:W-:-:S01]  /*7690*/  FFMA.FTZ R188, R188, UR10, -R192 ;  /* 0x0000000abcbc7c23 */ /* 0x000fc200080108c0 */
[----:B------:R-:W-:Y:S01]  /*76a0*/  FFMA.FTZ R144, R144, UR10, -R191 ;  /* 0x0000000a90907c23 */ /* 0x000fe200080108bf */
[----:B------:R-:W-:-:S01]  /*76b0*/  FADD.FTZ R4, R7, R4 ;  /* 0x0000000407047221 */ /* 0x000fc20000010000 */
[----:B------:R-:W2:Y:S01]  /*76c0*/  MUFU.EX2 R10, R10 ;  /* 0x0000000a000a7308 */ /* 0x000ea20000000800 */
        /* <DEDUP_REMOVED lines=11> */
[----:B------:R-:W-:Y:S01]  /*7780*/  FFMA.FTZ R133, R133, UR10, -R191 ;  /* 0x0000000a85857c23 */ /* 0x000fe200080108bf */
[----:B-1----:R-:W-:-:S01]  /*7790*/  FADD.FTZ R191, R11, R4 ;  /* 0x000000040bbf7221 */ /* 0x002fc20000010000 */
[--C-:B------:R-:W-:Y:S01]  /*77a0*/  FFMA.FTZ R170, R170, UR10, -R192.reuse ;  /* 0x0000000aaaaa7c23 */ /* 0x100fe200080108c0 */
[----:B------:R-:W-:-:S01]  /*77b0*/  FFMA.FTZ R171, R171, UR10, -R192 ;  /* 0x0000000aabab7c23 */ /* 0x000fc200080108c0 */
[----:B------:R-:W1:Y:S01]  /*77c0*/  MUFU.EX2 R13, R13 ;  /* 0x0000000d000d7308 */ /* 0x000e620000000800 */
[----:B--2---:R-:W-:-:S01]  /*77d0*/  FFMA.FTZ R6, R3, R6, R10 ;  /* 0x0000000603067223 */ /* 0x004fc2000001000a */
[--C-:B------:R-:W-:Y:S01]  /*77e0*/  FFMA.FTZ R174, R174, UR10, -R192.reuse ;  /* 0x0000000aaeae7c23 */ /* 0x100fe200080108c0 */
[----:B------:R-:W-:-:S01]  /*77f0*/  FFMA.FTZ R175, R175, UR10, -R192 ;  /* 0x0000000aafaf7c23 */ /* 0x000fc200080108c0 */
[--C-:B------:R-:W-:Y:S01]  /*7800*/  FFMA.FTZ R178, R178, UR10, -R192.reuse ;  /* 0x0000000ab2b27c23 */ /* 0x100fe200080108c0 */
[----:B------:R-:W-:-:S01]  /*7810*/  FFMA.FTZ R179, R179, UR10, -R192 ;  /* 0x0000000ab3b37c23 */ /* 0x000fc200080108c0 */
[--C-:B------:R-:W-:Y:S01]  /*7820*/  FFMA.FTZ R182, R182, UR10, -R192.reuse ;  /* 0x0000000ab6b67c23 */ /* 0x100fe200080108c0 */
[----:B------:R-:W-:-:S01]  /*7830*/  FFMA.FTZ R183, R183, UR10, -R192 ;  /* 0x0000000ab7b77c23 */ /* 0x000fc200080108c0 */
[----:B------:R-:W2:Y:S01]  /*7840*/  MUFU.EX2 R12, R12 ;  /* 0x0000000c000c7308 */ /* 0x000ea20000000800 */
[----:B---3--:R-:W-:-:S01]  /*7850*/  FADD.FTZ R6, R9, R6 ;  /* 0x0000000609067221 */ /* 0x008fc20000010000 */
[--C-:B------:R-:W-:Y:S01]  /*7860*/  FFMA.FTZ R154, R154, UR10, -R192.reuse ;  /* 0x0000000a9a9a7c23 */ /* 0x100fe200080108c0 */
[----:B------:R-:W-:-:S01]  /*7870*/  FFMA.FTZ R155, R155, UR10, -R192 ;  /* 0x0000000a9b9b7c23 */ /* 0x000fc200080108c0 */
[--C-:B------:R-:W-:Y:S01]  /*7880*/  FFMA.FTZ R158, R158, UR10, -R192.reuse ;  /* 0x0000000a9e9e7c23 */ /* 0x100fe200080108c0 */
[----:B------:R-:W-:-:S01]  /*7890*/  FFMA.FTZ R159, R159, UR10, -R192 ;  /* 0x0000000a9f9f7c23 */ /* 0x000fc200080108c0 */
[--C-:B------:R-:W-:Y:S01]  /*78a0*/  FFMA.FTZ R162, R162, UR10, -R192.reuse ;  /* 0x0000000aa2a27c23 */ /* 0x100fe200080108c0 */
[----:B------:R-:W-:-:S01]  /*78b0*/  FFMA.FTZ R163, R163, UR10, -R192 ;  /* 0x0000000aa3a37c23 */ /* 0x000fc200080108c0 */
[----:B------:R-:W3:Y:S01]  /*78c0*/  MUFU.EX2 R14, R14 ;  /* 0x0000000e000e7308 */ /* 0x000ee20000000800 */
        /* <DEDUP_REMOVED lines=8> */
[----:B--2---:R-:W-:-:S01]  /*7950*/  FADD.FTZ R4, R12, R191 ;  /* 0x000000bf0c047221 */ /* 0x004fc20000010000 */
        /* <DEDUP_REMOVED lines=12> */
[----:B------:R-:W-:-:S02]  /*7a20*/  FFMA.FTZ R135, R135, UR10, -R192 ;  /* 0x0000000a87877c23 */ /* 0x000fc400080108c0 */
[----:B------:R-:W3:Y:S01]  /*7a30*/  MUFU.EX2 R20, R20 ;  /* 0x0000001400147308 */ /* 0x000ee20000000800 */
[----:B-1----:R-:W-:-:S07]  /*7a40*/  FADD.FTZ R191, R15, R4 ;  /* 0x000000040fbf7221 */ /* 0x002fce0000010000 */
[----:B------:R-:W1:Y:S01]  /*7a50*/  MUFU.EX2 R184, R184 ;  /* 0x000000b800b87308 */ /* 0x000e620000000800 */
[----:B--2---:R-:W-:-:S07]  /*7a60*/  FADD.FTZ R193, R21, R6 ;  /* 0x0000000615c17221 */ /* 0x004fce0000010000 */
[----:B------:R-:W2:Y:S01]  /*7a70*/  MUFU.EX2 R185, R185 ;  /* 0x000000b900b97308 */ /* 0x000ea20000000800 */
[----:B---3--:R-:W-:-:S07]  /*7a80*/  FADD.FTZ R4, R20, R191 ;  /* 0x000000bf14047221 */ /* 0x008fce0000010000 */
        /* <DEDUP_REMOVED lines=9> */
[----:B------:R-:W-:Y:S02]  /*7b20*/  WARPGROUP.DEPBAR.LE gsb0, 0x0 ;  /* 0x00008000000079c5 */ /* 0x000fe40000010000 */
[----:B------:R-:W-:Y:S01]  /*7b30*/  WARPGROUP.ARRIVE ;  /* 0x00000000000079c5 */ /* 0x000fe20000000000 */
[----:B--2---:R-:W-:-:S04]  /*7b40*/  FADD.FTZ R193, R188, R193 ;  /* 0x000000c1bcc17221 */ /* 0x004fc80000010000 */
[----:B------:R-:W2:Y:S01]  /*7b50*/  MUFU.EX2 R169, R169 ;  /* 0x000000a900a97308 */ /* 0x000ea20000000800 */
[----:B------:R-:W-:Y:S01]  /*7b60*/  QGMMA.64x192x32.F32.E4M3.E4M3 R24, R216, gdesc[UR4], R24, gsb0 ;  /* 0x02e00004d8187df3 */ /* 0x000fe20008000818 */
[----:B---3--:R-:W-:-:S06]  /*7b70*/  FADD.FTZ R4, R168, R191 ;  /* 0x000000bfa8047221 */ /* 0x008fcc0000010000 */
        /* <DEDUP_REMOVED lines=49> */
[----:B-1----:R-:W-:-:S01]  /*7e90*/  FADD.FTZ R6, R162, R193 ;  /* 0x000000c1a2067221 */ /* 0x002fc20000010000 */
[----:B------:R-:W-:-:S06]  /*7ea0*/  WARPGROUP.DEPBAR.LE gsb0, 0x0 ;  /* 0x00008000000079c5 */ /* 0x000fcc0000010000 */
        /* <DEDUP_REMOVED lines=25> */
[----:B--2---:R-:W-:-:S01]  /*8040*/  FADD.FTZ R191, R141, R4 ;  /* 0x000000048dbf7221 */ /* 0x004fc20000010000 */
[----:B------:R-:W-:-:S06]  /*8050*/  IADD3 R4, -R18, 0xb, RZ ;  /* 0x0000000b12047810 */ /* 0x000fcc0007ffe1ff */
        /* <DEDUP_REMOVED lines=10> */
[----:B------:R-:W-:-:S06]  /*8100*/  FFMA.FTZ R130, R131, UR10, -R192 ;  /* 0x0000000a83827c23 */ /* 0x000fcc00080108c0 */
[----:B------:R-:W1:Y:S01]  /*8110*/  MUFU.EX2 R149, R149 ;  /* 0x0000009500957308 */ /* 0x000e620000000800 */
[----:B--2---:R-:W-:-:S07]  /*8120*/  FADD.FTZ R6, R148, R191 ;  /* 0x000000bf94067221 */ /* 0x004fce0000010000 */
[----:B------:R-:W2:Y:S01]  /*8130*/  MUFU.EX2 R151, R151 ;  /* 0x0000009700977308 */ /* 0x000ea20000000800 */
[----:B---3--:R-:W-:-:S01]  /*8140*/  FADD.FTZ R196, R150, R193 ;  /* 0x000000c196c47221 */ /* 0x008fc20000010000 */
[----:B------:R-:W-:-:S05]  /*8150*/  IMAD.U32 R193, RZ, RZ, UR55 ;  /* 0x00000037ffc17e24 */ /* 0x000fca000f8e00ff */
[----:B------:R-:W-:Y:S01]  /*8160*/  @!P1 LEA R193, R193, UR38, 0x3 ;  /* 0x00000026c1c19c11 */ /* 0x000fe2000f8e18ff */
[----:B------:R-:W3:Y:S01]  /*8170*/  MUFU.EX2 R120, R120 ;  /* 0x0000007800787308 */ /* 0x000ee20000000800 */
[----:B-1----:R-:W-:-:S01]  /*8180*/  FADD.FTZ R131, R149, R6 ;  /* 0x0000000695837221 */ /* 0x002fc20000010000 */
[----:B------:R1:W-:Y:S06]  /*8190*/  BAR.ARV R4, 0x100 ;  /* 0x000400040000751d */ /* 0x0003ec0000002000 */
[----:B------:R-:W4:Y:S01]  /*81a0*/  MUFU.EX2 R122, R122 ;  /* 0x0000007a007a7308 */ /* 0x000f220000000800 */
[----:B--2---:R-:W-:-:S01]  /*81b0*/  FADD.FTZ R191, R151, R196 ;  /* 0x000000c497bf7221 */ /* 0x004fc20000010000 */
[----:B-1----:R-:W-:-:S05]  /*81c0*/  @!P1 VIADD R4, R193, 0x33440 ;  /* 0x00033440c1049836 */ /* 0x002fca0000000000 */
[----:B------:R-:W-:Y:S01]  /*81d0*/  @!P1 PRMT R4, RZ, 0x654, R4 ;  /* 0x00000654ff049816 */ /* 0x000fe20000000004 */
[----:B------:R-:W1:Y:S01]  /*81e0*/  MUFU.EX2 R121, R121 ;  /* 0x0000007900797308 */ /* 0x000e620000000800 */
[----:B---3--:R-:W-:-:S02]  /*81f0*/  FADD.FTZ R6, R120, R131 ;  /* 0x0000008378067221 */ /* 0x008fc40000010000 */
[----:B------:R2:W-:Y:S05]  /*8200*/  @!P1 SYNCS.ARRIVE.TRANS64.RED.A1T0 RZ, [R4+URZ], RZ ;  /* 0x000000ff04ff99a7 */ /* 0x0005ea000810043f */
[----:B------:R-:W3:Y:S01]  /*8210*/  MUFU.EX2 R123, R123 ;  /* 0x0000007b007b7308 */ /* 0x000ee20000000800 */
[----:B----4-:R-:W-:-:S07]  /*8220*/  FADD.FTZ R196, R122, R191 ;  /* 0x000000bf7ac47221 */ /* 0x010fce0000010000 */
[----:B------:R-:W4:Y:S01]  /*8230*/  MUFU.EX2 R124, R124 ;  /* 0x0000007c007c7308 */ /* 0x000f220000000800 */
[----:B-1----:R-:W-:-:S07]  /*8240*/  FADD.FTZ R131, R121, R6 ;  /* 0x0000000679837221 */ /* 0x002fce0000010000 */
[----:B------:R-:W1:Y:S01]  /*8250*/  MUFU.EX2 R189, R189 ;  /* 0x000000bd00bd7308 */ /* 0x000e620000000800 */
[----:B---3--:R-:W-:-:S07]  /*8260*/  FADD.FTZ R196, R123, R196 ;  /* 0x000000c47bc47221 */ /* 0x008fce0000010000 */
[----:B------:R-:W3:Y:S01]  /*8270*/  MUFU.EX2 R125, R125 ;  /* 0x0000007d007d7308 */ /* 0x000ee20000000800 */
[----:B----4-:R-:W-:-:S07]  /*8280*/  FADD.FTZ R6, R124, R131 ;  /* 0x000000837c067221 */ /* 0x010fce0000010000 */
[----:B------:R-:W2:Y:S01]  /*8290*/  MUFU.EX2 R194, R194 ;  /* 0x000000c200c27308 */ /* 0x000ea20000000800 */
[----:B-1----:R-:W-:-:S07]  /*82a0*/  FADD.FTZ R131, R189, R196 ;  /* 0x000000c4bd837221 */ /* 0x002fce0000010000 */
[----:B------:R-:W1:Y:S01]  /*82b0*/  MUFU.EX2 R128, R128 ;  /* 0x0000008000807308 */ /* 0x000e620000000800 */
[----:B---3--:R-:W-:-:S07]  /*82c0*/  FADD.FTZ R191, R125, R6 ;  /* 0x000000067dbf7221 */ /* 0x008fce0000010000 */
[----:B------:R-:W3:Y:S01]  /*82d0*/  MUFU.EX2 R127, R127 ;  /* 0x0000007f007f7308 */ /* 0x000ee20000000800 */
[----:B--2---:R-:W-:-:S07]  /*82e0*/  FADD.FTZ R4, R194, R131 ;  /* 0x00000083c2047221 */ /* 0x004fce0000010000 */
        /* <DEDUP_REMOVED lines=11> */
[----:B--2---:R-:W-:-:S01]  /*83a0*/  FADD.FTZ R131, R134, R131 ;  /* 0x0000008386837221 */ /* 0x004fc20000010000 */
[----:B-1----:R-:W-:-:S03]  /*83b0*/  FADD.FTZ R4, R133, R4 ;  /* 0x0000000485047221 */ /* 0x002fc60000010000 */
[----:B---3--:R-:W-:Y:S01]  /*83c0*/  FADD.FTZ R6, R135, R131 ;  /* 0x0000008387067221 */ /* 0x008fe20000010000 */
[----:B------:R-:W-:Y:S06]  /*83d0*/  @!P0 BRA `(.L_x_24) ;  /* 0x0000000000048947 */ /* 0x000fec0003800000 */
[----:B------:R-:W-:Y:S01]  /*83e0*/  BPT.TRAP 0x1 ;  /* 0x000000040000795c */ /* 0x000fe20000300000 */
.L_x_24:
[----:B------:R-:W-:Y:S01]  /*83f0*/  ULEA UR6, UR56, UR38, 0x3 ;  /* 0x0000002638067291 */ /* 0x000fe2000f8e183f */
[----:B------:R-:W-:Y:S01]  /*8400*/  ISETP.LT.AND P1, PT, RZ, UR54, PT ;  /* 0x00000036ff007c0c */ /* 0x000fe2000bf21270 */
[----:B------:R-:W-:Y:S01]  /*8410*/  UIADD3 UR7, UR54, -0x1, URZ ;  /* 0xffffffff36077890 */ /* 0x000fe2000fffe03f */
[----:B------:R-:W-:Y:S01]  /*8420*/  F2FP.SATFINITE.E4M3.F32.PACK_AB_MERGE_C R11, R12, R11, RZ ;  /* 0x0000000b0c0b723e */ /* 0x000fe200048070ff */
[----:B------:R-:W-:Y:S01]  /*8430*/  UIADD3 UR6, UR6, 0x33460, URZ ;  /* 0x0003346006067890 */ /* 0x000fe2000fffe03f */
[----:B------:R-:W-:Y:S01]  /*8440*/  F2FP.SATFINITE.E4M3.F32.PACK_AB_MERGE_C R13, R14, R13, RZ ;  /* 0x0000000d0e0d723e */ /* 0x000fe200048070ff */
[----:B------:R-:W-:Y:S01]  /*8450*/  UMOV UR57, UR36 ;  /* 0x0000002400397c82 */ /* 0x000fe20008000000 */
[----:B------:R-:W-:Y:S01]  /*8460*/  F2FP.SATFINITE.E4M3.F32.PACK_AB_MERGE_C R185, R186, R185, RZ ;  /* 0x000000b9bab9723e */ /* 0x000fe200048070ff */
[----:B------:R-:W-:Y:S01]  /*8470*/  UPRMT UR6, UR37, 0x654, UR6 ;  /* 0x0000065425067896 */ /* 0x000fe20008000006 */
[----:B------:R-:W-:Y:S01]  /*8480*/  F2FP.SATFINITE.E4M3.F32.PACK_AB_MERGE_C R187, R188, R187, RZ ;  /* 0x000000bbbcbb723e */ /* 0x000fe200048070ff */
[----:B------:R-:W-:Y:S01]  /*8490*/  UMOV UR54, UR7 ;  /* 0x0000000700367c82 */ /* 0x000fe20008000000 */
[----:B------:R-:W-:Y:S01]  /*84a0*/  F2FP.SATFINITE.E4M3.F32.PACK_AB_MERGE_C R172, R173, R172, RZ ;  /* 0x000000acadac723e */ /* 0x000fe200048070ff */
[----:B------:R-:W-:Y:S01]  /*84b0*/  UMOV UR56, UR55 ;  /* 0x0000003700387c82 */ /* 0x000fe20008000000 */
[----:B------:R-:W-:Y:S01]  /*84c0*/  F2FP.SATFINITE.E4M3.F32.PACK_AB_MERGE_C R174, R175, R174, RZ ;  /* 0x000000aeafae723e */ /* 0x000fe200048070ff */
[-C--:B------:R-:W-:Y:S01]  /*84d0*/  FMUL.FTZ R24, R24, R5.reuse ;  /* 0x0000000518187220 */ /* 0x080fe20000410000 */
[----:B------:R-:W-:Y:S01]  /*84e0*/  F2FP.SATFINITE.E4M3.F32.PACK_AB_MERGE_C R180, R181, R180, RZ ;  /* 0x000000b4b5b4723e */ /* 0x000fe200048070ff */
[-C--:B------:R-:W-:Y:S01]  /*84f0*/  FMUL.FTZ R25, R25, R5.reuse ;  /* 0x0000000519197220 */ /* 0x080fe20000410000 */
[----:B------:R-:W-:Y:S01]  /*8500*/  F2FP.SATFINITE.E4M3.F32.PACK_AB_MERGE_C R182, R183, R182, RZ ;  /* 0x000000b6b7b6723e */ /* 0x000fe200048070ff */
[----:B------:R-:W-:Y:S01]  /*8510*/  SYNCS.ARRIVE.TRANS64.RED.A1T0 RZ, [UR6], RZ ;  /* 0x000000ffffff79a7 */ /* 0x000fe20008100406 */
[----:B------:R-:W-:Y:S01]  /*8520*/  F2FP.SATFINITE.E4M3.F32.PACK_AB_MERGE_C R156, R157, R156, RZ ;  /* 0x0000009c9d9c723e */ /* 0x000fe200048070ff */
[-C--:B------:R-:W-:Y:S01]  /*8530*/  FMUL.FTZ R28, R28, R5.reuse ;  /* 0x000000051c1c7220 */ /* 0x080fe20000410000 */
        /* <DEDUP_REMOVED lines=15> */
[----:B------:R-:W-:Y:S01]  /*8630*/  FMUL.FTZ R44, R44, R5 ;  /* 0x000000052c2c7220 */ /* 0x000fe20000410000 */
[----:B------:R-:W-:Y:S01]  /*8640*/  F2FP.SATFINITE.E4M3.F32.PACK_AB_MERGE_C R189, R194, R189, RZ ;  /* 0x000000bdc2bd723e */ /* 0x000fe200048070ff */
[-C--:B------:R-:W-:Y:S01]  /*8650*/  FMUL.FTZ R45, R45, R5.reuse ;  /* 0x000000052d2d7220 */ /* 0x080fe20000410000 */
[----:B------:R-:W-:Y:S01]  /*8660*/  F2FP.SATFINITE.E4M3.F32.PACK_AB_MERGE_C R133, R133, R190, RZ ;  /* 0x000000be8585723e */ /* 0x000fe200048070ff */
[-C--:B------:R-:W-:Y:S01]  /*8670*/  FMUL.FTZ R48, R48, R5.reuse ;  /* 0x0000000530307220 */ /* 0x080fe20000410000 */
[----:B------:R-:W-:Y:S01]  /*8680*/  F2FP.SATFINITE.E4M3.F32.PACK_AB_MERGE_C R12, R135, R134, RZ ;  /* 0x00000086870c723e */ /* 0x000fe200048070ff */
[-C--:B------:R-:W-:Y:S01]  /*8690*/  FMUL.FTZ R49, R49, R5.reuse ;  /* 0x0000000531317220 */ /* 0x080fe20000410000 */
        /* <DEDUP_REMOVED lines=33> */
[----:B------:R-:W-:Y:S01]  /*88b0*/  FMUL.FTZ R117, R117, R5 ;  /* 0x0000000575757220 */ /* 0x000fe20000410000 */
        /* <DEDUP_REMOVED lines=48> */
[----:B------:R-:W-:Y:S01]  /*8bc0*/  F2FP.SATFINITE.E4M3.F32.PACK_AB_MERGE_C R200, R7, R8, R11 ;  /* 0x0000000807c8723e */ /* 0x000fe2000480700b */
[----:B------:R-:W-:Y:S01]  /*8bd0*/  IMAD.MOV.U32 R5, RZ, RZ, R132 ;  /* 0x000000ffff057224 */ /* 0x000fe200078e0084 */
[----:B------:R-:W-:Y:S01]  /*8be0*/  F2FP.SATFINITE.E4M3.F32.PACK_AB_MERGE_C R201, R9, R10, R13 ;  /* 0x0000000a09c9723e */ /* 0x000fe2000480700d */
[----:B------:R-:W-:Y:S01]  /*8bf0*/  IMAD.MOV.U32 R3, RZ, RZ, R126 ;  /* 0x000000ffff037224 */ /* 0x000fe200078e007e */
[----:B------:R-:W-:-:S02]  /*8c00*/  F2FP.SATFINITE.E4M3.F32.PACK_AB_MERGE_C R202, R20, R15, R185 ;  /* 0x0000000f14ca723e */ /* 0x000fc400048070b9 */
[----:B------:R-:W-:Y:S02]  /*8c10*/  F2FP.SATFINITE.E4M3.F32.PACK_AB_MERGE_C R203, R184, R21, R187 ;  /* 0x00000015b8cb723e */ /* 0x000fe400048070bb */
[----:B------:R-:W-:Y:S02]  /*8c20*/  F2FP.SATFINITE.E4M3.F32.PACK_AB_MERGE_C R204, R169, R168, R172 ;  /* 0x000000a8a9cc723e */ /* 0x000fe400048070ac */
[----:B------:R-:W-:Y:S02]  /*8c30*/  F2FP.SATFINITE.E4M3.F32.PACK_AB_MERGE_C R205, R171, R170, R174 ;  /* 0x000000aaabcd723e */ /* 0x000fe400048070ae */
[----:B------:R-:W-:Y:S02]  /*8c40*/  F2FP.SATFINITE.E4M3.F32.PACK_AB_MERGE_C R206, R177, R176, R180 ;  /* 0x000000b0b1ce723e */ /* 0x000fe400048070b4 */
[----:B------:R-:W-:Y:S02]  /*8c50*/  F2FP.SATFINITE.E4M3.F32.PACK_AB_MERGE_C R207, R179, R178, R182 ;  /* 0x000000b2b3cf723e */ /* 0x000fe400048070b6 */
        /* <DEDUP_REMOVED lines=11> */
[----:B------:R-:W-:Y:S01]  /*8d10*/  F2FP.SATFINITE.E4M3.F32.PACK_AB_MERGE_C R219, R130, R127, R12 ;  /* 0x0000007f82db723e */ /* 0x000fe2000480700c */
[----:B------:R-:W-:Y:S06]  /*8d20*/  @P1 BRA `(.L_x_25) ;  /* 0xffffffc400dc1947 */ /* 0x000fec000383ffff */
[----:B------:R-:W-:-:S05]  /*8d30*/  UMOV UR49, UR55 ;  /* 0x0000003700317c82 */ /* 0x000fca0008000000 */
.L_x_15:
[----:B------:R-:W-:Y:S06]  /*8d40*/  BAR.ARV 0x8, 0x120 ;  /* 0x0204800000007b1d */ /* 0x000fec0000002000 */
[----:B------:R-:W-:Y:S05]  /*8d50*/  @!P0 BRA `(.L_x_26) ;  /* 0x0000000000048947 */ /* 0x000fea0003800000 */
[----:B------:R-:W-:Y:S01]  /*8d60*/  BPT.TRAP 0x1 ;  /* 0x000000040000795c */ /* 0x000fe20000300000 */
.L_x_26:
[----:B------:R-:W-:Y:S01]  /*8d70*/  ULEA UR4, UR49, UR38, 0x3 ;  /* 0x0000002631047291 */ /* 0x000fe2000f8e183f */
[----:B------:R-:W-:-:S05]  /*8d80*/  IMAD.U32 R0, RZ, RZ, UR36 ;  /* 0x00000024ff007e24 */ /* 0x000fca000f8e00ff */
[----:B------:R-:W-:-:S04]  /*8d90*/  SHF.L.U32 R0, R0, 0x1f, RZ ;  /* 0x0000001f00007819 */ /* 0x000fc800000006ff */
[----:B------:R1:W2:Y:S01]  /*8da0*/  SYNCS.PHASECHK.TRANS64.TRYWAIT P1, [UR4+0x33450], R0 ;  /* 0x03345000ff0075a7 */ /* 0x0002a20008020144 */
[----:B------:R-:W-:Y:S05]  /*8db0*/  @!P0 BRA `(.L_x_27) ;  /* 0x0000000000048947 */ /* 0x000fea0003800000 */
[----:B------:R-:W-:Y:S01]  /*8dc0*/  BPT.TRAP 0x1 ;  /* 0x000000040000795c */ /* 0x000fe20000300000 */
.L_x_27:
[----:B--2---:R-:W-:Y:S05]  /*8dd0*/  @P1 BRA `(.L_x_28) ;  /* 0x0000000000081947 */ /* 0x004fea0003800000 */
[----:B------:R-:W2:Y:S02]  /*8de0*/  SYNCS.PHASECHK.TRANS64.TRYWAIT P1, [UR4+0x33450], R0 ;  /* 0x03345000ff0075a7 */ /* 0x000ea40008020144 */
[----:B--2---:R-:W-:Y:S05]  /*8df0*/  @!P1 BRA `(.L_x_29) ;  /* 0x0000005400dc9947 */ /* 0x004fea0003800000 */
.L_x_28:
[----:B------:R-:W-:Y:S01]  /*8e00*/  UIADD3 UR5, UR38, 0x200, URZ ;  /* 0x0000020026057890 */ /* 0x000fe2000fffe03f */
[----:B------:R-:W-:Y:S01]  /*8e10*/  WARPGROUP.ARRIVE ;  /* 0x00000000000079c5 */ /* 0x000fe20000000000 */
[----:B------:R-:W-:Y:S01]  /*8e20*/  UMOV UR7, 0xc0000010 ;  /* 0xc000001000077882 */ /* 0x000fe20000000000 */
[----:B------:R-:W-:Y:S01]  /*8e30*/  IMAD.MOV.U32 R5, RZ, RZ, 0x3f800000 ;  /* 0x3f800000ff057424 */ /* 0x000fe200078e00ff */
[----:B------:R-:W-:-:S04]  /*8e40*/  USHF.R.U32.HI UR5, URZ, 0x4, UR5 ;  /* 0x000000043f057899 */ /* 0x000fc80008011605 */
[----:B------:R-:W-:-:S04]  /*8e50*/  ULOP3.LUT UR5, UR5, 0x3fff, URZ, 0xc0, !UPT ;  /* 0x00003fff05057892 */ /* 0x000fc8000f8ec03f */
[----:B------:R-:W-:-:S04]  /*8e60*/  ULOP3.LUT UR5, UR5, 0x10000, URZ, 0xfc, !UPT ;  /* 0x0001000005057892 */ /* 0x000fc8000f8efc3f */
[----:B------:R-:W-:-:S07]  /*8e70*/  UIMAD UR5, UR49, 0x780, UR5 ;  /* 0x00000780310578a4 */ /* 0x000fce000f8e0205 */
[----:B------:R-:W-:Y:S02]  /*8e80*/  UMOV UR6, UR5 ;  /* 0x0000000500067c82 */ /* 0x000fe40008000000 */
[----:B------:R-:W-:Y:S01]  /*8e90*/  QGMMA.64x192x32.F32.E4M3.E4M3 R24, R200, gdesc[UR4], R24, gsb0 ;  /* 0x02e00004c8187df3 */ /* 0x000fe20008000818 */
[----:B------:R-:W-:Y:S01]  /*8ea0*/  UIADD3 UR6, UR5, 0x180, URZ ;  /* 0x0000018005067890 */ /* 0x000fe2000fffe03f */
[----:B------:R-:W-:Y:S01]  /*8eb0*/  UMOV UR7, 0xc0000010 ;  /* 0xc000001000077882 */ /* 0x000fe20000000000 */
[----:B------:R-:W-:Y:S02]  /*8ec0*/  WARPGROUP.DEPBAR.LE gsb0, 0x0 ;  /* 0x00008000000079c5 */ /* 0x000fe40000010000 */
[----:B------:R-:W-:-:S15]  /*8ed0*/  WARPGROUP.ARRIVE ;  /* 0x00000000000079c5 */ /* 0x000fde0000000000 */
[----:B------:R-:W-:Y:S01]  /*8ee0*/  QGMMA.64x192x32.F32.E4M3.E4M3 R24, R204, gdesc[UR4], R24, gsb0 ;  /* 0x02e00004cc187df3 */ /* 0x000fe20008000818 */
[----:B------:R-:W-:Y:S01]  /*8ef0*/  UIADD3 UR6, UR5, 0x300, URZ ;  /* 0x0000030005067890 */ /* 0x000fe2000fffe03f */
[----:B------:R-:W-:Y:S01]  /*8f00*/  UMOV UR7, 0xc0000010 ;  /* 0xc000001000077882 */ /* 0x000fe20000000000 */
[----:B------:R-:W-:Y:S02]  /*8f10*/  WARPGROUP.DEPBAR.LE gsb0, 0x0 ;  /* 0x00008000000079c5 */ /* 0x000fe40000010000 */
[----:B------:R-:W-:-:S15]  /*8f20*/  WARPGROUP.ARRIVE ;  /* 0x00000000000079c5 */ /* 0x000fde0000000000 */
[----:B------:R-:W-:Y:S01]  /*8f30*/  QGMMA.64x192x32.F32.E4M3.E4M3 R24, R208, gdesc[UR4], R24, gsb0 ;  /* 0x02e00004d0187df3 */ /* 0x000fe20008000818 */
[----:B------:R-:W-:Y:S02]  /*8f40*/  ULDC.64 UR6, c[0x0][0x9a0] ;  /* 0x0002680000067ab9 */ /* 0x000fe40000000a00 */
[----:B------:R-:W-:-:S04]  /*8f50*/  UISETP.NE.U32.AND UP0, UPT, UR6, URZ, UPT ;  /* 0x0000003f0600728c */ /* 0x000fc8000bf05070 */
[----:B------:R-:W-:-:S06]  /*8f60*/  UISETP.NE.AND.EX UP0, UPT, UR7, URZ, UPT, UP0 ;  /* 0x0000003f0700728c */ /* 0x000fcc000bf05300 */
[----:B------:R-:W-:-:S05]  /*8f70*/  PLOP3.LUT P1, PT, PT, PT, UP0, 0x80, 0x0 ;  /* 0x000000000000781c */ /* 0x000fca0003f2f008 */
[----:B------:R-:W-:Y:S01]  /*8f80*/  @UP0 USHF.R.S32.HI UR11, URZ, 0x1f, UR44 ;  /* 0x0000001f3f0b0899 */ /* 0x000fe2000801142c */
[----:B------:R-:W-:Y:S01]  /*8f90*/  @UP0 ULDC.64 UR12, c[0x0][0x9c8] ;  /* 0x00027200000c0ab9 */ /* 0x000fe20000000a00 */
[----:B------:R-:W-:Y:S02]  /*8fa0*/  @UP0 USHF.R.S32.HI UR14, URZ, 0x1f, UR41 ;  /* 0x0000001f3f0e0899 */ /* 0x000fe40008011429 */
[----:B------:R-:W-:Y:S02]  /*8fb0*/  @UP0 UIMAD UR11, UR11, UR12, URZ ;  /* 0x0000000c0b0b02a4 */ /* 0x000fe4000f8e023f */
[----:B------:R-:W-:Y:S02]  /*8fc0*/  @UP0 UIMAD.WIDE.U32 UR8, UR44, UR12, URZ ;  /* 0x0000000c2c0802a5 */ /* 0x000fe4000f8e003f */
[----:B------:R-:W-:-:S03]  /*8fd0*/  @UP0 UIMAD UR11, UR44, UR13, UR11 ;  /* 0x0000000d2c0b02a4 */ /* 0x000fc6000f8e020b */
[----:B------:R-:W-:Y:S01]  /*8fe0*/  @UP0 ULDC.64 UR12, c[0x0][0x9d0] ;  /* 0x00027400000c0ab9 */ /* 0x000fe20000000a00 */
[----:B------:R-:W-:Y:S02]  /*8ff0*/  @UP0 UIADD3 UR9, UR9, UR11, URZ ;  /* 0x0000000b09090290 */ /* 0x000fe4000fffe03f */
[----:B------:R-:W-:Y:S02]  /*9000*/  @UP0 UIMAD UR11, UR14, UR12, URZ ;  /* 0x0000000c0e0b02a4 */ /* 0x000fe4000f8e023f */
[----:B------:R-:W-:Y:S02]  /*9010*/  @UP0 UIMAD.WIDE.U32 UR8, UR41, UR12, UR8 ;  /* 0x0000000c290802a5 */ /* 0x000fe4000f8e0008 */
[----:B------:R-:W-:Y:S02]  /*9020*/  @UP0 UIMAD UR11, UR41, UR13, UR11 ;  /* 0x0000000d290b02a4 */ /* 0x000fe4000f8e020b */
[----:B------:R-:W-:Y:S02]  /*9030*/  @UP0 ULEA UR6, UP1, UR8, UR6, 0x2 ;  /* 0x0000000608060291 */ /* 0x000fe4000f82103f */
[----:B------:R-:W-:-:S04]  /*9040*/  @UP0 UIADD3 UR9, UR9, UR11, URZ ;  /* 0x0000000b09090290 */ /* 0x000fc8000fffe03f */
[----:B------:R-:W-:Y:S01]  /*9050*/  @UP0 ULEA.HI.X UR7, UR8, UR7, UR9, 0x2, UP1 ;  /* 0x0000000708070291 */ /* 0x000fe200088f1409 */
[----:B------:R-:W-:-:S05]  /*9060*/  IMAD.U32 R8, RZ, RZ, UR6 ;  /* 0x00000006ff087e24 */ /* 0x000fca000f8e00ff */
[----:B------:R-:W-:-:S05]  /*9070*/  IMAD.U32 R9, RZ, RZ, UR7 ;  /* 0x00000007ff097e24 */ /* 0x000fca000f8e00ff */
[----:B------:R3:W4:Y:S01]  /*9080*/  @P1 LDG.E R5, desc[UR50][R8.64] ;  /* 0x0000003208051981 */ /* 0x000722000c1e1900 */
[----:B------:R-:W-:Y:S01]  /*9090*/  UIADD3 UR6, UR5, 0x480, URZ ;  /* 0x0000048005067890 */ /* 0x000fe2000fffe03f */
[----:B------:R-:W-:Y:S01]  /*90a0*/  UMOV UR7, 0xc0000010 ;  /* 0xc000001000077882 */ /* 0x000fe20000000000 */
[----:B------:R-:W-:Y:S02]  /*90b0*/  WARPGROUP.DEPBAR.LE gsb0, 0x0 ;  /* 0x00008000000079c5 */ /* 0x000fe40000010000 */
[----:B------:R-:W-:-:S06]  /*90c0*/  WARPGROUP.ARRIVE ;  /* 0x00000000000079c5 */ /* 0x000fcc0000000000 */
[----:B------:R-:W-:Y:S01]  /*90d0*/  QGMMA.64x192x32.F32.E4M3.E4M3 R24, R212, gdesc[UR4], R24, gsb0 ;  /* 0x02e00004d4187df3 */ /* 0x000fe20008000818 */
[----:B------:R-:W-:Y:S01]  /*90e0*/  UIADD3 UR6, UR5, 0x600, URZ ;  /* 0x0000060005067890 */ /* 0x000fe2000fffe03f */
[----:B------:R-:W-:Y:S01]  /*90f0*/  UMOV UR7, 0xc0000010 ;  /* 0xc000001000077882 */ /* 0x000fe20000000000 */
[----:B--2---:R-:W2:Y:S04]  /*9100*/  SHFL.BFLY PT, R3, R4, 0x2, 0x1f ;  /* 0x0c401f0004037f89 */ /* 0x004ea800000e0000 */
[----:B------:R-:W5:Y:S01]  /*9110*/  SHFL.BFLY PT, R7, R6, 0x2, 0x1f ;  /* 0x0c401f0006077f89 */ /* 0x000f6200000e0000 */
[----:B--2---:R-:W-:-:S01]  /*9120*/  FADD.FTZ R3, R3, R4 ;  /* 0x0000000403037221 */ /* 0x004fc20000010000 */
[----:B-----5:R-:W-:-:S04]  /*9130*/  FADD.FTZ R7, R7, R6 ;  /* 0x0000000607077221 */ /* 0x020fc80000010000 */
[----:B-1----:R-:W1:Y:S04]  /*9140*/  SHFL.BFLY PT, R0, R3, 0x1, 0x1f ;  /* 0x0c201f0003007f89 */ /* 0x002e6800000e0000 */
[----:B---3--:R-:W2:Y:S01]  /*9150*/  SHFL.BFLY PT, R8, R7, 0x1, 0x1f ;  /* 0x0c201f0007087f89 */ /* 0x008ea200000e0000 */
[----:B------:R-:W-:Y:S02]  /*9160*/  IMAD.MOV.U32 R4, RZ, RZ, RZ ;  /* 0x000000ffff047224 */ /* 0x000fe400078e00ff */
[----:B-1----:R-:W-:Y:S01]  /*9170*/  FADD.FTZ R10, R3, R0 ;  /* 0x00000000030a7221 */ /* 0x002fe20000010000 */
[----:B--2---:R-:W-:-:S04]  /*9180*/  FADD.FTZ R11, R7, R8 ;  /* 0x00000008070b7221 */ /* 0x004fc80000010000 */
[C---:B------:R-:W-:Y:S01]  /*9190*/  FSETP.NE.FTZ.AND P1, PT, R10.reuse, RZ, PT ;  /* 0x000000ff0a00720b */ /* 0x040fe20003f35000 */
[----:B------:R-:W-:Y:S01]  /*91a0*/  FMUL.FTZ R12, R10, 0.00390625 ;  /* 0x3b8000000a0c7820 */ /* 0x000fe20000410000 */
[----:B------:R-:W-:-:S04]  /*91b0*/  FMUL.FTZ R13, R11, 0.00390625 ;  /* 0x3b8000000b0d7820 */ /* 0x000fc80000410000 */
[----:B------:R-:W-:Y:S02]  /*91c0*/  FSETP.NE.FTZ.AND P2, PT, R12, RZ, PT ;  /* 0x000000ff0c00720b */ /* 0x000fe40003f55000 */
[----:B------:R-:W-:-:S05]  /*91d0*/  FSETP.NE.FTZ.AND P3, PT, R13, RZ, PT ;  /* 0x000000ff0d00720b */ /* 0x000fca0003f75000 */
[----:B------:R-:W-:Y:S01]  /*91e0*/  @P1 MUFU.RCP R4, R10 ;  /* 0x0000000a00041308 */ /* 0x000fe20000001000 */
[----:B------:R-:W-:Y:S01]  /*91f0*/  FSETP.NE.FTZ.AND P1, PT, R11, RZ, PT ;  /* 0x000000ff0b00720b */ /* 0x000fe20003f35000 */
[----:B------:R-:W-:-:S06]  /*9200*/  IMAD.MOV.U32 R8, RZ, RZ, RZ ;  /* 0x000000ffff087224 */ /* 0x000fcc00078e00ff */
[----:B------:R-:W1:Y:S01]  /*9210*/  @P2 MUFU.LG2 R6, R12 ;  /* 0x0000000c00062308 */ /* 0x000e620000000c00 */
[----:B------:R-:W-:Y:S02]  /*9220*/  WARPGROUP.DEPBAR.LE gsb0, 0x0 ;  /* 0x00008000000079c5 */ /* 0x000fe40000010000 */
[----:B------:R-:W-:-:S06]  /*9230*/  WARPGROUP.ARRIVE ;  /* 0x00000000000079c5 */ /* 0x000fcc0000000000 */
[----:B------:R-:W-:Y:S01]  /*9240*/  QGMMA.64x192x32.F32.E4M3.E4M3 R24, R216, gdesc[UR4], R24, gsb0 ;  /* 0x02e00004d8187df3 */ /* 0x000fe20008000818 */
[----:B------:R-:W2:Y:S08]  /*9250*/  @P3 MUFU.LG2 R9, R13 ;  /* 0x0000000d00093308 */ /* 0x000eb00000000c00 */
[----:B------:R4:W3:Y:S01]  /*9260*/  @P1 MUFU.RCP R8, R11 ;  /* 0x0000000b00081308 */ /* 0x0008e20000001000 */
[----:B------:R-:W-:-:S02]  /*9270*/  IMAD.U32 R7, RZ, RZ, UR10 ;  /* 0x0000000aff077e24 */ /* 0x000fc4000f8e00ff */
[----:B------:R-:W-:Y:S02]  /*9280*/  IMAD.U32 R14, RZ, RZ, UR10 ;  /* 0x0000000aff0e7e24 */ /* 0x000fe4000f8e00ff */
[----:B-1----:R-:W-:Y:S01]  /*9290*/  @P2 FMUL.FTZ R6, R6, 0.69314718246459960938 ;  /* 0x3f31721806062820 */ /* 0x002fe20000410000 */
[----:B------:R-:W-:Y:S01]  /*92a0*/  @P2 FMUL.FTZ R7, R7, 0.69314718246459960938 ;  /* 0x3f31721807072820 */ /* 0x000fe20000410000 */
[----:B------:R-:W-:Y:S01]  /*92b0*/  @P3 FMUL.FTZ R10, R14, 0.69314718246459960938 ;  /* 0x3f3172180e0a3820 */ /* 0x000fe20000410000 */
[----:B--2---:R-:W-:Y:S01]  /*92c0*/  @P3 FMUL.FTZ R9, R9, 0.69314718246459960938 ;  /* 0x3f31721809093820 */ /* 0x004fe20000410000 */
[----:B------:R-:W-:Y:S02]  /*92d0*/  IMAD.MOV.U32 R3, RZ, RZ, -0x800000 ;  /* 0xff800000ff037424 */ /* 0x000fe400078e00ff */
[----:B------:R-:W-:Y:S01]  /*92e0*/  @P2 FFMA.FTZ R3, R7, R126, R6 ;  /* 0x0000007e07032223 */ /* 0x000fe20000010006 */
[----:B------:R-:W-:Y:S02]  /*92f0*/  IMAD.MOV.U32 R0, RZ, RZ, -0x800000 ;  /* 0xff800000ff007424 */ /* 0x000fe400078e00ff */
[----:B------:R-:W-:Y:S01]  /*9300*/  @P3 FFMA.FTZ R0, R10, R132, R9 ;  /* 0x000000840a003223 */ /* 0x000fe20000010009 */
[-C--:B----4-:R-:W-:Y:S01]  /*9310*/  FMUL.FTZ R11, R4, R5.reuse ;  /* 0x00000005040b7220 */ /* 0x090fe20000410000 */
[----:B---3--:R-:W-:Y:S01]  /*9320*/  FMUL.FTZ R120, R8, R5 ;  /* 0x0000000508787220 */ /* 0x008fe20000410000 */
[----:B------:R-:W-:-:S02]  /*9330*/  WARPGROUP.DEPBAR.LE gsb0, 0x0 ;  /* 0x00008000000079c5 */ /* 0x000fc40000010000 */
[----:B------:R-:W-:Y:S05]  /*9340*/  @!P0 BRA `(.L_x_30) ;  /* 0x0000000000048947 */ /* 0x000fea0003800000 */
[----:B------:R-:W-:Y:S01]  /*9350*/  BPT.TRAP 0x1 ;  /* 0x000000040000795c */ /* 0x000fe20000300000 */
.L_x_30:
[----:B------:R-:W1:Y:S01]  /*9360*/  S2R R121, SR_TID.X ;  /* 0x0000000000797919 */ /* 0x000e620000002100 */
[----:B------:R-:W-:Y:S01]  /*9370*/  ULDC.64 UR6, c[0x4][0x38] ;  /* 0x01000e0000067ab9 */ /* 0x000fe20000000a00 */
        /* <DEDUP_REMOVED lines=10> */
[----:B------:R-:W-:Y:S01]  /*9420*/  FMUL.FTZ R15, R38, R120 ;  /* 0x00000078260f7220 */ /* 0x000fe20000410000 */
[----:B------:R-:W-:-:S02]  /*9430*/  UIADD3 UR42, -UR42, URZ, URZ ;  /* 0x0000003f2a2a7290 */ /* 0x000fc4000fffe13f */
[----:B------:R-:W-:Y:S01]  /*9440*/  USHF.R.S32.HI UR5, URZ, 0x1f, UR43 ;  /* 0x0000001f3f057899 */ /* 0x000fe2000801142b */
[----:B------:R-:W-:Y:S01]  /*9450*/  ULDC UR8, c[0x0][0xda8] ;  /* 0x00036a0000087ab9 */ /* 0x000fe20000000800 */
[----:B-1----:R-:W-:-:S05]  /*9460*/  IMAD.SHL.U32 R4, R121, 0x4, RZ ;  /* 0x0000000479047824 */ /* 0x002fca00078e00ff */
[----:B------:R-:W-:-:S04]  /*9470*/  LOP3.LUT R4, R4, 0xc, RZ, 0xc0, !PT ;  /* 0x0000000c04047812 */ /* 0x000fc800078ec0ff */
[----:B------:R-:W-:-:S05]  /*9480*/  IADD3 R4, P0, R4, UR6, RZ ;  /* 0x0000000604047c10 */ /* 0x000fca000ff1e0ff */
[----:B------:R-:W-:Y:S02]  /*9490*/  IMAD.X R5, RZ, RZ, UR7, P0 ;  /* 0x00000007ff057e24 */ /* 0x000fe400080e06ff */
[-C--:B------:R-:W-:Y:S01]  /*94a0*/  FMUL.FTZ R24, R33, R11.reuse ;  /* 0x0000000b21187220 */ /* 0x080fe20000410000 */
[-C--:B------:R-:W-:Y:S01]  /*94b0*/  FMUL.FTZ R29, R40, R11.reuse ;  /* 0x0000000b281d7220 */ /* 0x080fe20000410000 */
[-C--:B------:R-:W-:Y:S01]  /*94c0*/  FMUL.FTZ R32, R45, R11.reuse ;  /* 0x0000000b2d207220 */ /* 0x080fe20000410000 */
[-C--:B------:R-:W-:Y:S01]  /*94d0*/  FMUL.FTZ R37, R48, R11.reuse ;  /* 0x0000000b30257220 */ /* 0x080fe20000410000 */
[----:B------:R1:W2:Y:S01]  /*94e0*/  LDG.E.CONSTANT R4, desc[UR50][R4.64] ;  /* 0x0000003204047981 */ /* 0x0002a2000c1e9900 */
        /* <DEDUP_REMOVED lines=37> */
[----:B------:R-:W-:Y:S01]  /*9740*/  F2FP.BF16.F32.PACK_AB R6, R6, R7 ;  /* 0x000000070606723e */ /* 0x000fe200000010ff */
[-C--:B-1----:R-:W-:Y:S01]  /*9750*/  FMUL.FTZ R5, R30, R120.reuse ;  /* 0x000000781e057220 */ /* 0x082fe20000410000 */
[-C--:B------:R-:W-:Y:S01]  /*9760*/  FMUL.FTZ R11, R31, R120.reuse ;  /* 0x000000781f0b7220 */ /* 0x080fe20000410000 */
[-C--:B------:R-:W-:Y:S01]  /*9770*/  FMUL.FTZ R25, R39, R120.reuse ;  /* 0x0000007827197220 */ /* 0x080fe20000410000 */
[-C--:B------:R-:W-:Y:S01]  /*9780*/  FMUL.FTZ R27, R46, R120.reuse ;  /* 0x000000782e1b7220 */ /* 0x080fe20000410000 */
[----:B------:R-:W-:Y:S01]  /*9790*/  LOP3.LUT P0, R7, R121, 0x3, RZ, 0xc0, !PT ;  /* 0x0000000379077812 */ /* 0x000fe2000780c0ff */
[-C--:B------:R-:W-:Y:S01]  /*97a0*/  FMUL.FTZ R30, R42, R120.reuse ;  /* 0x000000782a1e7220 */ /* 0x080fe20000410000 */
[-C--:B------:R-:W-:Y:S01]  /*97b0*/  FMUL.FTZ R31, R47, R120.reuse ;  /* 0x000000782f1f7220 */ /* 0x080fe20000410000 */
[-C--:B------:R-:W-:Y:S01]  /*97c0*/  FMUL.FTZ R34, R43, R120.reuse ;  /* 0x000000782b227220 */ /* 0x080fe20000410000 */
[-C--:B------:R-:W-:Y:S01]  /*97d0*/  FMUL.FTZ R39, R55, R120.reuse ;  /* 0x0000007837277220 */ /* 0x080fe20000410000 */
[-C--:B------:R-:W-:Y:S01]  /*97e0*/  FMUL.FTZ R46, R58, R120.reuse ;  /* 0x000000783a2e7220 */ /* 0x080fe20000410000 */
[-C--:B------:R-:W-:Y:S01]  /*97f0*/  FMUL.FTZ R55, R71, R120.reuse ;  /* 0x0000007847377220 */ /* 0x080fe20000410000 */
[-C--:B------:R-:W-:Y:S01]  /*9800*/  FMUL.FTZ R58, R67, R120.reuse ;  /* 0x00000078433a7220 */ /* 0x080fe20000410000 */
[----:B------:R-:W-:Y:S01]  /*9810*/  F2FP.BF16.F32.PACK_AB R68, R68, R69 ;  /* 0x000000454444723e */ /* 0x000fe200000010ff */
[-C--:B------:R-:W-:Y:S01]  /*9820*/  FMUL.FTZ R26, R35, R120.reuse ;  /* 0x00000078231a7220 */ /* 0x080fe20000410000 */
[----:B------:R-:W-:Y:S01]  /*9830*/  F2FP.BF16.F32.PACK_AB R73, R72, R73 ;  /* 0x000000494849723e */ /* 0x000fe200000010ff */
[-C--:B------:R-:W-:Y:S01]  /*9840*/  FMUL.FTZ R43, R62, R120.reuse ;  /* 0x000000783e2b7220 */ /* 0x080fe20000410000 */
[----:B------:R-:W-:Y:S01]  /*9850*/  ISETP.EQ.OR P0, PT, R7, 0x3, !P0 ;  /* 0x000000030700780c */ /* 0x000fe20004702670 */
[----:B------:R-:W-:Y:S01]  /*9860*/  FMUL.FTZ R35, R54, R120 ;  /* 0x0000007836237220 */ /* 0x000fe20000410000 */
[----:B------:R-:W-:Y:S01]  /*9870*/  F2FP.BF16.F32.PACK_AB R27, R27, R30 ;  /* 0x0000001e1b1b723e */ /* 0x000fe200000010ff */
[----:B------:R-:W-:Y:S01]  /*9880*/  FMUL.FTZ R42, R51, R120 ;  /* 0x00000078332a7220 */ /* 0x000fe20000410000 */
[----:B------:R-:W-:Y:S01]  /*9890*/  F2FP.BF16.F32.PACK_AB R34, R31, R34 ;  /* 0x000000221f22723e */ /* 0x000fe200000010ff */
[----:B------:R-:W-:Y:S01]  /*98a0*/  FMUL.FTZ R62, R74, R120 ;  /* 0x000000784a3e7220 */ /* 0x000fe20000410000 */
[----:B------:R-:W-:Y:S01]  /*98b0*/  F2FP.BF16.F32.PACK_AB R58, R55, R58 ;  /* 0x0000003a373a723e */ /* 0x000fe200000010ff */
[-C--:B------:R-:W-:Y:S01]  /*98c0*/  FMUL.FTZ R51, R70, R120.reuse ;  /* 0x0000007846337220 */ /* 0x080fe20000410000 */
[-C--:B------:R-:W-:Y:S01]  /*98d0*/  FMUL.FTZ R54, R66, R120.reuse ;  /* 0x0000007842367220 */ /* 0x080fe20000410000 */
[-C--:B------:R-:W-:Y:S01]  /*98e0*/  FMUL.FTZ R71, R87, R120.reuse ;  /* 0x0000007857477220 */ /* 0x080fe20000410000 */
[-C--:B------:R-:W-:Y:S01]  /*98f0*/  FMUL.FTZ R74, R83, R120.reuse ;  /* 0x00000078534a7220 */ /* 0x080fe20000410000 */
[----:B------:R-:W-:Y:S01]  /*9900*/  SEL R55, R68, R73, P0 ;  /* 0x0000004944377207 */ /* 0x000fe20000000000 */
[----:B------:R-:W-:Y:S01]  /*9910*/  FMUL.FTZ R38, R50, R120 ;  /* 0x0000007832267220 */ /* 0x000fe20000410000 */
[----:B------:R-:W-:Y:S01]  /*9920*/  F2FP.BF16.F32.PACK_AB R57, R56, R57 ;  /* 0x000000393839723e */ /* 0x000fe200000010ff */
[----:B------:R-:W-:Y:S01]  /*9930*/  ULDC.64 UR6, c[0x0][0xb70] ;  /* 0x0002dc0000067ab9 */ /* 0x000fe20000000a00 */
[----:B------:R-:W-:Y:S01]  /*9940*/  SEL R68, R73, R68, P0 ;  /* 0x0000004449447207 */ /* 0x000fe20000000000 */
[----:B------:R-:W-:Y:S01]  /*9950*/  UIMAD UR42, UR8, UR42, UR48 ;  /* 0x0000002a082a72a4 */ /* 0x000fe2000f8e0230 */
[----:B------:R-:W-:Y:S01]  /*9960*/  F2FP.BF16.F32.PACK_AB R15, R15, R20 ;  /* 0x000000140f0f723e */ /* 0x000fe200000010ff */
[----:B------:R-:W-:Y:S01]  /*9970*/  FMUL.FTZ R50, R59, R120 ;  /* 0x000000783b327220 */ /* 0x000fe20000410000 */
[----:B------:R-:W-:Y:S01]  /*9980*/  F2FP.BF16.F32.PACK_AB R26, R25, R26 ;  /* 0x0000001a191a723e */ /* 0x000fe200000010ff */
[----:B------:R-:W-:Y:S01]  /*9990*/  FMUL.FTZ R59, R78, R120 ;  /* 0x000000784e3b7220 */ /* 0x000fe20000410000 */
[----:B------:R-:W-:Y:S01]  /*99a0*/  SEL R73, R27, R34, P0 ;  /* 0x000000221b497207 */ /* 0x000fe20000000000 */
[----:B------:R-:W-:Y:S01]  /*99b0*/  UIMAD UR5, UR5, UR6, URZ ;  /* 0x00000006050572a4 */ /* 0x000fe2000f8e023f */
[----:B------:R-:W-:Y:S01]  /*99c0*/  SEL R56, R34, R27, P0 ;  /* 0x0000001b22387207 */ /* 0x000fe20000000000 */
[-C--:B------:R-:W-:Y:S01]  /*99d0*/  FMUL.FTZ R78, R90, R120.reuse ;  /* 0x000000785a4e7220 */ /* 0x080fe20000410000 */
[----:B------:R-:W-:Y:S01]  /*99e0*/  IADD3 R27, P1, R16, 0x4000, RZ ;  /* 0x00004000101b7810 */ /* 0x000fe20007f3e0ff */
[----:B------:R-:W-:Y:S01]  /*99f0*/  FMUL.FTZ R87, R103, R120 ;  /* 0x0000007867577220 */ /* 0x000fe20000410000 */
[----:B------:R-:W-:Y:S01]  /*9a00*/  F2FP.BF16.F32.PACK_AB R51, R51, R54 ;  /* 0x000000363333723e */ /* 0x000fe200000010ff */
[----:B------:R-:W-:Y:S01]  /*9a10*/  FMUL.FTZ R90, R99, R120 ;  /* 0x00000078635a7220 */ /* 0x000fe20000410000 */
[----:B------:R-:W-:Y:S01]  /*9a20*/  F2FP.BF16.F32.PACK_AB R74, R71, R74 ;  /* 0x0000004a474a723e */ /* 0x000fe200000010ff */
[----:B------:R-:W-:Y:S01]  /*9a30*/  USHF.L.U32 UR42, UR42, 0x7, URZ ;  /* 0x000000072a2a7899 */ /* 0x000fe2000800063f */
[----:B------:R-:W-:Y:S01]  /*9a40*/  SEL R71, R15, R26, P0 ;  /* 0x0000001a0f477207 */ /* 0x000fe20000000000 */
[----:B------:R-:W-:Y:S01]  /*9a50*/  UIMAD.WIDE.U32 UR10, UR43, UR6, URZ ;  /* 0x000000062b0a72a5 */ /* 0x000fe2000f8e003f */
[----:B------:R-:W-:Y:S01]  /*9a60*/  SEL R54, R26, R15, P0 ;  /* 0x0000000f1a367207 */ /* 0x000fe20000000000 */
[----:B------:R-:W-:Y:S01]  /*9a70*/  UIMAD UR5, UR43, UR7, UR5 ;  /* 0x000000072b0572a4 */ /* 0x000fe2000f8e0205 */
[----:B------:R-:W-:Y:S01]  /*9a80*/  LOP3.LUT R26, R27, 0x380, RZ, 0xc0, !PT ;  /* 0x000003801b1a7812 */ /* 0x000fe200078ec0ff */
[----:B------:R-:W-:Y:S01]  /*9a90*/  FMUL.FTZ R47, R63, R120 ;  /* 0x000000783f2f7220 */ /* 0x000fe20000410000 */
[----:B------:R-:W-:Y:S01]  /*9aa0*/  F2FP.BF16.F32.PACK_AB R13, R13, R14 ;  /* 0x0000000e0d0d723e */ /* 0x000fe200000010ff */
[----:B------:R-:W-:Y:S01]  /*9ab0*/  UIADD3 UR5, UR11, UR5, URZ ;  /* 0x000000050b057290 */ /* 0x000fe2000fffe03f */
[----:B------:R-:W-:Y:S01]  /*9ac0*/  F2FP.BF16.F32.PACK_AB R24, R21, R24 ;  /* 0x000000181518723e */ /* 0x000fe200000010ff */
[-C--:B------:R-:W-:Y:S01]  /*9ad0*/  FMUL.FTZ R63, R79, R120.reuse ;  /* 0x000000784f3f7220 */ /* 0x080fe20000410000 */
[----:B------:R-:W-:Y:S01]  /*9ae0*/  SHF.R.U64 R26, R26, 0x3, RZ ;  /* 0x000000031a1a7819 */ /* 0x000fe200000012ff */
[-C--:B------:R-:W-:Y:S01]  /*9af0*/  FMUL.FTZ R70, R82, R120.reuse ;  /* 0x0000007852467220 */ /* 0x080fe20000410000 */
[----:B------:R-:W-:Y:S01]  /*9b00*/  IADD3 R25, P2, R16, 0x4020, RZ ;  /* 0x0000402010197810 */ /* 0x000fe20007f5e0ff */
[----:B------:R-:W-:Y:S01]  /*9b10*/  UIADD3 UR4, UR4, 0x33460, URZ ;  /* 0x0003346004047890 */ /* 0x000fe2000fffe03f */
[----:B------:R-:W-:Y:S01]  /*9b20*/  F2FP.BF16.F32.PACK_AB R41, R40, R41 ;  /* 0x000000292829723e */ /* 0x000fe200000010ff */
[----:B------:R-:W-:Y:S01]  /*9b30*/  FMUL.FTZ R79, R95, R120 ;  /* 0x000000785f4f7220 */ /* 0x000fe20000410000 */
[----:B------:R-:W-:Y:S01]  /*9b40*/  F2FP.BF16.F32.PACK_AB R42, R39, R42 ;  /* 0x0000002a272a723e */ /* 0x000fe200000010ff */
[----:B------:R-:W-:Y:S01]  /*9b50*/  FMUL.FTZ R82, R91, R120 ;  /* 0x000000785b527220 */ /* 0x000fe20000410000 */
[----:B------:R-:W-:Y:S01]  /*9b60*/  SEL R39, R13, R24, P0 ;  /* 0x000000180d277207 */ /* 0x000fe20000000000 */
[-C--:B------:R-:W-:Y:S01]  /*9b70*/  FMUL.FTZ R66, R75, R120.reuse ;  /* 0x000000784b427220 */ /* 0x080fe20000410000 */
[----:B------:R-:W-:Y:S01]  /*9b80*/  SEL R40, R24, R13, P0 ;  /* 0x0000000d18287207 */ /* 0x000fe20000000000 */
[----:B------:R-:W-:Y:S01]  /*9b90*/  FMUL.FTZ R67, R86, R120 ;  /* 0x0000007856437220 */ /* 0x000fe20000410000 */
[----:B------:R-:W-:Y:S01]  /*9ba0*/  LOP3.LUT R26, R26, R27, RZ, 0x3c, !PT ;  /* 0x0000001b1a1a7212 */ /* 0x000fe200078e3cff */
[--C-:B------:R-:W-:Y:S01]  /*9bb0*/  IMAD.X R27, RZ, RZ, R17.reuse, P1 ;  /* 0x000000ffff1b7224 */ /* 0x100fe200008e0611 */
[----:B------:R-:W-:Y:S01]  /*9bc0*/  F2FP.BF16.F32.PACK_AB R9, R9, R10 ;  /* 0x0000000a0909723e */ /* 0x000fe200000010ff */
[----:B------:R-:W-:Y:S01]  /*9bd0*/  UPRMT UR4, UR37, 0x654, UR4 ;  /* 0x0000065425047896 */ /* 0x000fe20008000004 */
[----:B------:R-:W-:Y:S01]  /*9be0*/  IADD3 R21, P3, R16, 0x4040, RZ ;  /* 0x0000404010157810 */ /* 0x000fe20007f7e0ff */
[-C--:B------:R-:W-:Y:S01]  /*9bf0*/  FMUL.FTZ R75, R94, R120.reuse ;  /* 0x000000785e4b7220 */ /* 0x080fe20000410000 */
[----:B------:R-:W-:Y:S01]  /*9c00*/  LOP3.LUT R24, R25, 0x380, RZ, 0xc0, !PT ;  /* 0x0000038019187812 */ /* 0x000fe200078ec0ff */
[-C--:B------:R-:W-:Y:S01]  /*9c10*/  FMUL.FTZ R83, R102, R120.reuse ;  /* 0x0000007866537220 */ /* 0x080fe20000410000 */
[----:B------:R-:W-:Y:S01]  /*9c20*/  IADD3 R7, P1, R16, 0x8040, RZ ;  /* 0x0000804010077810 */ /* 0x000fe20007f3e0ff */
[-C--:B------:R-:W-:Y:S01]  /*9c30*/  FMUL.FTZ R86, R98, R120.reuse ;  /* 0x0000007862567220 */ /* 0x080fe20000410000 */
[----:B------:R-:W-:Y:S01]  /*9c40*/  F2FP.BF16.F32.PACK_AB R36, R36, R37 ;  /* 0x000000252424723e */ /* 0x000fe200000010ff */
[----:B------:R-:W-:Y:S01]  /*9c50*/  FMUL.FTZ R91, R110, R120 ;  /* 0x000000786e5b7220 */ /* 0x000fe20000410000 */
[----:B------:R-:W-:Y:S01]  /*9c60*/  F2FP.BF16.F32.PACK_AB R35, R35, R38 ;  /* 0x000000262323723e */ /* 0x000fe200000010ff */
[-C--:B------:R-:W-:Y:S01]  /*9c70*/  FMUL.FTZ R94, R106, R120.reuse ;  /* 0x000000786a5e7220 */ /* 0x080fe20000410000 */
[----:B------:R-:W-:Y:S01]  /*9c80*/  SEL R37, R6, R9, P0 ;  /* 0x0000000906257207 */ /* 0x000fe20000000000 */
[----:B------:R-:W-:Y:S01]  /*9c90*/  FMUL.FTZ R95, R111, R120 ;  /* 0x000000786f5f7220 */ /* 0x000fe20000410000 */
[----:B------:R-:W-:Y:S01]  /*9ca0*/  SEL R38, R9, R6, P0 ;  /* 0x0000000609267207 */ /* 0x000fe20000000000 */
[-C--:B------:R-:W-:Y:S01]  /*9cb0*/  FMUL.FTZ R98, R107, R120.reuse ;  /* 0x000000786b627220 */ /* 0x080fe20000410000 */
[----:B------:R-:W-:Y:S01]  /*9cc0*/  LOP3.LUT R20, R21, 0x380, RZ, 0xc0, !PT ;  /* 0x0000038015147812 */ /* 0x000fe200078ec0ff */
[-C--:B------:R-:W-:Y:S01]  /*9cd0*/  FMUL.FTZ R99, R118, R120.reuse ;  /* 0x0000007876637220 */ /* 0x080fe20000410000 */
[----:B------:R-:W-:Y:S01]  /*9ce0*/  SHF.R.U64 R24, R24, 0x3, RZ ;  /* 0x0000000318187819 */ /* 0x000fe200000012ff */
[-C--:B------:R-:W-:Y:S01]  /*9cf0*/  FMUL.FTZ R102, R114, R120.reuse ;  /* 0x0000007872667220 */ /* 0x080fe20000410000 */
[----:B------:R-:W-:Y:S01]  /*9d00*/  LOP3.LUT R6, R7, 0x380, RZ, 0xc0, !PT ;  /* 0x0000038007067812 */ /* 0x000fe200078ec0ff */
[-C--:B------:R-:W-:Y:S01]  /*9d10*/  FMUL.FTZ R103, R119, R120.reuse ;  /* 0x0000007877677220 */ /* 0x080fe20000410000 */
[----:B------:R-:W-:Y:S01]  /*9d20*/  SHF.R.U64 R20, R20, 0x3, RZ ;  /* 0x0000000314147819 */ /* 0x000fe200000012ff */
[----:B------:R-:W-:Y:S01]  /*9d30*/  FMUL.FTZ R106, R115, R120 ;  /* 0x00000078736a7220 */ /* 0x000fe20000410000 */
[----:B------:R-:W-:Y:S01]  /*9d40*/  LOP3.LUT R24, R24, R25, RZ, 0x3c, !PT ;  /* 0x0000001918187212 */ /* 0x000fe200078e3cff */
[--C-:B------:R-:W-:Y:S01]  /*9d50*/  IMAD.X R25, RZ, RZ, R17.reuse, P2 ;  /* 0x000000ffff197224 */ /* 0x100fe200010e0611 */
[----:B------:R-:W-:Y:S01]  /*9d60*/  SHF.R.U64 R6, R6, 0x3, RZ ;  /* 0x0000000306067819 */ /* 0x000fe200000012ff */
[----:B------:R-:W-:Y:S01]  /*9d70*/  SYNCS.ARRIVE.TRANS64.RED.A1T0 RZ, [UR4], RZ ;  /* 0x000000ffffff79a7 */ /* 0x000fe20008100404 */
[----:B------:R-:W-:Y:S01]  /*9d80*/  IADD3 R9, P2, R16, 0x8060, RZ ;  /* 0x0000806010097810 */ /* 0x000fe20007f5e0ff */
[----:B------:R-:W-:Y:S01]  /*9d90*/  USHF.R.S32.HI UR4, URZ, 0x1f, UR44 ;  /* 0x0000001f3f047899 */ /* 0x000fe2000801142c */
[----:B------:R-:W-:Y:S01]  /*9da0*/  LOP3.LUT R20, R20, R21, RZ, 0x3c, !PT ;  /* 0x0000001514147212 */ /* 0x000fe200078e3cff */
[----:B------:R-:W-:Y:S01]  /*9db0*/  IMAD.X R21, RZ, RZ, R17, P3 ;  /* 0x000000ffff157224 */ /* 0x000fe200018e0611 */
[----:B------:R-:W-:-:S02]  /*9dc0*/  F2FP.BF16.F32.PACK_AB R5, R5, R8 ;  /* 0x000000080505723e */ /* 0x000fc400000010ff */
[----:B------:R-:W-:Y:S01]  /*9dd0*/  LOP3.LUT R6, R6, R7, RZ, 0x3c, !PT ;  /* 0x0000000706067212 */ /* 0x000fe200078e3cff */
[----:B------:R-:W-:Y:S01]  /*9de0*/  IMAD.X R7, RZ, RZ, R17, P1 ;  /* 0x000000ffff077224 */ /* 0x000fe200008e0611 */
[----:B------:R-:W-:Y:S02]  /*9df0*/  F2FP.BF16.F32.PACK_AB R12, R11, R12 ;  /* 0x0000000c0b0c723e */ /* 0x000fe400000010ff */
[----:B------:R-:W-:Y:S01]  /*9e00*/  F2FP.BF16.F32.PACK_AB R90, R87, R90 ;  /* 0x0000005a575a723e */ /* 0x000fe200000010ff */
[----:B------:R-:W-:Y:S01]  /*9e10*/  VIADD R87, R23, UR42 ;  /* 0x0000002a17577c36 */ /* 0x000fe20008000000 */
[----:B------:R-:W-:Y:S02]  /*9e20*/  LOP3.LUT R8, R9, 0x380, RZ, 0xc0, !PT ;  /* 0x0000038009087812 */ /* 0x000fe400078ec0ff */
[----:B------:R-:W-:Y:S02]  /*9e30*/  F2FP.BF16.F32.PACK_AB R28, R28, R29 ;  /* 0x0000001d1c1c723e */ /* 0x000fe400000010ff */
[----:B------:R-:W-:-:S02]  /*9e40*/  F2FP.BF16.F32.PACK_AB R33, R32, R33 ;  /* 0x000000212021723e */ /* 0x000fc400000010ff */
[----:B------:R-:W-:Y:S02]  /*9e50*/  F2FP.BF16.F32.PACK_AB R49, R48, R49 ;  /* 0x000000313031723e */ /* 0x000fe400000010ff */
[----:B------:R-:W-:Y:S02]  /*9e60*/  SEL R69, R5, R12, P0 ;  /* 0x0000000c05457207 */ /* 0x000fe40000000000 */
[----:B------:R-:W-:Y:S01]  /*9e70*/  SEL R48, R12, R5, P0 ;  /* 0x000000050c307207 */ /* 0x000fe20000000000 */
[----:B------:R-:W-:Y:S01]  /*9e80*/  VIADD R5, R87, 0x8 ;  /* 0x0000000857057836 */ /* 0x000fe20000000000 */
[----:B------:R-:W-:Y:S02]  /*9e90*/  SHF.R.U64 R8, R8, 0x3, RZ ;  /* 0x0000000308087819 */ /* 0x000fe400000012ff */
[----:B------:R-:W-:Y:S02]  /*9ea0*/  MOV R72, R20 ;  /* 0x0000001400487202 */ /* 0x000fe40000000f00 */
[----:B------:R-:W-:-:S02]  /*9eb0*/  F2FP.BF16.F32.PACK_AB R44, R44, R45 ;  /* 0x0000002d2c2c723e */ /* 0x000fc400000010ff */
[----:B------:R-:W-:Y:S02]  /*9ec0*/  F2FP.BF16.F32.PACK_AB R43, R43, R46 ;  /* 0x0000002e2b2b723e */ /* 0x000fe400000010ff */
[----:B------:R-:W-:Y:S01]  /*9ed0*/  MOV R21, R6 ;  /* 0x0000000600157202 */ /* 0x000fe20000000f00 */
[----:B------:R-:W-:Y:S01]  /*9ee0*/  IMAD.U32 R7, RZ, RZ, UR11 ;  /* 0x0000000bff077e24 */ /* 0x000fe2000f8e00ff */
[----:B------:R-:W-:Y:S01]  /*9ef0*/  SEL R45, R28, R33, P0 ;  /* 0x000000211c2d7207 */ /* 0x000fe20000000000 */
[----:B------:R-:W-:Y:S01]  /*9f00*/  IMAD.U32 R7, RZ, RZ, UR5 ;  /* 0x00000005ff077e24 */ /* 0x000fe2000f8e00ff */
[----:B------:R-:W-:Y:S01]  /*9f10*/  SEL R46, R33, R28, P0 ;  /* 0x0000001c212e7207 */ /* 0x000fe20000000000 */
[----:B------:R-:W-:Y:S01]  /*9f20*/  ULDC UR5, c[0x0][0xa88] ;  /* 0x0002a20000057ab9 */ /* 0x000fe20000000800 */
[----:B------:R-:W-:Y:S01]  /*9f30*/  LOP3.LUT P1, RZ, R2, 0x3, RZ, 0xc0, !PT ;  /* 0x0000000302ff7812 */ /* 0x000fe2000782c0ff */
[----:B------:R-:W-:Y:S01]  /*9f40*/  IMAD.U32 R6, RZ, RZ, UR10 ;  /* 0x0000000aff067e24 */ /* 0x000fe2000f8e00ff */
[----:B------:R-:W-:-:S02]  /*9f50*/  IADD3 R33, P4, R16, 0x20, RZ ;  /* 0x0000002010217810 */ /* 0x000fc40007f9e0ff */
[C---:B------:R-:W-:Y:S02]  /*9f60*/  IADD3 R31, P5, R16.reuse, 0x40, RZ ;  /* 0x00000040101f7810 */ /* 0x040fe40007fbe0ff */
[----:B------:R-:W-:Y:S02]  /*9f70*/  IADD3 R29, P6, R16, 0x60, RZ ;  /* 0x00000060101d7810 */ /* 0x000fe40007fde0ff */
[----:B------:R-:W-:Y:S01]  /*9f80*/  LOP3.LUT R8, R8, R9, RZ, 0x3c, !PT ;  /* 0x0000000908087212 */ /* 0x000fe200078e3cff */
[----:B------:R-:W-:Y:S01]  /*9f90*/  IMAD.X R9, RZ, RZ, R17, P2 ;  /* 0x000000ffff097224 */ /* 0x000fe200010e0611 */
[----:B------:R-:W-:Y:S02]  /*9fa0*/  ISETP.GE.OR P2, PT, R5, UR5, P1 ;  /* 0x0000000505007c0c */ /* 0x000fe40008f46670 */
[----:B------:R-:W-:Y:S02]  /*9fb0*/  LOP3.LUT R32, R33, 0x380, RZ, 0xc0, !PT ;  /* 0x0000038021207812 */ /* 0x000fe400078ec0ff */
[----:B------:R-:W-:-:S02]  /*9fc0*/  LOP3.LUT R30, R31, 0x380, RZ, 0xc0, !PT ;  /* 0x000003801f1e7812 */ /* 0x000fc400078ec0ff */
[----:B------:R-:W-:Y:S02]  /*9fd0*/  LOP3.LUT R28, R29, 0x380, RZ, 0xc0, !PT ;  /* 0x000003801d1c7812 */ /* 0x000fe400078ec0ff */
[----:B------:R-:W-:Y:S02]  /*9fe0*/  SHF.R.U64 R32, R32, 0x3, RZ ;  /* 0x0000000320207819 */ /* 0x000fe400000012ff */
[----:B------:R-:W-:Y:S02]  /*9ff0*/  SHF.R.U64 R30, R30, 0x3, RZ ;  /* 0x000000031e1e7819 */ /* 0x000fe400000012ff */
[----:B------:R-:W-:Y:S02]  /*a000*/  SHF.R.U64 R28, R28, 0x3, RZ ;  /* 0x000000031c1c7819 */ /* 0x000fe400000012ff */
[----:B------:R-:W-:Y:S01]  /*a010*/  LOP3.LUT R32, R32, R33, RZ, 0x3c, !PT ;  /* 0x0000002120207212 */ /* 0x000fe200078e3cff */
[--C-:B------:R-:W-:Y:S01]  /*a020*/  IMAD.X R33, RZ, RZ, R17.reuse, P4 ;  /* 0x000000ffff217224 */ /* 0x100fe200020e0611 */
[----:B------:R-:W-:Y:S01]  /*a030*/  LOP3.LUT R30, R30, R31, RZ, 0x3c, !PT ;  /* 0x0000001f1e1e7212 */ /* 0x000fe200078e3cff */
[--C-:B------:R-:W-:Y:S01]  /*a040*/  IMAD.X R31, RZ, RZ, R17.reuse, P5 ;  /* 0x000000ffff1f7224 */ /* 0x100fe200028e0611 */
[----:B------:R-:W-:Y:S01]  /*a050*/  LOP3.LUT R28, R28, R29, RZ, 0x3c, !PT ;  /* 0x0000001d1c1c7212 */ /* 0x000fe200078e3cff */
[----:B------:R-:W-:Y:S01]  /*a060*/  IMAD.X R29, RZ, RZ, R17, P6 ;  /* 0x000000ffff1d7224 */ /* 0x000fe200030e0611 */
[----:B------:R-:W-:-:S02]  /*a070*/  F2FP.BF16.F32.PACK_AB R50, R47, R50 ;  /* 0x000000322f32723e */ /* 0x000fc400000010ff */
[C---:B------:R-:W-:Y:S02]  /*a080*/  IADD3 R15, P4, R16.reuse, 0x4060, RZ ;  /* 0x00004060100f7810 */ /* 0x040fe40007f9e0ff */
[C---:B------:R-:W-:Y:S02]  /*a090*/  IADD3 R13, P5, R16.reuse, 0x8000, RZ ;  /* 0x00008000100d7810 */ /* 0x040fe40007fbe0ff */
[----:B------:R-:W-:Y:S02]  /*a0a0*/  IADD3 R11, P6, R16, 0x8020, RZ ;  /* 0x00008020100b7810 */ /* 0x000fe40007fde0ff */
[----:B------:R-:W-:Y:S02]  /*a0b0*/  F2FP.BF16.F32.PACK_AB R52, R52, R53 ;  /* 0x000000353434723e */ /* 0x000fe400000010ff */
[----:B------:R-:W-:Y:S02]  /*a0c0*/  F2FP.BF16.F32.PACK_AB R82, R79, R82 ;  /* 0x000000524f52723e */ /* 0x000fe400000010ff */
[----:B------:R-:W-:-:S02]  /*a0d0*/  SEL R47, R36, R41, P0 ;  /* 0x00000029242f7207 */ /* 0x000fc40000000000 */
[----:B------:R-:W-:Y:S02]  /*a0e0*/  F2FP.BF16.F32.PACK_AB R59, R59, R62 ;  /* 0x0000003e3b3b723e */ /* 0x000fe400000010ff */
[----:B------:R-:W-:Y:S02]  /*a0f0*/  F2FP.BF16.F32.PACK_AB R66, R63, R66 ;  /* 0x000000423f42723e */ /* 0x000fe400000010ff */
[----:B------:R-:W-:Y:S02]  /*a100*/  F2FP.BF16.F32.PACK_AB R76, R76, R77 ;  /* 0x0000004d4c4c723e */ /* 0x000fe400000010ff */
[----:B------:R-:W-:Y:S02]  /*a110*/  SEL R36, R41, R36, P0 ;  /* 0x0000002429247207 */ /* 0x000fe40000000000 */
[----:B------:R-:W-:Y:S02]  /*a120*/  SEL R79, R43, R50, P0 ;  /* 0x000000322b4f7207 */ /* 0x000fe40000000000 */
[----:B------:R-:W-:-:S02]  /*a130*/  LOP3.LUT R14, R15, 0x380, RZ, 0xc0, !PT ;  /* 0x000003800f0e7812 */ /* 0x000fc400078ec0ff */
[----:B------:R-:W-:Y:S02]  /*a140*/  LOP3.LUT R12, R13, 0x380, RZ, 0xc0, !PT ;  /* 0x000003800d0c7812 */ /* 0x000fe400078ec0ff */
[----:B------:R-:W-:Y:S02]  /*a150*/  LOP3.LUT R10, R11, 0x380, RZ, 0xc0, !PT ;  /* 0x000003800b0a7812 */ /* 0x000fe400078ec0ff */
[----:B------:R-:W-:Y:S02]  /*a160*/  F2FP.BF16.F32.PACK_AB R60, R60, R61 ;  /* 0x0000003d3c3c723e */ /* 0x000fe400000010ff */
[----:B------:R-:W-:Y:S02]  /*a170*/  F2FP.BF16.F32.PACK_AB R65, R64, R65 ;  /* 0x000000414041723e */ /* 0x000fe400000010ff */
[----:B------:R-:W-:Y:S02]  /*a180*/  SEL R41, R44, R49, P0 ;  /* 0x000000312c297207 */ /* 0x000fe40000000000 */
[----:B------:R-:W-:-:S02]  /*a190*/  SEL R77, R35, R42, P0 ;  /* 0x0000002a234d7207 */ /* 0x000fc40000000000 */
[----:B------:R-:W-:Y:S02]  /*a1a0*/  SEL R50, R50, R43, P0 ;  /* 0x0000002b32327207 */ /* 0x000fe40000000000 */
[----:B------:R-:W-:Y:S02]  /*a1b0*/  F2FP.BF16.F32.PACK_AB R67, R67, R70 ;  /* 0x000000464343723e */ /* 0x000fe400000010ff */
[----:B------:R-:W-:Y:S02]  /*a1c0*/  SEL R44, R49, R44, P0 ;  /* 0x0000002c312c7207 */ /* 0x000fe40000000000 */
[----:B------:R-:W-:Y:S02]  /*a1d0*/  SEL R42, R42, R35, P0 ;  /* 0x000000232a2a7207 */ /* 0x000fe40000000000 */
[----:B------:R-:W-:Y:S02]  /*a1e0*/  SEL R43, R51, R58, P0 ;  /* 0x0000003a332b7207 */ /* 0x000fe40000000000 */
[----:B------:R-:W-:-:S02]  /*a1f0*/  SEL R49, R52, R57, P0 ;  /* 0x0000003934317207 */ /* 0x000fc40000000000 */
[----:B------:R-:W-:Y:S02]  /*a200*/  SEL R58, R58, R51, P0 ;  /* 0x000000333a3a7207 */ /* 0x000fe40000000000 */
[----:B------:R-:W-:Y:S02]  /*a210*/  F2FP.BF16.F32.PACK_AB R75, R75, R78 ;  /* 0x0000004e4b4b723e */ /* 0x000fe400000010ff */
[----:B------:R-:W-:Y:S02]  /*a220*/  SEL R52, R57, R52, P0 ;  /* 0x0000003439347207 */ /* 0x000fe40000000000 */
[----:B------:R-:W-:Y:S02]  /*a230*/  SEL R51, R59, R66, P0 ;  /* 0x000000423b337207 */ /* 0x000fe40000000000 */
[----:B------:R-:W-:Y:S02]  /*a240*/  SHF.R.U64 R14, R14, 0x3, RZ ;  /* 0x000000030e0e7819 */ /* 0x000fe400000012ff */
[----:B------:R-:W-:-:S02]  /*a250*/  SHF.R.U64 R12, R12, 0x3, RZ ;  /* 0x000000030c0c7819 */ /* 0x000fc400000012ff */
[----:B------:R-:W-:Y:S02]  /*a260*/  SHF.R.U64 R10, R10, 0x3, RZ ;  /* 0x000000030a0a7819 */ /* 0x000fe400000012ff */
[----:B------:R-:W-:Y:S02]  /*a270*/  F2FP.BF16.F32.PACK_AB R81, R80, R81 ;  /* 0x000000515051723e */ /* 0x000fe400000010ff */
[----:B------:R-:W-:Y:S02]  /*a280*/  SEL R53, R60, R65, P0 ;  /* 0x000000413c357207 */ /* 0x000fe40000000000 */
[----:B------:R-:W-:Y:S02]  /*a290*/  SEL R66, R66, R59, P0 ;  /* 0x0000003b42427207 */ /* 0x000fe40000000000 */
[----:B------:R-:W-:Y:S02]  /*a2a0*/  F2FP.BF16.F32.PACK_AB R84, R84, R85 ;  /* 0x000000555454723e */ /* 0x000fe400000010ff */
[----:B------:R-:W-:-:S02]  /*a2b0*/  F2FP.BF16.F32.PACK_AB R83, R83, R86 ;  /* 0x000000565353723e */ /* 0x000fc400000010ff */
[----:B------:R-:W-:Y:S02]  /*a2c0*/  F2FP.BF16.F32.PACK_AB R89, R88, R89 ;  /* 0x000000595859723e */ /* 0x000fe400000010ff */
[----:B------:R-:W-:Y:S02]  /*a2d0*/  SEL R60, R65, R60, P0 ;  /* 0x0000003c413c7207 */ /* 0x000fe40000000000 */
[----:B------:R-:W-:Y:S02]  /*a2e0*/  SEL R59, R67, R74, P0 ;  /* 0x0000004a433b7207 */ /* 0x000fe40000000000 */
[----:B------:R-:W-:Y:S02]  /*a2f0*/  F2FP.BF16.F32.PACK_AB R92, R92, R93 ;  /* 0x0000005d5c5c723e */ /* 0x000fe400000010ff */
[----:B------:R-:W-:Y:S02]  /*a300*/  F2FP.BF16.F32.PACK_AB R91, R91, R94 ;  /* 0x0000005e5b5b723e */ /* 0x000fe400000010ff */
[----:B------:R-:W-:-:S02]  /*a310*/  F2FP.BF16.F32.PACK_AB R97, R96, R97 ;  /* 0x000000616061723e */ /* 0x000fc400000010ff */
[----:B------:R-:W-:Y:S02]  /*a320*/  F2FP.BF16.F32.PACK_AB R98, R95, R98 ;  /* 0x000000625f62723e */ /* 0x000fe400000010ff */
[----:B------:R-:W-:Y:S02]  /*a330*/  SEL R74, R74, R67, P0 ;  /* 0x000000434a4a7207 */ /* 0x000fe40000000000 */
[----:B------:R-:W-:Y:S02]  /*a340*/  F2FP.BF16.F32.PACK_AB R100, R100, R101 ;  /* 0x000000656464723e */ /* 0x000fe400000010ff */
[----:B------:R-:W-:Y:S02]  /*a350*/  F2FP.BF16.F32.PACK_AB R99, R99, R102 ;  /* 0x000000666363723e */ /* 0x000fe400000010ff */
[----:B--2---:R-:W-:Y:S01]  /*a360*/  LOP3.LUT R5, R4, 0x2, RZ, 0x3c, !PT ;  /* 0x0000000204057812 */ /* 0x004fe200078e3cff */
[----:B------:R-:W-:Y:S01]  /*a370*/  SHFL.IDX PT, R37, R37, R4, 0x1c1f ;  /* 0x001c1f0425257589 */ /* 0x000fe200000e0000 */
[----:B------:R-:W-:-:S02]  /*a380*/  F2FP.BF16.F32.PACK_AB R105, R104, R105 ;  /* 0x000000696869723e */ /* 0x000fc400000010ff */
[----:B------:R-:W-:Y:S01]  /*a390*/  F2FP.BF16.F32.PACK_AB R106, R103, R106 ;  /* 0x0000006a676a723e */ /* 0x000fe200000010ff */
[----:B------:R-:W-:Y:S01]  /*a3a0*/  SHFL.IDX PT, R39, R39, R4, 0x1c1f ;  /* 0x001c1f0427277589 */ /* 0x000fe200000e0000 */
[----:B------:R-:W-:Y:S02]  /*a3b0*/  SEL R67, R75, R82, P0 ;  /* 0x000000524b437207 */ /* 0x000fe40000000000 */
[----:B------:R-:W-:Y:S01]  /*a3c0*/  LOP3.LUT R14, R14, R15, RZ, 0x3c, !PT ;  /* 0x0000000f0e0e7212 */ /* 0x000fe200078e3cff */
[----:B------:R-:W1:Y:S01]  /*a3d0*/  SHFL.IDX PT, R38, R38, R5, 0x1c1f ;  /* 0x001c1f0526267589 */ /* 0x000e6200000e0000 */
[----:B------:R-:W-:Y:S01]  /*a3e0*/  LOP3.LUT R12, R12, R13, RZ, 0x3c, !PT ;  /* 0x0000000d0c0c7212 */ /* 0x000fe200078e3cff */
[--C-:B------:R-:W-:Y:S01]  /*a3f0*/  IMAD.X R15, RZ, RZ, R17.reuse, P4 ;  /* 0x000000ffff0f7224 */ /* 0x100fe200020e0611 */
[----:B------:R-:W-:Y:S01]  /*a400*/  LOP3.LUT R10, R10, R11, RZ, 0x3c, !PT ;  /* 0x0000000b0a0a7212 */ /* 0x000fe200078e3cff */
[----:B------:R-:W2:Y:S01]  /*a410*/  SHFL.IDX PT, R40, R40, R5, 0x1c1f ;  /* 0x001c1f0528287589 */ /* 0x000ea200000e0000 */
[----:B------:R-:W-:Y:S01]  /*a420*/  SEL R57, R76, R81, P0 ;  /* 0x000000514c397207 */ /* 0x000fe20000000000 */
[--C-:B------:R-:W-:Y:S01]  /*a430*/  IMAD.X R13, RZ, RZ, R17.reuse, P5 ;  /* 0x000000ffff0d7224 */ /* 0x100fe200028e0611 */
[----:B------:R-:W-:Y:S01]  /*a440*/  SEL R82, R82, R75, P0 ;  /* 0x0000004b52527207 */ /* 0x000fe20000000000 */
[----:B------:R-:W-:Y:S01]  /*a450*/  SHFL.IDX PT, R69, R69, R4, 0x1c1f ;  /* 0x001c1f0445457589 */ /* 0x000fe200000e0000 */
[----:B------:R-:W-:Y:S01]  /*a460*/  IMAD.X R11, RZ, RZ, R17, P6 ;  /* 0x000000ffff0b7224 */ /* 0x000fe200030e0611 */
[----:B------:R-:W-:-:S02]  /*a470*/  SEL R76, R81, R76, P0 ;  /* 0x0000004c514c7207 */ /* 0x000fc40000000000 */
[----:B------:R-:W3:Y:S01]  /*a480*/  SHFL.IDX PT, R48, R48, R5, 0x1c1f ;  /* 0x001c1f0530307589 */ /* 0x000ee200000e0000 */
[----:B------:R-:W-:Y:S02]  /*a490*/  SEL R61, R84, R89, P0 ;  /* 0x00000059543d7207 */ /* 0x000fe40000000000 */
[----:B------:R-:W-:Y:S01]  /*a4a0*/  SEL R75, R83, R90, P0 ;  /* 0x0000005a534b7207 */ /* 0x000fe20000000000 */
[----:B------:R-:W-:Y:S01]  /*a4b0*/  SHFL.IDX PT, R71, R71, R4, 0x1c1f ;  /* 0x001c1f0447477589 */ /* 0x000fe200000e0000 */
[----:B------:R-:W-:Y:S02]  /*a4c0*/  SEL R84, R89, R84, P0 ;  /* 0x0000005459547207 */ /* 0x000fe40000000000 */
[----:B------:R-:W-:Y:S01]  /*a4d0*/  SEL R63, R92, R97, P0 ;  /* 0x000000615c3f7207 */ /* 0x000fe20000000000 */
[----:B------:R-:W4:Y:S01]  /*a4e0*/  SHFL.IDX PT, R54, R54, R5, 0x1c1f ;  /* 0x001c1f0536367589 */ /* 0x000f2200000e0000 */
[----:B------:R-:W-:Y:S02]  /*a4f0*/  SEL R90, R90, R83, P0 ;  /* 0x000000535a5a7207 */ /* 0x000fe40000000000 */
[----:B------:R-:W-:Y:S01]  /*a500*/  SEL R81, R91, R98, P0 ;  /* 0x000000625b517207 */ /* 0x000fe20000000000 */
[----:B------:R-:W-:Y:S01]  /*a510*/  SHFL.IDX PT, R45, R45, R4, 0x1c1f ;  /* 0x001c1f042d2d7589 */ /* 0x000fe200000e0000 */
[----:B------:R-:W-:-:S02]  /*a520*/  SEL R92, R97, R92, P0 ;  /* 0x0000005c615c7207 */ /* 0x000fc40000000000 */
[----:B------:R-:W-:Y:S01]  /*a530*/  SEL R65, R100, R105, P0 ;  /* 0x0000006964417207 */ /* 0x000fe20000000000 */
[----:B------:R-:W-:Y:S01]  /*a540*/  SHFL.IDX PT, R73, R73, R4, 0x1c1f ;  /* 0x001c1f0449497589 */ /* 0x000fe200000e0000 */
[----:B------:R-:W-:Y:S02]  /*a550*/  SEL R98, R98, R91, P0 ;  /* 0x0000005b62627207 */ /* 0x000fe40000000000 */
[----:B------:R-:W-:Y:S01]  /*a560*/  SEL R83, R99, R106, P0 ;  /* 0x0000006a63537207 */ /* 0x000fe20000000000 */
[----:B------:R-:W5:Y:S01]  /*a570*/  SHFL.IDX PT, R46, R46, R5, 0x1c1f ;  /* 0x001c1f052e2e7589 */ /* 0x000f6200000e0000 */
[----:B------:R-:W-:Y:S02]  /*a580*/  LOP3.LUT R35, R16, 0x380, RZ, 0xc0, !PT ;  /* 0x0000038010237812 */ /* 0x000fe400078ec0ff */
[----:B------:R-:W-:Y:S01]  /*a590*/  SEL R100, R105, R100, P0 ;  /* 0x0000006469647207 */ /* 0x000fe20000000000 */
[----:B------:R-:W5:Y:S01]  /*a5a0*/  SHFL.IDX PT, R56, R56, R5, 0x1c1f ;  /* 0x001c1f0538387589 */ /* 0x000f6200000e0000 */
[----:B------:R-:W-:-:S02]  /*a5b0*/  SEL R106, R106, R99, P0 ;  /* 0x000000636a6a7207 */ /* 0x000fc40000000000 */
[----:B------:R-:W-:Y:S01]  /*a5c0*/  MOV R70, R14 ;  /* 0x0000000e00467202 */ /* 0x000fe20000000f00 */
[----:B------:R-:W-:Y:S01]  /*a5d0*/  SHFL.IDX PT, R47, R47, R4, 0x1c1f ;  /* 0x001c1f042f2f7589 */ /* 0x000fe200000e0000 */
[----:B------:R-:W-:Y:S02]  /*a5e0*/  MOV R64, R12 ;  /* 0x0000000c00407202 */ /* 0x000fe40000000f00 */
[----:B------:R-:W-:Y:S01]  /*a5f0*/  MOV R62, R10 ;  /* 0x0000000a003e7202 */ /* 0x000fe20000000f00 */
[----:B------:R-:W-:Y:S01]  /*a600*/  SHFL.IDX PT, R77, R77, R4, 0x1c1f ;  /* 0x001c1f044d4d7589 */ /* 0x000fe200000e0000 */
[----:B------:R-:W-:Y:S02]  /*a610*/  MOV R20, R8 ;  /* 0x0000000800147202 */ /* 0x000fe40000000f00 */
[----:B-1----:R-:W-:Y:S01]  /*a620*/  SEL R8, R37, R38, P0 ;  /* 0x0000002625087207 */ /* 0x002fe20000000000 */
[----:B------:R-:W1:Y:S01]  /*a630*/  SHFL.IDX PT, R36, R36, R5, 0x1c1f ;  /* 0x001c1f0524247589 */ /* 0x000e6200000e0000 */
[----:B------:R-:W-:-:S02]  /*a640*/  SEL R10, R38, R37, P0 ;  /* 0x00000025260a7207 */ /* 0x000fc40000000000 */
[----:B--2---:R-:W-:Y:S01]  /*a650*/  SEL R12, R39, R40, P0 ;  /* 0x00000028270c7207 */ /* 0x004fe20000000000 */
[----:B------:R-:W2:Y:S01]  /*a660*/  SHFL.IDX PT, R42, R42, R5, 0x1c1f ;  /* 0x001c1f052a2a7589 */ /* 0x000ea200000e0000 */
[----:B------:R-:W-:Y:S02]  /*a670*/  SEL R14, R40, R39, P0 ;  /* 0x00000027280e7207 */ /* 0x000fe40000000000 */
[----:B------:R-:W-:Y:S01]  /*a680*/  SHF.R.U64 R35, R35, 0x3, RZ ;  /* 0x0000000323237819 */ /* 0x000fe200000012ff */
[----:B------:R-:W-:Y:S01]  /*a690*/  SHFL.IDX PT, R41, R41, R4, 0x1c1f ;  /* 0x001c1f0429297589 */ /* 0x000fe200000e0000 */
[----:B------:R-:W1:Y:S01]  /*a6a0*/  LDC.64 R38, c[0x0][0xb78] ;  /* 0x0002de00ff267b82 */ /* 0x000e620000000a00 */
[----:B---3--:R-:W-:Y:S02]  /*a6b0*/  SEL R9, R69, R48, P0 ;  /* 0x0000003045097207 */ /* 0x008fe40000000000 */
[----:B------:R-:W-:Y:S01]  /*a6c0*/  SHFL.IDX PT, R79, R79, R4, 0x1c1f ;  /* 0x001c1f044f4f7589 */ /* 0x000fe200000e0000 */
[----:B------:R-:W-:Y:S01]  /*a6d0*/  LOP3.LUT R34, R35, R16, RZ, 0x3c, !PT ;  /* 0x0000001023227212 */ /* 0x000fe200078e3cff */
[----:B------:R-:W-:Y:S01]  /*a6e0*/  IMAD.MOV.U32 R35, RZ, RZ, R17 ;  /* 0x000000ffff237224 */ /* 0x000fe200078e0011 */
[----:B------:R-:W-:Y:S01]  /*a6f0*/  SEL R11, R48, R69, P0 ;  /* 0x00000045300b7207 */ /* 0x000fe20000000000 */
[----:B------:R-:W3:Y:S01]  /*a700*/  SHFL.IDX PT, R44, R44, R5, 0x1c1f ;  /* 0x001c1f052c2c7589 */ /* 0x000ee200000e0000 */
[----:B------:R-:W-:-:S02]  /*a710*/  MOV R33, R32 ;  /* 0x0000002000217202 */ /* 0x000fc40000000f00 */
[----:B------:R-:W-:Y:S01]  /*a720*/  MOV R34, R34 ;  /* 0x0000002200227202 */ /* 0x000fe20000000f00 */
[----:B------:R-:W-:Y:S01]  /*a730*/  BAR.SYNC.DEFER_BLOCKING 0x1, 0x100 ;  /* 0x0044000000007b1d */ /* 0x000fe20000010000 */
[----:B----4-:R-:W-:Y:S02]  /*a740*/  SEL R13, R71, R54, P0 ;  /* 0x00000036470d7207 */ /* 0x010fe40000000000 */
[----:B------:R-:W-:Y:S02]  /*a750*/  SEL R15, R54, R71, P0 ;  /* 0x00000047360f7207 */ /* 0x000fe40000000000 */
[----:B------:R-:W-:Y:S02]  /*a760*/  MOV R80, R26 ;  /* 0x0000001a00507202 */ /* 0x000fe40000000f00 */
[----:B------:R-:W-:Y:S01]  /*a770*/  MOV R78, R24 ;  /* 0x00000018004e7202 */ /* 0x000fe20000000f00 */
[----:B------:R-:W4:Y:S01]  /*a780*/  SHFL.IDX PT, R50, R50, R5, 0x1c1f ;  /* 0x001c1f0532327589 */ /* 0x000f2200000e0000 */
[----:B------:R-:W-:-:S02]  /*a790*/  MOV R86, R30 ;  /* 0x0000001e00567202 */ /* 0x000fc40000000f00 */
[----:B------:R-:W-:Y:S01]  /*a7a0*/  MOV R85, R28 ;  /* 0x0000001c00557202 */ /* 0x000fe20000000f00 */
[----:B------:R-:W-:Y:S01]  /*a7b0*/  SHFL.IDX PT, R49, R49, R4, 0x1c1f ;  /* 0x001c1f0431317589 */ /* 0x000fe200000e0000 */
[----:B-----5:R-:W-:Y:S01]  /*a7c0*/  SEL R24, R45, R46, P0 ;  /* 0x0000002e2d187207 */ /* 0x020fe20000000000 */
[----:B-1----:R-:W-:Y:S01]  /*a7d0*/  IMAD.WIDE.U32 R6, R38, UR44, R6 ;  /* 0x0000002c26067c25 */ /* 0x002fe2000f8e0006 */
[----:B------:R-:W-:Y:S01]  /*a7e0*/  SEL R26, R46, R45, P0 ;  /* 0x0000002d2e1a7207 */ /* 0x000fe20000000000 */
[----:B------:R-:W-:Y:S01]  /*a7f0*/  SHFL.IDX PT, R43, R43, R4, 0x1c1f ;  /* 0x001c1f042b2b7589 */ /* 0x000fe200000e0000 */
[----:B------:R-:W-:Y:S02]  /*a800*/  SEL R25, R73, R56, P0 ;  /* 0x0000003849197207 */ /* 0x000fe40000000000 */
[----:B------:R-:W-:Y:S01]  /*a810*/  SEL R27, R56, R73, P0 ;  /* 0x00000049381b7207 */ /* 0x000fe20000000000 */
[----:B------:R-:W1:Y:S01]  /*a820*/  SHFL.IDX PT, R52, R52, R5, 0x1c1f ;  /* 0x001c1f0534347589 */ /* 0x000e6200000e0000 */
[----:B------:R-:W-:-:S02]  /*a830*/  SEL R28, R47, R36, P0 ;  /* 0x000000242f1c7207 */ /* 0x000fc40000000000 */
[----:B------:R-:W-:Y:S01]  /*a840*/  SEL R30, R36, R47, P0 ;  /* 0x0000002f241e7207 */ /* 0x000fe20000000000 */
[----:B------:R-:W5:Y:S01]  /*a850*/  SHFL.IDX PT, R58, R58, R5, 0x1c1f ;  /* 0x001c1f053a3a7589 */ /* 0x000f6200000e0000 */
[----:B--2---:R-:W-:Y:S02]  /*a860*/  SEL R29, R77, R42, P0 ;  /* 0x0000002a4d1d7207 */ /* 0x004fe40000000000 */
[----:B------:R-:W-:Y:S01]  /*a870*/  SEL R31, R42, R77, P0 ;  /* 0x0000004d2a1f7207 */ /* 0x000fe20000000000 */
[----:B------:R-:W-:Y:S01]  /*a880*/  SHFL.IDX PT, R53, R53, R4, 0x1c1f ;  /* 0x001c1f0435357589 */ /* 0x000fe200000e0000 */
[----:B---3--:R-:W-:Y:S02]  /*a890*/  SEL R32, R41, R44, P0 ;  /* 0x0000002c29207207 */ /* 0x008fe40000000000 */
[----:B------:R-:W-:Y:S01]  /*a8a0*/  IADD3 R6, P3, R87, R6, RZ ;  /* 0x0000000657067210 */ /* 0x000fe20007f7e0ff */
[----:B------:R-:W-:Y:S01]  /*a8b0*/  SHFL.IDX PT, R51, R51, R4, 0x1c1f ;  /* 0x001c1f0433337589 */ /* 0x000fe200000e0000 */
[----:B----4-:R-:W-:-:S02]  /*a8c0*/  SEL R35, R50, R79, P0 ;  /* 0x0000004f32237207 */ /* 0x010fc40000000000 */
[----:B------:R-:W-:Y:S01]  /*a8d0*/  ISETP.GE.OR P1, PT, R87, UR5, P1 ;  /* 0x0000000557007c0c */ /* 0x000fe20008f26670 */
[----:B------:R-:W2:Y:S04]  /*a8e0*/  SHFL.IDX PT, R60, R60, R5, 0x1c1f ;  /* 0x001c1f053c3c7589 */ /* 0x000ea800000e0000 */
[----:B------:R-:W3:Y:S04]  /*a8f0*/  SHFL.IDX PT, R66, R66, R5, 0x1c1f ;  /* 0x001c1f0542427589 */ /* 0x000ee800000e0000 */
[----:B------:R-:W-:Y:S04]  /*a900*/  SHFL.IDX PT, R55, R55, R4, 0x1c1f ;  /* 0x001c1f0437377589 */ /* 0x000fe800000e0000 */
[----:B------:R-:W-:Y:S04]  /*a910*/  SHFL.IDX PT, R59, R59, R4, 0x1c1f ;  /* 0x001c1f043b3b7589 */ /* 0x000fe800000e0000 */
[----:B------:R-:W4:Y:S04]  /*a920*/  SHFL.IDX PT, R68, R68, R5, 0x1c1f ;  /* 0x001c1f0544447589 */ /* 0x000f2800000e0000 */
[----:B------:R-:W4:Y:S04]  /*a930*/  SHFL.IDX PT, R74, R74, R5, 0x1c1f ;  /* 0x001c1f054a4a7589 */ /* 0x000f2800000e0000 */
[----:B------:R-:W-:Y:S04]  /*a940*/  SHFL.IDX PT, R57, R57, R4, 0x1c1f ;  /* 0x001c1f0439397589 */ /* 0x000fe800000e0000 */
[----:B------:R-:W-:Y:S04]  /*a950*/  SHFL.IDX PT, R67, R67, R4, 0x1c1f ;  /* 0x001c1f0443437589 */ /* 0x000fe800000e0000 */
[----:B------:R-:W-:Y:S04]  /*a960*/  SHFL.IDX PT, R76, R76, R5, 0x1c1f ;  /* 0x001c1f054c4c7589 */ /* 0x000fe800000e0000 */
[----:B------:R-:W-:Y:S04]  /*a970*/  SHFL.IDX PT, R82, R82, R5, 0x1c1f ;  /* 0x001c1f0552527589 */ /* 0x000fe800000e0000 */
[----:B------:R-:W-:Y:S04]  /*a980*/  SHFL.IDX PT, R61, R61, R4, 0x1c1f ;  /* 0x001c1f043d3d7589 */ /* 0x000fe800000e0000 */
[----:B------:R-:W-:Y:S04]  /*a990*/  SHFL.IDX PT, R75, R75, R4, 0x1c1f ;  /* 0x001c1f044b4b7589 */ /* 0x000fe800000e0000 */
[----:B------:R-:W4:Y:S04]  /*a9a0*/  SHFL.IDX PT, R84, R84, R5, 0x1c1f ;  /* 0x001c1f0554547589 */ /* 0x000f2800000e0000 */
[----:B------:R-:W4:Y:S04]  /*a9b0*/  SHFL.IDX PT, R90, R90, R5, 0x1c1f ;  /* 0x001c1f055a5a7589 */ /* 0x000f2800000e0000 */
[----:B------:R-:W-:Y:S04]  /*a9c0*/  SHFL.IDX PT, R63, R63, R4, 0x1c1f ;  /* 0x001c1f043f3f7589 */ /* 0x000fe800000e0000 */
[----:B------:R-:W-:Y:S04]  /*a9d0*/  SHFL.IDX PT, R81, R81, R4, 0x1c1f ;  /* 0x001c1f0451517589 */ /* 0x000fe800000e0000 */
[----:B------:R-:W4:Y:S04]  /*a9e0*/  SHFL.IDX PT, R92, R92, R5, 0x1c1f ;  /* 0x001c1f055c5c7589 */ /* 0x000f2800000e0000 */
[----:B------:R-:W4:Y:S04]  /*a9f0*/  SHFL.IDX PT, R98, R98, R5, 0x1c1f ;  /* 0x001c1f0562627589 */ /* 0x000f2800000e0000 */
[----:B------:R-:W-:Y:S04]  /*aa00*/  SHFL.IDX PT, R65, R65, R4, 0x1c1f ;  /* 0x001c1f0441417589 */ /* 0x000fe800000e0000 */
[----:B------:R1:W-:Y:S04]  /*aa10*/  SHFL.IDX PT, R83, R83, R4, 0x1c1f ;  /* 0x001c1f0453537589 */ /* 0x0003e800000e0000 */
[----:B------:R-:W-:Y:S04]  /*aa20*/  SHFL.IDX PT, R100, R100, R5, 0x1c1f ;  /* 0x001c1f0564647589 */ /* 0x000fe800000e0000 */
[----:B------:R5:W4:Y:S01]  /*aa30*/  SHFL.IDX PT, R106, R106, R5, 0x1c1f ;  /* 0x001c1f056a6a7589 */ /* 0x000b2200000e0000 */
[----:B-1----:R-:W-:Y:S01]  /*aa40*/  IMAD R4, R38, UR4, RZ ;  /* 0x0000000426047c24 */ /* 0x002fe2000f8e02ff */
[----:B------:R-:W-:-:S02]  /*aa50*/  ULDC.64 UR4, c[0x0][0xb40] ;  /* 0x0002d00000047ab9 */ /* 0x000fc40000000a00 */
[----:B------:R1:W-:Y:S01]  /*aa60*/  STSM.16.M88.4 [R34], R8 ;  /* 0x0000000822007844 */ /* 0x0003e20000000200 */
[----:B------:R-:W-:-:S03]  /*aa70*/  IMAD R4, R39, UR44, R4 ;  /* 0x0000002c27047c24 */ /* 0x000fc6000f8e0204 */
[----:B------:R2:W-:Y:S01]  /*aa80*/  STSM.16.M88.4 [R33], R12 ;  /* 0x0000000c21007844 */ /* 0x0005e20000000200 */
[----:B-----5:R-:W-:-:S03]  /*aa90*/  SHF.R.S32.HI R5, RZ, 0x1f, R87 ;  /* 0x0000001fff057819 */ /* 0x020fc60000011457 */
[----:B------:R4:W-:Y:S01]  /*aaa0*/  STSM.16.M88.4 [R86], R24 ;  /* 0x0000001856007844 */ /* 0x0009e20000000200 */
[----:B------:R-:W-:-:S03]  /*aab0*/  IADD3.X R5, R5, R7, R4, P3, !PT ;  /* 0x0000000705057210 */ /* 0x000fc60001ffe404 */
[----:B------:R5:W-:Y:S01]  /*aac0*/  STSM.16.M88.4 [R85], R28 ;  /* 0x0000001c55007844 */ /* 0x000be20000000200 */
[----:B------:R-:W-:Y:S01]  /*aad0*/  LEA R4, P3, R6, UR4, 0x2 ;  /* 0x0000000406047c11 */ /* 0x000fe2000f8610ff */
[----:B------:R-:W-:Y:S01]  /*aae0*/  ULDC UR4, c[0x0][0xc] ;  /* 0x0000030000047ab9 */ /* 0x000fe20000000800 */
[----:B-1----:R-:W-:Y:S01]  /*aaf0*/  SEL R34, R44, R41, P0 ;  /* 0x000000292c227207 */ /* 0x002fe20000000000 */
[----:B------:R-:W-:Y:S01]  /*ab00*/  UIADD3 UR48, UR4, UR48, URZ ;  /* 0x0000003004307290 */ /* 0x000fe2000fffe03f */
[----:B------:R-:W-:Y:S02]  /*ab10*/  SEL R8, R49, R52, P0 ;  /* 0x0000003431087207 */ /* 0x000fe40000000000 */
[----:B--2---:R-:W-:Y:S02]  /*ab20*/  SEL R33, R79, R50, P0 ;  /* 0x000000324f217207 */ /* 0x004fe40000000000 */
[----:B------:R-:W-:Y:S02]  /*ab30*/  SEL R10, R52, R49, P0 ;  /* 0x00000031340a7207 */ /* 0x000fe40000000000 */
[----:B------:R-:W-:Y:S01]  /*ab40*/  SEL R9, R43, R58, P0 ;  /* 0x0000003a2b097207 */ /* 0x000fe20000000000 */
[----:B------:R-:W-:Y:S01]  /*ab50*/  STSM.16.M88.4 [R80], R32 ;  /* 0x0000002050007844 */ /* 0x000fe20000000200 */
[----:B------:R-:W-:-:S02]  /*ab60*/  SEL R11, R58, R43, P0 ;  /* 0x0000002b3a0b7207 */ /* 0x000fc40000000000 */
[----:B------:R-:W-:Y:S02]  /*ab70*/  SEL R12, R53, R60, P0 ;  /* 0x0000003c350c7207 */ /* 0x000fe40000000000 */
[----:B------:R-:W-:Y:S01]  /*ab80*/  SEL R14, R60, R53, P0 ;  /* 0x000000353c0e7207 */ /* 0x000fe20000000000 */
[----:B------:R1:W-:Y:S01]  /*ab90*/  STSM.16.M88.4 [R78], R8 ;  /* 0x000000084e007844 */ /* 0x0003e20000000200 */
[----:B---3--:R-:W-:Y:S02]  /*aba0*/  SEL R13, R51, R66, P0 ;  /* 0x00000042330d7207 */ /* 0x008fe40000000000 */
[----:B------:R-:W-:Y:S02]  /*abb0*/  SEL R15, R66, R51, P0 ;  /* 0x00000033420f7207 */ /* 0x000fe40000000000 */
[----:B----4-:R-:W-:Y:S02]  /*abc0*/  SEL R24, R55, R68, P0 ;  /* 0x0000004437187207 */ /* 0x010fe40000000000 */
[----:B------:R-:W-:Y:S01]  /*abd0*/  SEL R26, R68, R55, P0 ;  /* 0x00000037441a7207 */ /* 0x000fe20000000000 */
[----:B------:R2:W-:Y:S01]  /*abe0*/  STSM.16.M88.4 [R72], R12 ;  /* 0x0000000c48007844 */ /* 0x0005e20000000200 */
[----:B------:R-:W-:-:S02]  /*abf0*/  SEL R25, R59, R74, P0 ;  /* 0x0000004a3b197207 */ /* 0x000fc40000000000 */
[----:B------:R-:W-:Y:S02]  /*ac00*/  SEL R27, R74, R59, P0 ;  /* 0x0000003b4a1b7207 */ /* 0x000fe40000000000 */
[----:B-----5:R-:W-:Y:S02]  /*ac10*/  SEL R28, R61, R84, P0 ;  /* 0x000000543d1c7207 */ /* 0x020fe40000000000 */
[----:B------:R-:W-:Y:S01]  /*ac20*/  SEL R30, R84, R61, P0 ;  /* 0x0000003d541e7207 */ /* 0x000fe20000000000 */
[----:B------:R-:W-:Y:S01]  /*ac30*/  STSM.16.M88.4 [R70], R24 ;  /* 0x0000001846007844 */ /* 0x000fe20000000200 */
[----:B-1----:R-:W-:Y:S02]  /*ac40*/  SEL R8, R57, R76, P0 ;  /* 0x0000004c39087207 */ /* 0x002fe40000000000 */
[----:B------:R-:W-:Y:S02]  /*ac50*/  SEL R10, R76, R57, P0 ;  /* 0x000000394c0a7207 */ /* 0x000fe40000000000 */
[----:B------:R-:W-:-:S02]  /*ac60*/  SEL R9, R67, R82, P0 ;  /* 0x0000005243097207 */ /* 0x000fc40000000000 */
[----:B------:R-:W-:Y:S02]  /*ac70*/  SEL R11, R82, R67, P0 ;  /* 0x00000043520b7207 */ /* 0x000fe40000000000 */
[----:B------:R-:W-:Y:S02]  /*ac80*/  SEL R29, R75, R90, P0 ;  /* 0x0000005a4b1d7207 */ /* 0x000fe40000000000 */
[----:B------:R-:W-:Y:S01]  /*ac90*/  SEL R31, R90, R75, P0 ;  /* 0x0000004b5a1f7207 */ /* 0x000fe20000000000 */
[----:B------:R-:W-:Y:S01]  /*aca0*/  STSM.16.M88.4 [R64], R8 ;  /* 0x0000000840007844 */ /* 0x000fe20000000200 */
[----:B--2---:R-:W-:Y:S02]  /*acb0*/  SEL R12, R63, R92, P0 ;  /* 0x0000005c3f0c7207 */ /* 0x004fe40000000000 */
[----:B------:R-:W-:Y:S01]  /*acc0*/  SEL R14, R92, R63, P0 ;  /* 0x0000003f5c0e7207 */ /* 0x000fe20000000000 */
[----:B------:R-:W-:Y:S01]  /*acd0*/  STSM.16.M88.4 [R62], R28 ;  /* 0x0000001c3e007844 */ /* 0x000fe20000000200 */
[----:B------:R-:W-:-:S02]  /*ace0*/  SEL R13, R81, R98, P0 ;  /* 0x00000062510d7207 */ /* 0x000fc40000000000 */
[----:B------:R-:W-:Y:S02]  /*acf0*/  SEL R15, R98, R81, P0 ;  /* 0x00000051620f7207 */ /* 0x000fe40000000000 */
[----:B------:R-:W-:Y:S02]  /*ad00*/  SEL R33, R83, R106, P0 ;  /* 0x0000006a53217207 */ /* 0x000fe40000000000 */
[----:B------:R-:W-:Y:S01]  /*ad10*/  SEL R35, R106, R83, P0 ;  /* 0x000000536a237207 */ /* 0x000fe20000000000 */
[----:B------:R-:W-:Y:S01]  /*ad20*/  STSM.16.M88.4 [R21], R12 ;  /* 0x0000000c15007844 */ /* 0x000fe20000000200 */
[----:B------:R-:W-:Y:S02]  /*ad30*/  SEL R32, R65, R100, P0 ;  /* 0x0000006441207207 */ /* 0x000fe40000000000 */
[----:B------:R-:W-:Y:S02]  /*ad40*/  SEL R34, R100, R65, P0 ;  /* 0x0000004164227207 */ /* 0x000fe40000000000 */
[----:B------:R-:W-:-:S02]  /*ad50*/  LEA.HI.X R5, R6, UR5, R5, 0x2, P3 ;  /* 0x0000000506057c11 */ /* 0x000fc400098f1405 */
[----:B------:R-:W1:Y:S04]  /*ad60*/  SHFL.IDX PT, R6, R22, RZ, 0x1f ;  /* 0x00001fff16067589 */ /* 0x000e6800000e0000 */
[----:B------:R2:W-:Y:S01]  /*ad70*/  STSM.16.M88.4 [R20], R32 ;  /* 0x0000002014007844 */ /* 0x0005e20000000200 */
[----:B------:R3:W-:Y:S06]  /*ad80*/  MEMBAR.ALL.CTA ;  /* 0x0000000000007992 */ /* 0x0007ec0000008000 */
[----:B---3--:R-:W3:Y:S02]  /*ad90*/  FENCE.VIEW.ASYNC.S ;  /* 0x00000000000073c6 */ /* 0x008ee40000000000 */
[----:B---3--:R-:W-:Y:S06]  /*ada0*/  BAR.ARV 0x1, 0x120 ;  /* 0x0044800000007b1d */ /* 0x008fec0000002000 */
[----:B-1----:R-:W-:Y:S01]  /*adb0*/  ISETP.NE.AND P0, PT, R6, 0x7, PT ;  /* 0x000000070600780c */ /* 0x002fe20003f05270 */
[----:B------:R2:W-:Y:S04]  /*adc0*/  @!P1 STG.E desc[UR50][R4.64], R3 ;  /* 0x0000000304009986 */ /* 0x0005e8000c101932 */
[----:B------:R2:W-:Y:S08]  /*add0*/  @!P2 STG.E desc[UR50][R4.64+0x20], R0 ;  /* 0x000020000400a986 */ /* 0x0005f0000c101932 */
[----:B------:R-:W-:Y:S05]  /*ade0*/  @P0 BRA `(.L_x_31) ;  /* 0x0000000000680947 */ /* 0x000fea0003800000 */
[----:B------:R-:W-:Y:S01]  /*adf0*/  BAR.SYNC.DEFER_BLOCKING 0x1, 0x120 ;  /* 0x0044800000007b1d */ /* 0x000fe20000010000 */
[----:B------:R-:W-:-:S05]  /*ae00*/  ELECT P0, URZ, PT ;  /* 0x00000000003f782f */ /* 0x000fca0003800000 */
[----:B------:R-:W-:Y:S08]  /*ae10*/  BSSY B0, `(.L_x_31) ;  /* 0x0000017000007945 */ /* 0x000ff00003800000 */
[----:B------:R-:W-:Y:S05]  /*ae20*/  @!P0 BRA `(.L_x_32) ;  /* 0x0000000000548947 */ /* 0x000fea0003800000 */
[----:B------:R-:W-:Y:S02]  /*ae30*/  UIADD3 UR4, UP0, UR52, 0x9f0, URZ ;  /* 0x000009f034047890 */ /* 0x000fe4000ff1e03f */
[----:B------:R-:W-:Y:S02]  /*ae40*/  UIADD3 UR6, UR38, 0x4000, URZ ;  /* 0x0000400026067890 */ /* 0x000fe4000fffe03f */
[----:B------:R-:W-:Y:S02]  /*ae50*/  UIADD3.X UR5, URZ, UR53, URZ, UP0, !UPT ;  /* 0x000000353f057290 */ /* 0x000fe400087fe43f */
[----:B------:R-:W-:Y:S01]  /*ae60*/  UIADD3 UR8, UR38, 0x8000, URZ ;  /* 0x0000800026087890 */ /* 0x000fe2000fffe03f */
[----:B------:R-:W-:Y:S01]  /*ae70*/  UMOV UR41, URZ ;  /* 0x0000003f00297c82 */ /* 0x000fe20008000000 */
[----:B------:R-:W-:Y:S01]  /*ae80*/  UMOV UR45, URZ ;  /* 0x0000003f002d7c82 */ /* 0x000fe20008000000 */
[----:B------:R-:W-:Y:S01]  /*ae90*/  UMOV UR40, UR38 ;  /* 0x0000002600287c82 */ /* 0x000fe20008000000 */
[----:B------:R-:W-:-:S03]  /*aea0*/  UMOV UR7, 0x40 ;  /* 0x0000004000077882 */ /* 0x000fc60000000000 */
[----:B------:R1:W-:Y:S02]  /*aeb0*/  UTMASTG.5D [UR40], [UR4] ;  /* 0x00000028040073b5 */ /* 0x0003e40008020000 */
[----:B-1----:R-:W-:Y:S01]  /*aec0*/  UMOV UR40, UR6 ;  /* 0x0000000600287c82 */ /* 0x002fe20008000000 */
[----:B------:R-:W-:Y:S01]  /*aed0*/  UMOV UR41, UR7 ;  /* 0x0000000700297c82 */ /* 0x000fe20008000000 */
[----:B------:R-:W-:Y:S01]  /*aee0*/  UMOV UR6, 0x80 ;  /* 0x0000008000067882 */ /* 0x000fe20000000000 */
[----:B------:R1:W-:Y:S02]  /*aef0*/  UTMASTG.5D [UR40], [UR4] ;  /* 0x00000028040073b5 */ /* 0x0003e40008020000 */
[----:B-1----:R-:W-:Y:S01]  /*af00*/  UMOV UR40, UR8 ;  /* 0x0000000800287c82 */ /* 0x002fe20008000000 */
[----:B------:R-:W-:Y:S01]  /*af10*/  UMOV UR41, UR6 ;  /* 0x0000000600297c82 */ /* 0x000fe20008000000 */
[----:B------:R-:W-:Y:S01]  /*af20*/  UIADD3 UR6, UR38, 0x33420, URZ ;  /* 0x0003342026067890 */ /* 0x000fe2000fffe03f */
[----:B------:R1:W-:Y:S03]  /*af30*/  UTMASTG.5D [UR40], [UR4] ;  /* 0x00000028040073b5 */ /* 0x0003e60008020000 */
[----:B------:R-:W-:Y:S01]  /*af40*/  UPRMT UR6, URZ, 0x654, UR6 ;  /* 0x000006543f067896 */ /* 0x000fe20008000006 */
[----:B------:R0:W-:Y:S01]  /*af50*/  UTMACMDFLUSH ;  /* 0x00000000000079b7 */ /* 0x0001e20000000000 */
[----:B------:R-:W-:-:S07]  /*af60*/  DEPBAR.LE SB0, 0x0 ;  /* 0x000080000000791a */ /* 0x000fce0000000000 */
[----:B-1----:R-:W-:Y:S03]  /*af70*/  SYNCS.ARRIVE.TRANS64.RED.A1T0 RZ, [UR6], RZ ;  /* 0x000000ffffff79a7 */ /* 0x002fe60008100406 */
.L_x_32:
[----:B------:R-:W-:Y:S05]  /*af80*/  BSYNC B0 ;  /* 0x0000000000007941 */ /* 0x000fea0003800000 */
.L_x_31:
[----:B--2---:R-:W1:Y:S01]  /*af90*/  LDC R0, c[0x0][0xda4] ;  /* 0x00036900ff007b82 */ /* 0x004e620000000800 */
[----:B------:R-:W-:Y:S02]  /*afa0*/  UIADD3 UR49, UR49, 0x1, URZ ;  /* 0x0000000131317890 */ /* 0x000fe4000fffe03f */
[----:B------:R-:W-:Y:S02]  /*afb0*/  UIADD3 UR39, UR39, 0x1, URZ ;  /* 0x0000000127277890 */ /* 0x000fe4000fffe03f */
[----:B------:R-:W-:-:S04]  /*afc0*/  UISETP.NE.AND UP0, UPT, UR49, 0x2, UPT ;  /* 0x000000023100788c */ /* 0x000fc8000bf05270 */
[----:B------:R-:W-:Y:S02]  /*afd0*/  USEL UR4, URZ, 0x1, UP0 ;  /* 0x000000013f047887 */ /* 0x000fe40008000000 */
[----:B------:R-:W-:Y:S02]  /*afe0*/  USEL UR49, UR49, URZ, UP0 ;  /* 0x0000003f31317287 */ /* 0x000fe40008000000 */
[----:B------:R-:W-:Y:S01]  /*aff0*/  ULOP3.LUT UR36, UR36, UR4, URZ, 0x3c, !UPT ;  /* 0x0000000424247292 */ /* 0x000fe2000f8e3c3f */
[----:B-1----:R-:W-:-:S13]  /*b000*/  ISETP.LE.AND P0, PT, R0, UR48, PT ;  /* 0x0000003000007c0c */ /* 0x002fda000bf03270 */
[----:B------:R-:W-:Y:S05]  /*b010*/  @!P0 BRA `(.L_x_33) ;  /* 0xffffff5c00588947 */ /* 0x000fea000383ffff */
[----:B------:R-:W-:Y:S05]  /*b020*/  EXIT ;  /* 0x000000000000794d */ /* 0x000fea0003800000 */
.L_x_7:
[----:B------:R-:W-:-:S08]  /*b030*/  NOP ;  /* 0x0000000000007918 */ /* 0x000fd00000000000 */
[----:B------:R-:W1:-:S00]  /*b040*/  USETMAXREG.DEALLOC.CTAPOOL 0x18 ;  /* 0x00000018000079c8 */ /* 0x000e4000080e0500 */
[----:B------:R-:W2:Y:S01]  /*b050*/  S2UR UR49, SR_CTAID.X ;  /* 0x00000000003179c3 */ /* 0x000ea20000002500 */
[----:B------:R-:W-:Y:S01]  /*b060*/  UMOV UR47, 0x1 ;  /* 0x00000001002f7882 */ /* 0x000fe20000000000 */
[----:B-1----:R-:W-:Y:S02]  /*b070*/  IMAD.MOV.U32 R17, RZ, RZ, RZ ;  /* 0x000000ffff117224 */ /* 0x002fe400078e00ff */
[----:B------:R-:W-:-:S04]  /*b080*/  IMAD.MOV.U32 R18, RZ, RZ, 0x1 ;  /* 0x00000001ff127424 */ /* 0x000fc800078e00ff */
[----:B------:R-:W2:Y:S02]  /*b090*/  LDC R2, c[0x0][0xda4] ;  /* 0x00036900ff027b82 */ /* 0x000ea40000000800 */
[----:B--2---:R-:W-:-:S13]  /*b0a0*/  ISETP.LE.AND P0, PT, R2, UR49, PT ;  /* 0x0000003102007c0c */ /* 0x004fda000bf03270 */
[----:B------:R-:W-:Y:S05]  /*b0b0*/  @P0 BRA `(.L_x_34) ;  /* 0x0000002c00f40947 */ /* 0x000fea0003800000 */
[----:B------:R-:W1:Y:S01]  /*b0c0*/  S2R R3, SR_TID.X ;  /* 0x0000000000037919 */ /* 0x000e620000002100 */
[----:B------:R-:W-:Y:S01]  /*b0d0*/  IMAD.MOV.U32 R18, RZ, RZ, 0x1 ;  /* 0x00000001ff127424 */ /* 0x000fe200078e00ff */
[----:B------:R-:W-:Y:S01]  /*b0e0*/  ULOP3.LUT UR43, UR46, 0x1, URZ, 0xfc, !UPT ;  /* 0x000000012e2b7892 */ /* 0x000fe2000f8efc3f */
[----:B------:R-:W-:Y:S01]  /*b0f0*/  IMAD.MOV.U32 R17, RZ, RZ, RZ ;  /* 0x000000ffff117224 */ /* 0x000fe200078e00ff */
[----:B------:R-:W2:Y:S01]  /*b100*/  S2R R6, SR_TID.X ;  /* 0x0000000000067919 */ /* 0x000ea20000002100 */
[----:B------:R-:W-:Y:S01]  /*b110*/  ULOP3.LUT UR48, UR46, 0x2, URZ, 0xfc, !UPT ;  /* 0x000000022e307892 */ /* 0x000fe2000f8efc3f */
[----:B------:R-:W-:Y:S01]  /*b120*/  ULDC.64 UR52, c[0x0][0x198] ;  /* 0x0000660000347ab9 */ /* 0x000fe20000000a00 */
[----:B------:R-:W-:Y:S01]  /*b130*/  ULDC UR44, c[0x0][0xc] ;  /* 0x00000300002c7ab9 */ /* 0x000fe20000000800 */
[----:B------:R-:W-:Y:S01]  /*b140*/  UMOV UR47, URZ ;  /* 0x0000003f002f7c82 */ /* 0x000fe20008000000 */
[----:B-1----:R-:W-:Y:S01]  /*b150*/  LOP3.LUT R3, R3, 0x7f, RZ, 0xc0, !PT ;  /* 0x0000007f03037812 */ /* 0x002fe200078ec0ff */
[----:B--2---:R-:W-:-:S04]  /*b160*/  IMAD.SHL.U32 R2, R6, 0x20, RZ ;  /* 0x0000002006027824 */ /* 0x004fc800078e00ff */
[----:B------:R-:W-:Y:S01]  /*b170*/  IMAD.SHL.U32 R0, R3, 0x10, RZ ;  /* 0x0000001003007824 */ /* 0x000fe200078e00ff */
[----:B------:R-:W-:-:S04]  /*b180*/  LOP3.LUT R4, R2, 0x80, RZ, 0xc0, !PT ;  /* 0x0000008002047812 */ /* 0x000fc800078ec0ff */
[----:B------:R-:W-:Y:S01]  /*b190*/  LOP3.LUT R3, R0, 0x600, RZ, 0xc0, !PT ;  /* 0x0000060000037812 */ /* 0x000fe200078ec0ff */
[----:B------:R-:W-:Y:S01]  /*b1a0*/  IMAD.SHL.U32 R0, R6, 0x40, RZ ;  /* 0x0000004006007824 */ /* 0x000fe200078e00ff */
[----:B------:R-:W-:Y:S02]  /*b1b0*/  LOP3.LUT R4, R4, 0x10, R6, 0xf8, !PT ;  /* 0x0000001004047812 */ /* 0x000fe400078ef806 */
[----:B------:R-:W-:-:S04]  /*b1c0*/  LOP3.LUT R3, R3, 0x60, R2, 0xf8, !PT ;  /* 0x0000006003037812 */ /* 0x000fc800078ef802 */
[----:B------:R-:W-:Y:S02]  /*b1d0*/  LOP3.LUT R5, R3, 0x100, R2, 0xf8, !PT ;  /* 0x0000010003057812 */ /* 0x000fe400078ef802 */
[----:B------:R-:W-:Y:S02]  /*b1e0*/  SHF.R.U32.HI R3, RZ, 0x1, R6 ;  /* 0x00000001ff037819 */ /* 0x000fe40000011606 */
[----:B------:R-:W-:-:S04]  /*b1f0*/  LOP3.LUT R2, R0, 0x180, RZ, 0xc0, !PT ;  /* 0x0000018000027812 */ /* 0x000fc800078ec0ff */
[----:B------:R-:W-:Y:S01]  /*b200*/  LOP3.LUT R2, R2, 0x30, R3, 0xf8, !PT ;  /* 0x0000003002027812 */ /* 0x000fe200078ef803 */
[----:B------:R-:W-:-:S05]  /*b210*/  IMAD.SHL.U32 R3, R6, 0x4, RZ ;  /* 0x0000000406037824 */ /* 0x000fca00078e00ff */
[----:B------:R-:W-:Y:S01]  /*b220*/  LOP3.LUT R4, R4, 0x10, R3, 0x78, !PT ;  /* 0x0000001004047812 */ /* 0x000fe200078e7803 */
[----:B------:R-:W-:-:S05]  /*b230*/  IMAD.SHL.U32 R3, R6, 0x8, RZ ;  /* 0x0000000806037824 */ /* 0x000fca00078e00ff */
[----:B------:R-:W-:Y:S02]  /*b240*/  LOP3.LUT R3, R2, 0x30, R3, 0x78, !PT ;  /* 0x0000003002037812 */ /* 0x000fe400078e7803 */
[----:B------:R-:W-:Y:S02]  /*b250*/  LOP3.LUT R2, R5, R4, RZ, 0xfc, !PT ;  /* 0x0000000405027212 */ /* 0x000fe400078efcff */
[----:B------:R-:W-:-:S03]  /*b260*/  LOP3.LUT R0, R3, 0x640, R0, 0xf8, !PT ;  /* 0x0000064003007812 */ /* 0x000fc600078ef800 */
[----:B------:R1:W-:Y:S04]  /*b270*/  STL [R1], R2 ;  /* 0x0000000201007387 */ /* 0x0003e80000100800 */
[----:B------:R1:W-:Y:S02]  /*b280*/  STL [R1+0x4], R0 ;  /* 0x0000040001007387 */ /* 0x0003e40000100800 */
.L_x_80:
[----:B------:R-:W2:Y:S01]  /*b290*/  S2UR UR4, SR_CgaCtaId ;  /* 0x00000000000479c3 */ /* 0x000ea20000008800 */
[----:B------:R-:W-:Y:S01]  /*b2a0*/  ULDC UR5, c[0x0][0xda8] ;  /* 0x00036a0000057ab9 */ /* 0x000fe20000000800 */
[----:B------:R-:W-:Y:S01]  /*b2b0*/  ULDC.64 UR6, c[0x0][0x3f8] ;  /* 0x0000fe0000067ab9 */ /* 0x000fe20000000a00 */
[----:B------:R-:W-:Y:S02]  /*b2c0*/  UISETP.NE.AND UP1, UPT, UR5, 0x1, UPT ;  /* 0x000000010500788c */ /* 0x000fe4000bf25270 */
[----:B------:R-:W-:Y:S01]  /*b2d0*/  UISETP.NE.U32.AND UP0, UPT, UR6, URZ, UPT ;  /* 0x0000003f0600728c */ /* 0x000fe2000bf05070 */
[----:B------:R-:W-:Y:S01]  /*b2e0*/  UMOV UR40, 0x400 ;  /* 0x0000040000287882 */ /* 0x000fe20000000000 */
[----:B------:R-:W-:Y:S02]  /*b2f0*/  ULDC UR8, c[0x0][0xdb4] ;  /* 0x00036d0000087ab9 */ /* 0x000fe40000000800 */
[----:B------:R-:W-:Y:S02]  /*b300*/  UISETP.NE.AND.EX UP0, UPT, UR7, URZ, UPT, UP0 ;  /* 0x0000003f0700728c */ /* 0x000fe4000bf05300 */
[----:B------:R-:W-:Y:S01]  /*b310*/  UISETP.NE.AND UP2, UPT, UR8, 0x1, UPT ;  /* 0x000000010800788c */ /* 0x000fe2000bf45270 */
[----:B------:R-:W-:Y:S01]  /*b320*/  ULDC UR6, c[0x0][0x404] ;  /* 0x0001010000067ab9 */ /* 0x000fe20000000800 */
[----:B------:R-:W-:Y:S01]  /*b330*/  ULDC UR42, c[0x0][0x2e0] ;  /* 0x0000b800002a7ab9 */ /* 0x000fe20000000800 */
[----:B------:R-:W-:Y:S01]  /*b340*/  USEL UR6, UR6, 0x1, UP0 ;  /* 0x0000000106067887 */ /* 0x000fe20008000000 */
[----:B------:R-:W-:Y:S01]  /*b350*/  @UP1 ULDC UR7, c[0x0][0xdb0] ;  /* 0x00036c0000071ab9 */ /* 0x000fe20000000800 */
[----:B------:R-:W-:-:S02]  /*b360*/  UMOV UR45, UR49 ;  /* 0x00000031002d7c82 */ /* 0x000fc40008000000 */
[----:B------:R-:W-:-:S04]  /*b370*/  UIMAD UR42, UR6, UR42, URZ ;  /* 0x0000002a062a72a4 */ /* 0x000fc8000f8e023f */
[----:B------:R-:W-:Y:S01]  /*b380*/  @UP2 ULDC.64 UR10, c[0x0][0xdb8] ;  /* 0x00036e00000a2ab9 */ /* 0x000fe20000000a00 */
[----:B------:R-:W-:Y:S02]  /*b390*/  UIADD3 UR6, UR42, 0x9f, URZ ;  /* 0x0000009f2a067890 */ /* 0x000fe4000fffe03f */
[----:B--2---:R-:W-:-:S03]  /*b3a0*/  ULEA UR40, UR4, UR40, 0x18 ;  /* 0x0000002804287291 */ /* 0x004fc6000f8ec03f */
[----:B------:R-:W-:Y:S01]  /*b3b0*/  @UP1 ULDC UR4, c[0x0][0xdac] ;  /* 0x00036b0000041ab9 */ /* 0x000fe20000000800 */
[----:B------:R-:W-:Y:S02]  /*b3c0*/  UIADD3 UR9, UR40, 0x24200, URZ ;  /* 0x0002420028097890 */ /* 0x000fe4000fffe03f */
[----:B------:R-:W-:Y:S02]  /*b3d0*/  UIMAD.WIDE.U32 UR4, UR49, UR4, URZ ;  /* 0x00000004310472a5 */ /* 0x000fe4000f8e003f */
[----:B------:R-:W-:Y:S02]  /*b3e0*/  ULOP3.LUT UP0, URZ, UR9, 0x1bf, URZ, 0xc0, !UPT ;  /* 0x000001bf093f7892 */ /* 0x000fe4000f80c03f */
[----:B------:R-:W-:Y:S02]  /*b3f0*/  @UP1 USHF.R.U32.HI UR45, URZ, UR7, UR5 ;  /* 0x000000073f2d1299 */ /* 0x000fe40008011605 */
[----:B------:R-:W-:Y:S02]  /*b400*/  UIMAD.WIDE UR6, UR6, 0x66666667, URZ ;  /* 0x66666667060678a5 */ /* 0x000fe4000f8e023f */
[----:B------:R-:W-:Y:S01]  /*b410*/  UIMAD.WIDE.U32 UR4, UR45, UR10, URZ ;  /* 0x0000000a2d0472a5 */ /* 0x000fe2000f8e003f */
[----:B------:R-:W-:Y:S01]  /*b420*/  PLOP3.LUT P0, PT, PT, PT, UP0, 0x80, 0x0 ;  /* 0x000000000000781c */ /* 0x000fe20003f0f008 */
[----:B------:R-:W-:Y:S01]  /*b430*/  USHF.R.U32.HI UR41, URZ, 0x1f, UR7 ;  /* 0x0000001f3f297899 */ /* 0x000fe20008011607 */
[----:B------:R-:W-:Y:S01]  /*b440*/  UMOV UR39, UR45 ;  /* 0x0000002d00277c82 */ /* 0x000fe20008000000 */
[----:B------:R-:W-:-:S02]  /*b450*/  @UP2 USHF.R.U32.HI UR39, URZ, UR11, UR5 ;  /* 0x0000000b3f272299 */ /* 0x000fc40008011605 */
[----:B------:R-:W-:Y:S02]  /*b460*/  ULEA.HI.SX32 UR41, UR7, UR41, 0x1a ;  /* 0x0000002907297291 */ /* 0x000fe4000f8fd23f */
[----:B------:R-:W-:-:S04]  /*b470*/  UIADD3 UR38, -UR39, URZ, URZ ;  /* 0x0000003f27267290 */ /* 0x000fc8000fffe13f */
[----:B------:R-:W-:Y:S02]  /*b480*/  UIMAD UR38, UR8, UR38, UR45 ;  /* 0x00000026082672a4 */ /* 0x000fe4000f8e022d */
[----:B------:R-:W-:Y:S10]  /*b490*/  @!P0 BRA `(.L_x_35) ;  /* 0x0000000000408947 */ /* 0x000ff40003800000 */
[----:B-1----:R-:W-:Y:S01]  /*b4a0*/  MOV R2, 0x0 ;  /* 0x0000000000027802 */ /* 0x002fe20000000f00 */
[----:B------:R-:W-:Y:S01]  /*b4b0*/  ULDC.64 UR6, c[0x4][0xc0] ;  /* 0x0100300000067ab9 */ /* 0x000fe20000000a00 */
[----:B------:R-:W-:Y:S01]  /*b4c0*/  ULDC.64 UR8, c[0x4][0xc8] ;  /* 0x0100320000087ab9 */ /* 0x000fe20000000a00 */
[----:B------:R-:W-:Y:S01]  /*b4d0*/  ULDC.64 UR4, c[0x4][0x8] ;  /* 0x0100020000047ab9 */ /* 0x000fe20000000a00 */
[----:B------:R-:W-:Y:S02]  /*b4e0*/  IMAD.U32 R4, RZ, RZ, UR6 ;  /* 0x00000006ff047e24 */ /* 0x000fe4000f8e00ff */
[----:B------:R-:W1:Y:S01]  /*b4f0*/  LDC.64 R2, c[0x4][R2] ;  /* 0x0100000002027b82 */ /* 0x000e620000000a00 */
[----:B------:R-:W-:Y:S02]  /*b500*/  IMAD.U32 R5, RZ, RZ, UR7 ;  /* 0x00000007ff057e24 */ /* 0x000fe4000f8e00ff */
[----:B------:R-:W-:Y:S02]  /*b510*/  IMAD.U32 R6, RZ, RZ, UR8 ;  /* 0x00000008ff067e24 */ /* 0x000fe4000f8e00ff */
[----:B------:R-:W-:-:S02]  /*b520*/  IMAD.U32 R7, RZ, RZ, UR9 ;  /* 0x00000009ff077e24 */ /* 0x000fc4000f8e00ff */
[----:B------:R-:W-:Y:S02]  /*b530*/  IMAD.U32 R10, RZ, RZ, UR4 ;  /* 0x00000004ff0a7e24 */ /* 0x000fe4000f8e00ff */
[----:B------:R-:W-:Y:S02]  /*b540*/  IMAD.U32 R11, RZ, RZ, UR5 ;  /* 0x00000005ff0b7e24 */ /* 0x000fe4000f8e00ff */
[----:B------:R-:W-:Y:S02]  /*b550*/  IMAD.MOV.U32 R8, RZ, RZ, 0x70 ;  /* 0x00000070ff087424 */ /* 0x000fe400078e00ff */
[----:B------:R-:W-:Y:S02]  /*b560*/  IMAD.MOV.U32 R12, RZ, RZ, 0x1 ;  /* 0x00000001ff0c7424 */ /* 0x000fe400078e00ff */
[----:B------:R-:W-:-:S07]  /*b570*/  IMAD.MOV.U32 R13, RZ, RZ, RZ ;  /* 0x000000ffff0d7224 */ /* 0x000fce00078e00ff */
[----:B------:R-:W-:-:S07]  /*b580*/  LEPC R20, `(.L_x_35) ;  /* 0x000000001014794e */ /* 0x000fce0000000000 */
[----:B-1----:R-:W-:Y:S05]  /*b590*/  CALL.ABS.NOINC R2 ;  /* 0x0000000002007343 */ /* 0x002fea0003c00000 */
.L_x_35:
[----:B------:R-:W-:-:S06]  /*b5a0*/  UIADD3 UR4, UR40, 0xf200, URZ ;  /* 0x0000f20028047890 */ /* 0x000fcc000fffe03f */
[----:B------:R-:W-:-:S05]  /*b5b0*/  IMAD.U32 R16, RZ, RZ, UR4 ;  /* 0x00000004ff107e24 */ /* 0x000fca000f8e00ff */
[----:B------:R-:W-:-:S13]  /*b5c0*/  LOP3.LUT P0, RZ, R16, 0x1bf, RZ, 0xc0, !PT ;  /* 0x000001bf10ff7812 */ /* 0x000fda000780c0ff */
[----:B------:R-:W-:Y:S05]  /*b5d0*/  @!P0 BRA `(.L_x_36) ;  /* 0x0000000000408947 */ /* 0x000fea0003800000 */
        /* <DEDUP_REMOVED lines=16> */
.L_x_36:
[----:B------:R-:W-:-:S04]  /*b6e0*/  UIADD3 UR4, UR40, 0x200, URZ ;  /* 0x0000020028047890 */ /* 0x000fc8000fffe03f */
[----:B------:R-:W-:-:S06]  /*b6f0*/  ULOP3.LUT UP0, URZ, UR4, 0x9f, URZ, 0xc0, !UPT ;  /* 0x0000009f043f7892 */ /* 0x000fcc000f80c03f */
[----:B------:R-:W-:-:S13]  /*b700*/  PLOP3.LUT P0, PT, PT, PT, UP0, 0x80, 0x0 ;  /* 0x000000000000781c */ /* 0x000fda0003f0f008 */
        /* <DEDUP_REMOVED lines=17> */
.L_x_37:
        /* <DEDUP_REMOVED lines=18> */
.L_x_38:
[----:B------:R-:W-:Y:S01]  /*b940*/  ULDC.64 UR4, c[0x0][0x9f8] ;  /* 0x00027e0000047ab9 */ /* 0x000fe20000000a00 */
[----:B------:R-:W-:Y:S01]  /*b950*/  IMAD.U32 R5, RZ, RZ, UR39 ;  /* 0x00000027ff057e24 */ /* 0x000fe2000f8e00ff */
[----:B------:R-:W-:Y:S01]  /*b960*/  ISETP.NE.U32.AND P0, PT, RZ, UR4, PT ;  /* 0x00000004ff007c0c */ /* 0x000fe2000bf05070 */
[----:B------:R-:W-:Y:S01]  /*b970*/  IMAD.U32 R19, RZ, RZ, UR39 ;  /* 0x00000027ff137e24 */ /* 0x000fe2000f8e00ff */
[----:B------:R-:W2:Y:S01]  /*b980*/  S2R R4, SR_TID.X ;  /* 0x0000000000047919 */ /* 0x000ea20000002100 */
[----:B-1----:R-:W1:Y:S01]  /*b990*/  LDC R0, c[0x0][0x428] ;  /* 0x00010a00ff007b82 */ /* 0x002e620000000800 */
[----:B------:R-:W-:-:S13]  /*b9a0*/  ISETP.NE.AND.EX P0, PT, RZ, UR5, PT, P0 ;  /* 0x00000005ff007c0c */ /* 0x000fda000bf05300 */
[----:B------:R-:W3:Y:S01]  /*b9b0*/  @P0 LDC.64 R2, c[0x0][0x9f8] ;  /* 0x00027e00ff020b82 */ /* 0x000ee20000000a00 */
[----:B------:R-:W-:Y:S01]  /*b9c0*/  IMAD R6, RZ, RZ, -UR45 ;  /* 0x8000002dff067e24 */ /* 0x000fe2000f8e02ff */
[----:B--2---:R-:W-:Y:S01]  /*b9d0*/  LOP3.LUT R10, R4, 0x7f, RZ, 0xc0, !PT ;  /* 0x0000007f040a7812 */ /* 0x004fe200078ec0ff */
[----:B---3--:R-:W-:-:S05]  /*b9e0*/  @P0 IMAD.WIDE R2, R5, 0x4, R2 ;  /* 0x0000000405020825 */ /* 0x008fca00078e0202 */
[----:B------:R-:W2:Y:S01]  /*b9f0*/  LDC R5, c[0x0][0xda8] ;  /* 0x00036a00ff057b82 */ /* 0x000ea20000000800 */
[----:B------:R3:W4:Y:S01]  /*ba00*/  @P0 LDG.E R19, desc[UR50][R2.64] ;  /* 0x0000003202130981 */ /* 0x000722000c1e1900 */
[----:B-1----:R-:W-:Y:S01]  /*ba10*/  ISETP.NE.AND P0, PT, R0, 0x1, PT ;  /* 0x000000010000780c */ /* 0x002fe20003f05270 */
[----:B------:R-:W-:Y:S01]  /*ba20*/  UMOV UR36, URZ ;  /* 0x0000003f00247c82 */ /* 0x000fe20008000000 */
[----:B------:R-:W-:Y:S01]  /*ba30*/  ISETP.NE.AND P2, PT, R10, RZ, PT ;  /* 0x000000ff0a00720c */ /* 0x000fe20003f45270 */
[----:B------:R-:W-:Y:S01]  /*ba40*/  UMOV UR4, 0x40 ;  /* 0x0000004000047882 */ /* 0x000fe20000000000 */
[----:B------:R-:W-:Y:S01]  /*ba50*/  UMOV UR6, UR38 ;  /* 0x0000002600067c82 */ /* 0x000fe20008000000 */
[----:B------:R-:W-:Y:S01]  /*ba60*/  UMOV UR7, UR39 ;  /* 0x0000002700077c82 */ /* 0x000fe20008000000 */
[----:B------:R-:W-:Y:S01]  /*ba70*/  UMOV UR8, 0x80 ;  /* 0x0000008000087882 */ /* 0x000fe20000000000 */
[----:B------:R-:W-:Y:S01]  /*ba80*/  UMOV UR10, UR38 ;  /* 0x00000026000a7c82 */ /* 0x000fe20008000000 */
[----:B------:R-:W-:Y:S01]  /*ba90*/  UMOV UR11, UR39 ;  /* 0x00000027000b7c82 */ /* 0x000fe20008000000 */
[----:B---3--:R-:W1:Y:S01]  /*baa0*/  LDC.64 R2, c[0x0][0x3f8] ;  /* 0x0000fe00ff027b82 */ /* 0x008e620000000a00 */
[----:B------:R-:W-:Y:S01]  /*bab0*/  UMOV UR14, 0xffffffff ;  /* 0xffffffff000e7882 */ /* 0x000fe20000000000 */
[----:B------:R-:W-:Y:S01]  /*bac0*/  SHF.R.U32.HI R4, RZ, 0x5, R4 ;  /* 0x00000005ff047819 */ /* 0x000fe20000011604 */
[----:B------:R-:W-:-:S03]  /*bad0*/  IMAD.U32 R16, RZ, RZ, UR38 ;  /* 0x00000026ff107e24 */ /* 0x000fc6000f8e00ff */
[----:B------:R-:W-:Y:S01]  /*bae0*/  VOTEU.ALL UP1, P2 ;  /* 0x00000000003f7886 */ /* 0x000fe20001020000 */
[----:B------:R-:W-:Y:S01]  /*baf0*/  LOP3.LUT R4, R4, 0x3, RZ, 0xc0, !PT ;  /* 0x0000000304047812 */ /* 0x000fe200078ec0ff */
[----:B------:R-:W3:Y:S01]  /*bb00*/  @P0 LDC R0, c[0x0][0x42c] ;  /* 0x00010b00ff000b82 */ /* 0x000ee20000000800 */
[----:B--2---:R-:W-:Y:S02]  /*bb10*/  IMAD R6, R5, R6, UR49 ;  /* 0x0000003105067e24 */ /* 0x004fe4000f8e0206 */
[----:B------:R-:W-:Y:S02]  /*bb20*/  @!UP1 UIADD3 UR12, UP0, UR52, 0x270, URZ ;  /* 0x00000270340c9890 */ /* 0x000fe4000ff1e03f */
[----:B------:R-:W-:-:S03]  /*bb30*/  IMAD.SHL.U32 R6, R6, 0x80, RZ ;  /* 0x0000008006067824 */ /* 0x000fc600078e00ff */
[----:B------:R-:W2:Y:S01]  /*bb40*/  @P0 LDC R5, c[0x0][0x430] ;  /* 0x00010c00ff050b82 */ /* 0x000ea20000000800 */
[----:B------:R-:W-:Y:S01]  /*bb50*/  @!UP1 UIADD3.X UR13, URZ, UR53, URZ, UP0, !UPT ;  /* 0x000000353f0d9290 */ /* 0x000fe200087fe43f */
[----:B------:R-:W-:Y:S02]  /*bb60*/  R2UR UR37, R6 ;  /* 0x00000000062572ca */ /* 0x000fe400000e0000 */
[----:B-1----:R-:W-:-:S04]  /*bb70*/  ISETP.NE.U32.AND P1, PT, R2, RZ, PT ;  /* 0x000000ff0200720c */ /* 0x002fc80003f25070 */
[----:B------:R-:W-:Y:S01]  /*bb80*/  ISETP.NE.AND.EX P1, PT, R3, RZ, PT, P1 ;  /* 0x000000ff0300720c */ /* 0x000fe20003f25310 */
[----:B---3--:R-:W-:-:S06]  /*bb90*/  @P0 IMAD.HI.U32 R0, R0, UR38, RZ ;  /* 0x0000002600000c27 */ /* 0x008fcc000f8e00ff */
[----:B------:R-:W-:Y:S01]  /*bba0*/  UMOV UR5, UR37 ;  /* 0x0000002500057c82 */ /* 0x000fe20008000000 */
[----:B------:R-:W-:Y:S01]  /*bbb0*/  UMOV UR9, UR37 ;  /* 0x0000002500097c82 */ /* 0x000fe20008000000 */
[----:B------:R1:W-:Y:S01]  /*bbc0*/  @!UP1 UTMAPF.L2.4D [UR36], [UR12] ;  /* 0x000000240c0095b8 */ /* 0x0003e20008018000 */
[----:B--2---:R-:W-:Y:S01]  /*bbd0*/  @P0 SHF.R.U32.HI R16, RZ, R5, R0 ;  /* 0x00000005ff100219 */ /* 0x004fe20000011600 */
[----:B------:R1:W-:Y:S01]  /*bbe0*/  @!UP1 UTMAPF.L2.4D [UR4], [UR12] ;  /* 0x000000040c0095b8 */ /* 0x0003e20008018000 */
[----:B------:R1:W-:Y:S01]  /*bbf0*/  @!UP1 UTMAPF.L2.4D [UR8], [UR12] ;  /* 0x000000080c0095b8 */ /* 0x0003e20008018000 */
[----:B----4-:R-:W-:Y:S02]  /*bc00*/  SHF.R.S32.HI R20, RZ, 0x1f, R19 ;  /* 0x0000001fff147819 */ /* 0x010fe40000011413 */
[----:B------:R-:W-:Y:S01]  /*bc10*/  SEL R0, R19, RZ, !P1 ;  /* 0x000000ff13007207 */ /* 0x000fe20004800000 */
[----:B-1----:R-:W-:Y:S06]  /*bc20*/  BRA.DIV UR14, `(.L_x_39) ;  /* 0x0000002a0e687947 */ /* 0x002fec000b800000 */
[----:B------:R1:W2:Y:S02]  /*bc30*/  SHFL.IDX PT, R14, R4, RZ, 0x1f ;  /* 0x00001fff040e7589 */ /* 0x0002a400000e0000 */
.L_x_96:
[----:B--2---:R-:W-:Y:S02]  /*bc40*/  ISETP.NE.AND P0, PT, R14, RZ, PT ;  /* 0x000000ff0e00720c */ /* 0x004fe40003f05270 */
[----:B------:R-:W-:-:S11]  /*bc50*/  PLOP3.LUT P6, PT, PT, PT, PT, 0x8, 0x0 ;  /* 0x000000000000781c */ /* 0x000fd60003fce170 */
[----:B------:R-:W-:Y:S05]  /*bc60*/  @P0 BRA `(.L_x_40) ;  /* 0x0000000800040947 */ /* 0x000fea0003800000 */
[----:B------:R-:W-:-:S06]  /*bc70*/  UIADD3 UR4, UR41, -0x1, URZ ;  /* 0xffffffff29047890 */ /* 0x000fcc000fffe03f */
[----:B------:R-:W-:Y:S01]  /*bc80*/  IMAD.U32 R7, RZ, RZ, UR4 ;  /* 0x00000004ff077e24 */ /* 0x000fe2000f8e00ff */
[----:B------:R-:W-:-:S03]  /*bc90*/  UMOV UR4, 0xffffffff ;  /* 0xffffffff00047882 */ /* 0x000fc60000000000 */
[----:B------:R-:W-:Y:S05]  /*bca0*/  BRA.DIV UR4, `(.L_x_41) ;  /* 0x0000002a04687947 */ /* 0x000fea000b800000 */
[----:B------:R-:W-:-:S13]  /*bcb0*/  ELECT P6, URZ, PT ;  /* 0x00000000003f782f */ /* 0x000fda00038c0000 */
.L_x_99:
[----:B------:R-:W-:Y:S05]  /*bcc0*/  @!P6 BRA `(.L_x_42) ;  /* 0x000000040070e947 */ /* 0x000fea0003800000 */
[----:B------:R-:W-:Y:S01]  /*bcd0*/  IMAD.MOV.U32 R0, RZ, RZ, R19 ;  /* 0x000000ffff007224 */ /* 0x000fe200078e0013 */
[----:B------:R-:W-:Y:S06]  /*bce0*/  @!P1 BRA `(.L_x_43) ;  /* 0x0000000000449947 */ /* 0x000fec0003800000 */
[----:B------:R-:W2:Y:S01]  /*bcf0*/  LDC R8, c[0x0][0x41c] ;  /* 0x00010700ff087b82 */ /* 0x000ea20000000800 */
[----:B------:R-:W-:Y:S01]  /*bd00*/  ULDC.64 UR4, c[0x0][0x408] ;  /* 0x0001020000047ab9 */ /* 0x000fe20000000a00 */
[----:B--2---:R-:W-:-:S13]  /*bd10*/  ISETP.NE.AND P0, PT, R8, 0x1, PT ;  /* 0x000000010800780c */ /* 0x004fda0003f05270 */
[----:B-1----:R-:W1:Y:S02]  /*bd20*/  @P0 LDC.64 R4, c[0x0][0x420] ;  /* 0x00010800ff040b82 */ /* 0x002e640000000a00 */
[----:B-1----:R-:W-:-:S04]  /*bd30*/  @P0 IMAD.HI.U32 R0, R7, R4, RZ ;  /* 0x0000000407000227 */ /* 0x002fc800078e00ff */
[----:B------:R-:W-:Y:S01]  /*bd40*/  IMAD.MOV.U32 R4, RZ, RZ, R7 ;  /* 0x000000ffff047224 */ /* 0x000fe200078e0007 */
[----:B------:R-:W-:-:S04]  /*bd50*/  @P0 SHF.R.U32.HI R4, RZ, R5, R0 ;  /* 0x00000005ff040219 */ /* 0x000fc80000011600 */
[--C-:B------:R-:W-:Y:S01]  /*bd60*/  SHF.R.S32.HI R5, RZ, 0x1f, R4.reuse ;  /* 0x0000001fff057819 */ /* 0x100fe20000011404 */
[----:B------:R-:W-:-:S04]  /*bd70*/  IMAD.MOV R0, RZ, RZ, -R4 ;  /* 0x000000ffff007224 */ /* 0x000fc800078e0a04 */
[----:B------:R-:W-:Y:S02]  /*bd80*/  IMAD R7, R8, R0, R7 ;  /* 0x0000000008077224 */ /* 0x000fe400078e0207 */
[----:B------:R-:W-:Y:S02]  /*bd90*/  IMAD R0, R20, UR4, RZ ;  /* 0x0000000414007c24 */ /* 0x000fe4000f8e02ff */
[----:B------:R-:W-:-:S04]  /*bda0*/  IMAD.WIDE.U32 R4, R19, UR4, R4 ;  /* 0x0000000413047c25 */ /* 0x000fc8000f8e0004 */
[----:B------:R-:W-:Y:S01]  /*bdb0*/  IMAD R9, R19, UR5, R0 ;  /* 0x0000000513097c24 */ /* 0x000fe2000f8e0200 */
[----:B------:R-:W-:-:S03]  /*bdc0*/  LEA R2, P0, R4, R2, 0x2 ;  /* 0x0000000204027211 */ /* 0x000fc600078010ff */
[----:B------:R-:W-:-:S05]  /*bdd0*/  IMAD.IADD R0, R5, 0x1, R9 ;  /* 0x0000000105007824 */ /* 0x000fca00078e0209 */
[----:B------:R-:W-:-:S05]  /*bde0*/  LEA.HI.X R3, R4, R3, R0, 0x2, P0 ;  /* 0x0000000304037211 */ /* 0x000fca00000f1400 */
[----:B------:R2:W5:Y:S02]  /*bdf0*/  LDG.E R0, desc[UR50][R2.64] ;  /* 0x0000003202007981 */ /* 0x000564000c1e1900 */
.L_x_43:
[----:B------:R-:W-:Y:S02]  /*be00*/  LEA R5, R17, UR40, 0x3 ;  /* 0x0000002811057c11 */ /* 0x000fe4000f8e18ff */
[----:B--2---:R-:W-:Y:S02]  /*be10*/  SHF.L.U32 R2, R18, 0x1f, RZ ;  /* 0x0000001f12027819 */ /* 0x004fe400000006ff */
[----:B------:R-:W-:Y:S02]  /*be20*/  ISETP.NE.AND P0, PT, R10, RZ, PT ;  /* 0x000000ff0a00720c */ /* 0x000fe40003f05270 */
[----:B------:R-:W2:Y:S02]  /*be30*/  SYNCS.PHASECHK.TRANS64.TRYWAIT P3, [R5+URZ+0x33480], R2 ;  /* 0x03348002050075a7 */ /* 0x000ea4000806017f */
[----:B--2---:R-:W-:Y:S09]  /*be40*/  @!P3 BRA `(.L_x_44) ;  /* 0x000000280020b947 */ /* 0x004ff20003800000 */
.L_x_100:
[----:B------:R-:W-:Y:S05]  /*be50*/  @P0 BRA `(.L_x_45) ;  /* 0x00000000001c0947 */ /* 0x000fea0003800000 */
[----:B------:R-:W1:Y:S02]  /*be60*/  S2R R3, SR_TID.X ;  /* 0x0000000000037919 */ /* 0x000e640000002100 */
[----:B-1----:R-:W-:Y:S01]  /*be70*/  LOP3.LUT R4, R3, 0x1f, RZ, 0xc0, !PT ;  /* 0x0000001f03047812 */ /* 0x002fe200078ec0ff */
[----:B------:R-:W-:-:S03]  /*be80*/  IMAD.MOV.U32 R3, RZ, RZ, 0x7800 ;  /* 0x00007800ff037424 */ /* 0x000fc600078e00ff */
[----:B------:R-:W-:Y:S01]  /*be90*/  ISETP.NE.AND P3, PT, R4, RZ, PT ;  /* 0x000000ff0400720c */ /* 0x000fe20003f65270 */
[----:B------:R3:W-:-:S12]  /*bea0*/  SYNCS.ARRIVE.TRANS64 RZ, [R5+URZ+0x33470], R3 ;  /* 0x0334700305ff79a7 */ /* 0x0007d8000800003f */
[----:B---3--:R-:W-:Y:S05]  /*beb0*/  @!P3 BRA `(.L_x_45) ;  /* 0x000000000004b947 */ /* 0x008fea0003800000 */
[----:B------:R-:W-:Y:S01]  /*bec0*/  BPT.TRAP 0x1 ;  /* 0x000000040000795c */ /* 0x000fe20000300000 */
.L_x_45:
[----:B-1----:R-:W-:Y:S01]  /*bed0*/  IMAD.U32 R4, RZ, RZ, UR40 ;  /* 0x00000028ff047e24 */ /* 0x002fe2000f8e00ff */
[----:B------:R-:W-:Y:S01]  /*bee0*/  R2UR UR9, R5 ;  /* 0x00000000050972ca */ /* 0x000fe200000e0000 */
[----:B------:R-:W-:Y:S01]  /*bef0*/  IMAD R7, R7, 0xa0, RZ ;  /* 0x000000a007077824 */ /* 0x000fe200078e02ff */
[----:B------:R-:W-:Y:S01]  /*bf00*/  UIADD3 UR4, UP0, UR52, 0x470, URZ ;  /* 0x0000047034047890 */ /* 0x000fe2000ff1e03f */
[----:B------:R-:W-:Y:S01]  /*bf10*/  IMAD R3, R17, 0x7800, R4 ;  /* 0x0000780011037824 */ /* 0x000fe200078e0204 */
[----:B------:R-:W-:Y:S01]  /*bf20*/  R2UR UR12, R16 ;  /* 0x00000000100c72ca */ /* 0x000fe200000e0000 */
[----:B------:R-:W-:Y:S01]  /*bf30*/  UMOV UR10, URZ ;  /* 0x0000003f000a7c82 */ /* 0x000fe20008000000 */
[----:B-----5:R-:W-:Y:S01]  /*bf40*/  R2UR UR13, R0 ;  /* 0x00000000000d72ca */ /* 0x020fe200000e0000 */
[----:B------:R-:W-:Y:S01]  /*bf50*/  UIADD3.X UR5, URZ, UR53, URZ, UP0, !UPT ;  /* 0x000000353f057290 */ /* 0x000fe200087fe43f */
[----:B------:R-:W-:Y:S01]  /*bf60*/  R2UR UR15, R3 ;  /* 0x00000000030f72ca */ /* 0x000fe200000e0000 */
[----:B------:R-:W-:Y:S01]  /*bf70*/  UMOV UR6, 0x0 ;  /* 0x0000000000067882 */ /* 0x000fe20000000000 */
[----:B------:R-:W-:Y:S01]  /*bf80*/  R2UR UR11, R7 ;  /* 0x00000000070b72ca */ /* 0x000fe200000e0000 */
[----:B------:R-:W-:Y:S01]  /*bf90*/  UMOV UR7, 0x14f00000 ;  /* 0x14f0000000077882 */ /* 0x000fe20000000000 */
[----:B------:R-:W-:Y:S01]  /*bfa0*/  UMOV UR16, 0x40 ;  /* 0x0000004000107882 */ /* 0x000fe20000000000 */
[----:B------:R-:W-:-:S08]  /*bfb0*/  UIADD3 UR9, UR9, 0x33470, URZ ;  /* 0x0003347009097890 */ /* 0x000fd0000fffe03f */
[----:B------:R-:W-:Y:S02]  /*bfc0*/  UIADD3 UR8, UR15, 0xf200, URZ ;  /* 0x0000f2000f087890 */ /* 0x000fe4000fffe03f */
[----:B------:R-:W-:Y:S02]  /*bfd0*/  UIADD3 UR14, UR15, 0x11a00, URZ ;  /* 0x00011a000f0e7890 */ /* 0x000fe4000fffe03f */
[----:B------:R-:W-:-:S05]  /*bfe0*/  UIADD3 UR15, UR15, 0x14200, URZ ;  /* 0x000142000f0f7890 */ /* 0x000fca000fffe03f */
[----:B------:R1:W-:Y:S02]  /*bff0*/  UTMALDG.4D [UR8], [UR4], desc[UR6] ;  /* 0x00000608040075b4 */ /* 0x0003e40008019000 */
[----:B-1----:R-:W-:Y:S01]  /*c000*/  UMOV UR8, UR14 ;  /* 0x0000000e00087c82 */ /* 0x002fe20008000000 */
[----:B------:R-:W-:Y:S01]  /*c010*/  UMOV UR10, UR16 ;  /* 0x00000010000a7c82 */ /* 0x000fe20008000000 */
[----:B------:R-:W-:Y:S01]  /*c020*/  UMOV UR14, 0x80 ;  /* 0x00000080000e7882 */ /* 0x000fe20000000000 */
[----:B------:R1:W-:Y:S02]  /*c030*/  UTMALDG.4D [UR8], [UR4], desc[UR6] ;  /* 0x00000608040075b4 */ /* 0x0003e40008019000 */
[----:B-1----:R-:W-:Y:S01]  /*c040*/  UMOV UR8, UR15 ;  /* 0x0000000f00087c82 */ /* 0x002fe20008000000 */
[----:B------:R-:W-:Y:S02]  /*c050*/  UMOV UR10, UR14 ;  /* 0x0000000e000a7c82 */ /* 0x000fe40008000000 */
[----:B------:R1:W-:Y:S01]  /*c060*/  UTMALDG.4D [UR8], [UR4], desc[UR6] ;  /* 0x00000608040075b4 */ /* 0x0003e20008019000 */
[----:B------:R-:W3:Y:S02]  /*c070*/  SYNCS.PHASECHK.TRANS64.TRYWAIT P3, [R5+URZ+0x33440], R2 ;  /* 0x03344002050075a7 */ /* 0x000ee4000806017f */
[----:B-1-3--:R-:W-:Y:S05]  /*c080*/  @!P3 BRA `(.L_x_46) ;  /* 0x0000002400a4b947 */ /* 0x00afea0003800000 */
.L_x_101:
[----:B------:R-:W-:Y:S05]  /*c090*/  @P0 BRA `(.L_x_47) ;  /* 0x00000000001c0947 */ /* 0x000fea0003800000 */
[----:B------:R-:W3:Y:S01]  /*c0a0*/  S2R R4, SR_TID.X ;  /* 0x0000000000047919 */ /* 0x000ee20000002100 */
[----:B-12---:R-:W-:-:S04]  /*c0b0*/  IMAD.MOV.U32 R2, RZ, RZ, 0x7800 ;  /* 0x00007800ff027424 */ /* 0x006fc800078e00ff */
[----:B------:R4:W-:Y:S01]  /*c0c0*/  SYNCS.ARRIVE.TRANS64 RZ, [R5+URZ+0x33430], R2 ;  /* 0x0334300205ff79a7 */ /* 0x0009e2000800003f */
[----:B---3--:R-:W-:-:S04]  /*c0d0*/  LOP3.LUT R4, R4, 0x1f, RZ, 0xc0, !PT ;  /* 0x0000001f04047812 */ /* 0x008fc800078ec0ff */
[----:B------:R-:W-:-:S13]  /*c0e0*/  ISETP.NE.AND P0, PT, R4, RZ, PT ;  /* 0x000000ff0400720c */ /* 0x000fda0003f05270 */
[----:B----4-:R-:W-:Y:S05]  /*c0f0*/  @!P0 BRA `(.L_x_47) ;  /* 0x0000000000048947 */ /* 0x010fea0003800000 */
[----:B------:R-:W-:Y:S01]  /*c100*/  BPT.TRAP 0x1 ;  /* 0x000000040000795c */ /* 0x000fe20000300000 */
.L_x_47:
[----:B------:R-:W-:Y:S01]  /*c110*/  R2UR UR15, R3 ;  /* 0x00000000030f72ca */ /* 0x000fe200000e0000 */
[----:B------:R-:W-:Y:S01]  /*c120*/  UIADD3 UR4, UP0, UR52, 0x370, URZ ;  /* 0x0000037034047890 */ /* 0x000fe2000ff1e03f */
[----:B------:R-:W-:Y:S01]  /*c130*/  R2UR UR9, R5 ;  /* 0x00000000050972ca */ /* 0x000fe200000e0000 */
[----:B------:R-:W-:Y:S01]  /*c140*/  UMOV UR10, URZ ;  /* 0x0000003f000a7c82 */ /* 0x000fe20008000000 */
[----:B------:R-:W-:Y:S01]  /*c150*/  R2UR UR11, R7 ;  /* 0x00000000070b72ca */ /* 0x000fe200000e0000 */
[----:B------:R-:W-:Y:S01]  /*c160*/  UIADD3.X UR5, URZ, UR53, URZ, UP0, !UPT ;  /* 0x000000353f057290 */ /* 0x000fe200087fe43f */
[----:B------:R-:W-:Y:S01]  /*c170*/  R2UR UR12, R16 ;  /* 0x00000000100c72ca */ /* 0x000fe200000e0000 */
[----:B------:R-:W-:Y:S01]  /*c180*/  UMOV UR6, 0x0 ;  /* 0x0000000000067882 */ /* 0x000fe20000000000 */
[----:B------:R-:W-:Y:S01]  /*c190*/  R2UR UR13, R0 ;  /* 0x00000000000d72ca */ /* 0x000fe200000e0000 */
[----:B------:R-:W-:Y:S01]  /*c1a0*/  UMOV UR7, 0x14f00000 ;  /* 0x14f0000000077882 */ /* 0x000fe20000000000 */
[----:B------:R-:W-:-:S03]  /*c1b0*/  UMOV UR16, 0x40 ;  /* 0x0000004000107882 */ /* 0x000fc60000000000 */
[----:B------:R-:W-:Y:S02]  /*c1c0*/  UIADD3 UR8, UR15, 0x24200, URZ ;  /* 0x000242000f087890 */ /* 0x000fe4000fffe03f */
[----:B------:R-:W-:Y:S02]  /*c1d0*/  UIADD3 UR9, UR9, 0x33430, URZ ;  /* 0x0003343009097890 */ /* 0x000fe4000fffe03f */
[----:B------:R-:W-:Y:S02]  /*c1e0*/  UIADD3 UR14, UR15, 0x26a00, URZ ;  /* 0x00026a000f0e7890 */ /* 0x000fe4000fffe03f */
[----:B------:R-:W-:-:S05]  /*c1f0*/  UIADD3 UR15, UR15, 0x29200, URZ ;  /* 0x000292000f0f7890 */ /* 0x000fca000fffe03f */
[----:B------:R3:W-:Y:S02]  /*c200*/  UTMALDG.4D [UR8], [UR4], desc[UR6] ;  /* 0x00000608040075b4 */ /* 0x0007e40008019000 */
[----:B---3--:R-:W-:Y:S01]  /*c210*/  UMOV UR8, UR14 ;  /* 0x0000000e00087c82 */ /* 0x008fe20008000000 */
[----:B------:R-:W-:Y:S01]  /*c220*/  UMOV UR10, UR16 ;  /* 0x00000010000a7c82 */ /* 0x000fe20008000000 */
[----:B------:R-:W-:Y:S01]  /*c230*/  UMOV UR14, 0x80 ;  /* 0x00000080000e7882 */ /* 0x000fe20000000000 */
[----:B------:R3:W-:Y:S02]  /*c240*/  UTMALDG.4D [UR8], [UR4], desc[UR6] ;  /* 0x00000608040075b4 */ /* 0x0007e40008019000 */
[----:B---3--:R-:W-:Y:S01]  /*c250*/  UMOV UR8, UR15 ;  /* 0x0000000f00087c82 */ /* 0x008fe20008000000 */
[----:B------:R-:W-:Y:S02]  /*c260*/  UMOV UR10, UR14 ;  /* 0x0000000e000a7c82 */ /* 0x000fe40008000000 */
[----:B------:R3:W-:Y:S02]  /*c270*/  UTMALDG.4D [UR8], [UR4], desc[UR6] ;  /* 0x00000608040075b4 */ /* 0x0007e40008019000 */
[----:B---3--:R-:W-:Y:S01]  /*c280*/  NOP ;  /* 0x0000000000007918 */ /* 0x008fe20000000000 */
.L_x_42:
[----:B------:R-:W-:Y:S05]  /*c290*/  WARPSYNC.ALL ;  /* 0x0000000000007948 */ /* 0x000fea0003800000 */
[----:B------:R-:W-:Y:S01]  /*c2a0*/  ELECT P0, URZ, PT ;  /* 0x00000000003f782f */ /* 0x000fe20003800000 */
[----:B------:R-:W-:Y:S01]  /*c2b0*/  BAR.SYNC.DEFER_BLOCKING 0x8, 0x120 ;  /* 0x0204800000007b1d */ /* 0x000fe20000010000 */
[----:B------:R-:W-:Y:S02]  /*c2c0*/  UIADD3 UR4, UP0, UR52, 0x270, URZ ;  /* 0x0000027034047890 */ /* 0x000fe4000ff1e03f */
[----:B------:R-:W-:Y:S02]  /*c2d0*/  UIADD3 UR8, UR40, 0x1e200, URZ ;  /* 0x0001e20028087890 */ /* 0x000fe4000fffe03f */
[----:B------:R-:W-:-:S02]  /*c2e0*/  UIADD3 UR9, UR40, 0x33400, URZ ;  /* 0x0003340028097890 */ /* 0x000fc4000fffe03f */
[----:B------:R-:W-:Y:S02]  /*c2f0*/  UIADD3.X UR5, URZ, UR53, URZ, UP0, !UPT ;  /* 0x000000353f057290 */ /* 0x000fe400087fe43f */
[----:B------:R-:W-:Y:S02]  /*c300*/  UIADD3 UR24, UR40, 0x20200, URZ ;  /* 0x0002020028187890 */ /* 0x000fe4000fffe03f */
[----:B------:R-:W-:Y:S01]  /*c310*/  UIADD3 UR16, UR40, 0x22200, URZ ;  /* 0x0002220028107890 */ /* 0x000fe2000fffe03f */
[C---:B------:R-:W-:Y:S01]  /*c320*/  @P0 R2UR UR11, R6.reuse ;  /* 0x00000000060b02ca */ /* 0x040fe200000e0000 */
[----:B-12---:R-:W-:Y:S01]  /*c330*/  @P0 IMAD.MOV.U32 R2, RZ, RZ, 0x6000 ;  /* 0x00006000ff020424 */ /* 0x006fe200078e00ff */
[C---:B------:R-:W-:Y:S01]  /*c340*/  @P0 R2UR UR27, R6.reuse ;  /* 0x00000000061b02ca */ /* 0x040fe200000e0000 */
[----:B------:R-:W-:Y:S01]  /*c350*/  UMOV UR6, 0x0 ;  /* 0x0000000000067882 */ /* 0x000fe20000000000 */
[----:B------:R-:W-:Y:S01]  /*c360*/  @P0 R2UR UR19, R6 ;  /* 0x00000000061302ca */ /* 0x000fe200000e0000 */
[----:B------:R-:W-:Y:S01]  /*c370*/  UMOV UR7, 0x12f00000 ;  /* 0x12f0000000077882 */ /* 0x000fe20000000000 */
[----:B------:R-:W-:Y:S01]  /*c380*/  UMOV UR10, URZ ;  /* 0x0000003f000a7c82 */ /* 0x000fe20008000000 */
[----:B------:R-:W-:Y:S01]  /*c390*/  UMOV UR12, UR38 ;  /* 0x00000026000c7c82 */ /* 0x000fe20008000000 */
[----:B------:R-:W-:Y:S01]  /*c3a0*/  UMOV UR13, UR39 ;  /* 0x00000027000d7c82 */ /* 0x000fe20008000000 */
[----:B------:R-:W-:Y:S01]  /*c3b0*/  UMOV UR26, 0x40 ;  /* 0x00000040001a7882 */ /* 0x000fe20000000000 */
[----:B------:R-:W-:Y:S01]  /*c3c0*/  UMOV UR28, UR38 ;  /* 0x00000026001c7c82 */ /* 0x000fe20008000000 */
[----:B------:R-:W-:Y:S01]  /*c3d0*/  UMOV UR29, UR39 ;  /* 0x00000027001d7c82 */ /* 0x000fe20008000000 */
[----:B------:R2:W-:Y:S01]  /*c3e0*/  @P0 SYNCS.ARRIVE.TRANS64 RZ, [UR40+0x33400], R2 ;  /* 0x03340002ffff09a7 */ /* 0x0005e20008000028 */
[----:B------:R-:W-:Y:S01]  /*c3f0*/  UMOV UR25, UR9 ;  /* 0x0000000900197c82 */ /* 0x000fe20008000000 */
[----:B------:R-:W-:Y:S01]  /*c400*/  UMOV UR18, 0x80 ;  /* 0x0000008000127882 */ /* 0x000fe20000000000 */
[----:B------:R-:W-:Y:S01]  /*c410*/  UMOV UR20, UR38 ;  /* 0x0000002600147c82 */ /* 0x000fe20008000000 */
[----:B------:R-:W-:Y:S01]  /*c420*/  UMOV UR21, UR39 ;  /* 0x0000002700157c82 */ /* 0x000fe20008000000 */
[----:B------:R2:W-:Y:S01]  /*c430*/  UTMALDG.4D [UR8], [UR4], desc[UR6] ;  /* 0x00000608040075b4 */ /* 0x0005e20008019000 */
[----:B------:R-:W-:Y:S01]  /*c440*/  UMOV UR17, UR9 ;  /* 0x0000000900117c82 */ /* 0x000fe20008000000 */
[----:B------:R2:W-:Y:S01]  /*c450*/  UTMALDG.4D [UR24], [UR4], desc[UR6] ;  /* 0x00000618040075b4 */ /* 0x0005e20008019000 */
[----:B------:R2:W-:Y:S02]  /*c460*/  UTMALDG.4D [UR16], [UR4], desc[UR6] ;  /* 0x00000610040075b4 */ /* 0x0005e40008019000 */
[----:B--2---:R-:W-:Y:S01]  /*c470*/  NOP ;  /* 0x0000000000007918 */ /* 0x004fe20000000000 */
.L_x_40:
[----:B------:R-:W-:-:S06]  /*c480*/  ULOP3.LUT UR4, UR47, 0x1, URZ, 0xc, !UPT ;  /* 0x000000012f047892 */ /* 0x000fcc000f8e0c3f */
[----:B------:R-:W-:-:S05]  /*c490*/  IMAD.U32 R2, RZ, RZ, UR4 ;  /* 0x00000004ff027e24 */ /* 0x000fca000f8e00ff */
[----:B------:R-:W-:-:S04]  /*c4a0*/  SHF.L.U32 R2, R2, 0x1f, RZ ;  /* 0x0000001f02027819 */ /* 0x000fc800000006ff */
[----:B------:R-:W2:Y:S02]  /*c4b0*/  SYNCS.PHASECHK.TRANS64.TRYWAIT P0, [UR40+0x33420], R2 ;  /* 0x03342002ff0075a7 */ /* 0x000ea40008000168 */
[----:B--2---:R-:W-:Y:S05]  /*c4c0*/  @!P0 BRA `(.L_x_48) ;  /* 0x0000002000a88947 */ /* 0x004fea0003800000 */
.L_x_102:
[----:B------:R-:W-:-:S06]  /*c4d0*/  UISETP.GE.AND UP0, UPT, UR42, 0xa1, UPT ;  /* 0x000000a12a00788c */ /* 0x000fcc000bf06270 */
[----:B------:R-:W-:-:S13]  /*c4e0*/  PLOP3.LUT P0, PT, PT, PT, UP0, 0x80, 0x0 ;  /* 0x000000000000781c */ /* 0x000fda0003f0f008 */
[----:B------:R-:W-:Y:S05]  /*c4f0*/  @!P0 BRA `(.L_x_49) ;  /* 0x0000001000b88947 */ /* 0x000fea0003800000 */
[----:B------:R-:W-:Y:S01]  /*c500*/  UIADD3 UR4, UR41, -0x2, URZ ;  /* 0xfffffffe29047890 */ /* 0x000fe2000fffe03f */
[----:B------:R-:W-:Y:S02]  /*c510*/  IMAD.MOV.U32 R8, RZ, RZ, R18 ;  /* 0x000000ffff087224 */ /* 0x000fe400078e0012 */
[----:B--2---:R-:W-:-:S03]  /*c520*/  IMAD.MOV.U32 R2, RZ, RZ, R17 ;  /* 0x000000ffff027224 */ /* 0x004fc600078e0011 */
[----:B------:R-:W-:-:S07]  /*c530*/  IMAD.U32 R3, RZ, RZ, UR4 ;  /* 0x00000004ff037e24 */ /* 0x000fce000f8e00ff */
.L_x_73:
[----:B------:R-:W-:Y:S01]  /*c540*/  VIADD R17, R2, 0x1 ;  /* 0x0000000102117836 */ /* 0x000fe20000000000 */
[----:B------:R-:W-:Y:S04]  /*c550*/  BSSY B0, `(.L_x_50) ;  /* 0x00000a3000007945 */ /* 0x000fe80003800000 */
[----:B------:R-:W-:-:S04]  /*c560*/  ISETP.NE.AND P0, PT, R17, 0x2, PT ;  /* 0x000000021100780c */ /* 0x000fc80003f05270 */
[----:B------:R-:W-:Y:S02]  /*c570*/  SEL R5, RZ, 0x1, P0 ;  /* 0x00000001ff057807 */ /* 0x000fe40000000000 */
[----:B------:R-:W-:Y:S02]  /*c580*/  SEL R17, R17, RZ, P0 ;  /* 0x000000ff11117207 */ /* 0x000fe40000000000 */
[----:B------:R-:W-:Y:S01]  /*c590*/  LOP3.LUT R18, R8, R5, RZ, 0x3c, !PT ;  /* 0x0000000508127212 */ /* 0x000fe200078e3cff */
[----:B------:R-:W-:Y:S06]  /*c5a0*/  @!P6 BRA `(.L_x_51) ;  /* 0x000000080074e947 */ /* 0x000fec0003800000 */
        /* <DEDUP_REMOVED lines=8> */
[----:B------:R-:W-:Y:S01]  /*c630*/  @P0 SHF.R.U32.HI R4, RZ, R5, R0 ;  /* 0x00000005ff040219 */ /* 0x000fe20000011600 */
[----:B------:R-:W-:-:S03]  /*c640*/  IMAD R0, R20, UR4, RZ ;  /* 0x0000000414007c24 */ /* 0x000fc6000f8e02ff */
[----:B------:R-:W-:Y:S01]  /*c650*/  SHF.R.S32.HI R5, RZ, 0x1f, R4 ;  /* 0x0000001fff057819 */ /* 0x000fe20000011404 */
[C---:B------:R-:W-:Y:S02]  /*c660*/  IMAD R7, R19.reuse, UR5, R0 ;  /* 0x0000000513077c24 */ /* 0x040fe4000f8e0200 */
[--C-:B------:R-:W-:Y:S02]  /*c670*/  IMAD.MOV R0, RZ, RZ, -R4.reuse ;  /* 0x000000ffff007224 */ /* 0x100fe400078e0a04 */
[----:B------:R-:W-:Y:S01]  /*c680*/  IMAD.WIDE.U32 R4, R19, UR4, R4 ;  /* 0x0000000413047c25 */ /* 0x000fe2000f8e0004 */
[----:B------:R-:W-:-:S03]  /*c690*/  ULDC.64 UR4, c[0x0][0x3f8] ;  /* 0x0000fe0000047ab9 */ /* 0x000fc60000000a00 */
[----:B------:R-:W-:Y:S01]  /*c6a0*/  IMAD.IADD R7, R7, 0x1, R5 ;  /* 0x0000000107077824 */ /* 0x000fe200078e0205 */
[----:B------:R-:W-:Y:S01]  /*c6b0*/  LEA R6, P0, R4, UR4, 0x2 ;  /* 0x0000000404067c11 */ /* 0x000fe2000f8010ff */
[----:B------:R-:W-:-:S03]  /*c6c0*/  IMAD R10, R10, R0, R3 ;  /* 0x000000000a0a7224 */ /* 0x000fc600078e0203 */
[----:B------:R-:W-:-:S05]  /*c6d0*/  LEA.HI.X R7, R4, UR5, R7, 0x2, P0 ;  /* 0x0000000504077c11 */ /* 0x000fca00080f1407 */
[----:B------:R2:W5:Y:S04]  /*c6e0*/  LDG.E R0, desc[UR50][R6.64] ;  /* 0x0000003206007981 */ /* 0x000568000c1e1900 */
.L_x_52:
[----:B-1----:R-:W1:Y:S01]  /*c6f0*/  S2R R4, SR_TID.X ;  /* 0x0000000000047919 */ /* 0x002e620000002100 */
[----:B--2---:R-:W-:Y:S01]  /*c700*/  LEA R6, R17, UR40, 0x3 ;  /* 0x0000002811067c11 */ /* 0x004fe2000f8e18ff */
[----:B------:R-:W-:Y:S01]  /*c710*/  BSSY B1, `(.L_x_53) ;  /* 0x0000006000017945 */ /* 0x000fe20003800000 */
[----:B-1----:R-:W-:Y:S02]  /*c720*/  LOP3.LUT R5, R4, 0x7f, RZ, 0xc0, !PT ;  /* 0x0000007f04057812 */ /* 0x002fe400078ec0ff */
[----:B------:R-:W-:Y:S02]  /*c730*/  SHF.L.U32 R4, R18, 0x1f, RZ ;  /* 0x0000001f12047819 */ /* 0x000fe400000006ff */
[----:B------:R-:W-:Y:S02]  /*c740*/  ISETP.NE.AND P3, PT, R5, RZ, PT ;  /* 0x000000ff0500720c */ /* 0x000fe40003f65270 */
[----:B------:R-:W1:Y:S02]  /*c750*/  SYNCS.PHASECHK.TRANS64.TRYWAIT P0, [R6+URZ+0x33480], R4 ;  /* 0x03348004060075a7 */ /* 0x000e64000800017f */
[----:B-1----:R-:W-:Y:S09]  /*c760*/  @!P0 BRA `(.L_x_54) ;  /* 0x0000002000188947 */ /* 0x002ff20003800000 */
.L_x_103:
[----:B------:R-:W-:Y:S05]  /*c770*/  BSYNC B1 ;  /* 0x0000000000017941 */ /* 0x000fea0003800000 */
.L_x_53:
[----:B------:R-:W-:Y:S04]  /*c780*/  BSSY B1, `(.L_x_55) ;  /* 0x0000009000017945 */ /* 0x000fe80003800000 */
[----:B------:R-:W-:Y:S05]  /*c790*/  @P3 BRA `(.L_x_56) ;  /* 0x00000000001c3947 */ /* 0x000fea0003800000 */
[----:B------:R-:W2:Y:S02]  /*c7a0*/  S2R R5, SR_TID.X ;  /* 0x0000000000057919 */ /* 0x000ea40000002100 */
[----:B--2---:R-:W-:Y:S01]  /*c7b0*/  LOP3.LUT R7, R5, 0x1f, RZ, 0xc0, !PT ;  /* 0x0000001f05077812 */ /* 0x004fe200078ec0ff */
[----:B------:R-:W-:-:S03]  /*c7c0*/  IMAD.MOV.U32 R5, RZ, RZ, 0x7800 ;  /* 0x00007800ff057424 */ /* 0x000fc600078e00ff */
[----:B------:R-:W-:Y:S01]  /*c7d0*/  ISETP.NE.AND P0, PT, R7, RZ, PT ;  /* 0x000000ff0700720c */ /* 0x000fe20003f05270 */
[----:B------:R2:W-:-:S12]  /*c7e0*/  SYNCS.ARRIVE.TRANS64 RZ, [R6+URZ+0x33470], R5 ;  /* 0x0334700506ff79a7 */ /* 0x0005d8000800003f */
[----:B--2---:R-:W-:Y:S05]  /*c7f0*/  @!P0 BRA `(.L_x_56) ;  /* 0x0000000000048947 */ /* 0x004fea0003800000 */
[----:B------:R-:W-:Y:S01]  /*c800*/  BPT.TRAP 0x1 ;  /* 0x000000040000795c */ /* 0x000fe20000300000 */
.L_x_56:
[----:B------:R-:W-:Y:S05]  /*c810*/  BSYNC B1 ;  /* 0x0000000000017941 */ /* 0x000fea0003800000 */
.L_x_55:
[----:B------:R-:W-:Y:S01]  /*c820*/  IMAD.MOV.U32 R7, RZ, RZ, RZ ;  /* 0x000000ffff077224 */ /* 0x000fe200078e00ff */
[----:B------:R-:W-:Y:S01]  /*c830*/  R2UR UR12, R16 ;  /* 0x00000000100c72ca */ /* 0x000fe200000e0000 */
[----:B------:R-:W-:Y:S01]  /*c840*/  IMAD.U32 R12, RZ, RZ, UR40 ;  /* 0x00000028ff0c7e24 */ /* 0x000fe2000f8e00ff */
[----:B------:R-:W-:Y:S01]  /*c850*/  UIADD3 UR4, UP0, UR52, 0x470, URZ ;  /* 0x0000047034047890 */ /* 0x000fe2000ff1e03f */
[----:B------:R-:W-:Y:S01]  /*c860*/  PLOP3.LUT P0, PT, PT, PT, PT, 0x80, 0x0 ;  /* 0x000000000000781c */ /* 0x000fe20003f0f070 */
[----:B------:R-:W-:Y:S01]  /*c870*/  IMAD R10, R10, 0xa0, RZ ;  /* 0x000000a00a0a7824 */ /* 0x000fe200078e02ff */
[----:B------:R-:W-:Y:S01]  /*c880*/  R2UR UR10, R7 ;  /* 0x00000000070a72ca */ /* 0x000fe200000e0000 */
[----:B------:R-:W-:Y:S01]  /*c890*/  IMAD R9, R17, 0x7800, R12 ;  /* 0x0000780011097824 */ /* 0x000fe200078e020c */
[----:B------:R-:W-:Y:S01]  /*c8a0*/  UIADD3.X UR5, URZ, UR53, URZ, UP0, !UPT ;  /* 0x000000353f057290 */ /* 0x000fe200087fe43f */
[----:B------:R-:W-:Y:S01]  /*c8b0*/  VIADD R5, R6, 0x33470 ;  /* 0x0003347006057836 */ /* 0x000fe20000000000 */
[----:B------:R-:W-:Y:S01]  /*c8c0*/  UMOV UR6, 0x0 ;  /* 0x0000000000067882 */ /* 0x000fe20000000000 */
[----:B------:R-:W-:Y:S01]  /*c8d0*/  VIADD R11, R9, 0xf200 ;  /* 0x0000f200090b7836 */ /* 0x000fe20000000000 */
[----:B------:R-:W-:-:S09]  /*c8e0*/  UMOV UR7, 0x14f00000 ;  /* 0x14f0000000077882 */ /* 0x000fd20000000000 */
.L_x_57:
[----:B------:R-:W-:-:S13]  /*c8f0*/  @P0 ELECT P4, URZ, PT ;  /* 0x00000000003f082f */ /* 0x000fda0003880000 */
[----:B-----5:R-:W-:Y:S02]  /*c900*/  @P4 R2UR UR13, R0 ;  /* 0x00000000000d42ca */ /* 0x020fe400000e0000 */
[----:B------:R-:W-:Y:S02]  /*c910*/  @P4 R2UR UR11, R10 ;  /* 0x000000000a0b42ca */ /* 0x000fe400000e0000 */
[----:B------:R-:W-:Y:S02]  /*c920*/  @P4 R2UR UR9, R5 ;  /* 0x00000000050942ca */ /* 0x000fe400000e0000 */
[----:B------:R-:W-:Y:S02]  /*c930*/  @P4 R2UR UR8, R11 ;  /* 0x000000000b0842ca */ /* 0x000fe400000e0000 */
[----:B------:R-:W-:Y:S02]  /*c940*/  @P4 PLOP3.LUT P0, PT, P4, PT, PT, 0x8, 0x0 ;  /* 0x000000000000481c */ /* 0x000fe4000270e170 */
[----:B------:R-:W-:-:S09]  /*c950*/  PLOP3.LUT P4, PT, PT, PT, PT, 0x8, 0x0 ;  /* 0x000000000000781c */ /* 0x000fd20003f8e170 */
[----:B------:R2:W-:Y:S02]  /*c960*/  UTMALDG.4D [UR8], [UR4], desc[UR6] ;  /* 0x00000608040075b4 */ /* 0x0005e40008019000 */
[----:B--2---:R-:W-:Y:S05]  /*c970*/  @P0 BRA.U.ANY `(.L_x_57) ;  /* 0xfffffffd00dc0947 */ /* 0x004fea000393ffff */
[----:B------:R-:W-:Y:S01]  /*c980*/  IMAD.MOV.U32 R11, RZ, RZ, 0x40 ;  /* 0x00000040ff0b7424 */ /* 0x000fe200078e00ff */
[----:B------:R-:W-:Y:S01]  /*c990*/  R2UR UR12, R16 ;  /* 0x00000000100c72ca */ /* 0x000fe200000e0000 */
[----:B------:R-:W-:Y:S01]  /*c9a0*/  VIADD R12, R9, 0x11a00 ;  /* 0x00011a00090c7836 */ /* 0x000fe20000000000 */
[----:B------:R-:W-:Y:S01]  /*c9b0*/  PLOP3.LUT P0, PT, PT, PT, PT, 0x80, 0x0 ;  /* 0x000000000000781c */ /* 0x000fe20003f0f070 */
[----:B------:R-:W-:Y:S01]  /*c9c0*/  UMOV UR6, 0x0 ;  /* 0x0000000000067882 */ /* 0x000fe20000000000 */
[----:B------:R-:W-:Y:S01]  /*c9d0*/  R2UR UR10, R11 ;  /* 0x000000000b0a72ca */ /* 0x000fe200000e0000 */
[----:B------:R-:W-:-:S14]  /*c9e0*/  UMOV UR7, 0x14f00000 ;  /* 0x14f0000000077882 */ /* 0x000fdc0000000000 */
.L_x_58:
[----:B------:R-:W-:-:S13]  /*c9f0*/  @P0 ELECT P4, URZ, PT ;  /* 0x00000000003f082f */ /* 0x000fda0003880000 */
[----:B------:R-:W-:Y:S02]  /*ca00*/  @P4 R2UR UR13, R0 ;  /* 0x00000000000d42ca */ /* 0x000fe400000e0000 */
        /* <DEDUP_REMOVED lines=14> */
.L_x_59:
        /* <DEDUP_REMOVED lines=9> */
[----:B------:R-:W2:Y:S01]  /*cb80*/  SYNCS.PHASECHK.TRANS64.TRYWAIT P0, [R6+URZ+0x33440], R4 ;  /* 0x03344004060075a7 */ /* 0x000ea2000800017f */
[----:B------:R-:W-:Y:S04]  /*cb90*/  BSSY B1, `(.L_x_60) ;  /* 0x0000002000017945 */ /* 0x000fe80003800000 */
[----:B--2---:R-:W-:Y:S05]  /*cba0*/  @!P0 BRA `(.L_x_61) ;  /* 0x0000001c001c8947 */ /* 0x004fea0003800000 */
.L_x_104:
[----:B------:R-:W-:Y:S05]  /*cbb0*/  BSYNC B1 ;  /* 0x0000000000017941 */ /* 0x000fea0003800000 */
.L_x_60:
[----:B------:R-:W-:Y:S01]  /*cbc0*/  BSSY B1, `(.L_x_62) ;  /* 0x000000b000017945 */ /* 0x000fe20003800000 */
[----:B-12---:R-:W-:Y:S02]  /*cbd0*/  IMAD.MOV.U32 R4, RZ, RZ, 0x0 ;  /* 0x00000000ff047424 */ /* 0x006fe400078e00ff */
[----:B------:R-:W-:Y:S01]  /*cbe0*/  IMAD.MOV.U32 R5, RZ, RZ, 0x14f00000 ;  /* 0x14f00000ff057424 */ /* 0x000fe200078e00ff */
[----:B------:R-:W-:Y:S06]  /*cbf0*/  @P3 BRA `(.L_x_63) ;  /* 0x00000000001c3947 */ /* 0x000fec0003800000 */
[----:B------:R-:W1:Y:S02]  /*cc00*/  S2R R13, SR_TID.X ;  /* 0x00000000000d7919 */ /* 0x000e640000002100 */
[----:B-1----:R-:W-:Y:S01]  /*cc10*/  LOP3.LUT R14, R13, 0x1f, RZ, 0xc0, !PT ;  /* 0x0000001f0d0e7812 */ /* 0x002fe200078ec0ff */
[----:B------:R-:W-:-:S03]  /*cc20*/  IMAD.MOV.U32 R13, RZ, RZ, 0x7800 ;  /* 0x00007800ff0d7424 */ /* 0x000fc600078e00ff */
[----:B------:R-:W-:Y:S01]  /*cc30*/  ISETP.NE.AND P0, PT, R14, RZ, PT ;  /* 0x000000ff0e00720c */ /* 0x000fe20003f05270 */
[----:B------:R1:W-:-:S12]  /*cc40*/  SYNCS.ARRIVE.TRANS64 RZ, [R6+URZ+0x33430], R13 ;  /* 0x0334300d06ff79a7 */ /* 0x0003d8000800003f */
[----:B-1----:R-:W-:Y:S05]  /*cc50*/  @!P0 BRA `(.L_x_63) ;  /* 0x0000000000048947 */ /* 0x002fea0003800000 */
[----:B------:R-:W-:Y:S01]  /*cc60*/  BPT.TRAP 0x1 ;  /* 0x000000040000795c */ /* 0x000fe20000300000 */
.L_x_63:
[----:B------:R-:W-:Y:S05]  /*cc70*/  BSYNC B1 ;  /* 0x0000000000017941 */ /* 0x000fea0003800000 */
.L_x_62:
[----:B------:R-:W-:Y:S01]  /*cc80*/  R2UR UR6, R4 ;  /* 0x00000000040672ca */ /* 0x000fe200000e0000 */
[----:B------:R-:W-:Y:S01]  /*cc90*/  UIADD3 UR4, UP0, UR52, 0x370, URZ ;  /* 0x0000037034047890 */ /* 0x000fe2000ff1e03f */
[----:B------:R-:W-:Y:S01]  /*cca0*/  R2UR UR7, R5 ;  /* 0x00000000050772ca */ /* 0x000fe200000e0000 */
[----:B------:R-:W-:Y:S01]  /*ccb0*/  VIADD R6, R6, 0x33430 ;  /* 0x0003343006067836 */ /* 0x000fe20000000000 */
[----:B------:R-:W-:Y:S01]  /*ccc0*/  R2UR UR12, R16 ;  /* 0x00000000100c72ca */ /* 0x000fe200000e0000 */
[----:B------:R-:W-:Y:S01]  /*ccd0*/  UIADD3.X UR5, URZ, UR53, URZ, UP0, !UPT ;  /* 0x000000353f057290 */ /* 0x000fe200087fe43f */
[----:B------:R-:W-:Y:S01]  /*cce0*/  R2UR UR10, R7 ;  /* 0x00000000070a72ca */ /* 0x000fe200000e0000 */
[----:B------:R-:W-:Y:S01]  /*ccf0*/  VIADD R7, R9, 0x24200 ;  /* 0x0002420009077836 */ /* 0x000fe20000000000 */
[----:B------:R-:W-:-:S13]  /*cd00*/  PLOP3.LUT P0, PT, PT, PT, PT, 0x80, 0x0 ;  /* 0x000000000000781c */ /* 0x000fda0003f0f070 */
.L_x_64:
        /* <DEDUP_REMOVED lines=8> */
[----:B-1----:R-:W-:Y:S05]  /*cd90*/  @P0 BRA.U.ANY `(.L_x_64) ;  /* 0xfffffffd00dc0947 */ /* 0x002fea000393ffff */
[----:B------:R-:W-:Y:S01]  /*cda0*/  R2UR UR10, R11 ;  /* 0x000000000b0a72ca */ /* 0x000fe200000e0000 */
[----:B------:R-:W-:Y:S01]  /*cdb0*/  VIADD R7, R9, 0x26a00 ;  /* 0x00026a0009077836 */ /* 0x000fe20000000000 */
[----:B------:R-:W-:Y:S02]  /*cdc0*/  R2UR UR6, R4 ;  /* 0x00000000040672ca */ /* 0x000fe400000e0000 */
[----:B------:R-:W-:Y:S02]  /*cdd0*/  R2UR UR7, R5 ;  /* 0x00000000050772ca */ /* 0x000fe400000e0000 */
[----:B------:R-:W-:Y:S02]  /*cde0*/  R2UR UR12, R16 ;  /* 0x00000000100c72ca */ /* 0x000fe400000e0000 */
[----:B------:R-:W-:-:S13]  /*cdf0*/  PLOP3.LUT P0, PT, PT, PT, PT, 0x80, 0x0 ;  /* 0x000000000000781c */ /* 0x000fda0003f0f070 */
.L_x_65:
        /* <DEDUP_REMOVED lines=15> */
.L_x_66:
        /* <DEDUP_REMOVED lines=9> */
.L_x_51:
[----:B------:R-:W-:Y:S05]  /*cf80*/  BSYNC B0 ;  /* 0x0000000000007941 */ /* 0x000fea0003800000 */
.L_x_50:
[----:B------:R-:W-:-:S06]  /*cf90*/  UISETP.NE.AND UP0, UPT, UR43, 0x3, UPT ;  /* 0x000000032b00788c */ /* 0x000fcc000bf05270 */
[----:B------:R-:W-:-:S13]  /*cfa0*/  PLOP3.LUT P0, PT, PT, PT, UP0, 0x80, 0x0 ;  /* 0x000000000000781c */ /* 0x000fda0003f0f008 */
[----:B------:R-:W-:Y:S05]  /*cfb0*/  @!P0 BRA `(.L_x_67) ;  /* 0x0000000000048947 */ /* 0x000fea0003800000 */
[----:B------:R-:W-:Y:S01]  /*cfc0*/  BPT.TRAP 0x1 ;  /* 0x000000040000795c */ /* 0x000fe20000300000 */
.L_x_67:
[----:B-1----:R-:W-:Y:S01]  /*cfd0*/  LOP3.LUT R4, R8, 0x1, RZ, 0x3c, !PT ;  /* 0x0000000108047812 */ /* 0x002fe200078e3cff */
[----:B------:R-:W-:Y:S01]  /*cfe0*/  IMAD.U32 R5, RZ, RZ, UR48 ;  /* 0x00000030ff057e24 */ /* 0x000fe2000f8e00ff */
[----:B------:R-:W-:Y:S01]  /*cff0*/  LEA R13, R2, UR40, 0x3 ;  /* 0x00000028020d7c11 */ /* 0x000fe2000f8e18ff */
[----:B------:R-:W-:Y:S01]  /*d000*/  BSSY B0, `(.L_x_68) ;  /* 0x0000005000007945 */ /* 0x000fe20003800000 */
[----:B------:R-:W-:Y:S02]  /*d010*/  SHF.L.U32 R4, R4, 0x1f, RZ ;  /* 0x0000001f04047819 */ /* 0x000fe400000006ff */
[----:B------:R-:W-:Y:S02]  /*d020*/  ISETP.NE.AND P0, PT, R5, 0x3, PT ;  /* 0x000000030500780c */ /* 0x000fe40003f05270 */
[----:B------:R-:W1:Y:S02]  /*d030*/  SYNCS.PHASECHK.TRANS64.TRYWAIT P3, [R13+URZ+0x33470], R4 ;  /* 0x033470040d0075a7 */ /* 0x000e64000806017f */
[----:B-1----:R-:W-:Y:S09]  /*d040*/  @!P3 BRA `(.L_x_69) ;  /* 0x000000180008b947 */ /* 0x002ff20003800000 */
.L_x_105:
[----:B------:R-:W-:Y:S05]  /*d050*/  BSYNC B0 ;  /* 0x0000000000007941 */ /* 0x000fea0003800000 */
.L_x_68:
[----:B------:R-:W-:Y:S05]  /*d060*/  @!P0 BRA `(.L_x_70) ;  /* 0x0000000000048947 */ /* 0x000fea0003800000 */
[----:B------:R-:W-:Y:S01]  /*d070*/  BPT.TRAP 0x1 ;  /* 0x000000040000795c */ /* 0x000fe20000300000 */
.L_x_70:
[----:B-1----:R-:W-:Y:S01]  /*d080*/  SHF.L.U32 R4, R8, 0x1f, RZ ;  /* 0x0000001f08047819 */ /* 0x002fe200000006ff */
[----:B------:R-:W-:-:S03]  /*d090*/  IMAD R10, R2, 0x7800, RZ ;  /* 0x00007800020a7824 */ /* 0x000fc600078e02ff */
[----:B------:R-:W1:Y:S02]  /*d0a0*/  SYNCS.PHASECHK.TRANS64.TRYWAIT P3, [R13+URZ+0x33460], R4 ;  /* 0x033460040d0075a7 */ /* 0x000e64000806017f */
[----:B-1----:R-:W-:Y:S05]  /*d0b0*/  @!P3 BRA `(.L_x_71) ;  /* 0x000000180000b947 */ /* 0x002fea0003800000 */
.L_x_106:
[----:B------:R-:W2:Y:S04]  /*d0c0*/  LDL R2, [R1+0x4] ;  /* 0x0000040001027983 */ /* 0x000ea80000100800 */
[----:B------:R-:W3:Y:S01]  /*d0d0*/  LDL R11, [R1] ;  /* 0x00000000010b7983 */ /* 0x000ee20000100800 */
[----:B------:R-:W-:Y:S05]  /*d0e0*/  WARPSYNC.ALL ;  /* 0x0000000000007948 */ /* 0x000fea0003800000 */
[----:B--2---:R-:W-:-:S02]  /*d0f0*/  LOP3.LUT R2, R10, R2, RZ, 0xfc, !PT ;  /* 0x000000020a027212 */ /* 0x004fc400078efcff */
[----:B---3--:R-:W-:-:S03]  /*d100*/  LOP3.LUT R12, R10, R11, RZ, 0xfc, !PT ;  /* 0x0000000b0a0c7212 */ /* 0x008fc600078efcff */
[----:B-1----:R-:W1:Y:S02]  /*d110*/  LDSM.16.MT88.4 R4, [R2+UR40+0xf200] ;  /* 0x00f200280204783b */ /* 0x002e640008004200 */
[----:B------:R-:W-:Y:S01]  /*d120*/  VIADD R12, R12, UR40 ;  /* 0x000000280c0c7c36 */ /* 0x000fe20008000000 */
[C-C-:B-1----:R-:W-:Y:S02]  /*d130*/  PRMT R8, R4.reuse, 0x6420, R5.reuse ;  /* 0x0000642004087816 */ /* 0x142fe40000000005 */
[----:B------:R-:W-:Y:S02]  /*d140*/  PRMT R9, R4, 0x7531, R5 ;  /* 0x0000753104097816 */ /* 0x000fe40000000005 */
[C-C-:B------:R-:W-:Y:S02]  /*d150*/  PRMT R10, R6.reuse, 0x6420, R7.reuse ;  /* 0x00006420060a7816 */ /* 0x140fe40000000007 */
[----:B------:R-:W-:-:S05]  /*d160*/  PRMT R11, R6, 0x7531, R7 ;  /* 0x00007531060b7816 */ /* 0x000fca0000000007 */
[----:B------:R-:W-:Y:S04]  /*d170*/  STSM.16.M88.4 [R12+0x200], R8 ;  /* 0x000200080c007844 */ /* 0x000fe80000000200 */
[----:B------:R-:W1:Y:S02]  /*d180*/  LDSM.16.MT88.4 R4, [R2+UR40+0x11a00] ;  /* 0x011a00280204783b */ /* 0x000e640008004200 */
[C-C-:B-1----:R-:W-:Y:S02]  /*d190*/  PRMT R8, R4.reuse, 0x6420, R5.reuse ;  /* 0x0000642004087816 */ /* 0x142fe40000000005 */
[----:B------:R-:W-:Y:S02]  /*d1a0*/  PRMT R9, R4, 0x7531, R5 ;  /* 0x0000753104097816 */ /* 0x000fe40000000005 */
[----:B------:R-:W-:-:S02]  /*d1b0*/  PRMT R10, R6, 0x6420, R7 ;  /* 0x00006420060a7816 */ /* 0x000fc40000000007 */
        /* <DEDUP_REMOVED lines=79> */
[----:B------:R1:W-:Y:S01]  /*d6b0*/  STSM.16.M88.4 [R12+0x7200], R8 ;  /* 0x007200080c007844 */ /* 0x0003e20000000200 */
[----:B------:R-:W-:Y:S01]  /*d6c0*/  @!PT LDS RZ, [RZ] ;  /* 0x00000000fffff984 */ /* 0x000fe20000000800 */
[----:B------:R-:W-:Y:S01]  /*d6d0*/  @!PT LDS RZ, [RZ] ;  /* 0x00000000fffff984 */ /* 0x000fe20000000800 */
[----:B------:R-:W-:Y:S01]  /*d6e0*/  @!PT LDS RZ, [RZ] ;  /* 0x00000000fffff984 */ /* 0x000fe20000000800 */
[----:B------:R-:W-:Y:S01]  /*d6f0*/  @!PT LDS RZ, [RZ] ;  /* 0x00000000fffff984 */ /* 0x000fe20000000800 */
[----:B------:R2:W-:Y:S06]  /*d700*/  MEMBAR.ALL.CTA ;  /* 0x0000000000007992 */ /* 0x0005ec0000008000 */
[----:B--2---:R-:W2:Y:S01]  /*d710*/  FENCE.VIEW.ASYNC.S ;  /* 0x00000000000073c6 */ /* 0x004ea20000000000 */
[----:B------:R-:W-:Y:S05]  /*d720*/  @!P0 BRA `(.L_x_72) ;  /* 0x0000000000048947 */ /* 0x000fea0003800000 */
[----:B------:R-:W-:Y:S01]  /*d730*/  BPT.TRAP 0x1 ;  /* 0x000000040000795c */ /* 0x000fe20000300000 */
.L_x_72:
[----:B--2---:R-:W-:Y:S01]  /*d740*/  SYNCS.ARRIVE.TRANS64.A1T0 RZ, [R13+URZ+0x33450], RZ ;  /* 0x033450ff0dff79a7 */ /* 0x004fe2000810003f */
[----:B------:R-:W-:Y:S01]  /*d750*/  BAR.SYNC.DEFER_BLOCKING 0x2, 0x80 ;  /* 0x0082000000007b1d */ /* 0x000fe20000010000 */
[----:B------:R-:W-:Y:S01]  /*d760*/  ISETP.GT.AND P0, PT, R3, RZ, PT ;  /* 0x000000ff0300720c */ /* 0x000fe20003f04270 */
[----:B------:R-:W-:Y:S02]  /*d770*/  @!P2 VIADD R2, R13, 0x33480 ;  /* 0x000334800d02a836 */ /* 0x000fe40000000000 */
[----:B------:R-:W-:Y:S02]  /*d780*/  VIADD R3, R3, 0xffffffff ;  /* 0xffffffff03037836 */ /* 0x000fe40000000000 */
[----:B-1----:R-:W-:Y:S01]  /*d790*/  IMAD.MOV.U32 R8, RZ, RZ, R18 ;  /* 0x000000ffff087224 */ /* 0x002fe200078e0012 */
[----:B------:R-:W-:-:S04]  /*d7a0*/  @!P2 PRMT R2, RZ, 0x654, R2 ;  /* 0x00000654ff02a816 */ /* 0x000fc80000000002 */
[----:B------:R1:W-:Y:S02]  /*d7b0*/  @!P2 SYNCS.ARRIVE.TRANS64.RED.A1T0 RZ, [R2+URZ], RZ ;  /* 0x000000ff02ffa9a7 */ /* 0x0003e4000810043f */
[----:B-1----:R-:W-:Y:S01]  /*d7c0*/  IMAD.MOV.U32 R2, RZ, RZ, R17 ;  /* 0x000000ffff027224 */ /* 0x002fe200078e0011 */
[----:B------:R-:W-:Y:S06]  /*d7d0*/  @P0 BRA `(.L_x_73) ;  /* 0xffffffec00580947 */ /* 0x000fec000383ffff */
.L_x_49:
[----:B------:R-:W-:-:S06]  /*d7e0*/  UISETP.NE.AND UP0, UPT, UR43, 0x3, UPT ;  /* 0x000000032b00788c */ /* 0x000fcc000bf05270 */
[----:B------:R-:W-:-:S13]  /*d7f0*/  PLOP3.LUT P0, PT, PT, PT, UP0, 0x80, 0x0 ;  /* 0x000000000000781c */ /* 0x000fda0003f0f008 */
[----:B------:R-:W-:Y:S05]  /*d800*/  @!P0 BRA `(.L_x_74) ;  /* 0x0000000000048947 */ /* 0x000fea0003800000 */
[----:B------:R-:W-:Y:S01]  /*d810*/  BPT.TRAP 0x1 ;  /* 0x000000040000795c */ /* 0x000fe20000300000 */
.L_x_74:
[----:B------:R-:W-:Y:S01]  /*d820*/  LOP3.LUT R0, R18, 0x1, RZ, 0x3c, !PT ;  /* 0x0000000112007812 */ /* 0x000fe200078e3cff */
[----:B--2---:R-:W-:Y:S01]  /*d830*/  IMAD.U32 R2, RZ, RZ, UR48 ;  /* 0x00000030ff027e24 */ /* 0x004fe2000f8e00ff */
[----:B------:R-:W-:Y:S01]  /*d840*/  LEA R3, R17, UR40, 0x3 ;  /* 0x0000002811037c11 */ /* 0x000fe2000f8e18ff */
[----:B------:R-:W-:Y:S01]  /*d850*/  BSSY B0, `(.L_x_75) ;  /* 0x0000005000007945 */ /* 0x000fe20003800000 */
[----:B------:R-:W-:Y:S02]  /*d860*/  SHF.L.U32 R0, R0, 0x1f, RZ ;  /* 0x0000001f00007819 */ /* 0x000fe400000006ff */
[----:B------:R-:W-:Y:S02]  /*d870*/  ISETP.NE.AND P1, PT, R2, 0x3, PT ;  /* 0x000000030200780c */ /* 0x000fe40003f25270 */
[----:B------:R-:W2:Y:S02]  /*d880*/  SYNCS.PHASECHK.TRANS64.TRYWAIT P0, [R3+URZ+0x33470], R0 ;  /* 0x03347000030075a7 */ /* 0x000ea4000800017f */
[----:B--2---:R-:W-:Y:S09]  /*d890*/  @!P0 BRA `(.L_x_76) ;  /* 0x00000010001c8947 */ /* 0x004ff20003800000 */
.L_x_107:
[----:B------:R-:W-:Y:S05]  /*d8a0*/  BSYNC B0 ;  /* 0x0000000000007941 */ /* 0x000fea0003800000 */
.L_x_75:
[----:B------:R-:W-:Y:S05]  /*d8b0*/  @!P1 BRA `(.L_x_77) ;  /* 0x0000000000049947 */ /* 0x000fea0003800000 */
[----:B------:R-:W-:Y:S01]  /*d8c0*/  BPT.TRAP 0x1 ;  /* 0x000000040000795c */ /* 0x000fe20000300000 */
.L_x_77:
[----:B--2---:R-:W-:-:S04]  /*d8d0*/  SHF.L.U32 R0, R18, 0x1f, RZ ;  /* 0x0000001f12007819 */ /* 0x004fc800000006ff */
[----:B------:R-:W2:Y:S02]  /*d8e0*/  SYNCS.PHASECHK.TRANS64.TRYWAIT P0, [R3+URZ+0x33460], R0 ;  /* 0x03346000030075a7 */ /* 0x000ea4000800017f */
[----:B--2---:R-:W-:Y:S05]  /*d8f0*/  @!P0 BRA `(.L_x_78) ;  /* 0x0000001000188947 */ /* 0x004fea0003800000 */
.L_x_108:
[----:B------:R-:W3:Y:S04]  /*d900*/  LDL R2, [R1+0x4] ;  /* 0x0000040001027983 */ /* 0x000ee80000100800 */
[----:B------:R-:W4:Y:S01]  /*d910*/  LDL R8, [R1] ;  /* 0x0000000001087983 */ /* 0x000f220000100800 */
[----:B--2---:R-:W-:Y:S01]  /*d920*/  IMAD R0, R17, 0x7800, RZ ;  /* 0x0000780011007824 */ /* 0x004fe200078e02ff */
[----:B------:R-:W-:Y:S05]  /*d930*/  WARPSYNC.ALL ;  /* 0x0000000000007948 */ /* 0x000fea0003800000 */
[----:B---3--:R-:W-:-:S02]  /*d940*/  LOP3.LUT R2, R0, R2, RZ, 0xfc, !PT ;  /* 0x0000000200027212 */ /* 0x008fc400078efcff */
[----:B----4-:R-:W-:-:S03]  /*d950*/  LOP3.LUT R0, R0, R8, RZ, 0xfc, !PT ;  /* 0x0000000800007212 */ /* 0x010fc600078efcff */
        /* <DEDUP_REMOVED lines=99> */
.L_x_79:
[----:B------:R-:W3:Y:S01]  /*df90*/  LDC R2, c[0x0][0xda4] ;  /* 0x00036900ff027b82 */ /* 0x000ee20000000800 */
[----:B------:R-:W-:Y:S01]  /*dfa0*/  UIADD3 UR49, UR44, UR49, URZ ;  /* 0x000000312c317290 */ /* 0x000fe2000fffe03f */
[----:B------:R-:W-:Y:S01]  /*dfb0*/  VIADD R17, R17, 0x1 ;  /* 0x0000000111117836 */ /* 0x000fe20000000000 */
[----:B------:R-:W-:Y:S01]  /*dfc0*/  UIADD3 UR47, UR47, 0x1, URZ ;  /* 0x000000012f2f7890 */ /* 0x000fe2000fffe03f */
[----:B-1----:R-:W-:-:S03]  /*dfd0*/  @!P2 VIADD R0, R3, 0x33480 ;  /* 0x000334800300a836 */ /* 0x002fc60000000000 */
[C---:B------:R-:W-:Y:S01]  /*dfe0*/  ISETP.NE.AND P0, PT, R17.reuse, 0x2, PT ;  /* 0x000000021100780c */ /* 0x040fe20003f05270 */
[----:B--2---:R1:W-:Y:S01]  /*dff0*/  SYNCS.ARRIVE.TRANS64.A1T0 RZ, [R3+URZ+0x33450], RZ ;  /* 0x033450ff03ff79a7 */ /* 0x0043e2000810003f */
[----:B------:R-:W-:Y:S01]  /*e000*/  @!P2 PRMT R0, RZ, 0x654, R0 ;  /* 0x00000654ff00a816 */ /* 0x000fe20000000000 */
[----:B------:R-:W-:Y:S01]  /*e010*/  BAR.SYNC.DEFER_BLOCKING 0x2, 0x80 ;  /* 0x0082000000007b1d */ /* 0x000fe20000010000 */
[----:B------:R-:W-:Y:S02]  /*e020*/  SEL R17, R17, RZ, P0 ;  /* 0x000000ff11117207 */ /* 0x000fe40000000000 */
[----:B-1----:R-:W-:-:S04]  /*e030*/  SEL R3, RZ, 0x1, P0 ;  /* 0x00000001ff037807 */ /* 0x002fc80000000000 */
[----:B------:R-:W-:Y:S02]  /*e040*/  LOP3.LUT R18, R18, R3, RZ, 0x3c, !PT ;  /* 0x0000000312127212 */ /* 0x000fe400078e3cff */
[----:B---3--:R-:W-:Y:S01]  /*e050*/  ISETP.LE.AND P1, PT, R2, UR49, PT ;  /* 0x0000003102007c0c */ /* 0x008fe2000bf23270 */
[----:B------:R2:W-:-:S12]  /*e060*/  @!P2 SYNCS.ARRIVE.TRANS64.RED.A1T0 RZ, [R0+URZ], RZ ;  /* 0x000000ff00ffa9a7 */ /* 0x0005d8000810043f */
[----:B--2---:R-:W-:Y:S05]  /*e070*/  @!P1 BRA `(.L_x_80) ;  /* 0xffffffd000849947 */ /* 0x004fea000383ffff */
[----:B------:R-:W-:-:S12]  /*e080*/  ULOP3.LUT UR47, UR47, 0x1, URZ, 0xc, !UPT ;  /* 0x000000012f2f7892 */ /* 0x000fd8000f8e0c3f */
.L_x_34:
[----:B------:R-:W1:Y:S01]  /*e090*/  S2R R3, SR_CgaCtaId ;  /* 0x0000000000037919 */ /* 0x000e620000008800 */
[----:B------:R-:W-:-:S04]  /*e0a0*/  MOV R0, 0x400 ;  /* 0x0000040000007802 */ /* 0x000fc80000000f00 */
[----:B-1----:R-:W-:Y:S01]  /*e0b0*/  LEA R6, R3, R0, 0x18 ;  /* 0x0000000003067211 */ /* 0x002fe200078ec0ff */
[----:B------:R-:W-:-:S05]  /*e0c0*/  IMAD.U32 R0, RZ, RZ, UR47 ;  /* 0x0000002fff007e24 */ /* 0x000fca000f8e00ff */
[----:B------:R-:W-:-:S04]  /*e0d0*/  SHF.L.U32 R0, R0, 0x1f, RZ ;  /* 0x0000001f00007819 */ /* 0x000fc800000006ff */
[----:B------:R-:W1:Y:S02]  /*e0e0*/  SYNCS.PHASECHK.TRANS64.TRYWAIT P0, [R6+URZ+0x33420], R0 ;  /* 0x03342000060075a7 */ /* 0x000e64000800017f */
[----:B-1----:R-:W-:Y:S05]  /*e0f0*/  @!P0 BRA `(.L_x_81) ;  /* 0x00000008002c8947 */ /* 0x002fea0003800000 */
.L_x_109:
[----:B------:R-:W2:Y:S02]  /*e100*/  S2R R2, SR_TID.X ;  /* 0x0000000000027919 */ /* 0x000ea40000002100 */
[----:B--2---:R-:W-:-:S04]  /*e110*/  SHF.R.U32.HI R2, RZ, 0x5, R2 ;  /* 0x00000005ff027819 */ /* 0x004fc80000011602 */
[----:B------:R-:W-:-:S05]  /*e120*/  LOP3.LUT R2, R2, 0x3, RZ, 0xc0, !PT ;  /* 0x0000000302027812 */ /* 0x000fca00078ec0ff */
[----:B-1----:R-:W1:Y:S02]  /*e130*/  SHFL.IDX PT, R0, R2, RZ, 0x1f ;  /* 0x00001fff02007589 */ /* 0x002e6400000e0000 */
[----:B-1----:R-:W-:-:S13]  /*e140*/  ISETP.NE.AND P0, PT, R0, RZ, PT ;  /* 0x000000ff0000720c */ /* 0x002fda0003f05270 */
[----:B------:R-:W-:Y:S05]  /*e150*/  @P0 EXIT ;  /* 0x000000000000094d */ /* 0x000fea0003800000 */
[----:B------:R-:W-:Y:S01]  /*e160*/  ELECT P0, URZ, PT ;  /* 0x00000000003f782f */ /* 0x000fe20003800000 */
[----:B------:R-:W-:-:S12]  /*e170*/  BSSY B0, `(.L_x_82) ;  /* 0x0000027000007945 */ /* 0x000fd80003800000 */
[----:B------:R-:W-:Y:S05]  /*e180*/  @!P0 BRA `(.L_x_83) ;  /* 0x0000000000948947 */ /* 0x000fea0003800000 */
[----:B------:R-:W-:-:S06]  /*e190*/  ULOP3.LUT UR4, UR46, 0x2, URZ, 0xfc, !UPT ;  /* 0x000000022e047892 */ /* 0x000fcc000f8efc3f */
[----:B------:R-:W-:-:S05]  /*e1a0*/  IMAD.U32 R0, RZ, RZ, UR4 ;  /* 0x00000004ff007e24 */ /* 0x000fca000f8e00ff */
[----:B------:R-:W-:-:S13]  /*e1b0*/  ISETP.NE.AND P0, PT, R0, 0x3, PT ;  /* 0x000000030000780c */ /* 0x000fda0003f05270 */
[----:B------:R-:W-:Y:S05]  /*e1c0*/  @!P0 BRA `(.L_x_84) ;  /* 0x0000000000048947 */ /* 0x000fea0003800000 */
[----:B------:R-:W-:Y:S01]  /*e1d0*/  BPT.TRAP 0x1 ;  /* 0x000000040000795c */ /* 0x000fe20000300000 */
.L_x_84:
[----:B------:R-:W-:Y:S01]  /*e1e0*/  VIADD R0, R6, 0x33440 ;  /* 0x0003344006007836 */ /* 0x000fe20000000000 */
[----:B------:R-:W-:Y:S01]  /*e1f0*/  SHF.L.U32 R4, R18, 0x1f, RZ ;  /* 0x0000001f12047819 */ /* 0x000fe200000006ff */
[C---:B------:R-:W-:Y:S02]  /*e200*/  VIADD R2, R17.reuse, 0x1 ;  /* 0x0000000111027836 */ /* 0x040fe40000000000 */
[----:B------:R-:W-:-:S03]  /*e210*/  IMAD R5, R17, 0x8, R0 ;  /* 0x0000000811057824 */ /* 0x000fc600078e0200 */
[----:B------:R-:W-:Y:S01]  /*e220*/  ISETP.NE.AND P2, PT, R2, 0x2, PT ;  /* 0x000000020200780c */ /* 0x000fe20003f45270 */
[----:B------:R-:W1:Y:S03]  /*e230*/  SYNCS.PHASECHK.TRANS64.TRYWAIT P1, [R5+URZ], R4 ;  /* 0x00000004050075a7 */ /* 0x000e66000802017f */
[----:B------:R-:W-:-:S04]  /*e240*/  SEL R3, RZ, 0x1, P2 ;  /* 0x00000001ff037807 */ /* 0x000fc80001000000 */
[----:B------:R-:W-:Y:S02]  /*e250*/  LOP3.LUT R18, R18, R3, RZ, 0x3c, !PT ;  /* 0x0000000312127212 */ /* 0x000fe400078e3cff */
[----:B------:R-:W-:-:S05]  /*e260*/  SEL R3, R2, RZ, P2 ;  /* 0x000000ff02037207 */ /* 0x000fca0001000000 */
[----:B------:R-:W-:Y:S01]  /*e270*/  IMAD R7, R3, 0x8, R0 ;  /* 0x0000000803077824 */ /* 0x000fe200078e0200 */
[----:B------:R-:W-:Y:S01]  /*e280*/  SHF.L.U32 R0, R18, 0x1f, RZ ;  /* 0x0000001f12007819 */ /* 0x000fe200000006ff */
[----:B-1----:R-:W-:Y:S06]  /*e290*/  @!P1 BRA `(.L_x_85) ;  /* 0x0000000400d89947 */ /* 0x002fec0003800000 */
.L_x_110:
[----:B------:R-:W2:Y:S02]  /*e2a0*/  SYNCS.PHASECHK.TRANS64.TRYWAIT P1, [R7+URZ], R0 ;  /* 0x00000000070075a7 */ /* 0x000ea4000802017f */
[----:B--2---:R-:W-:Y:S05]  /*e2b0*/  @!P1 BRA `(.L_x_86) ;  /* 0x0000000400e49947 */ /* 0x004fea0003800000 */
.L_x_111:
[----:B------:R-:W-:Y:S05]  /*e2c0*/  @!P0 BRA `(.L_x_87) ;  /* 0x0000000000048947 */ /* 0x000fea0003800000 */
[----:B------:R-:W-:Y:S01]  /*e2d0*/  BPT.TRAP 0x1 ;  /* 0x000000040000795c */ /* 0x000fe20000300000 */
.L_x_87:
[----:B------:R-:W-:-:S04]  /*e2e0*/  IMAD R17, R17, 0x8, R6 ;  /* 0x0000000811117824 */ /* 0x000fc800078e0206 */
[----:B------:R-:W3:Y:S02]  /*e2f0*/  SYNCS.PHASECHK.TRANS64.TRYWAIT P1, [R17+URZ+0x33460], R4 ;  /* 0x03346004110075a7 */ /* 0x000ee4000802017f */
[----:B---3--:R-:W-:Y:S05]  /*e300*/  @!P1 BRA `(.L_x_88) ;  /* 0x0000000400e49947 */ /* 0x008fea0003800000 */
.L_x_112:
[----:B------:R-:W-:Y:S05]  /*e310*/  @!P0 BRA `(.L_x_89) ;  /* 0x0000000000048947 */ /* 0x000fea0003800000 */
[----:B------:R-:W-:Y:S01]  /*e320*/  BPT.TRAP 0x1 ;  /* 0x000000040000795c */ /* 0x000fe20000300000 */
.L_x_89:
[----:B------:R-:W-:-:S04]  /*e330*/  IMAD R3, R3, 0x8, R6 ;  /* 0x0000000803037824 */ /* 0x000fc800078e0206 */
[----:B------:R-:W4:Y:S02]  /*e340*/  SYNCS.PHASECHK.TRANS64.TRYWAIT P1, [R3+URZ+0x33460], R0 ;  /* 0x03346000030075a7 */ /* 0x000f24000802017f */
[----:B----4-:R-:W-:Y:S05]  /*e350*/  @!P1 BRA `(.L_x_90) ;  /* 0x0000000400e49947 */ /* 0x010fea0003800000 */
.L_x_113:
[----:B------:R-:W-:Y:S05]  /*e360*/  @!P0 BRA `(.L_x_91) ;  /* 0x0000000000048947 */ /* 0x000fea0003800000 */
[----:B------:R-:W-:Y:S01]  /*e370*/  BPT.TRAP 0x1 ;  /* 0x000000040000795c */ /* 0x000fe20000300000 */
.L_x_91:
[----:B------:R-:W5:Y:S02]  /*e380*/  SYNCS.PHASECHK.TRANS64.TRYWAIT P0, [R17+URZ+0x33480], R4 ;  /* 0x03348004110075a7 */ /* 0x000f64000800017f */
[----:B-----5:R-:W-:Y:S05]  /*e390*/  @!P0 BRA `(.L_x_92) ;  /* 0x0000000400e88947 */ /* 0x020fea0003800000 */
.L_x_93:
[----:B------:R1:W1:Y:S02]  /*e3a0*/  SYNCS.PHASECHK.TRANS64.TRYWAIT P0, [R3+URZ+0x33480], R0 ;  /* 0x03348000030075a7 */ /* 0x000264000800017f */
[----:B-1----:R-:W-:Y:S05]  /*e3b0*/  @!P0 NANOSLEEP.SYNCS 0x989680 ;  /* 0x009896800000895d */ /* 0x002fea0003900000 */
[----:B------:R-:W1:Y:S02]  /*e3c0*/  @!P0 SYNCS.PHASECHK.TRANS64 P0, [R3+URZ+0x33480], R0 ;  /* 0x03348000030085a7 */ /* 0x000e64000800007f */
[----:B-1----:R-:W-:Y:S05]  /*e3d0*/  @!P0 BRA `(.L_x_93) ;  /* 0xfffffffc00f08947 */ /* 0x002fea000383ffff */
.L_x_83:
[----:B------:R-:W-:Y:S05]  /*e3e0*/  BSYNC B0 ;  /* 0x0000000000007941 */ /* 0x000fea0003800000 */
.L_x_82:
[----:B------:R-:W-:Y:S05]  /*e3f0*/  EXIT ;  /* 0x000000000000794d */ /* 0x000fea0003800000 */
.L_x_10:
[----:B-1----:R-:W-:-:S04]  /*e400*/  IMAD.U32 R3, RZ, RZ, UR38 ;  /* 0x00000026ff037e24 */ /* 0x002fc8000f8e00ff */
[----:B------:R1:W2:Y:S03]  /*e410*/  SYNCS.PHASECHK.TRANS64.TRYWAIT P1, [R3+URZ+0x33400], R8 ;  /* 0x03340008030075a7 */ /* 0x0002a6000802017f */
[----:B--2---:R-:W-:Y:S05]  /*e420*/  @!P1 NANOSLEEP.SYNCS 0x989680 ;  /* 0x009896800000995d */ /* 0x004fea0003900000 */
[----:B------:R-:W2:Y:S02]  /*e430*/  @!P1 SYNCS.PHASECHK.TRANS64 P1, [R3+URZ+0x33400], R8 ;  /* 0x03340008030095a7 */ /* 0x000ea4000802007f */
[----:B--2---:R-:W-:Y:S05]  /*e440*/  @!P1 BRA `(.L_x_10) ;  /* 0xfffffffc00ec9947 */ /* 0x004fea000383ffff */
[----:B------:R-:W-:Y:S05]  /*e450*/  BRA `(.L_x_94) ;  /* 0xffffff3000187947 */ /* 0x000fea000383ffff */
.L_x_14:
[----:B--2---:R2:W3:Y:S02]  /*e460*/  SYNCS.PHASECHK.TRANS64.TRYWAIT P1, [R3+URZ+0x33430], R4 ;  /* 0x03343004030075a7 */ /* 0x0044e4000802017f */
[----:B---3--:R-:W-:Y:S05]  /*e470*/  @!P1 NANOSLEEP.SYNCS 0x989680 ;  /* 0x009896800000995d */ /* 0x008fea0003900000 */
[----:B------:R-:W3:Y:S02]  /*e480*/  @!P1 SYNCS.PHASECHK.TRANS64 P1, [R3+URZ+0x33430], R4 ;  /* 0x03343004030095a7 */ /* 0x000ee4000802007f */
[----:B---3--:R-:W-:Y:S05]  /*e490*/  @!P1 BRA `(.L_x_14) ;  /* 0xfffffffc00f09947 */ /* 0x008fea000383ffff */
[----:B------:R-:W-:Y:S05]  /*e4a0*/  BRA `(.L_x_13) ;  /* 0xffffff3000407947 */ /* 0x000fea000383ffff */
.L_x_19:
[----:B--2---:R-:W-:-:S04]  /*e4b0*/  IMAD.U32 R8, RZ, RZ, UR6 ;  /* 0x00000006ff087e24 */ /* 0x004fc8000f8e00ff */
[----:B------:R2:W3:Y:S03]  /*e4c0*/  SYNCS.PHASECHK.TRANS64.TRYWAIT P1, [R8+URZ+0x33430], R7 ;  /* 0x03343007080075a7 */ /* 0x0004e6000802017f */
[----:B---3--:R-:W-:Y:S05]  /*e4d0*/  @!P1 NANOSLEEP.SYNCS 0x989680 ;  /* 0x009896800000995d */ /* 0x008fea0003900000 */
[----:B------:R-:W3:Y:S02]  /*e4e0*/  @!P1 SYNCS.PHASECHK.TRANS64 P1, [R8+URZ+0x33430], R7 ;  /* 0x03343007080095a7 */ /* 0x000ee4000802007f */
[----:B---3--:R-:W-:Y:S05]  /*e4f0*/  @!P1 BRA `(.L_x_19) ;  /* 0xfffffffc00ec9947 */ /* 0x008fea000383ffff */
[----:B------:R-:W-:Y:S05]  /*e500*/  BRA `(.L_x_16) ;  /* 0xffffff7000307947 */ /* 0x000fea000383ffff */
.L_x_23:
[----:B--2---:R-:W-:-:S04]  /*e510*/  IMAD.U32 R8, RZ, RZ, UR6 ;  /* 0x00000006ff087e24 */ /* 0x004fc8000f8e00ff */
[----:B------:R2:W3:Y:S03]  /*e520*/  SYNCS.PHASECHK.TRANS64.TRYWAIT P1, [R8+URZ+0x33450], R7 ;  /* 0x03345007080075a7 */ /* 0x0004e6000802017f */
[----:B---3--:R-:W-:Y:S05]  /*e530*/  @!P1 NANOSLEEP.SYNCS 0x989680 ;  /* 0x009896800000995d */ /* 0x008fea0003900000 */
[----:B------:R-:W3:Y:S02]  /*e540*/  @!P1 SYNCS.PHASECHK.TRANS64 P1, [R8+URZ+0x33450], R7 ;  /* 0x03345007080095a7 */ /* 0x000ee4000802007f */
[----:B---3--:R-:W-:Y:S05]  /*e550*/  @!P1 BRA `(.L_x_23) ;  /* 0xfffffffc00ec9947 */ /* 0x008fea000383ffff */
[----:B------:R-:W-:Y:S05]  /*e560*/  BRA `(.L_x_20) ;  /* 0xffffff7c00307947 */ /* 0x000fea000383ffff */
.L_x_29:
[----:B--2---:R-:W-:-:S04]  /*e570*/  IMAD.U32 R3, RZ, RZ, UR4 ;  /* 0x00000004ff037e24 */ /* 0x004fc8000f8e00ff */
[----:B------:R2:W3:Y:S03]  /*e580*/  SYNCS.PHASECHK.TRANS64.TRYWAIT P1, [R3+URZ+0x33450], R0 ;  /* 0x03345000030075a7 */ /* 0x0004e6000802017f */
[----:B---3--:R-:W-:Y:S05]  /*e590*/  @!P1 NANOSLEEP.SYNCS 0x989680 ;  /* 0x009896800000995d */ /* 0x008fea0003900000 */
[----:B------:R-:W3:Y:S02]  /*e5a0*/  @!P1 SYNCS.PHASECHK.TRANS64 P1, [R3+URZ+0x33450], R0 ;  /* 0x03345000030095a7 */ /* 0x000ee4000802007f */
[----:B---3--:R-:W-:Y:S05]  /*e5b0*/  @!P1 BRA `(.L_x_29) ;  /* 0xfffffffc00ec9947 */ /* 0x008fea000383ffff */
[----:B------:R-:W-:Y:S05]  /*e5c0*/  BRA `(.L_x_28) ;  /* 0xffffffa8000c7947 */ /* 0x000fea000383ffff */
.L_x_39:
[----:B------:R-:W-:Y:S02]  /*e5d0*/  IMAD.MOV.U32 R13, RZ, RZ, R4 ;  /* 0x000000ffff0d7224 */ /* 0x000fe400078e0004 */
[----:B------:R-:W-:Y:S02]  /*e5e0*/  IMAD.MOV.U32 R12, RZ, RZ, RZ ;  /* 0x000000ffff0c7224 */ /* 0x000fe400078e00ff */
[----:B------:R-:W-:Y:S02]  /*e5f0*/  IMAD.MOV.U32 R11, RZ, RZ, 0x1f ;  /* 0x0000001fff0b7424 */ /* 0x000fe400078e00ff */
[----:B------:R-:W-:-:S07]  /*e600*/  IMAD.MOV.U32 R15, RZ, RZ, -0x1 ;  /* 0xffffffffff0f7424 */ /* 0x000fce00078e00ff */
[----:B------:R-:W-:Y:S05]  /*e610*/  WARPSYNC.COLLECTIVE R15, `(.L_x_95) ;  /* 0x000000000f087348 */ /* 0x000fea0003c00000 */
[----:B------:R1:W2:Y:S02]  /*e620*/  SHFL.IDX P6, R14, R13, R12, R11 ;  /* 0x0000000c0d0e7389 */ /* 0x0002a400000c000b */
[----:B-12---:R-:W-:Y:S01]  /*e630*/  ENDCOLLECTIVE ;  /* 0x000000000000791b */ /* 0x006fe20003800000 */
.L_x_95:
[----:B------:R-:W-:Y:S05]  /*e640*/  BRA `(.L_x_96) ;  /* 0xffffffd4007c7947 */ /* 0x000fea000383ffff */
.L_x_41:
[----:B------:R-:W-:Y:S01]  /*e650*/  BSSY B0, `(.L_x_97) ;  /* 0x0000006000007945 */ /* 0x000fe20003800000 */
[----:B------:R-:W-:-:S07]  /*e660*/  IMAD.MOV.U32 R15, RZ, RZ, -0x1 ;  /* 0xffffffffff0f7424 */ /* 0x000fce00078e00ff */
[----:B-1----:R-:W-:Y:S05]  /*e670*/  WARPSYNC.COLLECTIVE R15, `(.L_x_98) ;  /* 0x000000000f0c7348 */ /* 0x002fea0003c00000 */
[----:B------:R-:W-:Y:S02]  /*e680*/  ELECT P6, UR62, PT ;  /* 0x00000000003e782f */ /* 0x000fe400038c0000 */
[----:B------:R-:W-:Y:S01]  /*e690*/  MOV R14, UR62 ;  /* 0x0000003e000e7c02 */ /* 0x000fe20008000f00 */
[----:B-1----:R-:W-:Y:S10]  /*e6a0*/  ENDCOLLECTIVE ;  /* 0x000000000000791b */ /* 0x002ff40003800000 */
.L_x_98:
[----:B------:R-:W-:Y:S05]  /*e6b0*/  BSYNC B0 ;  /* 0x0000000000007941 */ /* 0x000fea0003800000 */
.L_x_97:
[----:B------:R-:W-:Y:S05]  /*e6c0*/  BRA `(.L_x_99) ;  /* 0xffffffd4007c7947 */ /* 0x000fea000383ffff */
.L_x_44:
[----:B--2---:R2:W3:Y:S02]  /*e6d0*/  SYNCS.PHASECHK.TRANS64.TRYWAIT P3, [R5+URZ+0x33480], R2 ;  /* 0x03348002050075a7 */ /* 0x0044e4000806017f */
[----:B---3--:R-:W-:Y:S05]  /*e6e0*/  @!P3 NANOSLEEP.SYNCS 0x989680 ;  /* 0x009896800000b95d */ /* 0x008fea0003900000 */
[----:B------:R-:W3:Y:S02]  /*e6f0*/  @!P3 SYNCS.PHASECHK.TRANS64 P3, [R5+URZ+0x33480], R2 ;  /* 0x033480020500b5a7 */ /* 0x000ee4000806007f */
[----:B---3--:R-:W-:Y:S05]  /*e700*/  @!P3 BRA `(.L_x_44) ;  /* 0xfffffffc00f0b947 */ /* 0x008fea000383ffff */
[----:B------:R-:W-:Y:S05]  /*e710*/  BRA `(.L_x_100) ;  /* 0xffffffd400cc7947 */ /* 0x000fea000383ffff */
.L_x_46:
[----:B-1----:R1:W3:Y:S02]  /*e720*/  SYNCS.PHASECHK.TRANS64.TRYWAIT P3, [R5+URZ+0x33440], R2 ;  /* 0x03344002050075a7 */ /* 0x0022e4000806017f */
[----:B---3--:R-:W-:Y:S05]  /*e730*/  @!P3 NANOSLEEP.SYNCS 0x989680 ;  /* 0x009896800000b95d */ /* 0x008fea0003900000 */
[----:B------:R-:W3:Y:S02]  /*e740*/  @!P3 SYNCS.PHASECHK.TRANS64 P3, [R5+URZ+0x33440], R2 ;  /* 0x033440020500b5a7 */ /* 0x000ee4000806007f */
[----:B---3--:R-:W-:Y:S05]  /*e750*/  @!P3 BRA `(.L_x_46) ;  /* 0xfffffffc00f0b947 */ /* 0x008fea000383ffff */
[----:B------:R-:W-:Y:S05]  /*e760*/  BRA `(.L_x_101) ;  /* 0xffffffd800487947 */ /* 0x000fea000383ffff */
.L_x_48:
[----:B--2---:R-:W-:-:S04]  /*e770*/  IMAD.U32 R3, RZ, RZ, UR40 ;  /* 0x00000028ff037e24 */ /* 0x004fc8000f8e00ff */
[----:B------:R2:W3:Y:S03]  /*e780*/  SYNCS.PHASECHK.TRANS64.TRYWAIT P0, [R3+URZ+0x33420], R2 ;  /* 0x03342002030075a7 */ /* 0x0004e6000800017f */
[----:B---3--:R-:W-:Y:S05]  /*e790*/  @!P0 NANOSLEEP.SYNCS 0x989680 ;  /* 0x009896800000895d */ /* 0x008fea0003900000 */
[----:B------:R-:W3:Y:S02]  /*e7a0*/  @!P0 SYNCS.PHASECHK.TRANS64 P0, [R3+URZ+0x33420], R2 ;  /* 0x03342002030085a7 */ /* 0x000ee4000800007f */
[----:B---3--:R-:W-:Y:S05]  /*e7b0*/  @!P0 BRA `(.L_x_48) ;  /* 0xfffffffc00ec8947 */ /* 0x008fea000383ffff */
[----:B------:R-:W-:Y:S05]  /*e7c0*/  BRA `(.L_x_102) ;  /* 0xffffffdc00407947 */ /* 0x000fea000383ffff */
.L_x_54:
[----:B-1----:R1:W2:Y:S02]  /*e7d0*/  SYNCS.PHASECHK.TRANS64.TRYWAIT P0, [R6+URZ+0x33480], R4 ;  /* 0x03348004060075a7 */ /* 0x0022a4000800017f */
[----:B--2---:R-:W-:Y:S05]  /*e7e0*/  @!P0 NANOSLEEP.SYNCS 0x989680 ;  /* 0x009896800000895d */ /* 0x004fea0003900000 */
[----:B------:R-:W2:Y:S02]  /*e7f0*/  @!P0 SYNCS.PHASECHK.TRANS64 P0, [R6+URZ+0x33480], R4 ;  /* 0x03348004060085a7 */ /* 0x000ea4000800007f */
[----:B--2---:R-:W-:Y:S05]  /*e800*/  @!P0 BRA `(.L_x_54) ;  /* 0xfffffffc00f08947 */ /* 0x004fea000383ffff */
[----:B------:R-:W-:Y:S05]  /*e810*/  BRA `(.L_x_103) ;  /* 0xffffffdc00d47947 */ /* 0x000fea000383ffff */
.L_x_61:
[----:B--2---:R2:W3:Y:S02]  /*e820*/  SYNCS.PHASECHK.TRANS64.TRYWAIT P0, [R6+URZ+0x33440], R4 ;  /* 0x03344004060075a7 */ /* 0x0044e4000800017f */
[----:B---3--:R-:W-:Y:S05]  /*e830*/  @!P0 NANOSLEEP.SYNCS 0x989680 ;  /* 0x009896800000895d */ /* 0x008fea0003900000 */
[----:B------:R-:W3:Y:S02]  /*e840*/  @!P0 SYNCS.PHASECHK.TRANS64 P0, [R6+URZ+0x33440], R4 ;  /* 0x03344004060085a7 */ /* 0x000ee4000800007f */
[----:B---3--:R-:W-:Y:S05]  /*e850*/  @!P0 BRA `(.L_x_61) ;  /* 0xfffffffc00f08947 */ /* 0x008fea000383ffff */
[----:B------:R-:W-:Y:S05]  /*e860*/  BRA `(.L_x_104) ;  /* 0xffffffe000d07947 */ /* 0x000fea000383ffff */
.L_x_69:
[----:B-1----:R1:W2:Y:S02]  /*e870*/  SYNCS.PHASECHK.TRANS64.TRYWAIT P3, [R13+URZ+0x33470], R4 ;  /* 0x033470040d0075a7 */ /* 0x0022a4000806017f */
[----:B--2---:R-:W-:Y:S05]  /*e880*/  @!P3 NANOSLEEP.SYNCS 0x989680 ;  /* 0x009896800000b95d */ /* 0x004fea0003900000 */
[----:B------:R-:W2:Y:S02]  /*e890*/  @!P3 SYNCS.PHASECHK.TRANS64 P3, [R13+URZ+0x33470], R4 ;  /* 0x033470040d00b5a7 */ /* 0x000ea4000806007f */
[----:B--2---:R-:W-:Y:S05]  /*e8a0*/  @!P3 BRA `(.L_x_69) ;  /* 0xfffffffc00f0b947 */ /* 0x004fea000383ffff */
[----:B------:R-:W-:Y:S05]  /*e8b0*/  BRA `(.L_x_105) ;  /* 0xffffffe400e47947 */ /* 0x000fea000383ffff */
.L_x_71:
[----:B-1----:R1:W2:Y:S02]  /*e8c0*/  SYNCS.PHASECHK.TRANS64.TRYWAIT P3, [R13+URZ+0x33460], R4 ;  /* 0x033460040d0075a7 */ /* 0x0022a4000806017f */
[----:B--2---:R-:W-:Y:S05]  /*e8d0*/  @!P3 NANOSLEEP.SYNCS 0x989680 ;  /* 0x009896800000b95d */ /* 0x004fea0003900000 */
[----:B------:R-:W2:Y:S02]  /*e8e0*/  @!P3 SYNCS.PHASECHK.TRANS64 P3, [R13+URZ+0x33460], R4 ;  /* 0x033460040d00b5a7 */ /* 0x000ea4000806007f */
[----:B--2---:R-:W-:Y:S05]  /*e8f0*/  @!P3 BRA `(.L_x_71) ;  /* 0xfffffffc00f0b947 */ /* 0x004fea000383ffff */
[----:B------:R-:W-:Y:S05]  /*e900*/  BRA `(.L_x_106) ;  /* 0xffffffe400ec7947 */ /* 0x000fea000383ffff */
.L_x_76:
[----:B--2---:R2:W3:Y:S02]  /*e910*/  SYNCS.PHASECHK.TRANS64.TRYWAIT P0, [R3+URZ+0x33470], R0 ;  /* 0x03347000030075a7 */ /* 0x0044e4000800017f */
[----:B---3--:R-:W-:Y:S05]  /*e920*/  @!P0 NANOSLEEP.SYNCS 0x989680 ;  /* 0x009896800000895d */ /* 0x008fea0003900000 */
[----:B------:R-:W3:Y:S02]  /*e930*/  @!P0 SYNCS.PHASECHK.TRANS64 P0, [R3+URZ+0x33470], R0 ;  /* 0x03347000030085a7 */ /* 0x000ee4000800007f */
[----:B---3--:R-:W-:Y:S05]  /*e940*/  @!P0 BRA `(.L_x_76) ;  /* 0xfffffffc00f08947 */ /* 0x008fea000383ffff */
[----:B------:R-:W-:Y:S05]  /*e950*/  BRA `(.L_x_107) ;  /* 0xffffffec00d07947 */ /* 0x000fea000383ffff */
.L_x_78:
[----:B--2---:R2:W3:Y:S02]  /*e960*/  SYNCS.PHASECHK.TRANS64.TRYWAIT P0, [R3+URZ+0x33460], R0 ;  /* 0x03346000030075a7 */ /* 0x0044e4000800017f */
[----:B---3--:R-:W-:Y:S05]  /*e970*/  @!P0 NANOSLEEP.SYNCS 0x989680 ;  /* 0x009896800000895d */ /* 0x008fea0003900000 */
[----:B------:R-:W3:Y:S02]  /*e980*/  @!P0 SYNCS.PHASECHK.TRANS64 P0, [R3+URZ+0x33460], R0 ;  /* 0x03346000030085a7 */ /* 0x000ee4000800007f */
[----:B---3--:R-:W-:Y:S05]  /*e990*/  @!P0 BRA `(.L_x_78) ;  /* 0xfffffffc00f08947 */ /* 0x008fea000383ffff */
[----:B------:R-:W-:Y:S05]  /*e9a0*/  BRA `(.L_x_108) ;  /* 0xffffffec00d47947 */ /* 0x000fea000383ffff */
.L_x_81:
[----:B-1----:R1:W2:Y:S02]  /*e9b0*/  SYNCS.PHASECHK.TRANS64.TRYWAIT P0, [R6+URZ+0x33420], R0 ;  /* 0x03342000060075a7 */ /* 0x0022a4000800017f */
[----:B--2---:R-:W-:Y:S05]  /*e9c0*/  @!P0 NANOSLEEP.SYNCS 0x989680 ;  /* 0x009896800000895d */ /* 0x004fea0003900000 */
[----:B------:R-:W2:Y:S02]  /*e9d0*/  @!P0 SYNCS.PHASECHK.TRANS64 P0, [R6+URZ+0x33420], R0 ;  /* 0x03342000060085a7 */ /* 0x000ea4000800007f */
[----:B--2---:R-:W-:Y:S05]  /*e9e0*/  @!P0 BRA `(.L_x_81) ;  /* 0xfffffffc00f08947 */ /* 0x004fea000383ffff */
[----:B------:R-:W-:Y:S05]  /*e9f0*/  BRA `(.L_x_109) ;  /* 0xfffffff400c07947 */ /* 0x000fea000383ffff */
.L_x_85:
[----:B-1----:R1:W2:Y:S02]  /*ea00*/  SYNCS.PHASECHK.TRANS64.TRYWAIT P1, [R5+URZ], R4 ;  /* 0x00000004050075a7 */ /* 0x0022a4000802017f */
[----:B--2---:R-:W-:Y:S05]  /*ea10*/  @!P1 NANOSLEEP.SYNCS 0x989680 ;  /* 0x009896800000995d */ /* 0x004fea0003900000 */
[----:B------:R-:W2:Y:S02]  /*ea20*/  @!P1 SYNCS.PHASECHK.TRANS64 P1, [R5+URZ], R4 ;  /* 0x00000004050095a7 */ /* 0x000ea4000802007f */
[----:B--2---:R-:W-:Y:S05]  /*ea30*/  @!P1 BRA `(.L_x_85) ;  /* 0xfffffffc00f09947 */ /* 0x004fea000383ffff */
[----:B------:R-:W-:Y:S05]  /*ea40*/  BRA `(.L_x_110) ;  /* 0xfffffff800147947 */ /* 0x000fea000383ffff */
.L_x_86:
[----:B--2---:R2:W3:Y:S02]  /*ea50*/  SYNCS.PHASECHK.TRANS64.TRYWAIT P1, [R7+URZ], R0 ;  /* 0x00000000070075a7 */ /* 0x0044e4000802017f */
[----:B---3--:R-:W-:Y:S05]  /*ea60*/  @!P1 NANOSLEEP.SYNCS 0x989680 ;  /* 0x009896800000995d */ /* 0x008fea0003900000 */
[----:B------:R-:W3:Y:S02]  /*ea70*/  @!P1 SYNCS.PHASECHK.TRANS64 P1, [R7+URZ], R0 ;  /* 0x00000000070095a7 */ /* 0x000ee4000802007f */
[----:B---3--:R-:W-:Y:S05]  /*ea80*/  @!P1 BRA `(.L_x_86) ;  /* 0xfffffffc00f09947 */ /* 0x008fea000383ffff */
[----:B------:R-:W-:Y:S05]  /*ea90*/  BRA `(.L_x_111) ;  /* 0xfffffff800087947 */ /* 0x000fea000383ffff */
.L_x_88:
[----:B---3--:R3:W4:Y:S02]  /*eaa0*/  SYNCS.PHASECHK.TRANS64.TRYWAIT P1, [R17+URZ+0x33460], R4 ;  /* 0x03346004110075a7 */ /* 0x008724000802017f */
[----:B----4-:R-:W-:Y:S05]  /*eab0*/  @!P1 NANOSLEEP.SYNCS 0x989680 ;  /* 0x009896800000995d */ /* 0x010fea0003900000 */
[----:B------:R-:W4:Y:S02]  /*eac0*/  @!P1 SYNCS.PHASECHK.TRANS64 P1, [R17+URZ+0x33460], R4 ;  /* 0x03346004110095a7 */ /* 0x000f24000802007f */
[----:B----4-:R-:W-:Y:S05]  /*ead0*/  @!P1 BRA `(.L_x_88) ;  /* 0xfffffffc00f09947 */ /* 0x010fea000383ffff */
[----:B------:R-:W-:Y:S05]  /*eae0*/  BRA `(.L_x_112) ;  /* 0xfffffff800087947 */ /* 0x000fea000383ffff */
.L_x_90:
[----:B----4-:R4:W1:Y:S02]  /*eaf0*/  SYNCS.PHASECHK.TRANS64.TRYWAIT P1, [R3+URZ+0x33460], R0 ;  /* 0x03346000030075a7 */ /* 0x010864000802017f */
[----:B-1----:R-:W-:Y:S05]  /*eb00*/  @!P1 NANOSLEEP.SYNCS 0x989680 ;  /* 0x009896800000995d */ /* 0x002fea0003900000 */
[----:B------:R-:W1:Y:S02]  /*eb10*/  @!P1 SYNCS.PHASECHK.TRANS64 P1, [R3+URZ+0x33460], R0 ;  /* 0x03346000030095a7 */ /* 0x000e64000802007f */
[----:B-1----:R-:W-:Y:S05]  /*eb20*/  @!P1 BRA `(.L_x_90) ;  /* 0xfffffffc00f09947 */ /* 0x002fea000383ffff */
[----:B------:R-:W-:Y:S05]  /*eb30*/  BRA `(.L_x_113) ;  /* 0xfffffff800087947 */ /* 0x000fea000383ffff */
.L_x_92:
[----:B------:R1:W1:Y:S02]  /*eb40*/  SYNCS.PHASECHK.TRANS64.TRYWAIT P0, [R17+URZ+0x33480], R4 ;  /* 0x03348004110075a7 */ /* 0x000264000800017f */
[----:B-1----:R-:W-:Y:S05]  /*eb50*/  @!P0 NANOSLEEP.SYNCS 0x989680 ;  /* 0x009896800000895d */ /* 0x002fea0003900000 */
[----:B------:R-:W1:Y:S02]  /*eb60*/  @!P0 SYNCS.PHASECHK.TRANS64 P0, [R17+URZ+0x33480], R4 ;  /* 0x03348004110085a7 */ /* 0x000e64000800007f */
[----:B-1----:R-:W-:Y:S05]  /*eb70*/  @!P0 BRA `(.L_x_92) ;  /* 0xfffffffc00f08947 */ /* 0x002fea000383ffff */
[----:B------:R-:W-:Y:S05]  /*eb80*/  BRA `(.L_x_93) ;  /* 0xfffffff800047947 */ /* 0x000fea000383ffff */
.L_x_114:
[----:B------:R-:W-:-:S00]  /*eb90*/  BRA `(.L_x_114) ;  /* 0xfffffffc00fc7947 */ /* 0x000fc0000383ffff */
[----:B------:R-:W-:-:S00]  /*eba0*/  NOP ;  /* 0x0000000000007918 */ /* 0x000fc00000000000 */
        /* <DEDUP_REMOVED lines=13> */
.L_x_2700:


//--------------------- .text._ZN7cutlass13device_kernelIN5flash11enable_sm90INS1_16FlashAttnFwdSm90INS1_25CollectiveMainloopFwdSm90ILi2EN4cute5tupleIJNS5_1CILi2EEENS7_ILi1EEES9_EEENS6_IJNS7_ILi128EEENS7_ILi160EEENS7_ILi192EEEEEELi192ENS_12float_e4m3_tEfNS_4arch4Sm90ELb0ELb0ELb1ELb0ELb0ELb0ELb0ELb1ELb1ELb0ELb0ELb0EEENS1_21CollectiveEpilogueFwdINS6_IJSB_SD_SC_EEESA_NS_10bfloat16_tESH_Li256ELb0ELb0ELb0ELb1EEENS1_29StaticPersistentTileSchedulerILb0EEEEEEEEEvNT_6ParamsE --------------------------
	.section	.text._ZN7cutlass13device_kernelIN5flash11enable_sm90INS1_16FlashAttnFwdSm90INS1_25CollectiveMainloopFwdSm90ILi2EN4cute5tupleIJNS5_1CILi2EEENS7_ILi1EEES9_EEENS6_IJNS7_ILi128EEENS7_ILi160EEENS7_ILi192EEEEEELi192ENS_12float_e4m3_tEfNS_4arch4Sm90ELb0ELb0ELb1ELb0ELb0ELb0ELb0ELb1ELb1ELb0ELb0ELb0EEENS1_21CollectiveEpilogueFwdINS6_IJSB_SD_SC_EEESA_NS_10bfloat16_tESH_Li256ELb0ELb0ELb0ELb1EEENS1_29StaticPersistentTileSchedulerILb0EEEEEEEEEvNT_6ParamsE,"ax",@progbits
	.align	128
.text._ZN7cutlass13device_kernelIN5flash11enable_sm90INS1_16FlashAttnFwdSm90INS1_25CollectiveMainloopFwdSm90ILi2EN4cute5tupleIJNS5_1CILi2EEENS7_ILi1EEES9_EEENS6_IJNS7_ILi128EEENS7_ILi160EEENS7_ILi192EEEEEELi192ENS_12float_e4m3_tEfNS_4arch4Sm90ELb0ELb0ELb1ELb0ELb0ELb0ELb0ELb1ELb1ELb0ELb0ELb0EEENS1_21CollectiveEpilogueFwdINS6_IJSB_SD_SC_EEESA_NS_10bfloat16_tESH_Li256ELb0ELb0ELb0ELb1EEENS1_29StaticPersistentTileSchedulerILb0EEEEEEEEEvNT_6ParamsE:
        .type           _ZN7cutlass13device_kernelIN5flash11enable_sm90INS1_16FlashAttnFwdSm90INS1_25CollectiveMainloopFwdSm90ILi2EN4cute5tupleIJNS5_1CILi2EEENS7_ILi1EEES9_EEENS6_IJNS7_ILi128EEENS7_ILi160EEENS7_ILi192EEEEEELi192ENS_12float_e4m3_tEfNS_4arch4Sm90ELb0ELb0ELb1ELb0ELb0ELb0ELb0ELb1ELb1ELb0ELb0ELb0EEENS1_21CollectiveEpilogueFwdINS6_IJSB_SD_SC_EEESA_NS_10bfloat16_tESH_Li256ELb0ELb0ELb0ELb1EEENS1_29StaticPersistentTileSchedulerILb0EEEEEEEEEvNT_6ParamsE,@function
        .size           _ZN7cutlass13device_kernelIN5flash11enable_sm90INS1_16FlashAttnFwdSm90INS1_25CollectiveMainloopFwdSm90ILi2EN4cute5tupleIJNS5_1CILi2EEENS7_ILi1EEES9_EEENS6_IJNS7_ILi128EEENS7_ILi160EEENS7_ILi192EEEEEELi192ENS_12float_e4m3_tEfNS_4arch4Sm90ELb0ELb0ELb1ELb0ELb0ELb0ELb0ELb1ELb1ELb0ELb0ELb0EEENS1_21CollectiveEpilogueFwdINS6_IJSB_SD_SC_EEESA_NS_10bfloat16_tESH_Li256ELb0ELb0ELb0ELb1EEENS1_29StaticPersistentTileSchedulerILb0EEEEEEEEEvNT_6ParamsE,(.L_x_2701 - _ZN7cutlass13device_kernelIN5flash11enable_sm90INS1_16FlashAttnFwdSm90INS1_25CollectiveMainloopFwdSm90ILi2EN4cute5tupleIJNS5_1CILi2EEENS7_ILi1EEES9_EEENS6_IJNS7_ILi128EEENS7_ILi160EEENS7_ILi192EEEEEELi192ENS_12float_e4m3_tEfNS_4arch4Sm90ELb0ELb0ELb1ELb0ELb0ELb0ELb0ELb1ELb1ELb0ELb0ELb0EEENS1_21CollectiveEpilogueFwdINS6_IJSB_SD_SC_EEESA_NS_10bfloat16_tESH_Li256ELb0ELb0ELb0ELb1EEENS1_29StaticPersistentTileSchedulerILb0EEEEEEEEEvNT_6ParamsE)
        .other          _ZN7cutlass13device_kernelIN5flash11enable_sm90INS1_16FlashAttnFwdSm90INS1_25CollectiveMainloopFwdSm90ILi2EN4cute5tupleIJNS5_1CILi2EEENS7_ILi1EEES9_EEENS6_IJNS7_ILi128EEENS7_ILi160EEENS7_ILi192EEEEEELi192ENS_12float_e4m3_tEfNS_4arch4Sm90ELb0ELb0ELb1ELb0ELb0ELb0ELb0ELb1ELb1ELb0ELb0ELb0EEENS1_21CollectiveEpilogueFwdINS6_IJSB_SD_SC_EEESA_NS_10bfloat16_tESH_Li256ELb0ELb0ELb0ELb1EEENS1_29StaticPersistentTileSchedulerILb0EEEEEEEEEvNT_6ParamsE,@"STO_CUDA_ENTRY STV_DEFAULT"
_ZN7cutlass13device_kernelIN5flash11enable_sm90INS1_16FlashAttnFwdSm90INS1_25CollectiveMainloopFwdSm90ILi2EN4cute5tupleIJNS5_1CILi2EEENS7_ILi1EEES9_EEENS6_IJNS7_ILi128EEENS7_ILi160EEENS7_ILi192EEEEEELi192ENS_12float_e4m3_tEfNS_4arch4Sm90ELb0ELb0ELb1ELb0ELb0ELb0ELb0ELb1ELb1ELb0ELb0ELb0EEENS1_21CollectiveEpilogueFwdINS6_IJSB_SD_SC_EEESA_NS_10bfloat16_tESH_Li256ELb0ELb0ELb0ELb1EEENS1_29StaticPersistentTileSchedulerILb0EEEEEEEEEvNT_6ParamsE:
        /* <DEDUP_REMOVED lines=24> */
.L_x_116:
[----:B------:R-:W-:Y:S05]  /*0180*/  BSYNC B0 ;  /* 0x0000000000007941 */ /* 0x000fea0003800000 */
.L_x_115:
[----:B------:R-:W-:Y:S01]  /*0190*/  VOTEU.ANY UP0, P0 ;  /* 0x00000000003f7886 */ /* 0x000fe20000000100 */
[----:B------:R-:W1:Y:S01]  /*01a0*/  SHFL.IDX PT, R3, R22, RZ, 0x1f ;  /* 0x00001fff16037589 */ /* 0x000e6200000e0000 */
[----:B------:R-:W-:Y:S01]  /*01b0*/  UMOV UR4, 0x1 ;  /* 0x0000000100047882 */ /* 0x000fe20000000000 */
[----:B------:R-:W-:Y:S01]  /*01c0*/  UMOV UR7, 0x2 ;  /* 0x0000000200077882 */ /* 0x000fe20000000000 */
[----:B------:R-:W-:Y:S01]  /*01d0*/  VOTEU.ANY UP1, P0 ;  /* 0x00000000003f7886 */ /* 0x000fe20000020100 */
[----:B------:R-:W2:Y:S01]  /*01e0*/  @UP0 S2UR UR8, SR_CgaCtaId ;  /* 0x00000000000809c3 */ /* 0x000ea20000008800 */
[----:B------:R-:W3:Y:S01]  /*01f0*/  SHFL.IDX PT, R2, R0, RZ, 0x1f ;  /* 0x00001fff00027589 */ /* 0x000ee200000e0000 */
[----:B------:R-:W-:Y:S01]  /*0200*/  @UP0 UMOV UR6, 0x400 ;  /* 0x0000040000060882 */ /* 0x000fe20000000000 */
[----:B------:R-:W-:-:S04]  /*0210*/  @UP0 UIADD3 UR4, -UR4, 0x100000, URZ ;  /* 0x0010000004040890 */ /* 0x000fc8000fffe13f */
[----:B------:R-:W-:Y:S02]  /*0220*/  @UP0 USHF.L.U32 UR5, UR4, 0xb, URZ ;  /* 0x0000000b04050899 */ /* 0x000fe4000800063f */
[----:B------:R-:W-:Y:S01]  /*0230*/  @UP0 USHF.L.U32 UR4, UR4, 0x1, URZ ;  /* 0x0000000104040899 */ /* 0x000fe2000800063f */
[----:B------:R-:W-:Y:S01]  /*0240*/  VOTEU.ANY UP2, P0 ;  /* 0x00000000003f7886 */ /* 0x000fe20000040100 */
[----:B-1----:R-:W-:Y:S01]  /*0250*/  R2UR UR9, R3 ;  /* 0x00000000030972ca */ /* 0x002fe200000e0000 */
[----:B--2---:R-:W-:Y:S01]  /*0260*/  @UP0 ULEA UR8, UR8, UR6, 0x18 ;  /* 0x0000000608080291 */ /* 0x004fe2000f8ec03f */
[----:B---3--:R-:W-:Y:S01]  /*0270*/  ISETP.NE.AND P1, PT, R2, RZ, PT ;  /* 0x000000ff0200720c */ /* 0x008fe20003f25270 */
[----:B------:R-:W-:-:S04]  /*0280*/  @UP0 UIADD3 UR6, -UR7, 0x100000, URZ ;  /* 0x0010000007060890 */ /* 0x000fc8000fffe13f */
[----:B------:R-:W-:Y:S02]  /*0290*/  @UP0 USHF.L.U32 UR7, UR6, 0xb, URZ ;  /* 0x0000000b06070899 */ /* 0x000fe4000800063f */
[----:B------:R-:W-:-:S04]  /*02a0*/  @UP0 USHF.L.U32 UR6, UR6, 0x1, URZ ;  /* 0x0000000106060899 */ /* 0x000fc8000800063f */
[----:B------:R-:W-:Y:S01]  /*02b0*/  UISETP.NE.AND UP0, UPT, UR9, URZ, UPT ;  /* 0x0000003f0900728c */ /* 0x000fe2000bf05270 */
[----:B------:R-:W1:Y:S02]  /*02c0*/  FENCE.VIEW.ASYNC.S ;  /* 0x00000000000073c6 */ /* 0x000e640000000000 */
[----:B-1----:R1:W2:Y:S05]  /*02d0*/  @UP1 SYNCS.EXCH.64 URZ, [UR8+0x33400], UR4 ;  /* 0x03340004083f15b2 */ /* 0x0022aa0008000100 */
[----:B------:R1:W3:Y:S01]  /*02e0*/  @UP2 SYNCS.EXCH.64 URZ, [UR8+0x33420], UR6 ;  /* 0x03342006083f25b2 */ /* 0x0002e20008000100 */
[----:B------:R-:W-:Y:S05]  /*02f0*/  @P1 BRA `(.L_x_117) ;  /* 0x0000000000481947 */ /* 0x000fea0003800000 */
        /* <DEDUP_REMOVED lines=18> */
.L_x_117:
[----:B-1----:R-:W1:Y:S01]  /*0420*/  S2UR UR4, SR_CTAID.Y ;  /* 0x00000000000479c3 */ /* 0x002e620000002600 */
[----:B------:R-:W4:Y:S01]  /*0430*/  SHFL.IDX PT, R4, R0, RZ, 0x1f ;  /* 0x00001fff00047589 */ /* 0x000f2200000e0000 */
[----:B------:R-:W-:Y:S01]  /*0440*/  ULDC UR5, c[0x0][0x154] ;  /* 0x0000550000057ab9 */ /* 0x000fe20000000800 */
[----:B------:R-:W-:-:S05]  /*0450*/  NOP ;  /* 0x0000000000007918 */ /* 0x000fca0000000000 */
[----:B------:R-:W5:Y:S08]  /*0460*/  S2UR UR49, SR_CTAID.X ;  /* 0x00000000003179c3 */ /* 0x000f700000002500 */
[----:B------:R-:W2:Y:S01]  /*0470*/  LDC R6, c[0x0][0x148] ;  /* 0x00005200ff067b82 */ /* 0x000ea20000000800 */
[----:B-1----:R-:W-:Y:S02]  /*0480*/  I2FP.F32.U32 R3, UR4 ;  /* 0x0000000400037c45 */ /* 0x002fe40008201000 */
[----:B----4-:R-:W-:-:S03]  /*0490*/  ISETP.NE.AND P0, PT, R4, RZ, PT ;  /* 0x000000ff0400720c */ /* 0x010fc60003f05270 */
[----:B------:R-:W-:Y:S01]  /*04a0*/  FMUL R5, R3, UR5 ;  /* 0x0000000503057c20 */ /* 0x000fe20008400000 */
[----:B------:R-:W-:Y:S02]  /*04b0*/  SHF.R.S32.HI R3, RZ, 0x1f, R7 ;  /* 0x0000001fff037819 */ /* 0x000fe40000011407 */
[----:B-----5:R-:W-:-:S03]  /*04c0*/  I2FP.F32.U32 R4, UR49 ;  /* 0x0000003100047c45 */ /* 0x020fc60008201000 */
[----:B------:R-:W1:Y:S02]  /*04d0*/  F2I.U32.TRUNC.NTZ R5, R5 ;  /* 0x0000000500057305 */ /* 0x000e64000020f000 */
[----:B-1----:R-:W-:-:S04]  /*04e0*/  IMAD.MOV R11, RZ, RZ, -R5 ;  /* 0x000000ffff0b7224 */ /* 0x002fc800078e0a05 */
[----:B--2---:R-:W-:Y:S01]  /*04f0*/  IMAD R11, R6, R11, UR4 ;  /* 0x00000004060b7e24 */ /* 0x004fe2000f8e020b */
[----:B------:R-:W-:Y:S02]  /*0500*/  ULDC UR4, c[0x0][0x150] ;  /* 0x0000540000047ab9 */ /* 0x000fe40000000800 */
[----:B------:R-:W-:Y:S01]  /*0510*/  FMUL R8, R4, UR4 ;  /* 0x0000000404087c20 */ /* 0x000fe20008400000 */
[----:B------:R-:W-:Y:S06]  /*0520*/  @P0 BRA `(.L_x_118) ;  /* 0x0000000000480947 */ /* 0x000fec0003800000 */
[----:B------:R-:W1:Y:S01]  /*0530*/  S2UR UR5, SR_CgaCtaId ;  /* 0x00000000000579c3 */ /* 0x000e620000008800 */
        /* <DEDUP_REMOVED lines=12> */
[----:B-1----:R1:W2:Y:S08]  /*0600*/  SYNCS.EXCH.64 URZ, [UR8+0x33450], UR4 ;  /* 0x03345004083f75b2 */ /* 0x0022b00008000100 */
[----:B------:R1:W4:Y:S01]  /*0610*/  SYNCS.EXCH.64 URZ, [UR8+0x33460], UR6 ;  /* 0x03346006083f75b2 */ /* 0x0003220008000100 */
[----:B------:R1:W1:Y:S01]  /*0620*/  SYNCS.EXCH.64 URZ, [UR8+0x33458], UR4 ;  /* 0x03345804083f75b2 */ /* 0x0002620008000100 */
[----:B------:R1:W1:Y:S01]  /*0630*/  SYNCS.EXCH.64 URZ, [UR8+0x33468], UR6 ;  /* 0x03346806083f75b2 */ /* 0x0002620008000100 */
[----:B------:R-:W-:Y:S01]  /*0640*/  NOP ;  /* 0x0000000000007918 */ /* 0x000fe20000000000 */
.L_x_118:
[----:B------:R-:W5:Y:S01]  /*0650*/  SHFL.IDX PT, R6, R0, RZ, 0x1f ;  /* 0x00001fff00067589 */ /* 0x000f6200000e0000 */
[----:B------:R-:W-:Y:S01]  /*0660*/  LEA.HI R3, R3, R7, RZ, 0x7 ;  /* 0x0000000703037211 */ /* 0x000fe200078f38ff */
[----:B------:R-:W1:Y:S01]  /*0670*/  LDC R9, c[0x0][0x144] ;  /* 0x00005100ff097b82 */ /* 0x000e620000000800 */
[----:B------:R-:W1:Y:S01]  /*0680*/  F2I.U32.TRUNC.NTZ R8, R8 ;  /* 0x0000000800087305 */ /* 0x000e62000020f000 */
[----:B------:R-:W-:Y:S01]  /*0690*/  NOP ;  /* 0x0000000000007918 */ /* 0x000fe20000000000 */
[----:B------:R-:W-:-:S05]  /*06a0*/  LOP3.LUT R3, R3, 0xffffff80, RZ, 0xc0, !PT ;  /* 0xffffff8003037812 */ /* 0x000fca00078ec0ff */
[----:B------:R-:W-:Y:S01]  /*06b0*/  IMAD.IADD R3, R7, 0x1, -R3 ;  /* 0x0000000107037824 */ /* 0x000fe200078e0a03 */
[----:B------:R-:W-:-:S04]  /*06c0*/  SHF.R.S32.HI R7, RZ, 0x1f, R2 ;  /* 0x0000001fff077819 */ /* 0x000fc80000011402 */
[----:B------:R-:W-:Y:S02]  /*06d0*/  SHF.R.S32.HI R4, RZ, 0x1f, R3 ;  /* 0x0000001fff047819 */ /* 0x000fe40000011403 */
[----:B------:R-:W-:Y:S02]  /*06e0*/  LEA.HI R7, R7, R2, RZ, 0x2 ;  /* 0x0000000207077211 */ /* 0x000fe400078f10ff */
[----:B------:R-:W-:-:S04]  /*06f0*/  LEA.HI R4, R4, R3, RZ, 0x3 ;  /* 0x0000000304047211 */ /* 0x000fc800078f18ff */
[--C-:B------:R-:W-:Y:S02]  /*0700*/  SHF.R.S32.HI R5, RZ, 0x3, R4.reuse ;  /* 0x00000003ff057819 */ /* 0x100fe40000011404 */
[----:B-----5:R-:W-:Y:S02]  /*0710*/  ISETP.NE.AND P0, PT, R6, RZ, PT ;  /* 0x000000ff0600720c */ /* 0x020fe40003f05270 */
[----:B------:R-:W-:-:S04]  /*0720*/  SHF.R.S32.HI R4, RZ, 0x1f, R4 ;  /* 0x0000001fff047819 */ /* 0x000fc80000011404 */
[----:B------:R-:W-:-:S04]  /*0730*/  LEA.HI R4, R4, R5, RZ, 0x2 ;  /* 0x0000000504047211 */ /* 0x000fc800078f10ff */
[----:B------:R-:W-:-:S03]  /*0740*/  LOP3.LUT R4, R4, 0xfffffffc, RZ, 0xc0, !PT ;  /* 0xfffffffc04047812 */ /* 0x000fc600078ec0ff */
        /* <DEDUP_REMOVED lines=17> */
[----:B------:R1:W1:Y:S01]  /*0860*/  SYNCS.EXCH.64 URZ, [UR8+0x33488], UR6 ;  /* 0x03348806083f75b2 */ /* 0x0002620008000100 */
[----:B------:R-:W-:Y:S01]  /*0870*/  NOP ;  /* 0x0000000000007918 */ /* 0x000fe20000000000 */
.L_x_119:
[----:B------:R-:W5:Y:S01]  /*0880*/  SHFL.IDX PT, R12, R0, RZ, 0x1f ;  /* 0x00001fff000c7589 */ /* 0x000f6200000e0000 */
[----:B------:R-:W-:Y:S01]  /*0890*/  LOP3.LUT R7, R7, 0x3ffffffc, RZ, 0xc0, !PT ;  /* 0x3ffffffc07077812 */ /* 0x000fe200078ec0ff */
[----:B------:R-:W-:Y:S01]  /*08a0*/  IMAD.IADD R4, R5, 0x1, -R4 ;  /* 0x0000000105047824 */ /* 0x000fe200078e0a04 */
[----:B------:R-:W-:Y:S01]  /*08b0*/  SHF.R.S32.HI R5, RZ, 0x1f, R6 ;  /* 0x0000001fff057819 */ /* 0x000fe20000011406 */
[----:B------:R-:W2:Y:S01]  /*08c0*/  LDC R10, c[0x0][0x140] ;  /* 0x00005000ff0a7b82 */ /* 0x000ea20000000800 */
[----:B-1----:R-:W-:Y:S01]  /*08d0*/  IMAD.MOV R8, RZ, RZ, -R8 ;  /* 0x000000ffff087224 */ /* 0x002fe200078e0a08 */
[----:B------:R-:W-:Y:S01]  /*08e0*/  NOP ;  /* 0x0000000000007918 */ /* 0x000fe20000000000 */
[----:B------:R-:W-:Y:S01]  /*08f0*/  IMAD.IADD R7, R2, 0x1, -R7 ;  /* 0x0000000102077824 */ /* 0x000fe200078e0a07 */
[----:B------:R-:W-:Y:S01]  /*0900*/  LEA.HI R5, R5, R6, RZ, 0x2 ;  /* 0x0000000605057211 */ /* 0x000fe200078f10ff */
[----:B------:R-:W-:Y:S02]  /*0910*/  IMAD R9, R9, R8, UR49 ;  /* 0x0000003109097e24 */ /* 0x000fe4000f8e0208 */
[----:B------:R-:W-:Y:S01]  /*0920*/  IMAD R7, R7, 0x4, R4 ;  /* 0x0000000407077824 */ /* 0x000fe200078e0204 */
[----:B------:R-:W-:-:S04]  /*0930*/  LOP3.LUT R5, R5, 0x3ffffffc, RZ, 0xc0, !PT ;  /* 0x3ffffffc05057812 */ /* 0x000fc800078ec0ff */
[----:B------:R-:W-:Y:S01]  /*0940*/  LEA.HI R2, R7, R7, RZ, 0x1 ;  /* 0x0000000707027211 */ /* 0x000fe200078f08ff */
[----:B------:R-:W-:-:S03]  /*0950*/  IMAD.IADD R5, R6, 0x1, -R5 ;  /* 0x0000000106057824 */ /* 0x000fc600078e0a05 */
[----:B------:R-:W-:Y:S01]  /*0960*/  LOP3.LUT R2, R2, 0xfffffffe, RZ, 0xc0, !PT ;  /* 0xfffffffe02027812 */ /* 0x000fe200078ec0ff */
[----:B------:R-:W-:Y:S01]  /*0970*/  IMAD R5, R5, 0x4, R4 ;  /* 0x0000000405057824 */ /* 0x000fe200078e0204 */
[----:B-----5:R-:W-:-:S03]  /*0980*/  ISETP.NE.AND P0, PT, R12, RZ, PT ;  /* 0x000000ff0c00720c */ /* 0x020fc60003f05270 */
[----:B------:R-:W-:-:S05]  /*0990*/  IMAD.IADD R2, R7, 0x1, -R2 ;  /* 0x0000000107027824 */ /* 0x000fca00078e0a02 */
[----:B------:R-:W-:Y:S02]  /*09a0*/  ISETP.NE.AND P5, PT, R2, R9, PT ;  /* 0x000000090200720c */ /* 0x000fe40003fa5270 */
[----:B------:R-:W-:-:S04]  /*09b0*/  LEA.HI R2, R5, R5, RZ, 0x1 ;  /* 0x0000000505027211 */ /* 0x000fc800078f08ff */
[----:B------:R-:W-:Y:S01]  /*09c0*/  LOP3.LUT R2, R2, 0xfffffffe, RZ, 0xc0, !PT ;  /* 0xfffffffe02027812 */ /* 0x000fe200078ec0ff */
        /* <DEDUP_REMOVED lines=19> */
.L_x_120:
[----:B------:R-:W5:Y:S01]  /*0b00*/  SHFL.IDX PT, R6, R0, RZ, 0x1f ;  /* 0x00001fff00067589 */ /* 0x000f6200000e0000 */
[----:B------:R-:W-:Y:S01]  /*0b10*/  IMAD.IADD R2, R5, 0x1, -R2 ;  /* 0x0000000105027824 */ /* 0x000fe200078e0a02 */
[----:B------:R-:W-:Y:S01]  /*0b20*/  LOP3.LUT P0, RZ, R3, 0x7, RZ, 0xc0, !PT ;  /* 0x0000000703ff7812 */ /* 0x000fe2000780c0ff */
[----:B------:R-:W-:Y:S01]  /*0b30*/  IMAD.SHL.U32 R4, R5, 0x4, RZ ;  /* 0x0000000405047824 */ /* 0x000fe200078e00ff */
[----:B--2---:R-:W-:Y:S01]  /*0b40*/  ISETP.EQ.U32.AND P1, PT, R10, 0x1, PT ;  /* 0x000000010a00780c */ /* 0x004fe20003f22070 */
[----:B------:R-:W-:Y:S01]  /*0b50*/  IMAD.SHL.U32 R18, R7, 0x4, RZ ;  /* 0x0000000407127824 */ /* 0x000fe200078e00ff */
[----:B------:R-:W-:Y:S01]  /*0b60*/  ISETP.NE.AND P2, PT, R2, R9, PT ;  /* 0x000000090200720c */ /* 0x000fe20003f45270 */
[----:B------:R-:W-:Y:S01]  /*0b70*/  NOP ;  /* 0x0000000000007918 */ /* 0x000fe20000000000 */
[----:B------:R-:W-:Y:S02]  /*0b80*/  LOP3.LUT R8, R5, 0xc, R4, 0x78, !PT ;  /* 0x0000000c05087812 */ /* 0x000fe400078e7804 */
[----:B------:R-:W-:-:S03]  /*0b90*/  LOP3.LUT R18, R7, 0xc, R18, 0x78, !PT ;  /* 0x0000000c07127812 */ /* 0x000fc600078e7812 */
[----:B------:R2:W-:Y:S01]  /*0ba0*/  STL [R1+0x8], R8 ;  /* 0x0000080801007387 */ /* 0x0005e20000100800 */
[C---:B------:R-:W-:Y:S02]  /*0bb0*/  @P5 LEA.HI R2, R18.reuse, R18, RZ, 0x1 ;  /* 0x0000001212025211 */ /* 0x040fe400078f08ff */
[----:B------:R-:W-:Y:S02]  /*0bc0*/  ISETP.LT.U32.AND P4, PT, R18, 0x2, !P0 ;  /* 0x000000021200780c */ /* 0x000fe40004781070 */
[----:B------:R-:W-:Y:S02]  /*0bd0*/  @P5 SHF.R.S32.HI R2, RZ, 0x1, R2 ;  /* 0x00000001ff025819 */ /* 0x000fe40000011402 */
[----:B------:R-:W-:Y:S02]  /*0be0*/  @P2 LEA.HI R3, R8, R8, RZ, 0x1 ;  /* 0x0000000808032211 */ /* 0x000fe400078f08ff */
[----:B------:R-:W-:Y:S01]  /*0bf0*/  @P5 ISETP.NE.AND P6, PT, R2, R11, PT ;  /* 0x0000000b0200520c */ /* 0x000fe20003fc5270 */
[----:B------:R-:W-:Y:S01]  /*0c00*/  IMAD.MOV.U32 R2, RZ, RZ, 0x1 ;  /* 0x00000001ff027424 */ /* 0x000fe200078e00ff */
[----:B-----5:R-:W-:-:S02]  /*0c10*/  ISETP.NE.AND P3, PT, R6, RZ, PT ;  /* 0x000000ff0600720c */ /* 0x020fc40003f65270 */
[----:B------:R-:W-:Y:S02]  /*0c20*/  @P2 SHF.R.S32.HI R4, RZ, 0x1, R3 ;  /* 0x00000001ff042819 */ /* 0x000fe40000011403 */
[----:B------:R-:W-:Y:S02]  /*0c30*/  SEL R3, RZ, 0x1, !P4 ;  /* 0x00000001ff037807 */ /* 0x000fe40006000000 */
[----:B------:R-:W-:Y:S02]  /*0c40*/  @P5 SEL R2, RZ, 0x1, P6 ;  /* 0x00000001ff025807 */ /* 0x000fe40003000000 */
[----:B------:R-:W-:Y:S01]  /*0c50*/  @P2 ISETP.NE.AND P4, PT, R4, R11, PT ;  /* 0x0000000b0400220c */ /* 0x000fe20003f85270 */
[----:B------:R-:W-:Y:S01]  /*0c60*/  IMAD.MOV.U32 R4, RZ, RZ, 0x1 ;  /* 0x00000001ff047424 */ /* 0x000fe200078e00ff */
[----:B------:R-:W-:Y:S02]  /*0c70*/  ISETP.LT.U32.AND P0, PT, R8, 0x2, !P0 ;  /* 0x000000020800780c */ /* 0x000fe40004701070 */
[----:B------:R-:W-:-:S02]  /*0c80*/  LOP3.LUT R2, R2, R3, RZ, 0xc0, !PT ;  /* 0x0000000302027212 */ /* 0x000fc400078ec0ff */
[----:B------:R-:W-:Y:S02]  /*0c90*/  SEL R3, RZ, 0x1, !P0 ;  /* 0x00000001ff037807 */ /* 0x000fe40004000000 */
[----:B------:R-:W-:Y:S01]  /*0ca0*/  @P2 SEL R4, RZ, 0x1, P4 ;  /* 0x00000001ff042807 */ /* 0x000fe20002000000 */
[----:B--2---:R-:W-:Y:S06]  /*0cb0*/  @P3 BRA `(.L_x_121) ;  /* 0x0000000000483947 */ /* 0x004fec0003800000 */
        /* <DEDUP_REMOVED lines=17> */
[----:B--2---:R-:W-:Y:S01]  /*0dd0*/  NOP ;  /* 0x0000000000007918 */ /* 0x004fe20000000000 */
.L_x_121:
[----:B------:R-:W-:Y:S01]  /*0de0*/  LOP3.LUT R3, R4, R3, RZ, 0xc0, !PT ;  /* 0x0000000304037212 */ /* 0x000fe200078ec0ff */
[----:B------:R-:W-:-:S04]  /*0df0*/  NOP ;  /* 0x0000000000007918 */ /* 0x000fc80000000000 */
[----:B------:R2:W-:Y:S01]  /*0e00*/  STL [R1+0x4], R3 ;  /* 0x0000040301007387 */ /* 0x0005e20000100800 */
[----:B------:R-:W-:Y:S05]  /*0e10*/  @!P1 BRA `(.L_x_122) ;  /* 0x0000000000089947 */ /* 0x000fea0003800000 */
[----:B-1-34-:R-:W-:Y:S01]  /*0e20*/  UCGABAR_ARV ;  /* 0x00000000000079c7 */ /* 0x01afe20008000000 */
[----:B------:R-:W-:Y:S05]  /*0e30*/  BRA `(.L_x_123) ;  /* 0x0000000000047947 */ /* 0x000fea0003800000 */
.L_x_122:
[----:B-1-34-:R-:W-:Y:S01]  /*0e40*/  NOP ;  /* 0x0000000000007918 */ /* 0x01afe20000000000 */
.L_x_123:
[----:B------:R-:W-:Y:S05]  /*0e50*/  @!P1 BRA `(.L_x_124) ;  /* 0x00000000000c9947 */ /* 0x000fea0003800000 */
[----:B------:R-:W-:Y:S01]  /*0e60*/  UCGABAR_WAIT ;  /* 0x0000000000007dc7 */ /* 0x000fe20008000000 */
[----:B------:R-:W-:Y:S01]  /*0e70*/  CCTL.IVALL ;  /* 0x00000000ff00798f */ /* 0x000fe20002000000 */
[----:B------:R-:W-:Y:S05]  /*0e80*/  BRA `(.L_x_125) ;  /* 0x0000000000047947 */ /* 0x000fea0003800000 */
.L_x_124:
[----:B------:R-:W-:Y:S06]  /*0e90*/  BAR.SYNC.DEFER_BLOCKING 0x0 ;  /* 0x0000000000007b1d */ /* 0x000fec0000010000 */
.L_x_125:
[----:B------:R-:W-:Y:S01]  /*0ea0*/  PLOP3.LUT P0, PT, PT, PT, UP0, 0x80, 0x0 ;  /* 0x000000000000781c */ /* 0x000fe20003f0f008 */
[----:B------:R-:W-:Y:S01]  /*0eb0*/  UMOV UR46, 0x1 ;  /* 0x00000001002e7882 */ /* 0x000fe20000000000 */
[----:B------:R-:W-:Y:S01]  /*0ec0*/  ULDC.64 UR50, c[0x0][0x208] ;  /* 0x0000820000327ab9 */ /* 0x000fe20000000a00 */
[----:B------:R-:W-:-:S10]  /*0ed0*/  USEL UR46, UR46, 0x2, !UP0 ;  /* 0x000000022e2e7887 */ /* 0x000fd4000c000000 */
[----:B------:R-:W-:Y:S05]  /*0ee0*/  @!P0 BRA `(.L_x_126) ;  /* 0x000000a000608947 */ /* 0x000fea0003800000 */
.L_x_127:
[----:B------:R-:W-:-:S08]  /*0ef0*/  NOP ;  /* 0x0000000000007918 */ /* 0x000fd00000000000 */
[----:B------:R-:W1:Y:S02]  /*0f00*/  USETMAXREG.TRY_ALLOC.CTAPOOL UP0, 0xf0 ;  /* 0x000000f0000079c8 */ /* 0x000e640008000600 */
[----:B-1----:R-:W-:-:S13]  /*0f10*/  PLOP3.LUT P0, PT, PT, PT, UP0, 0x80, 0x0 ;  /* 0x000000000000781c */ /* 0x002fda0003f0f008 */
[----:B------:R-:W-:Y:S05]  /*0f20*/  @!P0 BRA `(.L_x_127) ;  /* 0xfffffffc00f08947 */ /* 0x000fea000383ffff */
[----:B--2---:R-:W1:Y:S01]  /*0f30*/  S2R R3, SR_TID.X ;  /* 0x0000000000037919 */ /* 0x004e620000002100 */
        /* <DEDUP_REMOVED lines=11> */
[----:B------:R-:W-:Y:S02]  /*0ff0*/  ULOP3.LUT UR47, UR46, 0x1, URZ, 0xfc, !UPT ;  /* 0x000000012e2f7892 */ /* 0x000fe4000f8efc3f */
        /* <DEDUP_REMOVED lines=30> */
[----:B------:R-:W-:Y:S01]  /*11e0*/  IMAD.MOV.U32 R7, RZ, RZ, -0x2 ;  /* 0xfffffffeff077424 */ /* 0x000fe200078e00ff */
[----:B------:R-:W-:Y:S01]  /*11f0*/  LOP3.LUT R10, R10, 0xfffffff8, RZ, 0xc0, !PT ;  /* 0xfffffff80a0a7812 */ /* 0x000fe200078ec0ff */
[----:B------:R-:W-:Y:S01]  /*1200*/  IMAD.U32 R16, RZ, RZ, UR4 ;  /* 0x00000004ff107e24 */ /* 0x000fe2000f8e00ff */
[----:B------:R-:W-:Y:S01]  /*1210*/  LEA.HI R6, R6, R19, RZ, 0x5 ;  /* 0x0000001306067211 */ /* 0x000fe200078f28ff */
[----:B------:R-:W-:Y:S01]  /*1220*/  IMAD.U32 R17, RZ, RZ, UR5 ;  /* 0x00000005ff117e24 */ /* 0x000fe2000f8e00ff */
[----:B------:R-:W-:Y:S01]  /*1230*/  LOP3.LUT R0, R5, 0x7ffffffc, RZ, 0xc0, !PT ;  /* 0x7ffffffc05007812 */ /* 0x000fe200078ec0ff */
[----:B------:R-:W-:Y:S01]  /*1240*/  IMAD.IADD R9, R9, 0x1, -R10 ;  /* 0x0000000109097824 */ /* 0x000fe200078e0a0a */
[----:B------:R-:W-:Y:S01]  /*1250*/  LOP3.LUT R4, R4, 0x3fffffe, RZ, 0xc0, !PT ;  /* 0x03fffffe04047812 */ /* 0x000fe200078ec0ff */
[----:B------:R-:W-:Y:S01]  /*1260*/  IMAD.SHL.U32 R3, R3, 0x8, RZ ;  /* 0x0000000803037824 */ /* 0x000fe200078e00ff */
[----:B------:R-:W-:Y:S01]  /*1270*/  SHF.R.S32.HI R6, RZ, 0x5, R6 ;  /* 0x00000005ff067819 */ /* 0x000fe20000011406 */
[----:B------:R-:W-:-:S02]  /*1280*/  IMAD.IADD R0, R19, 0x1, -R0 ;  /* 0x0000000113007824 */ /* 0x000fc400078e0a00 */
[----:B------:R-:W-:Y:S02]  /*1290*/  IMAD.IADD R4, R23, 0x1, -R4 ;  /* 0x0000000117047824 */ /* 0x000fe400078e0a04 */
[----:B------:R-:W-:Y:S02]  /*12a0*/  IMAD R9, R6, 0x10, R9 ;  /* 0x0000001006097824 */ /* 0x000fe400078e0209 */
[----:B------:R-:W-:Y:S02]  /*12b0*/  IMAD R222, R0, R7, 0xa0 ;  /* 0x000000a000de7424 */ /* 0x000fe400078e0207 */
[----:B------:R-:W-:-:S04]  /*12c0*/  IMAD.WIDE R16, R3, 0x2, R16 ;  /* 0x0000000203107825 */ /* 0x000fc800078e0210 */
[----:B------:R-:W-:-:S07]  /*12d0*/  IMAD R221, R4, 0x40, R9 ;  /* 0x0000004004dd7824 */ /* 0x000fce00078e0209 */
.L_x_154:
        /* <DEDUP_REMOVED lines=62> */
.L_x_128:
        /* <DEDUP_REMOVED lines=54> */
.L_x_221:
[----:B------:R-:W-:Y:S05]  /*1a20*/  @!P0 BRA `(.L_x_130) ;  /* 0x0000000000048947 */ /* 0x000fea0003800000 */
[----:B------:R-:W-:Y:S01]  /*1a30*/  BPT.TRAP 0x1 ;  /* 0x000000040000795c */ /* 0x000fe20000300000 */
.L_x_130:
[----:B-1----:R-:W-:Y:S02]  /*1a40*/  IMAD.U32 R3, RZ, RZ, UR49 ;  /* 0x00000031ff037e24 */ /* 0x002fe4000f8e00ff */
[----:B------:R-:W-:-:S03]  /*1a50*/  IMAD.U32 R4, RZ, RZ, UR36 ;  /* 0x00000024ff047e24 */ /* 0x000fc6000f8e00ff */
[----:B------:R-:W-:Y:S02]  /*1a60*/  LEA R3, R3, UR38, 0x3 ;  /* 0x0000002603037c11 */ /* 0x000fe4000f8e18ff */
[----:B------:R-:W-:-:S04]  /*1a70*/  SHF.L.U32 R4, R4, 0x1f, RZ ;  /* 0x0000001f04047819 */ /* 0x000fc800000006ff */
[----:B------:R1:W2:Y:S01]  /*1a80*/  SYNCS.PHASECHK.TRANS64.TRYWAIT P1, [R3+URZ+0x33430], R4 ;  /* 0x03343004030075a7 */ /* 0x0002a2000802017f */
[----:B------:R-:W-:Y:S05]  /*1a90*/  @!P0 BRA `(.L_x_131) ;  /* 0x0000000000048947 */ /* 0x000fea0003800000 */
[----:B------:R-:W-:Y:S01]  /*1aa0*/  BPT.TRAP 0x1 ;  /* 0x000000040000795c */ /* 0x000fe20000300000 */
.L_x_131:
[----:B--2---:R-:W-:Y:S05]  /*1ab0*/  @P1 BRA `(.L_x_132) ;  /* 0x0000000000081947 */ /* 0x004fea0003800000 */
[----:B------:R-:W2:Y:S02]  /*1ac0*/  SYNCS.PHASECHK.TRANS64.TRYWAIT P1, [R3+URZ+0x33430], R4 ;  /* 0x03343004030075a7 */ /* 0x000ea4000802017f */
[----:B--2---:R-:W-:Y:S05]  /*1ad0*/  @!P1 BRA `(.L_x_133) ;  /* 0x000000cc00489947 */ /* 0x004fea0003800000 */
.L_x_132:
[----:B------:R-:W-:Y:S05]  /*1ae0*/  WARPSYNC.ALL ;  /* 0x0000000000007948 */ /* 0x000fea0003800000 */
[----:B------:R-:W-:Y:S01]  /*1af0*/  UIADD3 UR4, UR38, 0x24200, URZ ;  /* 0x0002420026047890 */ /* 0x000fe2000fffe03f */
[----:B------:R-:W-:Y:S01]  /*1b00*/  WARPGROUP.ARRIVE ;  /* 0x00000000000079c5 */ /* 0x000fe20000000000 */
[----:B------:R-:W-:Y:S02]  /*1b10*/  ULOP3.LUT UR28, UR45, 0x10000, URZ, 0xfc, !UPT ;  /* 0x000100002d1c7892 */ /* 0x000fe4000f8efc3f */
[----:B------:R-:W-:Y:S01]  /*1b20*/  USHF.R.U32.HI UR4, URZ, 0x4, UR4 ;  /* 0x000000043f047899 */ /* 0x000fe20008011604 */
[----:B------:R-:W-:Y:S01]  /*1b30*/  UMOV UR25, 0x80000020 ;  /* 0x8000002000197882 */ /* 0x000fe20000000000 */
[----:B------:R-:W-:-:S02]  /*1b40*/  UMOV UR27, 0x80000020 ;  /* 0x80000020001b7882 */ /* 0x000fc40000000000 */
[----:B------:R-:W-:Y:S01]  /*1b50*/  ULOP3.LUT UR4, UR4, 0x3fff, URZ, 0xc0, !UPT ;  /* 0x00003fff04047892 */ /* 0x000fe2000f8ec03f */
[----:B------:R-:W-:Y:S01]  /*1b60*/  UMOV UR24, UR28 ;  /* 0x0000001c00187c82 */ /* 0x000fe20008000000 */
[----:B------:R-:W-:Y:S02]  /*1b70*/  UMOV UR5, UR25 ;  /* 0x0000001900057c82 */ /* 0x000fe40008000000 */
[----:B------:R-:W-:Y:S01]  /*1b80*/  ULOP3.LUT UR45, UR4, 0x10000, URZ, 0xfc, !UPT ;  /* 0x00010000042d7892 */ /* 0x000fe2000f8efc3f */
[----:B------:R-:W-:Y:S02]  /*1b90*/  UMOV UR7, 0x80000020 ;  /* 0x8000002000077882 */ /* 0x000fe40000000000 */
[----:B------:R-:W-:Y:S01]  /*1ba0*/  UMOV UR4, UR24 ;  /* 0x0000001800047c82 */ /* 0x000fe20008000000 */
[----:B------:R-:W-:Y:S01]  /*1bb0*/  UIMAD UR30, UR49, 0x780, UR45 ;  /* 0x00000780311e78a4 */ /* 0x000fe2000f8e022d */
[----:B------:R-:W-:Y:S01]  /*1bc0*/  UMOV UR11, 0x80000020 ;  /* 0x80000020000b7882 */ /* 0x000fe20000000000 */
[----:B------:R-:W-:-:S02]  /*1bd0*/  UMOV UR15, 0x80000020 ;  /* 0x80000020000f7882 */ /* 0x000fc40000000000 */
[----:B------:R-:W-:Y:S02]  /*1be0*/  UIADD3 UR6, UR30, 0x80, URZ ;  /* 0x000000801e067890 */ /* 0x000fe4000fffe03f */
[----:B------:R-:W-:Y:S02]  /*1bf0*/  UIADD3 UR8, UR30, 0x100, URZ ;  /* 0x000001001e087890 */ /* 0x000fe4000fffe03f */
[----:B------:R-:W-:Y:S01]  /*1c00*/  UMOV UR26, UR30 ;  /* 0x0000001e001a7c82 */ /* 0x000fe20008000000 */
[----:B------:R-:W-:Y:S01]  /*1c10*/  UIADD3 UR9, UR30, 0x180, URZ ;  /* 0x000001801e097890 */ /* 0x000fe2000fffe03f */
[----:B------:R-:W-:Y:S01]  /*1c20*/  QGMMA.64x32x32.F32.E4M3.E4M3 R88, gdesc[UR24], RZ, !UPT, gsb0 ;  /* 0x00600000185879f3 */ /* 0x000fe2000c0008ff */
[----:B------:R-:W-:Y:S01]  /*1c30*/  UMOV UR26, UR6 ;  /* 0x00000006001a7c82 */ /* 0x000fe20008000000 */
[----:B------:R-:W-:Y:S01]  /*1c40*/  UMOV UR27, 0x80000020 ;  /* 0x80000020001b7882 */ /* 0x000fe20000000000 */
[----:B------:R-:W-:Y:S01]  /*1c50*/  UMOV UR6, UR8 ;  /* 0x0000000800067c82 */ /* 0x000fe20008000000 */
[----:B------:R-:W-:-:S02]  /*1c60*/  UIADD3 UR10, UR30, 0x200, URZ ;  /* 0x000002001e0a7890 */ /* 0x000fc4000fffe03f */
[----:B------:R-:W-:Y:S02]  /*1c70*/  UIADD3 UR12, UR30, 0x102, URZ ;  /* 0x000001021e0c7890 */ /* 0x000fe4000fffe03f */
[----:B------:R-:W-:Y:S02]  /*1c80*/  UIADD3 UR13, UR30, 0x182, URZ ;  /* 0x000001821e0d7890 */ /* 0x000fe4000fffe03f */
[----:B------:R-:W-:Y:S02]  /*1c90*/  UIADD3 UR14, UR30, 0x202, URZ ;  /* 0x000002021e0e7890 */ /* 0x000fe4000fffe03f */
[----:B------:R-:W-:Y:S01]  /*1ca0*/  UIADD3 UR18, UR30, 0x382, URZ ;  /* 0x000003821e127890 */ /* 0x000fe2000fffe03f */
[----:B------:R-:W-:Y:S01]  /*1cb0*/  UMOV UR19, 0x80000020 ;  /* 0x8000002000137882 */ /* 0x000fe20000000000 */
[----:B------:R-:W-:Y:S01]  /*1cc0*/  UIADD3 UR22, UR30, 0x600, URZ ;  /* 0x000006001e167890 */ /* 0x000fe2000fffe03f */
[----:B------:R-:W-:Y:S01]  /*1cd0*/  UMOV UR23, 0x80000020 ;  /* 0x8000002000177882 */ /* 0x000fe20000000000 */
[----:B------:R-:W-:Y:S01]  /*1ce0*/  UMOV UR31, 0x80000020 ;  /* 0x80000020001f7882 */ /* 0x000fe20000000000 */
[----:B------:R-:W-:-:S02]  /*1cf0*/  WARPGROUP.DEPBAR.LE gsb0, 0x0 ;  /* 0x00008000000079c5 */ /* 0x000fc40000010000 */
[----:B------:R-:W-:-:S06]  /*1d00*/  WARPGROUP.ARRIVE ;  /* 0x00000000000079c5 */ /* 0x000fcc0000000000 */
[----:B------:R-:W-:Y:S01]  /*1d10*/  QGMMA.64x32x32.F32.E4M3.E4M3 R72, gdesc[UR24], RZ, !UPT, gsb0 ;  /* 0x00600000184879f3 */ /* 0x000fe2000c0008ff */
[----:B------:R-:W-:Y:S01]  /*1d20*/  UMOV UR26, UR9 ;  /* 0x00000009001a7c82 */ /* 0x000fe20008000000 */
[----:B------:R-:W-:Y:S01]  /*1d30*/  UMOV UR27, 0x80000020 ;  /* 0x80000020001b7882 */ /* 0x000fe20000000000 */
[----:B------:R-:W-:Y:S02]  /*1d40*/  WARPGROUP.DEPBAR.LE gsb0, 0x0 ;  /* 0x00008000000079c5 */ /* 0x000fe40000010000 */
[----:B------:R-:W-:-:S06]  /*1d50*/  WARPGROUP.ARRIVE ;  /* 0x00000000000079c5 */ /* 0x000fcc0000000000 */
[----:B------:R-:W-:Y:S01]  /*1d60*/  QGMMA.64x32x32.F32.E4M3.E4M3 R56, gdesc[UR4], RZ, !UPT, gsb0 ;  /* 0x00600000043879f3 */ /* 0x000fe2000c0008ff */
[----:B------:R-:W-:Y:S02]  /*1d70*/  UIADD3 UR4, UR28, 0x2, URZ ;  /* 0x000000021c047890 */ /* 0x000fe4000fffe03f */
[----:B------:R-:W-:Y:S01]  /*1d80*/  UIADD3 UR6, UR30, 0x2, URZ ;  /* 0x000000021e067890 */ /* 0x000fe2000fffe03f */
[----:B------:R-:W-:Y:S01]  /*1d90*/  UMOV UR5, 0x80000020 ;  /* 0x8000002000057882 */ /* 0x000fe20000000000 */
[----:B------:R-:W-:Y:S01]  /*1da0*/  UMOV UR7, 0x80000020 ;  /* 0x8000002000077882 */ /* 0x000fe20000000000 */
[----:B------:R-:W-:Y:S02]  /*1db0*/  UMOV UR9, UR5 ;  /* 0x0000000500097c82 */ /* 0x000fe40008000000 */
[----:B------:R-:W-:Y:S01]  /*1dc0*/  UMOV UR8, UR4 ;  /* 0x0000000400087c82 */ /* 0x000fe20008000000 */
        /* <DEDUP_REMOVED lines=12> */
[----:B------:R-:W-:Y:S01]  /*1e90*/  UMOV UR6, UR10 ;  /* 0x0000000a00067c82 */ /* 0x000fe20008000000 */
[----:B------:R-:W-:Y:S01]  /*1ea0*/  UMOV UR7, 0x80000020 ;  /* 0x8000002000077882 */ /* 0x000fe20000000000 */
[----:B------:R-:W-:Y:S01]  /*1eb0*/  UMOV UR10, UR12 ;  /* 0x0000000c000a7c82 */ /* 0x000fe20008000000 */
[----:B------:R-:W-:Y:S02]  /*1ec0*/  WARPGROUP.DEPBAR.LE gsb0, 0x0 ;  /* 0x00008000000079c5 */ /* 0x000fe40000010000 */
[----:B------:R-:W-:-:S06]  /*1ed0*/  WARPGROUP.ARRIVE ;  /* 0x00000000000079c5 */ /* 0x000fcc0000000000 */
[----:B------:R-:W-:Y:S01]  /*1ee0*/  QGMMA.64x32x32.F32.E4M3.E4M3 R72, gdesc[UR4], R72, gsb0 ;  /* 0x00600000044879f3 */ /* 0x000fe20008000848 */
[----:B------:R-:W-:Y:S01]  /*1ef0*/  UMOV UR6, UR13 ;  /* 0x0000000d00067c82 */ /* 0x000fe20008000000 */
[----:B------:R-:W-:Y:S01]  /*1f00*/  UMOV UR7, 0x80000020 ;  /* 0x8000002000077882 */ /* 0x000fe20000000000 */
[----:B------:R-:W-:Y:S02]  /*1f10*/  WARPGROUP.DEPBAR.LE gsb0, 0x0 ;  /* 0x00008000000079c5 */ /* 0x000fe40000010000 */
[----:B------:R-:W-:-:S06]  /*1f20*/  WARPGROUP.ARRIVE ;  /* 0x00000000000079c5 */ /* 0x000fcc0000000000 */
[----:B------:R-:W-:Y:S01]  /*1f30*/  QGMMA.64x32x32.F32.E4M3.E4M3 R56, gdesc[UR8], R56, gsb0 ;  /* 0x00600000083879f3 */ /* 0x000fe20008000838 */
        /* <DEDUP_REMOVED lines=16> */
[----:B------:R-:W-:Y:S01]  /*2040*/  UIADD3 UR7, UR30, 0x400, URZ ;  /* 0x000004001e077890 */ /* 0x000fe2000fffe03f */
        /* <DEDUP_REMOVED lines=96> */
[----:B------:R-:W-:-:S03]  /*2650*/  UIADD3 UR6, UR30, 0x702, URZ ;  /* 0x000007021e067890 */ /* 0x000fc6000fffe03f */
        /* <DEDUP_REMOVED lines=18> */
[----:B------:R-:W-:Y:S05]  /*2780*/  @!P0 BRA `(.L_x_134) ;  /* 0x0000000000048947 */ /* 0x000fea0003800000 */
[----:B------:R-:W-:Y:S01]  /*2790*/  BPT.TRAP 0x1 ;  /* 0x000000040000795c */ /* 0x000fe20000300000 */
.L_x_134:
[C---:B-12---:R-:W-:Y:S01]  /*27a0*/  FMUL.FTZ R4, R0.reuse, R88 ;  /* 0x0000005800047220 */ /* 0x046fe20000410000 */
[C---:B------:R-:W-:Y:S01]  /*27b0*/  FMUL.FTZ R7, R0.reuse, R89 ;  /* 0x0000005900077220 */ /* 0x040fe20000410000 */
[C---:B------:R-:W-:Y:S01]  /*27c0*/  FMUL.FTZ R92, R0.reuse, R92 ;  /* 0x0000005c005c7220 */ /* 0x040fe20000410000 */
[C---:B------:R-:W-:Y:S01]  /*27d0*/  FMUL.FTZ R24, R0.reuse, R24 ;  /* 0x0000001800187220 */ /* 0x040fe20000410000 */
[C---:B------:R-:W-:Y:S01]  /*27e0*/  FMUL.FTZ R25, R0.reuse, R25 ;  /* 0x0000001900197220 */ /* 0x040fe20000410000 */
[C---:B------:R-:W-:Y:S01]  /*27f0*/  FMUL.FTZ R93, R0.reuse, R93 ;  /* 0x0000005d005d7220 */ /* 0x040fe20000410000 */
        /* <DEDUP_REMOVED lines=9> */
[C---:B------:R-:W-:Y:S01]  /*2890*/  FMUL.FTZ R101, R0.reuse, R101 ;  /* 0x0000006500657220 */ /* 0x040fe20000410000 */
[C---:B------:R-:W-:Y:S01]  /*28a0*/  FMUL.FTZ R72, R0.reuse, R72 ;  /* 0x0000004800487220 */ /* 0x040fe20000410000 */
[C---:B------:R-:W-:Y:S01]  /*28b0*/  FMUL.FTZ R11, R0.reuse, R98 ;  /* 0x00000062000b7220 */ /* 0x040fe20000410000 */
[C---:B------:R-:W-:Y:S01]  /*28c0*/  FMUL.FTZ R73, R0.reuse, R73 ;  /* 0x0000004900497220 */ /* 0x040fe20000410000 */
[C---:B------:R-:W-:Y:S01]  /*28d0*/  FMUL.FTZ R10, R0.reuse, R99 ;  /* 0x00000063000a7220 */ /* 0x040fe20000410000 */
        /* <DEDUP_REMOVED lines=11> */
[----:B---3--:R-:W-:-:S02]  /*2990*/  VIADD R24, R222, UR55 ;  /* 0x00000037de187c36 */ /* 0x008fc40008000000 */
[C---:B------:R-:W-:Y:S01]  /*29a0*/  FMUL.FTZ R78, R0.reuse, R78 ;  /* 0x0000004e004e7220 */ /* 0x040fe20000410000 */
[C---:B------:R-:W-:Y:S01]  /*29b0*/  FMUL.FTZ R85, R0.reuse, R85 ;  /* 0x0000005500557220 */ /* 0x040fe20000410000 */
[C---:B------:R-:W-:Y:S01]  /*29c0*/  FMUL.FTZ R20, R0.reuse, R79 ;  /* 0x0000004f00147220 */ /* 0x040fe20000410000 */
[C---:B------:R-:W-:Y:S01]  /*29d0*/  FMUL.FTZ R56, R0.reuse, R56 ;  /* 0x0000003800387220 */ /* 0x040fe20000410000 */
[C---:B------:R-:W-:Y:S01]  /*29e0*/  FMUL.FTZ R82, R0.reuse, R82 ;  /* 0x0000005200527220 */ /* 0x040fe20000410000 */
[C---:B------:R-:W-:Y:S01]  /*29f0*/  FMUL.FTZ R57, R0.reuse, R57 ;  /* 0x0000003900397220 */ /* 0x040fe20000410000 */
[----:B------:R-:W3:Y:S01]  /*2a00*/  MUFU.TANH R92, R92 ;  /* 0x0000005c005c7308 */ /* 0x000ee20000002400 */
[----:B----4-:R-:W-:Y:S02]  /*2a10*/  IMAD.U32 R25, RZ, RZ, UR54 ;  /* 0x00000036ff197e24 */ /* 0x010fe4000f8e00ff */
[C---:B------:R-:W-:Y:S01]  /*2a20*/  FMUL.FTZ R60, R0.reuse, R60 ;  /* 0x0000003c003c7220 */ /* 0x040fe20000410000 */
[C---:B------:R-:W-:Y:S01]  /*2a30*/  FMUL.FTZ R83, R0.reuse, R83 ;  /* 0x0000005300537220 */ /* 0x040fe20000410000 */
[----:B------:R-:W-:Y:S01]  /*2a40*/  FMUL.FTZ R86, R0, R86 ;  /* 0x0000005600567220 */ /* 0x000fe20000410000 */
[----:B------:R-:W-:-:S02]  /*2a50*/  IMAD R108, R25, -0xa0, R24 ;  /* 0xffffff60196c7824 */ /* 0x000fc400078e0218 */
[C---:B------:R-:W-:Y:S01]  /*2a60*/  FMUL.FTZ R61, R0.reuse, R61 ;  /* 0x0000003d003d7220 */ /* 0x040fe20000410000 */
[C---:B------:R-:W-:Y:S01]  /*2a70*/  FMUL.FTZ R87, R0.reuse, R87 ;  /* 0x0000005700577220 */ /* 0x040fe20000410000 */
[----:B------:R-:W4:Y:S01]  /*2a80*/  MUFU.TANH R93, R93 ;  /* 0x0000005d005d7308 */ /* 0x000f220000002400 */
[----:B------:R-:W-:Y:S01]  /*2a90*/  FMUL.FTZ R64, R0, R64 ;  /* 0x0000004000407220 */ /* 0x000fe20000410000 */
[----:B------:R-:W-:Y:S01]  /*2aa0*/  ISETP.GT.AND P4, PT, R108, RZ, PT ;  /* 0x000000ff6c00720c */ /* 0x000fe20003f84270 */
[----:B------:R-:W-:Y:S01]  /*2ab0*/  FMUL.FTZ R58, R0, R58 ;  /* 0x0000003a003a7220 */ /* 0x000fe20000410000 */
[----:B------:R-:W-:Y:S01]  /*2ac0*/  ISETP.GT.AND P3, PT, R108, 0x1, PT ;  /* 0x000000016c00780c */ /* 0x000fe20003f64270 */
[----:B------:R-:W-:Y:S01]  /*2ad0*/  FMUL.FTZ R65, R0, R65 ;  /* 0x0000004100417220 */ /* 0x000fe20000410000 */
[----:B------:R-:W-:Y:S01]  /*2ae0*/  ISETP.GT.AND P2, PT, R108, 0x8, PT ;  /* 0x000000086c00780c */ /* 0x000fe20003f44270 */
[----:B------:R-:W-:Y:S01]  /*2af0*/  FMUL.FTZ R68, R0, R68 ;  /* 0x0000004400447220 */ /* 0x000fe20000410000 */
[----:B------:R-:W5:Y:S01]  /*2b00*/  MUFU.TANH R96, R96 ;  /* 0x0000006000607308 */ /* 0x000f620000002400 */
[----:B-1----:R-:W-:Y:S01]  /*2b10*/  FSEL R109, R4, -INF , P4 ;  /* 0xff800000046d7808 */ /* 0x002fe20002000000 */
[C---:B------:R-:W-:Y:S01]  /*2b20*/  FMUL.FTZ R59, R0.reuse, R59 ;  /* 0x0000003b003b7220 */ /* 0x040fe20000410000 */
[----:B--2---:R-:W-:Y:S01]  /*2b30*/  FSEL R110, R7, -INF , P3 ;  /* 0xff800000076e7808 */ /* 0x004fe20001800000 */
[----:B------:R-:W-:Y:S01]  /*2b40*/  FMUL.FTZ R26, R0, R26 ;  /* 0x0000001a001a7220 */ /* 0x000fe20000410000 */
[----:B------:R-:W-:Y:S01]  /*2b50*/  ISETP.GT.AND P1, PT, R108, 0x9, PT ;  /* 0x000000096c00780c */ /* 0x000fe20003f24270 */
[----:B------:R-:W-:Y:S01]  /*2b60*/  FMUL.FTZ R62, R0, R62 ;  /* 0x0000003e003e7220 */ /* 0x000fe20000410000 */
[----:B---3--:R-:W-:Y:S01]  /*2b70*/  FSEL R111, R92, -INF , P2 ;  /* 0xff8000005c6f7808 */ /* 0x008fe20001000000 */
[----:B------:R-:W1:Y:S01]  /*2b80*/  MUFU.TANH R5, R5 ;  /* 0x0000000500057308 */ /* 0x000e620000002400 */
[----:B------:R-:W-:Y:S01]  /*2b90*/  FMNMX.FTZ R4, R109, R110, !PT ;  /* 0x0000006e6d047209 */ /* 0x000fe20007810000 */
[----:B------:R-:W-:Y:S01]  /*2ba0*/  FMUL.FTZ R69, R0, R69 ;  /* 0x0000004500457220 */ /* 0x000fe20000410000 */
[----:B------:R-:W-:Y:S01]  /*2bb0*/  ISETP.GT.AND P6, PT, R108, 0x10, PT ;  /* 0x000000106c00780c */ /* 0x000fe20003fc4270 */
[C---:B------:R-:W-:Y:S01]  /*2bc0*/  FMUL.FTZ R27, R0.reuse, R27 ;  /* 0x0000001b001b7220 */ /* 0x040fe20000410000 */
[----:B----4-:R-:W-:Y:S01]  /*2bd0*/  FSEL R93, R93, -INF , P1 ;  /* 0xff8000005d5d7808 */ /* 0x010fe20000800000 */
[----:B------:R-:W-:Y:S01]  /*2be0*/  FMUL.FTZ R63, R0, R63 ;  /* 0x0000003f003f7220 */ /* 0x000fe20000410000 */
[----:B------:R-:W-:Y:S01]  /*2bf0*/  FMNMX.FTZ R4, R111, R4, !PT ;  /* 0x000000046f047209 */ /* 0x000fe20007810000 */
[----:B------:R-:W2:Y:S01]  /*2c00*/  MUFU.TANH R97, R97 ;  /* 0x0000006100617308 */ /* 0x000ea20000002400 */
[----:B------:R-:W-:Y:S01]  /*2c10*/  ISETP.GT.AND P5, PT, R108, 0x11, PT ;  /* 0x000000116c00780c */ /* 0x000fe20003fa4270 */
[----:B------:R-:W-:Y:S01]  /*2c20*/  FMUL.FTZ R40, R0, R40 ;  /* 0x0000002800287220 */ /* 0x000fe20000410000 */
[----:B-----5:R-:W-:Y:S01]  /*2c30*/  FSEL R96, R96, -INF , P6 ;  /* 0xff80000060607808 */ /* 0x020fe20003000000 */
[C---:B------:R-:W-:Y:S01]  /*2c40*/  FMUL.FTZ R28, R0.reuse, R28 ;  /* 0x0000001c001c7220 */ /* 0x040fe20000410000 */
[----:B------:R-:W-:Y:S01]  /*2c50*/  FMNMX.FTZ R7, R93, R4, !PT ;  /* 0x000000045d077209 */ /* 0x000fe20007810000 */
[C---:B------:R-:W-:Y:S01]  /*2c60*/  FMUL.FTZ R66, R0.reuse, R66 ;  /* 0x0000004200427220 */ /* 0x040fe20000410000 */
[C---:B------:R-:W-:Y:S01]  /*2c70*/  FMUL.FTZ R41, R0.reuse, R41 ;  /* 0x0000002900297220 */ /* 0x040fe20000410000 */
[----:B------:R-:W3:Y:S01]  /*2c80*/  MUFU.TANH R6, R6 ;  /* 0x0000000600067308 */ /* 0x000ee20000002400 */
[----:B-1----:R-:W-:Y:S01]  /*2c90*/  FSEL R5, R5, -INF , P4 ;  /* 0xff80000005057808 */ /* 0x002fe20002000000 */
[----:B------:R-:W-:Y:S01]  /*2ca0*/  FMUL.FTZ R29, R0, R29 ;  /* 0x0000001d001d7220 */ /* 0x000fe20000410000 */
[----:B------:R-:W-:Y:S01]  /*2cb0*/  ISETP.GT.AND P4, PT, R108, 0x18, PT ;  /* 0x000000186c00780c */ /* 0x000fe20003f84270 */
[----:B------:R-:W-:Y:S01]  /*2cc0*/  FMUL.FTZ R67, R0, R67 ;  /* 0x0000004300437220 */ /* 0x000fe20000410000 */
[----:B------:R-:W-:Y:S01]  /*2cd0*/  FMNMX.FTZ R4, R96, R7, !PT ;  /* 0x0000000760047209 */ /* 0x000fe20007810000 */
[C---:B------:R-:W-:Y:S01]  /*2ce0*/  FMUL.FTZ R44, R0.reuse, R44 ;  /* 0x0000002c002c7220 */ /* 0x040fe20000410000 */
[C---:B------:R-:W-:Y:S01]  /*2cf0*/  FMUL.FTZ R32, R0.reuse, R32 ;  /* 0x0000002000207220 */ /* 0x040fe20000410000 */
[----:B------:R-:W1:Y:S01]  /*2d00*/  MUFU.TANH R100, R100 ;  /* 0x0000006400647308 */ /* 0x000e620000002400 */
[----:B--2---:R-:W-:Y:S01]  /*2d10*/  FSEL R97, R97, -INF , P5 ;  /* 0xff80000061617808 */ /* 0x004fe20002800000 */
[C---:B------:R-:W-:Y:S01]  /*2d20*/  FMUL.FTZ R70, R0.reuse, R70 ;  /* 0x0000004600467220 */ /* 0x040fe20000410000 */
[C---:B------:R-:W-:Y:S01]  /*2d30*/  FMUL.FTZ R45, R0.reuse, R45 ;  /* 0x0000002d002d7220 */ /* 0x040fe20000410000 */
[C---:B------:R-:W-:Y:S01]  /*2d40*/  FMUL.FTZ R54, R0.reuse, R54 ;  /* 0x0000003600367220 */ /* 0x040fe20000410000 */
[----:B------:R-:W-:Y:S01]  /*2d50*/  FMNMX.FTZ R7, R97, R4, !PT ;  /* 0x0000000461077209 */ /* 0x000fe20007810000 */
[C---:B------:R-:W-:Y:S01]  /*2d60*/  FMUL.FTZ R33, R0.reuse, R33 ;  /* 0x0000002100217220 */ /* 0x040fe20000410000 */
[----:B------:R-:W-:Y:S01]  /*2d70*/  FMUL.FTZ R71, R0, R71 ;  /* 0x0000004700477220 */ /* 0x000fe20000410000 */
[----:B------:R-:W2:Y:S01]  /*2d80*/  MUFU.TANH R8, R8 ;  /* 0x0000000800087308 */ /* 0x000ea20000002400 */
[----:B---3--:R-:W-:Y:S01]  /*2d90*/  FSEL R6, R6, -INF , P3 ;  /* 0xff80000006067808 */ /* 0x008fe20001800000 */
[----:B------:R-:W-:Y:S01]  /*2da0*/  FMUL.FTZ R48, R0, R48 ;  /* 0x0000003000307220 */ /* 0x000fe20000410000 */
[----:B------:R-:W-:Y:S01]  /*2db0*/  ISETP.GT.AND P3, PT, R108, 0x19, PT ;  /* 0x000000196c00780c */ /* 0x000fe20003f64270 */
[C---:B------:R-:W-:Y:S01]  /*2dc0*/  FMUL.FTZ R52, R0.reuse, R52 ;  /* 0x0000003400347220 */ /* 0x040fe20000410000 */
[C---:B------:R-:W-:Y:S01]  /*2dd0*/  FMUL.FTZ R42, R0.reuse, R42 ;  /* 0x0000002a002a7220 */ /* 0x040fe20000410000 */
[C---:B------:R-:W-:Y:S01]  /*2de0*/  FMUL.FTZ R49, R0.reuse, R49 ;  /* 0x0000003100317220 */ /* 0x040fe20000410000 */
[----:B------:R-:W-:Y:S01]  /*2df0*/  FMUL.FTZ R36, R0, R36 ;  /* 0x0000002400247220 */ /* 0x000fe20000410000 */
[----:B------:R-:W3:Y:S01]  /*2e00*/  MUFU.TANH R101, R101 ;  /* 0x0000006500657308 */ /* 0x000ee20000002400 */
[----:B-1----:R-:W-:Y:S01]  /*2e10*/  FSEL R100, R100, -INF , P4 ;  /* 0xff80000064647808 */ /* 0x002fe20002000000 */
[C---:B------:R-:W-:Y:S01]  /*2e20*/  FMUL.FTZ R43, R0.reuse, R43 ;  /* 0x0000002b002b7220 */ /* 0x040fe20000410000 */
[C---:B------:R-:W-:Y:S01]  /*2e30*/  FMUL.FTZ R37, R0.reuse, R37 ;  /* 0x0000002500257220 */ /* 0x040fe20000410000 */
[----:B------:R-:W-:Y:S01]  /*2e40*/  FMUL.FTZ R46, R0, R46 ;  /* 0x0000002e002e7220 */ /* 0x000fe20000410000 */
[----:B------:R-:W-:Y:S01]  /*2e50*/  FMNMX.FTZ R4, R100, R7, !PT ;  /* 0x0000000764047209 */ /* 0x000fe20007810000 */
[C---:B------:R-:W-:Y:S01]  /*2e60*/  FMUL.FTZ R51, R0.reuse, R51 ;  /* 0x0000003300337220 */ /* 0x040fe20000410000 */
[----:B------:R-:W-:Y:S01]  /*2e70*/  FMUL.FTZ R53, R0, R53 ;  /* 0x0000003500357220 */ /* 0x000fe20000410000 */
[----:B------:R-:W1:Y:S01]  /*2e80*/  MUFU.TANH R9, R9 ;  /* 0x0000000900097308 */ /* 0x000e620000002400 */
[----:B--2---:R-:W-:Y:S01]  /*2e90*/  FSEL R8, R8, -INF , P2 ;  /* 0xff80000008087808 */ /* 0x004fe20001000000 */
[----:B------:R-:W-:Y:S01]  /*2ea0*/  FMUL.FTZ R47, R0, R47 ;  /* 0x0000002f002f7220 */ /* 0x000fe20000410000 */
[----:B------:R-:W-:Y:S01]  /*2eb0*/  ISETP.GT.AND P2, PT, R108, 0x20, PT ;  /* 0x000000206c00780c */ /* 0x000fe20003f44270 */
[C---:B------:R-:W-:Y:S01]  /*2ec0*/  FMUL.FTZ R50, R0.reuse, R50 ;  /* 0x0000003200327220 */ /* 0x040fe20000410000 */
[C---:B------:R-:W-:Y:S01]  /*2ed0*/  FMUL.FTZ R55, R0.reuse, R55 ;  /* 0x0000003700377220 */ /* 0x040fe20000410000 */
[----:B------:R-:W-:Y:S01]  /*2ee0*/  ULDC UR10, c[0x0][0x988] ;  /* 0x00026200000a7ab9 */ /* 0x000fe20000000800 */
[----:B------:R-:W-:Y:S01]  /*2ef0*/  P2R R104, PR, RZ, 0x1 ;  /* 0x00000001ff687803 */ /* 0x000fe20000000000 */
[----:B------:R-:W2:Y:S01]  /*2f00*/  MUFU.TANH R72, R72 ;  /* 0x0000004800487308 */ /* 0x000ea20000002400 */
[----:B---3--:R-:W-:Y:S01]  /*2f10*/  FSEL R101, R101, -INF , P3 ;  /* 0xff80000065657808 */ /* 0x008fe20001800000 */
[C---:B------:R-:W-:Y:S01]  /*2f20*/  FMUL.FTZ R30, R0.reuse, R30 ;  /* 0x0000001e001e7220 */ /* 0x040fe20000410000 */
[C---:B------:R-:W-:Y:S01]  /*2f30*/  FMUL.FTZ R31, R0.reuse, R31 ;  /* 0x0000001f001f7220 */ /* 0x040fe20000410000 */
        /* <DEDUP_REMOVED lines=8> */
[----:B------:R-:W-:Y:S01]  /*2fc0*/  UISETP.GE.AND UP0, UPT, UR55, 0xa1, UPT ;  /* 0x000000a13700788c */ /* 0x000fe2000bf06270 */
[----:B------:R-:W-:-:S03]  /*2fd0*/  CS2R R118, SRZ ;  /* 0x0000000000767805 */ /* 0x000fc6000001ff00 */
[----:B------:R-:W1:Y:S01]  /*2fe0*/  MUFU.TANH R73, R73 ;  /* 0x0000004900497308 */ /* 0x000e620000002400 */
[----:B--2---:R-:W-:-:S04]  /*2ff0*/  FSEL R112, R72, -INF , P2 ;  /* 0xff80000048707808 */ /* 0x004fc80001000000 */
[----:B------:R-:W-:-:S03]  /*3000*/  FMNMX.FTZ R4, R112, R7, !PT ;  /* 0x0000000770047209 */ /* 0x000fc60007810000 */
[----:B------:R-:W2:Y:S01]  /*3010*/  MUFU.TANH R10, R10 ;  /* 0x0000000a000a7308 */ /* 0x000ea20000002400 */
[----:B---3--:R-:W-:Y:S02]  /*3020*/  FSEL R11, R11, -INF , P6 ;  /* 0xff8000000b0b7808 */ /* 0x008fe40003000000 */
[----:B------:R-:W-:-:S05]  /*3030*/  ISETP.GT.AND P6, PT, R108, 0x28, PT ;  /* 0x000000286c00780c */ /* 0x000fca0003fc4270 */
[----:B------:R-:W3:Y:S01]  /*3040*/  MUFU.TANH R76, R76 ;  /* 0x0000004c004c7308 */ /* 0x000ee20000002400 */
[----:B-1----:R-:W-:-:S04]  /*3050*/  FSEL R113, R73, -INF , P1 ;  /* 0xff80000049717808 */ /* 0x002fc80000800000 */
[----:B------:R-:W-:-:S03]  /*3060*/  FMNMX.FTZ R7, R113, R4, !PT ;  /* 0x0000000471077209 */ /* 0x000fc60007810000 */
[----:B------:R-:W1:Y:S01]  /*3070*/  MUFU.TANH R13, R13 ;  /* 0x0000000d000d7308 */ /* 0x000e620000002400 */
[----:B--2---:R-:W-:Y:S02]  /*3080*/  FSEL R10, R10, -INF , P5 ;  /* 0xff8000000a0a7808 */ /* 0x004fe40002800000 */
[----:B------:R-:W-:-:S05]  /*3090*/  ISETP.GT.AND P5, PT, R108, 0x29, PT ;  /* 0x000000296c00780c */ /* 0x000fca0003fa4270 */
[----:B------:R-:W2:Y:S01]  /*30a0*/  MUFU.TANH R77, R77 ;  /* 0x0000004d004d7308 */ /* 0x000ea20000002400 */
[----:B---3--:R-:W-:-:S04]  /*30b0*/  FSEL R76, R76, -INF , P6 ;  /* 0xff8000004c4c7808 */ /* 0x008fc80003000000 */
[----:B------:R-:W-:-:S03]  /*30c0*/  FMNMX.FTZ R4, R76, R7, !PT ;  /* 0x000000074c047209 */ /* 0x000fc60007810000 */
[----:B------:R-:W3:Y:S01]  /*30d0*/  MUFU.TANH R12, R12 ;  /* 0x0000000c000c7308 */ /* 0x000ee20000002400 */
[----:B-1----:R-:W-:Y:S02]  /*30e0*/  FSEL R13, R13, -INF , P4 ;  /* 0xff8000000d0d7808 */ /* 0x002fe40002000000 */
[----:B------:R-:W-:-:S05]  /*30f0*/  ISETP.GT.AND P4, PT, R108, 0x30, PT ;  /* 0x000000306c00780c */ /* 0x000fca0003f84270 */
        /* <DEDUP_REMOVED lines=37> */
[----:B--2---:R-:W-:-:S07]  /*3350*/  FSEL R82, R57, -INF , P5 ;  /* 0xff80000039527808 */ /* 0x004fce0002800000 */
[----:B------:R-:W2:Y:S01]  /*3360*/  MUFU.TANH R86, R86 ;  /* 0x0000005600567308 */ /* 0x000ea20000002400 */
[----:B---3--:R-:W-:Y:S02]  /*3370*/  FSEL R21, R21, -INF , P3 ;  /* 0xff80000015157808 */ /* 0x008fe40001800000 */
[----:B------:R-:W-:-:S05]  /*3380*/  ISETP.GT.AND P3, PT, R108, 0x49, PT ;  /* 0x000000496c00780c */ /* 0x000fca0003f64270 */
[----:B------:R-:W3:Y:S01]  /*3390*/  MUFU.TANH R61, R61 ;  /* 0x0000003d003d7308 */ /* 0x000ee20000002400 */
[----:B-1----:R-:W-:-:S07]  /*33a0*/  FSEL R83, R60, -INF , P4 ;  /* 0xff8000003c537808 */ /* 0x002fce0002000000 */
[----:B------:R-:W-:Y:S01]  /*33b0*/  MUFU.TANH R87, R87 ;  /* 0x0000005700577308 */ /* 0x000fe20000002400 */
[----:B--2---:R-:W-:Y:S02]  /*33c0*/  FSEL R24, R86, -INF , P2 ;  /* 0xff80000056187808 */ /* 0x004fe40001000000 */
[----:B------:R-:W-:-:S05]  /*33d0*/  ISETP.GT.AND P2, PT, R108, 0x50, PT ;  /* 0x000000506c00780c */ /* 0x000fca0003f44270 */
[----:B------:R-:W1:Y:S01]  /*33e0*/  MUFU.TANH R64, R64 ;  /* 0x0000004000407308 */ /* 0x000e620000002400 */
[----:B---3--:R-:W-:-:S07]  /*33f0*/  FSEL R60, R61, -INF , P3 ;  /* 0xff8000003d3c7808 */ /* 0x008fce0001800000 */
[----:B------:R-:W2:Y:S08]  /*3400*/  MUFU.TANH R58, R58 ;  /* 0x0000003a003a7308 */ /* 0x000eb00000002400 */
[----:B------:R-:W3:Y:S08]  /*3410*/  MUFU.TANH R65, R65 ;  /* 0x0000004100417308 */ /* 0x000ef00000002400 */
[----:B------:R1:W-:Y:S08]  /*3420*/  MUFU.TANH R74, R59 ;  /* 0x0000003b004a7308 */ /* 0x0003f00000002400 */
[----:B------:R-:W4:Y:S01]  /*3430*/  MUFU.TANH R68, R68 ;  /* 0x0000004400447308 */ /* 0x000f220000002400 */
[----:B-1----:R-:W-:-:S07]  /*3440*/  FSEL R59, R64, -INF , P2 ;  /* 0xff800000403b7808 */ /* 0x002fce0001000000 */
[----:B------:R1:W-:Y:S08]  /*3450*/  MUFU.TANH R98, R26 ;  /* 0x0000001a00627308 */ /* 0x0003f00000002400 */
[----:B------:R-:W5:Y:S01]  /*3460*/  MUFU.TANH R62, R62 ;  /* 0x0000003e003e7308 */ /* 0x000f620000002400 */
[----:B-1----:R-:W-:Y:S02]  /*3470*/  FMNMX.FTZ R26, R82, R25, !PT ;  /* 0x00000019521a7209 */ /* 0x002fe40007810000 */
[----:B------:R-:W-:-:S02]  /*3480*/  FSEL R25, R87, -INF , P1 ;  /* 0xff80000057197808 */ /* 0x000fc40000800000 */
[----:B------:R-:W-:-:S03]  /*3490*/  ISETP.GT.AND P1, PT, R108, 0x51, PT ;  /* 0x000000516c00780c */ /* 0x000fc60003f24270 */
[----:B------:R-:W-:Y:S08]  /*34a0*/  MUFU.TANH R69, R69 ;  /* 0x0000004500457308 */ /* 0x000ff00000002400 */
[----:B------:R1:W-:Y:S08]  /*34b0*/  MUFU.TANH R99, R27 ;  /* 0x0000001b00637308 */ /* 0x0003f00000002400 */
[----:B------:R-:W5:Y:S01]  /*34c0*/  MUFU.TANH R63, R63 ;  /* 0x0000003f003f7308 */ /* 0x000f620000002400 */
[----:B-1----:R-:W-:-:S02]  /*34d0*/  FMNMX.FTZ R27, R83, R26, !PT ;  /* 0x0000001a531b7209 */ /* 0x002fc40007810000 */
[----:B--2---:R-:W-:Y:S02]  /*34e0*/  FSEL R26, R58, -INF , P6 ;  /* 0xff8000003a1a7808 */ /* 0x004fe40003000000 */
[----:B------:R-:W-:Y:S02]  /*34f0*/  ISETP.GT.AND P6, PT, R108, 0x58, PT ;  /* 0x000000586c00780c */ /* 0x000fe40003fc4270 */
[----:B---3--:R-:W-:Y:S01]  /*3500*/  FSEL R58, R65, -INF , P1 ;  /* 0xff800000413a7808 */ /* 0x008fe20000800000 */
[----:B------:R-:W-:Y:S01]  /*3510*/  MUFU.TANH R40, R40 ;  /* 0x0000002800287308 */ /* 0x000fe20000002400 */
[----:B----4-:R-:W-:-:S07]  /*3520*/  FSEL R57, R68, -INF , P6 ;  /* 0xff80000044397808 */ /* 0x010fce0003000000 */
[----:B------:R1:W-:Y:S08]  /*3530*/  MUFU.TANH R102, R28 ;  /* 0x0000001c00667308 */ /* 0x0003f00000002400 */
[----:B------:R-:W2:Y:S01]  /*3540*/  MUFU.TANH R66, R66 ;  /* 0x0000004200427308 */ /* 0x000ea20000002400 */
[----:B-1----:R-:W-:Y:S02]  /*3550*/  FMNMX.FTZ R28, R60, R27, !PT ;  /* 0x0000001b3c1c7209 */ /* 0x002fe40007810000 */
[----:B------:R-:W-:Y:S01]  /*3560*/  FSEL R27, R74, -INF , P5 ;  /* 0xff8000004a1b7808 */ /* 0x000fe20002800000 */
[----:B------:R-:W-:Y:S01]  /*3570*/  IMAD.U32 R74, RZ, RZ, UR10 ;  /* 0x0000000aff4a7e24 */ /* 0x000fe2000f8e00ff */
[----:B------:R-:W-:-:S03]  /*3580*/  ISETP.GT.AND P5, PT, R108, 0x59, PT ;  /* 0x000000596c00780c */ /* 0x000fc60003fa4270 */
[----:B------:R-:W-:Y:S08]  /*3590*/  MUFU.TANH R41, R41 ;  /* 0x0000002900297308 */ /* 0x000ff00000002400 */
[----:B------:R1:W-:Y:S08]  /*35a0*/  MUFU.TANH R103, R29 ;  /* 0x0000001d00677308 */ /* 0x0003f00000002400 */
[----:B------:R-:W-:Y:S01]  /*35b0*/  MUFU.TANH R67, R67 ;  /* 0x0000004300437308 */ /* 0x000fe20000002400 */
[----:B-1----:R-:W-:-:S02]  /*35c0*/  FMNMX.FTZ R29, R59, R28, !PT ;  /* 0x0000001c3b1d7209 */ /* 0x002fc40007810000 */
[----:B-----5:R-:W-:Y:S02]  /*35d0*/  FSEL R28, R62, -INF , P4 ;  /* 0xff8000003e1c7808 */ /* 0x020fe40002000000 */
[----:B------:R-:W-:-:S03]  /*35e0*/  ISETP.GT.AND P4, PT, R108, 0x60, PT ;  /* 0x000000606c00780c */ /* 0x000fc60003f84270 */
[----:B------:R-:W1:Y:S08]  /*35f0*/  MUFU.TANH R44, R44 ;  /* 0x0000002c002c7308 */ /* 0x000e700000002400 */
[----:B------:R3:W-:Y:S08]  /*3600*/  MUFU.TANH R105, R32 ;  /* 0x0000002000697308 */ /* 0x0007f00000002400 */
[----:B------:R-:W4:Y:S01]  /*3610*/  MUFU.TANH R70, R70 ;  /* 0x0000004600467308 */ /* 0x000f220000002400 */
[----:B---3--:R-:W-:-:S02]  /*3620*/  FMNMX.FTZ R32, R58, R29, !PT ;  /* 0x0000001d3a207209 */ /* 0x008fc40007810000 */
[----:B------:R-:W-:Y:S02]  /*3630*/  FSEL R29, R63, -INF , P3 ;  /* 0xff8000003f1d7808 */ /* 0x000fe40001800000 */
[----:B------:R-:W-:-:S03]  /*3640*/  ISETP.GT.AND P3, PT, R108, 0x61, PT ;  /* 0x000000616c00780c */ /* 0x000fc60003f64270 */
[----:B------:R-:W-:Y:S08]  /*3650*/  MUFU.TANH R45, R45 ;  /* 0x0000002d002d7308 */ /* 0x000ff00000002400 */
[----:B------:R3:W-:Y:S08]  /*3660*/  MUFU.TANH R91, R54 ;  /* 0x00000036005b7308 */ /* 0x0007f00000002400 */
[----:B------:R5:W-:Y:S01]  /*3670*/  MUFU.TANH R106, R33 ;  /* 0x00000021006a7308 */ /* 0x000be20000002400 */
[----:B---3--:R-:W-:-:S07]  /*3680*/  FSEL R54, R69, -INF , P5 ;  /* 0xff80000045367808 */ /* 0x008fce0002800000 */
[----:B------:R-:W3:Y:S01]  /*3690*/  MUFU.TANH R71, R71 ;  /* 0x0000004700477308 */ /* 0x000ee20000002400 */
[----:B-----5:R-:W-:Y:S02]  /*36a0*/  FMNMX.FTZ R33, R57, R32, !PT ;  /* 0x0000002039217209 */ /* 0x020fe40007810000 */
[----:B--2---:R-:W-:Y:S02]  /*36b0*/  FSEL R32, R66, -INF , P2 ;  /* 0xff80000042207808 */ /* 0x004fe40001000000 */
[----:B------:R-:W-:Y:S02]  /*36c0*/  FMNMX.FTZ R33, R54, R33, !PT ;  /* 0x0000002136217209 */ /* 0x000fe40007810000 */
[----:B------:R-:W-:Y:S01]  /*36d0*/  ISETP.GT.AND P2, PT, R108, 0x68, PT ;  /* 0x000000686c00780c */ /* 0x000fe20003f44270 */
[----:B------:R1:W-:Y:S08]  /*36e0*/  MUFU.TANH R75, R48 ;  /* 0x00000030004b7308 */ /* 0x0003f00000002400 */
[----:B------:R2:W-:Y:S01]  /*36f0*/  MUFU.TANH R89, R52 ;  /* 0x0000003400597308 */ /* 0x0005e20000002400 */
[----:B-1----:R-:W-:-:S07]  /*3700*/  FSEL R48, R44, -INF , P2 ;  /* 0xff8000002c307808 */ /* 0x002fce0001000000 */
[----:B------:R-:W-:Y:S01]  /*3710*/  MUFU.TANH R42, R42 ;  /* 0x0000002a002a7308 */ /* 0x000fe20000002400 */
[----:B--2---:R-:W-:-:S07]  /*3720*/  FSEL R52, R40, -INF , P4 ;  /* 0xff80000028347808 */ /* 0x004fce0002000000 */
[----:B------:R1:W-:Y:S08]  /*3730*/  MUFU.TANH R79, R49 ;  /* 0x00000031004f7308 */ /* 0x0003f00000002400 */
[----:B------:R2:W-:Y:S01]  /*3740*/  MUFU.TANH R107, R36 ;  /* 0x00000024006b7308 */ /* 0x0005e20000002400 */
[----:B-1----:R-:W-:-:S07]  /*3750*/  FSEL R49, R41, -INF , P3 ;  /* 0xff80000029317808 */ /* 0x002fce0001800000 */
[----:B------:R-:W1:Y:S01]  /*3760*/  MUFU.TANH R43, R43 ;  /* 0x0000002b002b7308 */ /* 0x000e620000002400 */
[----:B--2---:R-:W-:Y:S02]  /*3770*/  FMNMX.FTZ R36, R52, R33, !PT ;  /* 0x0000002134247209 */ /* 0x004fe40007810000 */
[----:B------:R-:W-:Y:S02]  /*3780*/  FSEL R33, R67, -INF , P1 ;  /* 0xff80000043217808 */ /* 0x000fe40000800000 */
[----:B------:R-:W-:-:S03]  /*3790*/  ISETP.GT.AND P1, PT, R108, 0x69, PT ;  /* 0x000000696c00780c */ /* 0x000fc60003f24270 */
[----:B------:R2:W-:Y:S08]  /*37a0*/  MUFU.TANH R92, R37 ;  /* 0x00000025005c7308 */ /* 0x0005f00000002400 */
[----:B------:R-:W5:Y:S01]  /*37b0*/  MUFU.TANH R46, R46 ;  /* 0x0000002e002e7308 */ /* 0x000f620000002400 */
[----:B--2---:R-:W-:Y:S02]  /*37c0*/  FMNMX.FTZ R37, R49, R36, !PT ;  /* 0x0000002431257209 */ /* 0x004fe40007810000 */
[----:B----4-:R-:W-:-:S02]  /*37d0*/  FSEL R36, R70, -INF , P6 ;  /* 0xff80000046247808 */ /* 0x010fc40003000000 */
[----:B------:R-:W-:Y:S02]  /*37e0*/  ISETP.GT.AND P6, PT, R108, 0x70, PT ;  /* 0x000000706c00780c */ /* 0x000fe40003fc4270 */
[----:B------:R-:W-:Y:S01]  /*37f0*/  FMNMX.FTZ R40, R48, R37, !PT ;  /* 0x0000002530287209 */ /* 0x000fe20007810000 */
[----:B------:R2:W-:Y:S01]  /*3800*/  MUFU.TANH R88, R51 ;  /* 0x0000003300587308 */ /* 0x0005e20000002400 */
[----:B---3--:R-:W-:Y:S02]  /*3810*/  FSEL R37, R71, -INF , P5 ;  /* 0xff80000047257808 */ /* 0x008fe40002800000 */
[----:B------:R-:W-:Y:S02]  /*3820*/  ISETP.GT.AND P5, PT, R108, 0x71, PT ;  /* 0x000000716c00780c */ /* 0x000fe40003fa4270 */
[----:B-1----:R-:W-:Y:S02]  /*3830*/  FSEL R41, R43, -INF , P3 ;  /* 0xff8000002b297808 */ /* 0x002fe40001800000 */
[----:B------:R-:W-:Y:S01]  /*3840*/  FSEL R56, R79, -INF , P5 ;  /* 0xff8000004f387808 */ /* 0x000fe20002800000 */
[----:B------:R1:W3:Y:S01]  /*3850*/  MUFU.TANH R90, R53 ;  /* 0x00000035005a7308 */ /* 0x0002e20000002400 */
[----:B--2---:R-:W-:-:S02]  /*3860*/  FSEL R51, R45, -INF , P1 ;  /* 0xff8000002d337808 */ /* 0x004fc40000800000 */
[----:B------:R-:W-:Y:S02]  /*3870*/  ISETP.GT.AND P3, PT, R108, 0x79, PT ;  /* 0x000000796c00780c */ /* 0x000fe40003f64270 */
[----:B------:R-:W-:Y:S02]  /*3880*/  FMNMX.FTZ R44, R51, R40, !PT ;  /* 0x00000028332c7209 */ /* 0x000fe40007810000 */
[----:B------:R-:W-:Y:S01]  /*3890*/  FSEL R40, R42, -INF , P4 ;  /* 0xff8000002a287808 */ /* 0x000fe20002000000 */
[----:B------:R-:W2:Y:S01]  /*38a0*/  MUFU.TANH R47, R47 ;  /* 0x0000002f002f7308 */ /* 0x000ea20000002400 */
[----:B-1----:R-:W-:Y:S02]  /*38b0*/  FSEL R53, R75, -INF , P6 ;  /* 0xff8000004b357808 */ /* 0x002fe40003000000 */
[----:B------:R-:W-:Y:S02]  /*38c0*/  ISETP.GT.AND P4, PT, R108, 0x78, PT ;  /* 0x000000786c00780c */ /* 0x000fe40003f84270 */
[----:B------:R-:W-:-:S02]  /*38d0*/  FMNMX.FTZ R45, R53, R44, !PT ;  /* 0x0000002c352d7209 */ /* 0x000fc40007810000 */
[----:B------:R-:W-:Y:S01]  /*38e0*/  FSEL R61, R89, -INF , P4 ;  /* 0xff800000593d7808 */ /* 0x000fe20002000000 */
[----:B------:R-:W1:Y:S01]  /*38f0*/  MUFU.TANH R50, R50 ;  /* 0x0000003200327308 */ /* 0x000e620000002400 */
[----:B------:R-:W-:Y:S02]  /*3900*/  FMNMX.FTZ R44, R56, R45, !PT ;  /* 0x0000002d382c7209 */ /* 0x000fe40007810000 */
[----:B-----5:R-:W-:Y:S02]  /*3910*/  FSEL R42, R46, -INF , P2 ;  /* 0xff8000002e2a7808 */ /* 0x020fe40001000000 */
[----:B------:R-:W-:Y:S02]  /*3920*/  ISETP.GT.AND P2, PT, R108, 0x80, PT ;  /* 0x000000806c00780c */ /* 0x000fe40003f44270 */
[----:B---3--:R-:W-:Y:S01]  /*3930*/  FSEL R62, R90, -INF , P3 ;  /* 0xff8000005a3e7808 */ /* 0x008fe20001800000 */
[----:B------:R-:W3:Y:S01]  /*3940*/  MUFU.TANH R55, R55 ;  /* 0x0000003700377308 */ /* 0x000ee20000002400 */
[----:B------:R-:W-:-:S02]  /*3950*/  FMNMX.FTZ R45, R61, R44, !PT ;  /* 0x0000002c3d2d7209 */ /* 0x000fc40007810000 */
[----:B--2---:R-:W-:Y:S02]  /*3960*/  FSEL R43, R47, -INF , P1 ;  /* 0xff8000002f2b7808 */ /* 0x004fe40000800000 */
[----:B------:R-:W-:Y:S02]  /*3970*/  ISETP.GT.AND P1, PT, R108, 0x81, PT ;  /* 0x000000816c00780c */ /* 0x000fe40003f24270 */
[----:B------:R-:W-:Y:S01]  /*3980*/  FSEL R63, R94, -INF , P2 ;  /* 0xff8000005e3f7808 */ /* 0x000fe20001000000 */
[----:B------:R-:W2:Y:S01]  /*3990*/  MUFU.TANH R84, R30 ;  /* 0x0000001e00547308 */ /* 0x000ea20000002400 */
[----:B------:R-:W-:Y:S02]  /*39a0*/  FMNMX.FTZ R46, R62, R45, !PT ;  /* 0x0000002d3e2e7209 */ /* 0x000fe40007810000 */
[----:B-1----:R-:W-:Y:S02]  /*39b0*/  FSEL R44, R50, -INF , P6 ;  /* 0xff800000322c7808 */ /* 0x002fe40003000000 */
[----:B------:R-:W-:-:S02]  /*39c0*/  ISETP.GT.AND P6, PT, R108, 0x88, PT ;  /* 0x000000886c00780c */ /* 0x000fc40003fc4270 */
[----:B------:R-:W-:Y:S01]  /*39d0*/  FSEL R64, R95, -INF , P1 ;  /* 0xff8000005f407808 */ /* 0x000fe20000800000 */
[----:B------:R-:W-:Y:S01]  /*39e0*/  MUFU.TANH R85, R31 ;  /* 0x0000001f00557308 */ /* 0x000fe20000002400 */
[----:B------:R-:W-:Y:S02]  /*39f0*/  FMNMX.FTZ R47, R63, R46, !PT ;  /* 0x0000002e3f2f7209 */ /* 0x000fe40007810000 */
[----:B------:R-:W-:Y:S02]  /*3a00*/  FSEL R45, R88, -INF , P5 ;  /* 0xff800000582d7808 */ /* 0x000fe40002800000 */
[----:B------:R-:W-:Y:S02]  /*3a10*/  ISETP.GT.AND P5, PT, R108, 0x89, PT ;  /* 0x000000896c00780c */ /* 0x000fe40003fa4270 */
[----:B------:R-:W-:Y:S01]  /*3a20*/  FSEL R65, R102, -INF , P6 ;  /* 0xff80000066417808 */ /* 0x000fe20003000000 */
[----:B------:R-:W1:Y:S01]  /*3a30*/  MUFU.TANH R86, R34 ;  /* 0x0000002200567308 */ /* 0x000e620000002400 */
[----:B------:R-:W-:-:S02]  /*3a40*/  FMNMX.FTZ R50, R64, R47, !PT ;  /* 0x0000002f40327209 */ /* 0x000fc40007810000 */
[----:B------:R-:W-:Y:S02]  /*3a50*/  FSEL R46, R91, -INF , P4 ;  /* 0xff8000005b2e7808 */ /* 0x000fe40002000000 */
[----:B------:R-:W-:Y:S02]  /*3a60*/  ISETP.GT.AND P4, PT, R108, 0x90, PT ;  /* 0x000000906c00780c */ /* 0x000fe40003f84270 */
[----:B------:R-:W-:Y:S01]  /*3a70*/  FSEL R66, R103, -INF , P5 ;  /* 0xff80000067427808 */ /* 0x000fe20002800000 */
[----:B------:R-:W4:Y:S01]  /*3a80*/  MUFU.TANH R87, R35 ;  /* 0x0000002300577308 */ /* 0x000f220000002400 */
[----:B------:R-:W-:Y:S02]  /*3a90*/  FMNMX.FTZ R69, R65, R50, !PT ;  /* 0x0000003241457209 */ /* 0x000fe40007810000 */
[----:B------:R-:W-:Y:S02]  /*3aa0*/  CS2R R102, SRZ ;  /* 0x0000000000667805 */ /* 0x000fe4000001ff00 */
[----:B---3--:R-:W-:-:S02]  /*3ab0*/  FSEL R47, R55, -INF , P3 ;  /* 0xff800000372f7808 */ /* 0x008fc40001800000 */
[----:B------:R-:W-:Y:S02]  /*3ac0*/  ISETP.GT.AND P3, PT, R108, 0x91, PT ;  /* 0x000000916c00780c */ /* 0x000fe40003f64270 */
[----:B------:R-:W-:Y:S01]  /*3ad0*/  FSEL R67, R105, -INF , P4 ;  /* 0xff80000069437808 */ /* 0x000fe20002000000 */
[----:B------:R-:W3:Y:S01]  /*3ae0*/  MUFU.TANH R88, R38 ;  /* 0x0000002600587308 */ /* 0x000ee20000002400 */
[----:B------:R-:W-:Y:S02]  /*3af0*/  FMNMX.FTZ R70, R66, R69, !PT ;  /* 0x0000004542467209 */ /* 0x000fe40007810000 */
[----:B------:R-:W-:Y:S02]  /*3b00*/  FSEL R50, R98, -INF , P2 ;  /* 0xff80000062327808 */ /* 0x000fe40001000000 */
[----:B------:R-:W-:Y:S02]  /*3b10*/  ISETP.GT.AND P2, PT, R108, 0x98, PT ;  /* 0x000000986c00780c */ /* 0x000fe40003f44270 */
[----:B------:R-:W-:Y:S01]  /*3b20*/  FSEL R68, R106, -INF , P3 ;  /* 0xff8000006a447808 */ /* 0x000fe20001800000 */
[----:B------:R-:W5:Y:S01]  /*3b30*/  MUFU.TANH R89, R39 ;  /* 0x0000002700597308 */ /* 0x000f620000002400 */
[----:B------:R-:W-:-:S02]  /*3b40*/  FMNMX.FTZ R71, R67, R70, !PT ;  /* 0x0000004643477209 */ /* 0x000fc40007810000 */
[----:B------:R-:W-:Y:S02]  /*3b50*/  FSEL R55, R99, -INF , P1 ;  /* 0xff80000063377808 */ /* 0x000fe40000800000 */
[----:B------:R-:W-:Y:S02]  /*3b60*/  CS2R R98, SRZ ;  /* 0x0000000000627805 */ /* 0x000fe4000001ff00 */
[----:B------:R-:W-:Y:S02]  /*3b70*/  ISETP.GT.AND P1, PT, R108, 0x99, PT ;  /* 0x000000996c00780c */ /* 0x000fe40003f24270 */
[----:B------:R-:W-:Y:S02]  /*3b80*/  FSEL R69, R107, -INF , P2 ;  /* 0xff8000006b457808 */ /* 0x000fe40001000000 */
[----:B------:R-:W-:Y:S02]  /*3b90*/  CS2R R106, SRZ ;  /* 0x00000000006a7805 */ /* 0x000fe4000001ff00 */
[----:B------:R-:W-:-:S02]  /*3ba0*/  FMNMX.FTZ R72, R68, R71, !PT ;  /* 0x0000004744487209 */ /* 0x000fc40007810000 */
[----:B------:R-:W-:Y:S02]  /*3bb0*/  FSEL R70, R92, -INF , P1 ;  /* 0xff8000005c467808 */ /* 0x000fe40000800000 */
[----:B------:R-:W-:Y:S02]  /*3bc0*/  FMNMX.FTZ R71, R69, R72, !PT ;  /* 0x0000004845477209 */ /* 0x000fe40007810000 */
[----:B--2---:R-:W-:Y:S02]  /*3bd0*/  FSEL R84, R84, -INF , P6 ;  /* 0xff80000054547808 */ /* 0x004fe40003000000 */
[----:B------:R-:W-:Y:S02]  /*3be0*/  FMNMX.FTZ R71, R70, R71, !PT ;  /* 0x0000004746477209 */ /* 0x000fe40007810000 */
[----:B-1----:R-:W-:Y:S02]  /*3bf0*/  FSEL R86, R86, -INF , P4 ;  /* 0xff80000056567808 */ /* 0x002fe40002000000 */
[----:B----4-:R-:W-:Y:S01]  /*3c00*/  FSEL R87, R87, -INF , P3 ;  /* 0xff80000057577808 */ /* 0x010fe20001800000 */
[----:B------:R-:W1:Y:S01]  /*3c10*/  SHFL.BFLY PT, R72, R71, 0x2, 0x1f ;  /* 0x0c401f0047487f89 */ /* 0x000e6200000e0000 */
[----:B---3--:R-:W-:-:S02]  /*3c20*/  FSEL R88, R88, -INF , P2 ;  /* 0xff80000058587808 */ /* 0x008fc40001000000 */
[----:B-----5:R-:W-:Y:S02]  /*3c30*/  FSEL R89, R89, -INF , P1 ;  /* 0xff80000059597808 */ /* 0x020fe40000800000 */
[----:B-1----:R-:W-:-:S05]  /*3c40*/  FMNMX.FTZ R72, R71, R72, !PT ;  /* 0x0000004847487209 */ /* 0x002fca0007810000 */
[----:B------:R-:W1:Y:S02]  /*3c50*/  SHFL.BFLY PT, R121, R72, 0x1, 0x1f ;  /* 0x0c201f0048797f89 */ /* 0x000e6400000e0000 */
[----:B-1----:R-:W-:-:S04]  /*3c60*/  FMNMX.FTZ R121, R72, R121, !PT ;  /* 0x0000007948797209 */ /* 0x002fc80007810000 */
[C---:B------:R-:W-:Y:S01]  /*3c70*/  FSETP.NEU.FTZ.AND P0, PT, R121.reuse, -INF , PT ;  /* 0xff8000007900780b */ /* 0x040fe20003f1d000 */
[----:B------:R-:W-:-:S05]  /*3c80*/  FFMA.FTZ R73, R121, R74, -8 ;  /* 0xc100000079497423 */ /* 0x000fca000001004a */
[----:B------:R-:W-:Y:S02]  /*3c90*/  FSEL R94, R73, RZ, P0 ;  /* 0x000000ff495e7208 */ /* 0x000fe40000000000 */
[----:B------:R-:W-:Y:S02]  /*3ca0*/  FMNMX.FTZ R73, R5, R6, !PT ;  /* 0x0000000605497209 */ /* 0x000fe40007810000 */
[----:B------:R-:W-:Y:S01]  /*3cb0*/  ISETP.NE.AND P0, PT, R104, RZ, PT ;  /* 0x000000ff6800720c */ /* 0x000fe20003f05270 */
        /* <DEDUP_REMOVED lines=8> */
[----:B------:R-:W-:Y:S01]  /*3d40*/  MUFU.EX2 R30, R30 ;  /* 0x0000001e001e7308 */ /* 0x000fe20000000800 */
[----:B------:R-:W-:Y:S01]  /*3d50*/  FMNMX.FTZ R75, R11, R74, !PT ;  /* 0x0000004a0b4b7209 */ /* 0x000fe20007810000 */
[--C-:B------:R-:W-:Y:S01]  /*3d60*/  FFMA.FTZ R39, R97, UR10, -R94.reuse ;  /* 0x0000000a61277c23 */ /* 0x100fe2000801085e */
[----:B------:R-:W-:-:S01]  /*3d70*/  FFMA.FTZ R71, R100, UR10, -R94 ;  /* 0x0000000a64477c23 */ /* 0x000fc2000801085e */
[--C-:B------:R-:W-:Y:S01]  /*3d80*/  FFMA.FTZ R72, R101, UR10, -R94.reuse ;  /* 0x0000000a65487c23 */ /* 0x100fe2000801085e */
[----:B------:R-:W-:Y:S01]  /*3d90*/  FMNMX.FTZ R74, R10, R75, !PT ;  /* 0x0000004b0a4a7209 */ /* 0x000fe20007810000 */
[--C-:B------:R-:W-:Y:S01]  /*3da0*/  FFMA.FTZ R73, R112, UR10, -R94.reuse ;  /* 0x0000000a70497c23 */ /* 0x100fe2000801085e */
[----:B------:R-:W-:-:S01]  /*3db0*/  FFMA.FTZ R113, R113, UR10, -R94 ;  /* 0x0000000a71717c23 */ /* 0x000fc2000801085e */
        /* <DEDUP_REMOVED lines=16> */
[----:B------:R-:W1:Y:S01]  /*3ec0*/  MUFU.EX2 R35, R35 ;  /* 0x0000002300237308 */ /* 0x000e620000000800 */
        /* <DEDUP_REMOVED lines=15> */
[----:B------:R2:W-:Y:S01]  /*3fc0*/  MUFU.EX2 R77, R90 ;  /* 0x0000005a004d7308 */ /* 0x0005e20000000800 */
[----:B------:R-:W-:Y:S01]  /*3fd0*/  FMNMX.FTZ R80, R24, R79, !PT ;  /* 0x0000004f18507209 */ /* 0x000fe20007810000 */
[----:B------:R-:W-:Y:S01]  /*3fe0*/  FFMA.FTZ R70, R70, UR10, -R94 ;  /* 0x0000000a46467c23 */ /* 0x000fe2000801085e */
[----:B-1----:R-:W-:-:S02]  /*3ff0*/  F2FP.SATFINITE.E4M3.F32.PACK_AB_MERGE_C R200, R35, R34, RZ ;  /* 0x0000002223c8723e */ /* 0x002fc400048070ff */
[----:B------:R-:W-:Y:S02]  /*4000*/  CS2R R110, SRZ ;  /* 0x00000000006e7805 */ /* 0x000fe4000001ff00 */
[----:B------:R-:W-:Y:S02]  /*4010*/  FMNMX.FTZ R79, R25, R80, !PT ;  /* 0x00000050194f7209 */ /* 0x000fe40007810000 */
[----:B------:R-:W-:Y:S02]  /*4020*/  CS2R R108, SRZ ;  /* 0x00000000006c7805 */ /* 0x000fe4000001ff00 */
[----:B------:R-:W-:Y:S01]  /*4030*/  F2FP.SATFINITE.E4M3.F32.PACK_AB_MERGE_C R200, R31, R30, R200 ;  /* 0x0000001e1fc8723e */ /* 0x000fe200048070c8 */
[----:B------:R-:W-:Y:S01]  /*4040*/  MUFU.EX2 R39, R39 ;  /* 0x0000002700277308 */ /* 0x000fe20000000800 */
[----:B------:R-:W-:Y:S02]  /*4050*/  FMNMX.FTZ R80, R26, R79, !PT ;  /* 0x0000004f1a507209 */ /* 0x000fe40007810000 */
[----:B------:R-:W-:-:S02]  /*4060*/  CS2R R104, SRZ ;  /* 0x0000000000687805 */ /* 0x000fc4000001ff00 */
[----:B------:R-:W-:Y:S02]  /*4070*/  CS2R R100, SRZ ;  /* 0x0000000000647805 */ /* 0x000fe4000001ff00 */
[----:B------:R-:W-:Y:S01]  /*4080*/  FMNMX.FTZ R81, R27, R80, !PT ;  /* 0x000000501b517209 */ /* 0x000fe20007810000 */
[----:B------:R-:W-:-:S01]  /*4090*/  FFMA.FTZ R80, R115, UR10, -R94 ;  /* 0x0000000a73507c23 */ /* 0x000fc2000801085e */
[----:B------:R-:W-:Y:S02]  /*40a0*/  MUFU.EX2 R71, R71 ;  /* 0x0000004700477308 */ /* 0x000fe40000000800 */
[----:B--2---:R-:W-:-:S04]  /*40b0*/  FMNMX.FTZ R90, R28, R81, !PT ;  /* 0x000000511c5a7209 */ /* 0x004fc80007810000 */
[----:B------:R-:W-:Y:S02]  /*40c0*/  FMNMX.FTZ R81, R29, R90, !PT ;  /* 0x0000005a1d517209 */ /* 0x000fe40007810000 */
[----:B------:R-:W1:Y:S02]  /*40d0*/  MUFU.EX2 R72, R72 ;  /* 0x0000004800487308 */ /* 0x000e640000000800 */
[----:B------:R-:W-:-:S04]  /*40e0*/  FMNMX.FTZ R90, R32, R81, !PT ;  /* 0x00000051205a7209 */ /* 0x000fc80007810000 */
[----:B------:R-:W-:Y:S02]  /*40f0*/  FMNMX.FTZ R91, R33, R90, !PT ;  /* 0x0000005a215b7209 */ /* 0x000fe40007810000 */
[----:B------:R-:W-:Y:S02]  /*4100*/  MUFU.EX2 R73, R73 ;  /* 0x0000004900497308 */ /* 0x000fe40000000800 */
[----:B------:R-:W-:-:S04]  /*4110*/  FMNMX.FTZ R90, R36, R91, !PT ;  /* 0x0000005b245a7209 */ /* 0x000fc80007810000 */
[----:B------:R-:W-:Y:S02]  /*4120*/  FMNMX.FTZ R91, R37, R90, !PT ;  /* 0x0000005a255b7209 */ /* 0x000fe40007810000 */
[----:B------:R2:W-:Y:S02]  /*4130*/  MUFU.EX2 R74, R113 ;  /* 0x00000071004a7308 */ /* 0x0005e40000000800 */
[----:B------:R-:W-:Y:S02]  /*4140*/  FMNMX.FTZ R90, R40, R91, !PT ;  /* 0x0000005b285a7209 */ /* 0x000fe40007810000 */
[----:B-1----:R-:W-:Y:S02]  /*4150*/  F2FP.SATFINITE.E4M3.F32.PACK_AB_MERGE_C R202, R72, R71, RZ ;  /* 0x0000004748ca723e */ /* 0x002fe400048070ff */
[----:B------:R-:W-:Y:S02]  /*4160*/  FMNMX.FTZ R91, R41, R90, !PT ;  /* 0x0000005a295b7209 */ /* 0x000fe40007810000 */
[----:B------:R-:W-:Y:S01]  /*4170*/  F2FP.SATFINITE.E4M3.F32.PACK_AB_MERGE_C R202, R39, R38, R202 ;  /* 0x0000002627ca723e */ /* 0x000fe200048070ca */
[----:B------:R-:W-:Y:S01]  /*4180*/  MUFU.EX2 R75, R75 ;  /* 0x0000004b004b7308 */ /* 0x000fe20000000800 */
[----:B------:R-:W-:-:S02]  /*4190*/  FMNMX.FTZ R90, R42, R91, !PT ;  /* 0x0000005b2a5a7209 */ /* 0x000fc40007810000 */
[----:B--2---:R-:W-:Y:S02]  /*41a0*/  CS2R R112, SRZ ;  /* 0x0000000000707805 */ /* 0x004fe4000001ff00 */
[----:B------:R-:W-:-:S03]  /*41b0*/  FMNMX.FTZ R91, R43, R90, !PT ;  /* 0x0000005a2b5b7209 */ /* 0x000fc60007810000 */
[----:B------:R-:W1:Y:S01]  /*41c0*/  MUFU.EX2 R76, R76 ;  /* 0x0000004c004c7308 */ /* 0x000e620000000800 */
[----:B------:R-:W-:-:S04]  /*41d0*/  FMNMX.FTZ R90, R44, R91, !PT ;  /* 0x0000005b2c5a7209 */ /* 0x000fc80007810000 */
[----:B------:R-:W-:-:S03]  /*41e0*/  FMNMX.FTZ R91, R45, R90, !PT ;  /* 0x0000005a2d5b7209 */ /* 0x000fc60007810000 */
[----:B------:R-:W-:Y:S01]  /*41f0*/  MUFU.EX2 R78, R78 ;  /* 0x0000004e004e7308 */ /* 0x000fe20000000800 */
[----:B------:R-:W-:-:S04]  /*4200*/  FMNMX.FTZ R90, R46, R91, !PT ;  /* 0x0000005b2e5a7209 */ /* 0x000fc80007810000 */
[----:B------:R-:W-:-:S03]  /*4210*/  FMNMX.FTZ R91, R47, R90, !PT ;  /* 0x0000005a2f5b7209 */ /* 0x000fc60007810000 */
[----:B------:R2:W-:Y:S01]  /*4220*/  MUFU.EX2 R79, R114 ;  /* 0x00000072004f7308 */ /* 0x0005e20000000800 */
[----:B------:R-:W-:Y:S02]  /*4230*/  FMNMX.FTZ R90, R50, R91, !PT ;  /* 0x0000005b325a7209 */ /* 0x000fe40007810000 */
[----:B-1----:R-:W-:Y:S02]  /*4240*/  F2FP.SATFINITE.E4M3.F32.PACK_AB_MERGE_C R204, R76, R75, RZ ;  /* 0x0000004b4ccc723e */ /* 0x002fe400048070ff */
[----:B------:R-:W-:Y:S02]  /*4250*/  FMNMX.FTZ R91, R55, R90, !PT ;  /* 0x0000005a375b7209 */ /* 0x000fe40007810000 */
[----:B------:R-:W-:Y:S01]  /*4260*/  FSEL R90, R85, -INF , P5 ;  /* 0xff800000555a7808 */ /* 0x000fe20002800000 */
[----:B------:R-:W-:Y:S01]  /*4270*/  MUFU.EX2 R80, R80 ;  /* 0x0000005000507308 */ /* 0x000fe20000000800 */
[----:B------:R-:W-:Y:S02]  /*4280*/  FMNMX.FTZ R91, R84, R91, !PT ;  /* 0x0000005b545b7209 */ /* 0x000fe40007810000 */
[----:B--2---:R-:W-:-:S02]  /*4290*/  CS2R R114, SRZ ;  /* 0x0000000000727805 */ /* 0x004fc4000001ff00 */
[----:B------:R-:W-:Y:S02]  /*42a0*/  F2FP.SATFINITE.E4M3.F32.PACK_AB_MERGE_C R204, R74, R73, R204 ;  /* 0x000000494acc723e */ /* 0x000fe400048070cc */
[----:B------:R-:W-:Y:S01]  /*42b0*/  FMNMX.FTZ R91, R90, R91, !PT ;  /* 0x0000005b5a5b7209 */ /* 0x000fe20007810000 */
[----:B------:R1:W-:Y:S03]  /*42c0*/  MUFU.EX2 R81, R116 ;  /* 0x0000007400517308 */ /* 0x0003e60000000800 */
[----:B------:R-:W-:-:S04]  /*42d0*/  FMNMX.FTZ R92, R86, R91, !PT ;  /* 0x0000005b565c7209 */ /* 0x000fc80007810000 */
[----:B------:R-:W-:Y:S01]  /*42e0*/  FMNMX.FTZ R85, R87, R92, !PT ;  /* 0x0000005c57557209 */ /* 0x000fe20007810000 */
[----:B------:R-:W-:Y:S03]  /*42f0*/  MUFU.EX2 R82, R82 ;  /* 0x0000005200527308 */ /* 0x000fe60000000800 */
[----:B------:R-:W-:Y:S01]  /*4300*/  FMNMX.FTZ R92, R88, R85, !PT ;  /* 0x00000055585c7209 */ /* 0x000fe20007810000 */
[--C-:B------:R-:W-:Y:S01]  /*4310*/  FFMA.FTZ R85, R51, UR10, -R94.reuse ;  /* 0x0000000a33557c23 */ /* 0x100fe2000801085e */
[----:B------:R-:W-:-:S01]  /*4320*/  FFMA.FTZ R51, R53, UR10, -R94 ;  /* 0x0000000a35337c23 */ /* 0x000fc2000801085e */
[--C-:B------:R-:W-:Y:S01]  /*4330*/  FFMA.FTZ R53, R61, UR10, -R94.reuse ;  /* 0x0000000a3d357c23 */ /* 0x100fe2000801085e */
[----:B------:R-:W-:Y:S01]  /*4340*/  FMNMX.FTZ R92, R89, R92, !PT ;  /* 0x0000005c595c7209 */ /* 0x000fe20007810000 */
[--C-:B------:R-:W-:Y:S01]  /*4350*/  FFMA.FTZ R61, R63, UR10, -R94.reuse ;  /* 0x0000000a3f3d7c23 */ /* 0x100fe2000801085e */
[----:B------:R-:W-:-:S01]  /*4360*/  FFMA.FTZ R63, R65, UR10, -R94 ;  /* 0x0000000a413f7c23 */ /* 0x000fc2000801085e */
[--C-:B------:R-:W-:Y:S01]  /*4370*/  FFMA.FTZ R65, R67, UR10, -R94.reuse ;  /* 0x0000000a43417c23 */ /* 0x100fe2000801085e */
[----:B------:R-:W-:-:S01]  /*4380*/  FFMA.FTZ R67, R69, UR10, -R94 ;  /* 0x0000000a45437c23 */ /* 0x000fc2000801085e */
[----:B------:R-:W2:Y:S01]  /*4390*/  SHFL.BFLY PT, R91, R92, 0x2, 0x1f ;  /* 0x0c401f005c5b7f89 */ /* 0x000ea200000e0000 */
[----:B------:R-:W-:Y:S01]  /*43a0*/  MUFU.EX2 R83, R83 ;  /* 0x0000005300537308 */ /* 0x000fe20000000800 */
[----:B-1----:R-:W-:-:S07]  /*43b0*/  CS2R R116, SRZ ;  /* 0x0000000000747805 */ /* 0x002fce000001ff00 */
[----:B------:R-:W-:Y:S08]  /*43c0*/  MUFU.EX2 R60, R60 ;  /* 0x0000003c003c7308 */ /* 0x000ff00000000800 */
[----:B------:R-:W-:Y:S01]  /*43d0*/  MUFU.EX2 R59, R59 ;  /* 0x0000003b003b7308 */ /* 0x000fe20000000800 */
[----:B--2---:R-:W-:-:S07]  /*43e0*/  FMNMX.FTZ R91, R92, R91, !PT ;  /* 0x0000005b5c5b7209 */ /* 0x004fce0007810000 */
[----:B------:R-:W-:Y:S01]  /*43f0*/  MUFU.EX2 R58, R58 ;  /* 0x0000003a003a7308 */ /* 0x000fe20000000800 */
[----:B------:R-:W1:Y:S07]  /*4400*/  SHFL.BFLY PT, R120, R91, 0x1, 0x1f ;  /* 0x0c201f005b787f89 */ /* 0x000e6e00000e0000 */
[----:B------:R-:W-:Y:S08]  /*4410*/  MUFU.EX2 R57, R57 ;  /* 0x0000003900397308 */ /* 0x000ff00000000800 */
[----:B------:R-:W-:Y:S08]  /*4420*/  MUFU.EX2 R54, R54 ;  /* 0x0000003600367308 */ /* 0x000ff00000000800 */
[----:B------:R-:W-:Y:S01]  /*4430*/  MUFU.EX2 R52, R52 ;  /* 0x0000003400347308 */ /* 0x000fe20000000800 */
[----:B-1----:R-:W-:Y:S01]  /*4440*/  FMNMX.FTZ R120, R91, R120, !PT ;  /* 0x000000785b787209 */ /* 0x002fe20007810000 */
[----:B------:R-:W-:-:S03]  /*4450*/  IMAD.U32 R91, RZ, RZ, UR10 ;  /* 0x0000000aff5b7e24 */ /* 0x000fc6000f8e00ff */
[C---:B------:R-:W-:Y:S01]  /*4460*/  FSETP.NEU.FTZ.AND P1, PT, R120.reuse, -INF , PT ;  /* 0xff8000007800780b */ /* 0x040fe20003f3d000 */
[----:B------:R-:W-:-:S02]  /*4470*/  FFMA.FTZ R69, R120, R91, -8 ;  /* 0xc100000078457423 */ /* 0x000fc4000001005b */
[----:B------:R-:W-:Y:S03]  /*4480*/  MUFU.EX2 R49, R49 ;  /* 0x0000003100317308 */ /* 0x000fe60000000800 */
[----:B------:R-:W-:Y:S02]  /*4490*/  FSEL R69, R69, RZ, P1 ;  /* 0x000000ff45457208 */ /* 0x000fe40000800000 */
[----:B------:R-:W-:-:S03]  /*44a0*/  ISETP.NE.AND P1, PT, R2, RZ, PT ;  /* 0x000000ff0200720c */ /* 0x000fc60003f25270 */
        /* <DEDUP_REMOVED lines=14> */
[----:B------:R-:W-:Y:S01]  /*4590*/  FFMA.FTZ R4, R20, UR10, -R69 ;  /* 0x0000000a14047c23 */ /* 0x000fe20008010845 */
[----:B------:R-:W-:-:S01]  /*45a0*/  FADD.FTZ R21, R30, R31 ;  /* 0x0000001f1e157221 */ /* 0x000fc20000010000 */
[----:B------:R-:W1:Y:S01]  /*45b0*/  MUFU.EX2 R6, R6 ;  /* 0x0000000600067308 */ /* 0x000e620000000800 */
[----:B------:R-:W-:-:S01]  /*45c0*/  FFMA.FTZ R10, R15, UR10, -R69 ;  /* 0x0000000a0f0a7c23 */ /* 0x000fc20008010845 */
[----:B------:R-:W-:-:S02]  /*45d0*/  @P1 VIADD R3, R3, 0x33440 ;  /* 0x0003344003031836 */ /* 0x000fc40000000000 */
[----:B------:R-:W-:-:S01]  /*45e0*/  FFMA.FTZ R24, R24, UR10, -R69 ;  /* 0x0000000a18187c23 */ /* 0x000fc20008010845 */
[--C-:B------:R-:W-:Y:S01]  /*45f0*/  FFMA.FTZ R25, R25, UR10, -R69.reuse ;  /* 0x0000000a19197c23 */ /* 0x100fe20008010845 */
[----:B------:R-:W-:-:S01]  /*4600*/  FFMA.FTZ R28, R28, UR10, -R69 ;  /* 0x0000000a1c1c7c23 */ /* 0x000fc20008010845 */
[----:B------:R-:W-:Y:S01]  /*4610*/  FFMA.FTZ R29, R29, UR10, -R69 ;  /* 0x0000000a1d1d7c23 */ /* 0x000fe20008010845 */
[----:B------:R-:W-:Y:S01]  /*4620*/  @P1 PRMT R3, R18, 0x654, R3 ;  /* 0x0000065412031816 */ /* 0x000fe20000000003 */
[----:B------:R-:W2:Y:S01]  /*4630*/  MUFU.EX2 R91, R91 ;  /* 0x0000005b005b7308 */ /* 0x000ea20000000800 */
[----:B------:R-:W-:-:S01]  /*4640*/  FFMA.FTZ R33, R33, UR10, -R69 ;  /* 0x0000000a21217c23 */ /* 0x000fc20008010845 */
[--C-:B------:R-:W-:Y:S01]  /*4650*/  FFMA.FTZ R36, R36, UR10, -R69.reuse ;  /* 0x0000000a24247c23 */ /* 0x100fe20008010845 */
[----:B------:R3:W-:Y:S01]  /*4660*/  @P1 SYNCS.ARRIVE.TRANS64.RED.A1T0 RZ, [R3+URZ], RZ ;  /* 0x000000ff03ff19a7 */ /* 0x0007e2000810043f */
[----:B------:R-:W-:-:S01]  /*4670*/  FFMA.FTZ R37, R37, UR10, -R69 ;  /* 0x0000000a25257c23 */ /* 0x000fc20008010845 */
[--C-:B------:R-:W-:Y:S01]  /*4680*/  FFMA.FTZ R40, R40, UR10, -R69.reuse ;  /* 0x0000000a28287c23 */ /* 0x100fe20008010845 */
[----:B------:R-:W-:-:S01]  /*4690*/  FFMA.FTZ R41, R41, UR10, -R69 ;  /* 0x0000000a29297c23 */ /* 0x000fc20008010845 */
[----:B------:R-:W-:Y:S01]  /*46a0*/  FFMA.FTZ R42, R42, UR10, -R69 ;  /* 0x0000000a2a2a7c23 */ /* 0x000fe20008010845 */
        /* <DEDUP_REMOVED lines=15> */
[----:B------:R-:W-:Y:S01]  /*47a0*/  PLOP3.LUT P1, PT, PT, PT, UP0, 0x80, 0x0 ;  /* 0x000000000000781c */ /* 0x000fe20003f2f008 */
[----:B------:R-:W5:Y:S01]  /*47b0*/  MUFU.EX2 R9, R9 ;  /* 0x0000000900097308 */ /* 0x000f620000000800 */
[----:B------:R-:W-:-:S07]  /*47c0*/  CS2R R30, SRZ ;  /* 0x00000000001e7805 */ /* 0x000fce000001ff00 */
[----:B------:R3:W-:Y:S08]  /*47d0*/  MUFU.EX2 R94, R12 ;  /* 0x0000000c005e7308 */ /* 0x0007f00000000800 */
[----:B------:R1:W5:Y:S01]  /*47e0*/  MUFU.EX2 R93, R13 ;  /* 0x0000000d005d7308 */ /* 0x0003620000000800 */
[----:B---3--:R-:W-:-:S01]  /*47f0*/  FFMA.FTZ R12, R26, UR10, -R69 ;  /* 0x0000000a1a0c7c23 */ /* 0x008fc20008010845 */
[----:B------:R-:W-:Y:S01]  /*4800*/  FADD.FTZ R26, R34, R21 ;  /* 0x00000015221a7221 */ /* 0x000fe20000010000 */
[----:B--2---:R-:W-:-:S01]  /*4810*/  FADD.FTZ R21, R91, R20 ;  /* 0x000000145b157221 */ /* 0x004fc20000010000 */
[----:B----4-:R-:W-:-:S03]  /*4820*/  F2FP.SATFINITE.E4M3.F32.PACK_AB_MERGE_C R91, R92, R91, RZ ;  /* 0x0000005b5c5b723e */ /* 0x010fc600048070ff */
[----:B------:R-:W-:Y:S01]  /*4830*/  FADD.FTZ R21, R92, R21 ;  /* 0x000000155c157221 */ /* 0x000fe20000010000 */
[----:B------:R-:W2:Y:S01]  /*4840*/  MUFU.EX2 R10, R10 ;  /* 0x0000000a000a7308 */ /* 0x000ea20000000800 */
[----:B-1----:R-:W-:-:S01]  /*4850*/  FFMA.FTZ R13, R27, UR10, -R69 ;  /* 0x0000000a1b0d7c23 */ /* 0x002fc20008010845 */
[----:B------:R-:W-:Y:S01]  /*4860*/  FADD.FTZ R27, R35, R26 ;  /* 0x0000001a231b7221 */ /* 0x000fe20000010000 */
[----:B------:R-:W-:-:S01]  /*4870*/  FADD.FTZ R26, R8, R21 ;  /* 0x00000015081a7221 */ /* 0x000fc20000010000 */
[----:B------:R-:W-:Y:S02]  /*4880*/  F2FP.SATFINITE.E4M3.F32.PACK_AB_MERGE_C R201, R6, R5, R91 ;  /* 0x0000000506c9723e */ /* 0x000fe4000480705b */
[----:B------:R-:W-:Y:S01]  /*4890*/  CS2R R34, SRZ ;  /* 0x0000000000227805 */ /* 0x000fe2000001ff00 */
[----:B------:R-:W-:Y:S01]  /*48a0*/  FADD.FTZ R20, R38, R27 ;  /* 0x0000001b26147221 */ /* 0x000fe20000010000 */
[----:B-----5:R-:W-:-:S01]  /*48b0*/  FADD.FTZ R26, R9, R26 ;  /* 0x0000001a091a7221 */ /* 0x020fc20000010000 */
[----:B------:R-:W1:Y:S02]  /*48c0*/  MUFU.EX2 R11, R11 ;  /* 0x0000000b000b7308 */ /* 0x000e640000000800 */
[----:B------:R-:W-:-:S01]  /*48d0*/  FADD.FTZ R20, R39, R20 ;  /* 0x0000001427147221 */ /* 0x000fc20000010000 */
[----:B------:R-:W-:Y:S01]  /*48e0*/  FADD.FTZ R21, R93, R26 ;  /* 0x0000001a5d157221 */ /* 0x000fe20000010000 */
[----:B------:R-:W-:-:S02]  /*48f0*/  F2FP.SATFINITE.E4M3.F32.PACK_AB_MERGE_C R93, R94, R93, RZ ;  /* 0x0000005d5e5d723e */ /* 0x000fc400048070ff */
[----:B------:R-:W-:Y:S01]  /*4900*/  CS2R R38, SRZ ;  /* 0x0000000000267805 */ /* 0x000fe2000001ff00 */
[----:B------:R-:W-:-:S01]  /*4910*/  FADD.FTZ R3, R71, R20 ;  /* 0x0000001447037221 */ /* 0x000fc20000010000 */
[----:B------:R-:W-:Y:S01]  /*4920*/  FADD.FTZ R21, R94, R21 ;  /* 0x000000155e157221 */ /* 0x000fe20000010000 */
[----:B------:R3:W4:Y:S01]  /*4930*/  MUFU.EX2 R15, R14 ;  /* 0x0000000e000f7308 */ /* 0x0007220000000800 */
[----:B------:R-:W-:Y:S01]  /*4940*/  F2FP.SATFINITE.E4M3.F32.PACK_AB_MERGE_C R203, R9, R8, R93 ;  /* 0x0000000809cb723e */ /* 0x000fe2000480705d */
[----:B------:R-:W-:Y:S01]  /*4950*/  FADD.FTZ R20, R72, R3 ;  /* 0x0000000348147221 */ /* 0x000fe20000010000 */
[----:B------:R-:W-:-:S03]  /*4960*/  CS2R R92, SRZ ;  /* 0x00000000005c7805 */ /* 0x000fc6000001ff00 */
[----:B------:R-:W-:Y:S01]  /*4970*/  FADD.FTZ R3, R73, R20 ;  /* 0x0000001449037221 */ /* 0x000fe20000010000 */
[----:B--2---:R-:W-:-:S01]  /*4980*/  FADD.FTZ R20, R10, R21 ;  /* 0x000000150a147221 */ /* 0x004fc20000010000 */
[----:B------:R2:W5:Y:S01]  /*4990*/  MUFU.EX2 R96, R95 ;  /* 0x0000005f00607308 */ /* 0x0005620000000800 */
[----:B---3--:R-:W-:-:S01]  /*49a0*/  FFMA.FTZ R14, R32, UR10, -R69 ;  /* 0x0000000a200e7c23 */ /* 0x008fc20008010845 */
[----:B------:R-:W-:Y:S01]  /*49b0*/  FADD.FTZ R26, R74, R3 ;  /* 0x000000034a1a7221 */ /* 0x000fe20000010000 */
[----:B-1----:R-:W-:-:S01]  /*49c0*/  FADD.FTZ R20, R11, R20 ;  /* 0x000000140b147221 */ /* 0x002fc20000010000 */
[----:B------:R-:W-:Y:S01]  /*49d0*/  FFMA.FTZ R69, R89, UR10, -R69 ;  /* 0x0000000a59457c23 */ /* 0x000fe20008010845 */
[----:B------:R-:W-:Y:S01]  /*49e0*/  CS2R R72, SRZ ;  /* 0x0000000000487805 */ /* 0x000fe2000001ff00 */
[----:B------:R-:W-:Y:S01]  /*49f0*/  FADD.FTZ R3, R75, R26 ;  /* 0x0000001a4b037221 */ /* 0x000fe20000010000 */
[----:B------:R-:W-:Y:S01]  /*4a00*/  CS2R R74, SRZ ;  /* 0x00000000004a7805 */ /* 0x000fe2000001ff00 */
[----:B------:R-:W1:Y:S01]  /*4a10*/  MUFU.EX2 R4, R4 ;  /* 0x0000000400047308 */ /* 0x000e620000000800 */
[----:B----4-:R-:W-:-:S01]  /*4a20*/  FADD.FTZ R21, R15, R20 ;  /* 0x000000140f157221 */ /* 0x010fc20000010000 */
[----:B------:R-:W-:Y:S01]  /*4a30*/  FADD.FTZ R20, R76, R3 ;  /* 0x000000034c147221 */ /* 0x000fe20000010000 */
[----:B--2---:R-:W-:-:S03]  /*4a40*/  CS2R R94, SRZ ;  /* 0x00000000005e7805 */ /* 0x004fc6000001ff00 */
[----:B------:R-:W-:Y:S02]  /*4a50*/  FADD.FTZ R3, R77, R20 ;  /* 0x000000144d037221 */ /* 0x000fe40000010000 */
[----:B------:R-:W2:Y:S01]  /*4a60*/  MUFU.EX2 R7, R7 ;  /* 0x0000000700077308 */ /* 0x000ea20000000800 */
[----:B-----5:R-:W-:-:S01]  /*4a70*/  FADD.FTZ R21, R96, R21 ;  /* 0x0000001560157221 */ /* 0x020fc20000010000 */
[----:B------:R-:W-:Y:S01]  /*4a80*/  FADD.FTZ R26, R78, R3 ;  /* 0x000000034e1a7221 */ /* 0x000fe20000010000 */
[----:B------:R-:W-:-:S04]  /*4a90*/  F2FP.SATFINITE.E4M3.F32.PACK_AB_MERGE_C R96, R96, R15, RZ ;  /* 0x0000000f6060723e */ /* 0x000fc800048070ff */
[----:B------:R-:W-:Y:S01]  /*4aa0*/  F2FP.SATFINITE.E4M3.F32.PACK_AB_MERGE_C R205, R11, R10, R96 ;  /* 0x0000000a0bcd723e */ /* 0x000fe20004807060 */
[----:B------:R-:W3:Y:S01]  /*4ab0*/  MUFU.EX2 R24, R24 ;  /* 0x0000001800187308 */ /* 0x000ee20000000800 */
[----:B-1----:R-:W-:-:S01]  /*4ac0*/  FADD.FTZ R20, R4, R21 ;  /* 0x0000001504147221 */ /* 0x002fc20000010000 */
[----:B------:R-:W-:Y:S01]  /*4ad0*/  FADD.FTZ R21, R79, R26 ;  /* 0x0000001a4f157221 */ /* 0x000fe20000010000 */
[C---:B------:R-:W-:Y:S02]  /*4ae0*/  F2FP.SATFINITE.E4M3.F32.PACK_AB_MERGE_C R79, R80.reuse, R79, RZ ;  /* 0x0000004f504f723e */ /* 0x040fe400048070ff */
[----:B------:R-:W-:Y:S01]  /*4af0*/  CS2R R96, SRZ ;  /* 0x0000000000607805 */ /* 0x000fe2000001ff00 */
[----:B------:R-:W-:-:S01]  /*4b00*/  FADD.FTZ R26, R80, R21 ;  /* 0x00000015501a7221 */ /* 0x000fc20000010000 */
[----:B------:R-:W-:Y:S01]  /*4b10*/  F2FP.SATFINITE.E4M3.F32.PACK_AB_MERGE_C R206, R78, R77, R79 ;  /* 0x0000004d4ece723e */ /* 0x000fe2000480704f */
[----:B------:R-:W1:Y:S01]  /*4b20*/  MUFU.EX2 R25, R25 ;  /* 0x0000001900197308 */ /* 0x000e620000000800 */
[----:B--2---:R-:W-:-:S01]  /*4b30*/  FADD.FTZ R3, R7, R20 ;  /* 0x0000001407037221 */ /* 0x004fc20000010000 */
[----:B------:R-:W-:Y:S01]  /*4b40*/  FADD.FTZ R21, R81, R26 ;  /* 0x0000001a51157221 */ /* 0x000fe20000010000 */
[----:B------:R-:W-:-:S02]  /*4b50*/  CS2R R78, SRZ ;  /* 0x00000000004e7805 */ /* 0x000fc4000001ff00 */
[----:B------:R-:W-:Y:S01]  /*4b60*/  CS2R R76, SRZ ;  /* 0x00000000004c7805 */ /* 0x000fe2000001ff00 */
[----:B------:R-:W-:-:S02]  /*4b70*/  FADD.FTZ R26, R82, R21 ;  /* 0x00000015521a7221 */ /* 0x000fc40000010000 */
[----:B------:R-:W2:Y:S01]  /*4b80*/  MUFU.EX2 R12, R12 ;  /* 0x0000000c000c7308 */ /* 0x000ea20000000800 */
[----:B---3--:R-:W-:-:S01]  /*4b90*/  FADD.FTZ R20, R24, R3 ;  /* 0x0000000318147221 */ /* 0x008fc20000010000 */
[----:B------:R-:W-:Y:S01]  /*4ba0*/  FADD.FTZ R21, R83, R26 ;  /* 0x0000001a53157221 */ /* 0x000fe20000010000 */
[C---:B------:R-:W-:Y:S02]  /*4bb0*/  F2FP.SATFINITE.E4M3.F32.PACK_AB_MERGE_C R83, R60.reuse, R83, RZ ;  /* 0x000000533c53723e */ /* 0x040fe400048070ff */
[----:B------:R-:W-:Y:S01]  /*4bc0*/  CS2R R26, SRZ ;  /* 0x00000000001a7805 */ /* 0x000fe2000001ff00 */
[----:B------:R-:W-:-:S01]  /*4bd0*/  FADD.FTZ R60, R60, R21 ;  /* 0x000000153c3c7221 */ /* 0x000fc20000010000 */
[----:B------:R-:W-:Y:S01]  /*4be0*/  F2FP.SATFINITE.E4M3.F32.PACK_AB_MERGE_C R208, R82, R81, R83 ;  /* 0x0000005152d0723e */ /* 0x000fe20004807053 */
[----:B------:R-:W3:Y:S01]  /*4bf0*/  MUFU.EX2 R13, R13 ;  /* 0x0000000d000d7308 */ /* 0x000ee20000000800 */
[----:B-1----:R-:W-:-:S01]  /*4c00*/  FADD.FTZ R3, R25, R20 ;  /* 0x0000001419037221 */ /* 0x002fc20000010000 */
[----:B------:R-:W-:Y:S01]  /*4c10*/  FADD.FTZ R21, R59, R60 ;  /* 0x0000003c3b157221 */ /* 0x000fe20000010000 */
[----:B------:R-:W-:-:S02]  /*4c20*/  F2FP.SATFINITE.E4M3.F32.PACK_AB_MERGE_C R25, R25, R24, RZ ;  /* 0x000000181919723e */ /* 0x000fc400048070ff */
[----:B------:R-:W-:Y:S02]  /*4c30*/  CS2R R82, SRZ ;  /* 0x0000000000527805 */ /* 0x000fe4000001ff00 */
[----:B------:R-:W-:Y:S01]  /*4c40*/  CS2R R80, SRZ ;  /* 0x0000000000507805 */ /* 0x000fe2000001ff00 */
[----:B------:R-:W-:Y:S01]  /*4c50*/  FADD.FTZ R24, R58, R21 ;  /* 0x000000153a187221 */ /* 0x000fe20000010000 */
[----:B------:R-:W-:Y:S01]  /*4c60*/  F2FP.SATFINITE.E4M3.F32.PACK_AB_MERGE_C R207, R7, R4, R25 ;  /* 0x0000000407cf723e */ /* 0x000fe20004807019 */
[----:B------:R-:W1:Y:S01]  /*4c70*/  MUFU.EX2 R28, R28 ;  /* 0x0000001c001c7308 */ /* 0x000e620000000800 */
[----:B--2---:R-:W-:-:S01]  /*4c80*/  FADD.FTZ R20, R12, R3 ;  /* 0x000000030c147221 */ /* 0x004fc20000010000 */
[----:B------:R-:W-:Y:S01]  /*4c90*/  FADD.FTZ R15, R57, R24 ;  /* 0x00000018390f7221 */ /* 0x000fe20000010000 */
[----:B------:R-:W-:-:S03]  /*4ca0*/  F2FP.SATFINITE.E4M3.F32.PACK_AB_MERGE_C R57, R54, R57, RZ ;  /* 0x000000393639723e */ /* 0x000fc600048070ff */
[----:B------:R-:W-:Y:S01]  /*4cb0*/  FADD.FTZ R15, R54, R15 ;  /* 0x0000000f360f7221 */ /* 0x000fe20000010000 */
[----:B------:R-:W-:Y:S01]  /*4cc0*/  F2FP.SATFINITE.E4M3.F32.PACK_AB_MERGE_C R210, R58, R59, R57 ;  /* 0x0000003b3ad2723e */ /* 0x000fe20004807039 */
[----:B------:R-:W2:Y:S01]  /*4cd0*/  MUFU.EX2 R29, R29 ;  /* 0x0000001d001d7308 */ /* 0x000ea20000000800 */
[----:B---3--:R-:W-:-:S01]  /*4ce0*/  FADD.FTZ R3, R13, R20 ;  /* 0x000000140d037221 */ /* 0x008fc20000010000 */
[----:B------:R-:W-:-:S06]  /*4cf0*/  CS2R R58, SRZ ;  /* 0x00000000003a7805 */ /* 0x000fcc000001ff00 */
[----:B------:R-:W3:Y:S01]  /*4d00*/  MUFU.EX2 R14, R14 ;  /* 0x0000000e000e7308 */ /* 0x000ee20000000800 */
[----:B-1----:R-:W-:-:S07]  /*4d10*/  FADD.FTZ R20, R28, R3 ;  /* 0x000000031c147221 */ /* 0x002fce0000010000 */
[----:B------:R-:W1:Y:S01]  /*4d20*/  MUFU.EX2 R33, R33 ;  /* 0x0000002100217308 */ /* 0x000e620000000800 */
[----:B--2---:R-:W-:-:S01]  /*4d30*/  FADD.FTZ R3, R29, R20 ;  /* 0x000000141d037221 */ /* 0x004fc20000010000 */
[----:B------:R-:W-:-:S04]  /*4d40*/  F2FP.SATFINITE.E4M3.F32.PACK_AB_MERGE_C R28, R29, R28, RZ ;  /* 0x0000001c1d1c723e */ /* 0x000fc800048070ff */
[----:B------:R-:W-:Y:S02]  /*4d50*/  F2FP.SATFINITE.E4M3.F32.PACK_AB_MERGE_C R209, R13, R12, R28 ;  /* 0x0000000c0dd1723e */ /* 0x000fe4000480701c */
[----:B------:R-:W-:Y:S01]  /*4d60*/  CS2R R28, SRZ ;  /* 0x00000000001c7805 */ /* 0x000fe2000001ff00 */
[----:B------:R-:W2:Y:S01]  /*4d70*/  MUFU.EX2 R36, R36 ;  /* 0x0000002400247308 */ /* 0x000ea20000000800 */
[----:B---3--:R-:W-:-:S07]  /*4d80*/  FADD.FTZ R20, R14, R3 ;  /* 0x000000030e147221 */ /* 0x008fce0000010000 */
[----:B------:R-:W3:Y:S01]  /*4d90*/  MUFU.EX2 R37, R37 ;  /* 0x0000002500257308 */ /* 0x000ee20000000800 */
[----:B-1----:R-:W-:-:S07]  /*4da0*/  FADD.FTZ R3, R33, R20 ;  /* 0x0000001421037221 */ /* 0x002fce0000010000 */
[----:B------:R-:W1:Y:S01]  /*4db0*/  MUFU.EX2 R40, R40 ;  /* 0x0000002800287308 */ /* 0x000e620000000800 */
[----:B--2---:R-:W-:-:S07]  /*4dc0*/  FADD.FTZ R20, R36, R3 ;  /* 0x0000000324147221 */ /* 0x004fce0000010000 */
[----:B------:R-:W2:Y:S01]  /*4dd0*/  MUFU.EX2 R41, R41 ;  /* 0x0000002900297308 */ /* 0x000ea20000000800 */
[C---:B---3--:R-:W-:Y:S01]  /*4de0*/  F2FP.SATFINITE.E4M3.F32.PACK_AB_MERGE_C R36, R37.reuse, R36, RZ ;  /* 0x000000242524723e */ /* 0x048fe200048070ff */
[----:B------:R-:W-:Y:S01]  /*4df0*/  FADD.FTZ R37, R37, R20 ;  /* 0x0000001425257221 */ /* 0x000fe20000010000 */
[----:B------:R-:W-:-:S02]  /*4e00*/  FADD.FTZ R20, R52, R15 ;  /* 0x0000000f34147221 */ /* 0x000fc40000010000 */
[----:B------:R-:W-:Y:S02]  /*4e10*/  F2FP.SATFINITE.E4M3.F32.PACK_AB_MERGE_C R211, R33, R14, R36 ;  /* 0x0000000e21d3723e */ /* 0x000fe40004807024 */
[----:B------:R-:W-:Y:S01]  /*4e20*/  CS2R R32, SRZ ;  /* 0x0000000000207805 */ /* 0x000fe2000001ff00 */
[----:B------:R-:W-:Y:S01]  /*4e30*/  FADD.FTZ R15, R49, R20 ;  /* 0x00000014310f7221 */ /* 0x000fe20000010000 */
[----:B------:R-:W3:Y:S01]  /*4e40*/  MUFU.EX2 R42, R42 ;  /* 0x0000002a002a7308 */ /* 0x000ee20000000800 */
[----:B-1----:R-:W-:-:S01]  /*4e50*/  FADD.FTZ R24, R40, R37 ;  /* 0x0000002528187221 */ /* 0x002fc20000010000 */
[----:B------:R-:W-:Y:S01]  /*4e60*/  CS2R R36, SRZ ;  /* 0x0000000000247805 */ /* 0x000fe2000001ff00 */
[----:B------:R-:W-:-:S05]  /*4e70*/  FADD.FTZ R20, R48, R15 ;  /* 0x0000000f30147221 */ /* 0x000fca0000010000 */
[----:B------:R-:W1:Y:S01]  /*4e80*/  MUFU.EX2 R85, R85 ;  /* 0x0000005500557308 */ /* 0x000e620000000800 */
[----:B--2---:R-:W-:-:S07]  /*4e90*/  FADD.FTZ R21, R41, R24 ;  /* 0x0000001829157221 */ /* 0x004fce0000010000 */
[----:B------:R-:W2:Y:S01]  /*4ea0*/  MUFU.EX2 R43, R43 ;  /* 0x0000002b002b7308 */ /* 0x000ea20000000800 */
[----:B---3--:R-:W-:-:S07]  /*4eb0*/  FADD.FTZ R24, R42, R21 ;  /* 0x000000152a187221 */ /* 0x008fce0000010000 */
[----:B------:R-:W3:Y:S01]  /*4ec0*/  MUFU.EX2 R51, R51 ;  /* 0x0000003300337308 */ /* 0x000ee20000000800 */
[----:B-1----:R-:W-:-:S01]  /*4ed0*/  FADD.FTZ R20, R85, R20 ;  /* 0x0000001455147221 */ /* 0x002fc20000010000 */
[----:B------:R-:W-:-:S04]  /*4ee0*/  F2FP.SATFINITE.E4M3.F32.PACK_AB_MERGE_C R48, R85, R48, RZ ;  /* 0x000000305530723e */ /* 0x000fc800048070ff */
[----:B------:R-:W-:Y:S02]  /*4ef0*/  F2FP.SATFINITE.E4M3.F32.PACK_AB_MERGE_C R212, R49, R52, R48 ;  /* 0x0000003431d4723e */ /* 0x000fe40004807030 */
[----:B------:R-:W-:Y:S01]  /*4f00*/  CS2R R48, SRZ ;  /* 0x0000000000307805 */ /* 0x000fe2000001ff00 */
[----:B------:R-:W1:Y:S01]  /*4f10*/  MUFU.EX2 R44, R44 ;  /* 0x0000002c002c7308 */ /* 0x000e620000000800 */
[C---:B--2---:R-:W-:Y:S01]  /*4f20*/  F2FP.SATFINITE.E4M3.F32.PACK_AB_MERGE_C R42, R43.reuse, R42, RZ ;  /* 0x0000002a2b2a723e */ /* 0x044fe200048070ff */
[----:B------:R-:W-:-:S03]  /*4f30*/  FADD.FTZ R43, R43, R24 ;  /* 0x000000182b2b7221 */ /* 0x000fc60000010000 */
[----:B------:R-:W-:Y:S02]  /*4f40*/  F2FP.SATFINITE.E4M3.F32.PACK_AB_MERGE_C R213, R41, R40, R42 ;  /* 0x0000002829d5723e */ /* 0x000fe4000480702a */
[----:B------:R-:W-:Y:S01]  /*4f50*/  CS2R R40, SRZ ;  /* 0x0000000000287805 */ /* 0x000fe2000001ff00 */
[----:B------:R-:W2:Y:S01]  /*4f60*/  MUFU.EX2 R56, R56 ;  /* 0x0000003800387308 */ /* 0x000ea20000000800 */
[----:B---3--:R-:W-:-:S07]  /*4f70*/  FADD.FTZ R15, R51, R20 ;  /* 0x00000014330f7221 */ /* 0x008fce0000010000 */
[----:B------:R-:W3:Y:S01]  /*4f80*/  MUFU.EX2 R45, R45 ;  /* 0x0000002d002d7308 */ /* 0x000ee20000000800 */
[----:B-1----:R-:W-:-:S01]  /*4f90*/  FADD.FTZ R20, R44, R43 ;  /* 0x0000002b2c147221 */ /* 0x002fc20000010000 */
[----:B------:R-:W-:-:S06]  /*4fa0*/  CS2R R42, SRZ ;  /* 0x00000000002a7805 */ /* 0x000fcc000001ff00 */
[----:B------:R-:W-:Y:S01]  /*4fb0*/  MUFU.EX2 R53, R53 ;  /* 0x0000003500357308 */ /* 0x000fe20000000800 */
[----:B--2---:R-:W-:-:S07]  /*4fc0*/  FADD.FTZ R24, R56, R15 ;  /* 0x0000000f38187221 */ /* 0x004fce0000010000 */
[----:B------:R-:W1:Y:S01]  /*4fd0*/  MUFU.EX2 R62, R62 ;  /* 0x0000003e003e7308 */ /* 0x000e620000000800 */
[----:B---3--:R-:W-:-:S07]  /*4fe0*/  FADD.FTZ R15, R45, R20 ;  /* 0x000000142d0f7221 */ /* 0x008fce0000010000 */
[----:B------:R-:W2:Y:S08]  /*4ff0*/  MUFU.EX2 R46, R46 ;  /* 0x0000002e002e7308 */ /* 0x000eb00000000800 */
[----:B------:R-:W3:Y:S01]  /*5000*/  MUFU.EX2 R47, R47 ;  /* 0x0000002f002f7308 */ /* 0x000ee20000000800 */
[----:B-1----:R-:W-:Y:S01]  /*5010*/  F2FP.SATFINITE.E4M3.F32.PACK_AB_MERGE_C R21, R62, R53, RZ ;  /* 0x000000353e15723e */ /* 0x002fe200048070ff */
[----:B------:R-:W-:Y:S01]  /*5020*/  FADD.FTZ R53, R53, R24 ;  /* 0x0000001835357221 */ /* 0x000fe20000010000 */
[----:B------:R-:W-:-:S02]  /*5030*/  CS2R R24, SRZ ;  /* 0x0000000000187805 */ /* 0x000fc4000001ff00 */
[----:B------:R-:W-:Y:S01]  /*5040*/  F2FP.SATFINITE.E4M3.F32.PACK_AB_MERGE_C R214, R56, R51, R21 ;  /* 0x0000003338d6723e */ /* 0x000fe20004807015 */
[----:B------:R-:W-:-:S01]  /*5050*/  FADD.FTZ R62, R62, R53 ;  /* 0x000000353e3e7221 */ /* 0x000fc20000010000 */
[----:B------:R-:W-:Y:S01]  /*5060*/  CS2R R56, SRZ ;  /* 0x0000000000387805 */ /* 0x000fe2000001ff00 */
[----:B------:R-:W-:Y:S01]  /*5070*/  MUFU.EX2 R63, R63 ;  /* 0x0000003f003f7308 */ /* 0x000fe20000000800 */
[----:B--2---:R-:W-:-:S01]  /*5080*/  FADD.FTZ R20, R46, R15 ;  /* 0x0000000f2e147221 */ /* 0x004fc20000010000 */
[----:B------:R-:W-:-:S06]  /*5090*/  CS2R R52, SRZ ;  /* 0x0000000000347805 */ /* 0x000fcc000001ff00 */
[----:B------:R-:W1:Y:S01]  /*50a0*/  MUFU.EX2 R66, R66 ;  /* 0x0000004200427308 */ /* 0x000e620000000800 */
[C---:B---3--:R-:W-:Y:S01]  /*50b0*/  F2FP.SATFINITE.E4M3.F32.PACK_AB_MERGE_C R46, R47.reuse, R46, RZ ;  /* 0x0000002e2f2e723e */ /* 0x048fe200048070ff */
[----:B------:R-:W-:-:S03]  /*50c0*/  FADD.FTZ R47, R47, R20 ;  /* 0x000000142f2f7221 */ /* 0x000fc60000010000 */
[----:B------:R-:W-:Y:S02]  /*50d0*/  F2FP.SATFINITE.E4M3.F32.PACK_AB_MERGE_C R215, R45, R44, R46 ;  /* 0x0000002c2dd7723e */ /* 0x000fe4000480702e */
[----:B------:R-:W-:Y:S01]  /*50e0*/  CS2R R44, SRZ ;  /* 0x00000000002c7805 */ /* 0x000fe2000001ff00 */
[----:B------:R-:W2:Y:S08]  /*50f0*/  MUFU.EX2 R61, R61 ;  /* 0x0000003d003d7308 */ /* 0x000eb00000000800 */
[----:B------:R-:W3:Y:S01]  /*5100*/  MUFU.EX2 R50, R50 ;  /* 0x0000003200327308 */ /* 0x000ee20000000800 */
[----:B-1----:R-:W-:-:S07]  /*5110*/  F2FP.SATFINITE.E4M3.F32.PACK_AB_MERGE_C R15, R66, R63, RZ ;  /* 0x0000003f420f723e */ /* 0x002fce00048070ff */
[----:B------:R-:W1:Y:S01]  /*5120*/  MUFU.EX2 R64, R64 ;  /* 0x0000004000407308 */ /* 0x000e620000000800 */
[----:B--2---:R-:W-:-:S07]  /*5130*/  FADD.FTZ R5, R61, R62 ;  /* 0x0000003e3d057221 */ /* 0x004fce0000010000 */
[----:B------:R-:W2:Y:S01]  /*5140*/  MUFU.EX2 R55, R55 ;  /* 0x0000003700377308 */ /* 0x000ea20000000800 */
[----:B---3--:R-:W-:-:S01]  /*5150*/  FADD.FTZ R6, R50, R47 ;  /* 0x0000002f32067221 */ /* 0x008fc20000010000 */
[----:B------:R-:W-:-:S06]  /*5160*/  CS2R R46, SRZ ;  /* 0x00000000002e7805 */ /* 0x000fcc000001ff00 */
[----:B------:R-:W3:Y:S01]  /*5170*/  MUFU.EX2 R84, R84 ;  /* 0x0000005400547308 */ /* 0x000ee20000000800 */
[C---:B-1----:R-:W-:Y:S01]  /*5180*/  F2FP.SATFINITE.E4M3.F32.PACK_AB_MERGE_C R216, R64.reuse, R61, R15 ;  /* 0x0000003d40d8723e */ /* 0x042fe2000480700f */
[----:B------:R-:W-:Y:S01]  /*5190*/  FADD.FTZ R64, R64, R5 ;  /* 0x0000000540407221 */ /* 0x000fe20000010000 */
[----:B------:R-:W-:-:S03]  /*51a0*/  CS2R R60, SRZ ;  /* 0x00000000003c7805 */ /* 0x000fc6000001ff00 */
[----:B------:R-:W-:Y:S02]  /*51b0*/  FADD.FTZ R63, R63, R64 ;  /* 0x000000403f3f7221 */ /* 0x000fe40000010000 */
[----:B------:R1:W4:Y:S01]  /*51c0*/  MUFU.EX2 R3, R90 ;  /* 0x0000005a00037308 */ /* 0x0003220000000800 */
[----:B--2---:R-:W-:-:S01]  /*51d0*/  FADD.FTZ R5, R55, R6 ;  /* 0x0000000637057221 */ /* 0x004fc20000010000 */
[----:B------:R-:W-:Y:S01]  /*51e0*/  FADD.FTZ R66, R66, R63 ;  /* 0x0000003f42427221 */ /* 0x000fe20000010000 */
[----:B------:R-:W-:-:S05]  /*51f0*/  CS2R R62, SRZ ;  /* 0x00000000003e7805 */ /* 0x000fca000001ff00 */
[----:B------:R-:W-:Y:S01]  /*5200*/  MUFU.EX2 R67, R67 ;  /* 0x0000004300437308 */ /* 0x000fe20000000800 */
[----:B---3--:R-:W-:-:S01]  /*5210*/  FADD.FTZ R4, R84, R5 ;  /* 0x0000000554047221 */ /* 0x008fc20000010000 */
[----:B-1----:R-:W-:-:S06]  /*5220*/  CS2R R90, SRZ ;  /* 0x00000000005a7805 */ /* 0x002fcc000001ff00 */
[----:B------:R-:W1:Y:S01]  /*5230*/  MUFU.EX2 R70, R70 ;  /* 0x0000004600467308 */ /* 0x000e620000000800 */
[C---:B----4-:R-:W-:Y:S01]  /*5240*/  F2FP.SATFINITE.E4M3.F32.PACK_AB_MERGE_C R84, R3.reuse, R84, RZ ;  /* 0x000000540354723e */ /* 0x050fe200048070ff */
[----:B------:R-:W-:-:S03]  /*5250*/  FADD.FTZ R3, R3, R4 ;  /* 0x0000000403037221 */ /* 0x000fc60000010000 */
[----:B------:R-:W-:Y:S02]  /*5260*/  F2FP.SATFINITE.E4M3.F32.PACK_AB_MERGE_C R217, R55, R50, R84 ;  /* 0x0000003237d9723e */ /* 0x000fe40004807054 */
[----:B------:R-:W-:Y:S02]  /*5270*/  CS2R R84, SRZ ;  /* 0x0000000000547805 */ /* 0x000fe4000001ff00 */
[----:B------:R-:W-:Y:S01]  /*5280*/  CS2R R54, SRZ ;  /* 0x0000000000367805 */ /* 0x000fe2000001ff00 */
[----:B------:R-:W2:Y:S01]  /*5290*/  MUFU.EX2 R65, R65 ;  /* 0x0000004100417308 */ /* 0x000ea20000000800 */
[----:B------:R-:W-:-:S07]  /*52a0*/  CS2R R50, SRZ ;  /* 0x0000000000327805 */ /* 0x000fce000001ff00 */
[----:B------:R-:W3:Y:S01]  /*52b0*/  MUFU.EX2 R86, R86 ;  /* 0x0000005600567308 */ /* 0x000ee20000000800 */
[----:B-1----:R-:W-:-:S07]  /*52c0*/  F2FP.SATFINITE.E4M3.F32.PACK_AB_MERGE_C R6, R70, R67, RZ ;  /* 0x000000434606723e */ /* 0x002fce00048070ff */
[----:B------:R-:W1:Y:S01]  /*52d0*/  MUFU.EX2 R68, R68 ;  /* 0x0000004400447308 */ /* 0x000e620000000800 */
[----:B--2---:R-:W-:-:S07]  /*52e0*/  FADD.FTZ R5, R65, R66 ;  /* 0x0000004241057221 */ /* 0x004fce0000010000 */
[----:B------:R-:W2:Y:S01]  /*52f0*/  MUFU.EX2 R87, R87 ;  /* 0x0000005700577308 */ /* 0x000ea20000000800 */
[----:B---3--:R-:W-:-:S07]  /*5300*/  FADD.FTZ R4, R86, R3 ;  /* 0x0000000356047221 */ /* 0x008fce0000010000 */
[----:B------:R-:W3:Y:S01]  /*5310*/  MUFU.EX2 R88, R88 ;  /* 0x0000005800587308 */ /* 0x000ee20000000800 */
[C---:B-1----:R-:W-:Y:S01]  /*5320*/  F2FP.SATFINITE.E4M3.F32.PACK_AB_MERGE_C R218, R68.reuse, R65, R6 ;  /* 0x0000004144da723e */ /* 0x042fe20004807006 */
[----:B------:R-:W-:Y:S01]  /*5330*/  FADD.FTZ R68, R68, R5 ;  /* 0x0000000544447221 */ /* 0x000fe20000010000 */
[----:B------:R-:W-:-:S03]  /*5340*/  CS2R R64, SRZ ;  /* 0x0000000000407805 */ /* 0x000fc6000001ff00 */
[----:B------:R-:W-:Y:S02]  /*5350*/  FADD.FTZ R67, R67, R68 ;  /* 0x0000004443437221 */ /* 0x000fe40000010000 */
[----:B------:R-:W1:Y:S01]  /*5360*/  MUFU.EX2 R69, R69 ;  /* 0x0000004500457308 */ /* 0x000e620000000800 */
[----:B--2---:R-:W-:-:S04]  /*5370*/  FADD.FTZ R3, R87, R4 ;  /* 0x0000000457037221 */ /* 0x004fc80000010000 */
[----:B---3--:R-:W-:Y:S01]  /*5380*/  FADD.FTZ R6, R88, R3 ;  /* 0x0000000358067221 */ /* 0x008fe20000010000 */
[----:B------:R-:W-:-:S01]  /*5390*/  FADD.FTZ R3, R70, R67 ;  /* 0x0000004346037221 */ /* 0x000fc20000010000 */
[----:B------:R-:W-:Y:S02]  /*53a0*/  CS2R R70, SRZ ;  /* 0x0000000000467805 */ /* 0x000fe4000001ff00 */
[----:B------:R-:W-:Y:S02]  /*53b0*/  CS2R R66, SRZ ;  /* 0x0000000000427805 */ /* 0x000fe4000001ff00 */
[C---:B-1----:R-:W-:Y:S01]  /*53c0*/  F2FP.SATFINITE.E4M3.F32.PACK_AB_MERGE_C R4, R69.reuse, R88, RZ ;  /* 0x000000584504723e */ /* 0x042fe200048070ff */
[----:B------:R-:W-:-:S01]  /*53d0*/  FADD.FTZ R6, R69, R6 ;  /* 0x0000000645067221 */ /* 0x000fc20000010000 */
[----:B------:R-:W-:Y:S02]  /*53e0*/  CS2R R88, SRZ ;  /* 0x0000000000587805 */ /* 0x000fe4000001ff00 */
[----:B------:R-:W-:-:S02]  /*53f0*/  CS2R R68, SRZ ;  /* 0x0000000000447805 */ /* 0x000fc4000001ff00 */
[----:B------:R-:W-:Y:S02]  /*5400*/  F2FP.SATFINITE.E4M3.F32.PACK_AB_MERGE_C R219, R87, R86, R4 ;  /* 0x0000005657db723e */ /* 0x000fe40004807004 */
[----:B------:R-:W-:Y:S01]  /*5410*/  CS2R R86, SRZ ;  /* 0x0000000000567805 */ /* 0x000fe2000001ff00 */
[----:B------:R-:W-:Y:S06]  /*5420*/  @!P1 BRA `(.L_x_135) ;  /* 0x0000003800489947 */ /* 0x000fec0003800000 */
[----:B------:R-:W-:Y:S01]  /*5430*/  IMAD.MOV.U32 R5, RZ, RZ, R120 ;  /* 0x000000ffff057224 */ /* 0x000fe200078e0078 */
[----:B------:R-:W-:Y:S01]  /*5440*/  UMOV UR56, UR49 ;  /* 0x0000003100387c82 */ /* 0x000fe20008000000 */
[----:B------:R-:W-:Y:S01]  /*5450*/  IMAD.MOV.U32 R4, RZ, RZ, R121 ;  /* 0x000000ffff047224 */ /* 0x000fe200078e0079 */
[----:B------:R-:W-:Y:S01]  /*5460*/  UIADD3 UR54, UR54, -0x2, URZ ;  /* 0xfffffffe36367890 */ /* 0x000fe2000fffe03f */
[----:B------:R-:W-:Y:S01]  /*5470*/  IMAD.MOV.U32 R119, RZ, RZ, RZ ;  /* 0x000000ffff777224 */ /* 0x000fe200078e00ff */
[----:B------:R-:W-:Y:S01]  /*5480*/  UMOV UR57, UR36 ;  /* 0x0000002400397c82 */ /* 0x000fe20008000000 */
[----:B------:R-:W-:-:S09]  /*5490*/  ULDC UR49, c[0x0][0x988] ;  /* 0x0002620000317ab9 */ /* 0x000fd20000000800 */
.L_x_146:
[----:B------:R-:W-:Y:S01]  /*54a0*/  ISETP.NE.AND P2, PT, RZ, UR40, PT ;  /* 0x00000028ff007c0c */ /* 0x000fe2000bf45270 */
[----:B------:R-:W-:-:S04]  /*54b0*/  UISETP.NE.AND UP0, UPT, UR56, 0x1, UPT ;  /* 0x000000013800788c */ /* 0x000fc8000bf05270 */
[----:B------:R-:W-:-:S04]  /*54c0*/  USEL UR36, URZ, 0x1, UP0 ;  /* 0x000000013f247887 */ /* 0x000fc80008000000 */
[----:B------:R-:W-:-:S04]  /*54d0*/  ULOP3.LUT UR36, UR57, UR36, URZ, 0x3c, !UPT ;  /* 0x0000002439247292 */ /* 0x000fc8000f8e3c3f */
[----:B------:R-:W-:Y:S08]  /*54e0*/  @P2 BRA `(.L_x_136) ;  /* 0x0000000000382947 */ /* 0x000ff00003800000 */
[----:B------:R-:W-:Y:S05]  /*54f0*/  @!P0 BRA `(.L_x_137) ;  /* 0x0000000000048947 */ /* 0x000fea0003800000 */
[----:B------:R-:W-:Y:S01]  /*5500*/  BPT.TRAP 0x1 ;  /* 0x000000040000795c */ /* 0x000fe20000300000 */
.L_x_137:
        /* <DEDUP_REMOVED lines=9> */
.L_x_138:
[----:B--2---:R-:W-:Y:S05]  /*55a0*/  @P1 BRA `(.L_x_136) ;  /* 0x0000000000081947 */ /* 0x004fea0003800000 */
[----:B------:R-:W2:Y:S02]  /*55b0*/  SYNCS.PHASECHK.TRANS64.TRYWAIT P1, [UR6+0x33430], R7 ;  /* 0x03343007ff0075a7 */ /* 0x000ea40008020146 */
[----:B--2---:R-:W-:Y:S05]  /*55c0*/  @!P1 BRA `(.L_x_139) ;  /* 0x0000009000a09947 */ /* 0x004fea0003800000 */
.L_x_136:
        /* <DEDUP_REMOVED lines=189> */
.L_x_141:
[----:B------:R-:W-:Y:S01]  /*61a0*/  ULEA UR6, UR56, UR38, 0x3 ;  /* 0x0000002638067291 */ /* 0x000fe2000f8e183f */
[----:B------:R-:W-:-:S05]  /*61b0*/  IMAD.U32 R7, RZ, RZ, UR57 ;  /* 0x00000039ff077e24 */ /* 0x000fca000f8e00ff */
[----:B------:R-:W-:-:S04]  /*61c0*/  SHF.L.U32 R7, R7, 0x1f, RZ ;  /* 0x0000001f07077819 */ /* 0x000fc800000006ff */
[----:B------:R1:W2:Y:S01]  /*61d0*/  SYNCS.PHASECHK.TRANS64.TRYWAIT P1, [UR6+0x33450], R7 ;  /* 0x03345007ff0075a7 */ /* 0x0002a20008020146 */
[----:B------:R-:W-:Y:S05]  /*61e0*/  @!P0 BRA `(.L_x_142) ;  /* 0x0000000000048947 */ /* 0x000fea0003800000 */
[----:B------:R-:W-:Y:S01]  /*61f0*/  BPT.TRAP 0x1 ;  /* 0x000000040000795c */ /* 0x000fe20000300000 */
.L_x_142:
[----:B--2---:R-:W-:Y:S05]  /*6200*/  @P1 BRA `(.L_x_140) ;  /* 0x0000000000081947 */ /* 0x004fea0003800000 */
[----:B------:R-:W2:Y:S02]  /*6210*/  SYNCS.PHASECHK.TRANS64.TRYWAIT P1, [UR6+0x33450], R7 ;  /* 0x03345007ff0075a7 */ /* 0x000ea40008020146 */
[----:B--2---:R-:W-:Y:S05]  /*6220*/  @!P1 BRA `(.L_x_143) ;  /* 0x0000008400a09947 */ /* 0x004fea0003800000 */
.L_x_140:
[----:B------:R-:W-:Y:S01]  /*6230*/  UIADD3 UR6, UR38, 0x200, URZ ;  /* 0x0000020026067890 */ /* 0x000fe2000fffe03f */
[----:B------:R-:W-:Y:S01]  /*6240*/  WARPGROUP.ARRIVE ;  /* 0x00000000000079c5 */ /* 0x000fe20000000000 */
[----:B------:R-:W-:Y:S01]  /*6250*/  UMOV UR7, 0xc0000010 ;  /* 0xc000001000077882 */ /* 0x000fe20000000000 */
[----:B-12---:R-:W-:Y:S01]  /*6260*/  IADD3 R7, -R22, 0xb, RZ ;  /* 0x0000000b16077810 */ /* 0x006fe20007ffe1ff */
        /* <DEDUP_REMOVED lines=25> */
[----:B------:R-:W-:Y:S03]  /*6400*/  QGMMA.64x192x32.F32.E4M3.E4M3 R24, R216, gdesc[UR4], R24, gsb0 ;  /* 0x02e00004d8187df3 */ /* 0x000fe60008000818 */
[----:B------:R-:W-:Y:S02]  /*6410*/  WARPGROUP.DEPBAR.LE gsb0, 0x0 ;  /* 0x00008000000079c5 */ /* 0x000fe40000010000 */
[----:B------:R1:W-:Y:S06]  /*6420*/  BAR.ARV R7, 0x100 ;  /* 0x000400070000751d */ /* 0x0003ec0000002000 */
[----:B------:R-:W-:Y:S05]  /*6430*/  @!P0 BRA `(.L_x_144) ;  /* 0x0000000000048947 */ /* 0x000fea0003800000 */
[----:B------:R-:W-:Y:S01]  /*6440*/  BPT.TRAP 0x1 ;  /* 0x000000040000795c */ /* 0x000fe20000300000 */
.L_x_144:
[C---:B-1----:R-:W-:Y:S01]  /*6450*/  FMUL.FTZ R7, R0.reuse, R184 ;  /* 0x000000b800077220 */ /* 0x042fe20000410000 */
        /* <DEDUP_REMOVED lines=36> */
[----:B------:R-:W-:Y:S01]  /*66a0*/  FMUL.FTZ R183, R0, R183 ;  /* 0x000000b700b77220 */ /* 0x000fe20000410000 */
        /* <DEDUP_REMOVED lines=66> */
[----:B------:R-:W-:Y:S01]  /*6ad0*/  UMOV UR10, UR49 ;  /* 0x00000031000a7c82 */ /* 0x000fe20008000000 */
[----:B------:R-:W-:Y:S01]  /*6ae0*/  ISETP.NE.AND P1, PT, R2, RZ, PT ;  /* 0x000000ff0200720c */ /* 0x000fe20003f25270 */
[----:B------:R-:W-:-:S04]  /*6af0*/  IMAD.U32 R196, RZ, RZ, UR10 ;  /* 0x0000000affc47e24 */ /* 0x000fc8000f8e00ff */
[----:B------:R-:W2:Y:S01]  /*6b00*/  MUFU.TANH R187, R187 ;  /* 0x000000bb00bb7308 */ /* 0x000ea20000002400 */
[----:B---3--:R-:W-:-:S07]  /*6b10*/  FMNMX.FTZ R192, R184, R193, !PT ;  /* 0x000000c1b8c07209 */ /* 0x008fce0007810000 */
[----:B------:R-:W3:Y:S01]  /*6b20*/  MUFU.TANH R186, R186 ;  /* 0x000000ba00ba7308 */ /* 0x000ee20000002400 */
[----:B-1----:R-:W-:-:S07]  /*6b30*/  FMNMX.FTZ R191, R185, R120, !PT ;  /* 0x00000078b9bf7209 */ /* 0x002fce0007810000 */
[----:B------:R-:W1:Y:S01]  /*6b40*/  MUFU.TANH R188, R188 ;  /* 0x000000bc00bc7308 */ /* 0x000e620000002400 */
[----:B--2---:R-:W-:-:S07]  /*6b50*/  FMNMX.FTZ R121, R187, R192, !PT ;  /* 0x000000c0bb797209 */ /* 0x004fce0007810000 */
        /* <DEDUP_REMOVED lines=127> */
[----:B---3--:R-:W-:Y:S02]  /*7350*/  FMNMX.FTZ R192, R134, R191, !PT ;  /* 0x000000bf86c07209 */ /* 0x008fe40007810000 */
[----:B-1----:R-:W-:-:S05]  /*7360*/  FMNMX.FTZ R191, R133, R120, !PT ;  /* 0x0000007885bf7209 */ /* 0x002fca0007810000 */
[----:B------:R-:W1:Y:S01]  /*7370*/  SHFL.BFLY PT, R120, R191, 0x2, 0x1f ;  /* 0x0c401f00bf787f89 */ /* 0x000e6200000e0000 */
[----:B--2---:R-:W-:-:S05]  /*7380*/  FMNMX.FTZ R192, R135, R192, !PT ;  /* 0x000000c087c07209 */ /* 0x004fca0007810000 */
[----:B------:R-:W2:Y:S01]  /*7390*/  SHFL.BFLY PT, R121, R192, 0x2, 0x1f ;  /* 0x0c401f00c0797f89 */ /* 0x000ea200000e0000 */
[----:B-1----:R-:W-:-:S05]  /*73a0*/  FMNMX.FTZ R193, R191, R120, !PT ;  /* 0x00000078bfc17209 */ /* 0x002fca0007810000 */
[----:B------:R-:W1:Y:S01]  /*73b0*/  SHFL.BFLY PT, R120, R193, 0x1, 0x1f ;  /* 0x0c201f00c1787f89 */ /* 0x000e6200000e0000 */
[----:B--2---:R-:W-:-:S05]  /*73c0*/  FMNMX.FTZ R194, R192, R121, !PT ;  /* 0x00000079c0c27209 */ /* 0x004fca0007810000 */
[----:B------:R-:W2:Y:S01]  /*73d0*/  SHFL.BFLY PT, R195, R194, 0x1, 0x1f ;  /* 0x0c201f00c2c37f89 */ /* 0x000ea200000e0000 */
[----:B-1----:R-:W-:Y:S01]  /*73e0*/  FMNMX.FTZ R121, R193, R120, !PT ;  /* 0x00000078c1797209 */ /* 0x002fe20007810000 */
[----:B------:R-:W-:-:S04]  /*73f0*/  IMAD.U32 R193, RZ, RZ, UR10 ;  /* 0x0000000affc17e24 */ /* 0x000fc8000f8e00ff */
[C---:B------:R-:W-:Y:S01]  /*7400*/  FFMA.FTZ R191, R121.reuse, R196, -8 ;  /* 0xc100000079bf7423 */ /* 0x040fe200000100c4 */
[----:B------:R-:W-:-:S01]  /*7410*/  FADD.FTZ R4, -R121, R4 ;  /* 0x0000000479047221 */ /* 0x000fc20000010100 */
[----:B--2---:R-:W-:Y:S02]  /*7420*/  FMNMX.FTZ R120, R194, R195, !PT ;  /* 0x000000c3c2787209 */ /* 0x004fe40007810000 */
[----:B------:R-:W-:-:S01]  /*7430*/  FFMA.FTZ R7, R7, UR10, -R191 ;  /* 0x0000000a07077c23 */ /* 0x000fc200080108bf */
[--C-:B------:R-:W-:Y:S01]  /*7440*/  FFMA.FTZ R8, R8, UR10, -R191.reuse ;  /* 0x0000000a08087c23 */ /* 0x100fe200080108bf */
        /* <DEDUP_REMOVED lines=37> */
[----:B------:R-:W-:Y:S01]  /*76a0*/  FFMA.FTZ R191, R133, UR10, -R191 ;  /* 0x0000000a85bf7c23 */ /* 0x000fe200080108bf */
[----:B------:R-:W-:-:S01]  /*76b0*/  FADD.FTZ R5, -R120, R5 ;  /* 0x0000000578057221 */ /* 0x000fc20000010100 */
[----:B------:R-:W-:Y:S01]  /*76c0*/  FFMA.FTZ R133, R120, R193, -8 ;  /* 0xc100000078857423 */ /* 0x000fe200000100c1 */
[----:B------:R-:W-:Y:S01]  /*76d0*/  FMUL.FTZ R4, R4, UR10 ;  /* 0x0000000a04047c20 */ /* 0x000fe20008410000 */
[----:B------:R-:W-:Y:S01]  /*76e0*/  MUFU.EX2 R7, R7 ;  /* 0x0000000700077308 */ /* 0x000fe20000000800 */
[----:B------:R-:W-:Y:S01]  /*76f0*/  FMUL.FTZ R5, R5, UR10 ;  /* 0x0000000a05057c20 */ /* 0x000fe20008410000 */
        /* <DEDUP_REMOVED lines=22> */
[----:B------:R-:W2:Y:S01]  /*7860*/  MUFU.EX2 R10, R10 ;  /* 0x0000000a000a7308 */ /* 0x000ea20000000800 */
[----:B-1----:R-:W-:-:S01]  /*7870*/  FFMA.FTZ R3, R4, R3, R7 ;  /* 0x0000000304037223 */ /* 0x002fc20000010007 */
        /* <DEDUP_REMOVED lines=15> */
[----:B--2---:R-:W-:-:S01]  /*7970*/  FFMA.FTZ R6, R5, R6, R10 ;  /* 0x0000000605067223 */ /* 0x004fc2000001000a */
[--C-:B------:R-:W-:Y:S01]  /*7980*/  FFMA.FTZ R123, R123, UR10, -R133.reuse ;  /* 0x0000000a7b7b7c23 */ /* 0x100fe20008010885 */
[----:B------:R-:W-:-:S01]  /*7990*/  FFMA.FTZ R126, R126, UR10, -R133 ;  /* 0x0000000a7e7e7c23 */ /* 0x000fc20008010885 */
[----:B------:R-:W-:-:S04]  /*79a0*/  FFMA.FTZ R134, R134, UR10, -R133 ;  /* 0x0000000a86867c23 */ /* 0x000fc80008010885 */
        /* <DEDUP_REMOVED lines=96> */
[--C-:B------:R-:W-:Y:S01]  /*7fb0*/  FFMA.FTZ R193, R127, UR10, -R133.reuse ;  /* 0x0000000a7fc17c23 */ /* 0x100fe20008010885 */
[----:B------:R-:W-:-:S05]  /*7fc0*/  FFMA.FTZ R127, R130, UR10, -R133 ;  /* 0x0000000a827f7c23 */ /* 0x000fca0008010885 */
        /* <DEDUP_REMOVED lines=19> */
[----:B-1----:R-:W-:-:S01]  /*8100*/  FADD.FTZ R195, R147, R130 ;  /* 0x0000008293c37221 */ /* 0x002fc20000010000 */
[--C-:B------:R-:W-:Y:S01]  /*8110*/  FFMA.FTZ R130, R131, UR10, -R133.reuse ;  /* 0x0000000a83827c23 */ /* 0x100fe20008010885 */
[----:B------:R-:W-:Y:S02]  /*8120*/  IMAD.U32 R131, RZ, RZ, UR55 ;  /* 0x00000037ff837e24 */ /* 0x000fe4000f8e00ff */
[----:B------:R-:W-:-:S03]  /*8130*/  FFMA.FTZ R133, R135, UR10, -R133 ;  /* 0x0000000a87857c23 */ /* 0x000fc60008010885 */
[----:B------:R-:W1:Y:S01]  /*8140*/  MUFU.EX2 R149, R149 ;  /* 0x0000009500957308 */ /* 0x000e620000000800 */
[----:B---3--:R-:W-:-:S07]  /*8150*/  FADD.FTZ R6, R148, R3 ;  /* 0x0000000394067221 */ /* 0x008fce0000010000 */
[----:B------:R-:W3:Y:S01]  /*8160*/  MUFU.EX2 R151, R151 ;  /* 0x0000009700977308 */ /* 0x000ee20000000800 */
[----:B--2---:R-:W-:-:S07]  /*8170*/  FADD.FTZ R192, R150, R195 ;  /* 0x000000c396c07221 */ /* 0x004fce0000010000 */
[----:B------:R-:W2:Y:S01]  /*8180*/  MUFU.EX2 R189, R189 ;  /* 0x000000bd00bd7308 */ /* 0x000ea20000000800 */
[----:B-1----:R-:W-:-:S07]  /*8190*/  FADD.FTZ R6, R149, R6 ;  /* 0x0000000695067221 */ /* 0x002fce0000010000 */
[----:B------:R-:W1:Y:S01]  /*81a0*/  MUFU.EX2 R122, R122 ;  /* 0x0000007a007a7308 */ /* 0x000e620000000800 */
[----:B---3--:R-:W-:-:S01]  /*81b0*/  FADD.FTZ R3, R151, R192 ;  /* 0x000000c097037221 */ /* 0x008fc20000010000 */
[----:B------:R-:W-:-:S06]  /*81c0*/  @P1 LEA R192, R131, UR38, 0x3 ;  /* 0x0000002683c01c11 */ /* 0x000fcc000f8e18ff */
[----:B------:R-:W3:Y:S01]  /*81d0*/  MUFU.EX2 R190, R190 ;  /* 0x000000be00be7308 */ /* 0x000ee20000000800 */
[----:B--2---:R-:W-:-:S07]  /*81e0*/  FADD.FTZ R131, R189, R6 ;  /* 0x00000006bd837221 */ /* 0x004fce0000010000 */
[----:B------:R-:W2:Y:S01]  /*81f0*/  MUFU.EX2 R123, R123 ;  /* 0x0000007b007b7308 */ /* 0x000ea20000000800 */
[----:B-1----:R-:W-:-:S01]  /*8200*/  FADD.FTZ R6, R122, R3 ;  /* 0x000000037a067221 */ /* 0x002fc20000010000 */
[----:B------:R-:W-:-:S05]  /*8210*/  @P1 VIADD R3, R192, 0x33440 ;  /* 0x00033440c0031836 */ /* 0x000fca0000000000 */
[----:B------:R-:W-:Y:S01]  /*8220*/  @P1 PRMT R3, R18, 0x654, R3 ;  /* 0x0000065412031816 */ /* 0x000fe20000000003 */
[----:B------:R-:W1:Y:S01]  /*8230*/  MUFU.EX2 R124, R124 ;  /* 0x0000007c007c7308 */ /* 0x000e620000000800 */
[----:B---3--:R-:W-:-:S02]  /*8240*/  FADD.FTZ R131, R190, R131 ;  /* 0x00000083be837221 */ /* 0x008fc40000010000 */
[----:B------:R3:W-:Y:S05]  /*8250*/  @P1 SYNCS.ARRIVE.TRANS64.RED.A1T0 RZ, [R3+URZ], RZ ;  /* 0x000000ff03ff19a7 */ /* 0x0007ea000810043f */
[----:B------:R-:W4:Y:S01]  /*8260*/  MUFU.EX2 R126, R126 ;  /* 0x0000007e007e7308 */ /* 0x000f220000000800 */
[----:B--2---:R-:W-:-:S07]  /*8270*/  FADD.FTZ R195, R123, R6 ;  /* 0x000000067bc37221 */ /* 0x004fce0000010000 */
[----:B------:R-:W3:Y:S01]  /*8280*/  MUFU.EX2 R125, R125 ;  /* 0x0000007d007d7308 */ /* 0x000ee20000000800 */
[----:B-1----:R-:W-:-:S07]  /*8290*/  FADD.FTZ R6, R124, R131 ;  /* 0x000000837c067221 */ /* 0x002fce0000010000 */
[----:B------:R-:W1:Y:S01]  /*82a0*/  MUFU.EX2 R193, R193 ;  /* 0x000000c100c17308 */ /* 0x000e620000000800 */
[----:B----4-:R-:W-:-:S07]  /*82b0*/  FADD.FTZ R192, R126, R195 ;  /* 0x000000c37ec07221 */ /* 0x010fce0000010000 */
        /* <DEDUP_REMOVED lines=16> */
[----:B--2---:R-:W-:-:S03]  /*83c0*/  FADD.FTZ R3, R191, R6 ;  /* 0x00000006bf037221 */ /* 0x004fc60000010000 */
[----:B---3--:R-:W-:Y:S01]  /*83d0*/  FADD.FTZ R6, R133, R131 ;  /* 0x0000008385067221 */ /* 0x008fe20000010000 */
[----:B------:R-:W-:Y:S06]  /*83e0*/  @!P0 BRA `(.L_x_145) ;  /* 0x0000000000048947 */ /* 0x000fec0003800000 */
[----:B------:R-:W-:Y:S01]  /*83f0*/  BPT.TRAP 0x1 ;  /* 0x000000040000795c */ /* 0x000fe20000300000 */
.L_x_145:
        /* <DEDUP_REMOVED lines=14> */
[----:B------:R-:W-:Y:S01]  /*84e0*/  FMUL.FTZ R24, R24, R4 ;  /* 0x0000000418187220 */ /* 0x000fe20000410000 */
[----:B------:R-:W-:Y:S01]  /*84f0*/  F2FP.SATFINITE.E4M3.F32.PACK_AB_MERGE_C R180, R181, R180, RZ ;  /* 0x000000b4b5b4723e */ /* 0x000fe200048070ff */
[----:B------:R-:W-:Y:S01]  /*8500*/  FMUL.FTZ R25, R25, R4 ;  /* 0x0000000419197220 */ /* 0x000fe20000410000 */
[----:B------:R-:W-:Y:S01]  /*8510*/  F2FP.SATFINITE.E4M3.F32.PACK_AB_MERGE_C R182, R183, R182, RZ ;  /* 0x000000b6b7b6723e */ /* 0x000fe200048070ff */
[----:B------:R-:W-:Y:S01]  /*8520*/  SYNCS.ARRIVE.TRANS64.RED.A1T0 RZ, [UR6], RZ ;  /* 0x000000ffffff79a7 */ /* 0x000fe20008100406 */
[----:B------:R-:W-:Y:S01]  /*8530*/  F2FP.SATFINITE.E4M3.F32.PACK_AB_MERGE_C R156, R157, R156, RZ ;  /* 0x0000009c9d9c723e */ /* 0x000fe200048070ff */
[----:B------:R-:W-:Y:S01]  /*8540*/  FMUL.FTZ R28, R28, R4 ;  /* 0x000000041c1c7220 */ /* 0x000fe20000410000 */
        /* <DEDUP_REMOVED lines=128> */
.L_x_135:
[----:B------:R-:W-:Y:S06]  /*8d50*/  BAR.ARV 0x8, 0x120 ;  /* 0x0204800000007b1d */ /* 0x000fec0000002000 */
[----:B------:R-:W-:Y:S05]  /*8d60*/  @!P0 BRA `(.L_x_147) ;  /* 0x0000000000048947 */ /* 0x000fea0003800000 */
[----:B------:R-:W-:Y:S01]  /*8d70*/  BPT.TRAP 0x1 ;  /* 0x000000040000795c */ /* 0x000fe20000300000 */
.L_x_147:
[----:B------:R-:W-:Y:S01]  /*8d80*/  ULEA UR4, UR49, UR38, 0x3 ;  /* 0x0000002631047291 */ /* 0x000fe2000f8e183f */
[----:B------:R-:W-:-:S05]  /*8d90*/  IMAD.U32 R0, RZ, RZ, UR36 ;  /* 0x00000024ff007e24 */ /* 0x000fca000f8e00ff */
[----:B------:R-:W-:-:S04]  /*8da0*/  SHF.L.U32 R0, R0, 0x1f, RZ ;  /* 0x0000001f00007819 */ /* 0x000fc800000006ff */
[----:B------:R1:W2:Y:S01]  /*8db0*/  SYNCS.PHASECHK.TRANS64.TRYWAIT P1, [UR4+0x33450], R0 ;  /* 0x03345000ff0075a7 */ /* 0x0002a20008020144 */
[----:B------:R-:W-:Y:S05]  /*8dc0*/  @!P0 BRA `(.L_x_148) ;  /* 0x0000000000048947 */ /* 0x000fea0003800000 */
[----:B------:R-:W-:Y:S01]  /*8dd0*/  BPT.TRAP 0x1 ;  /* 0x000000040000795c */ /* 0x000fe20000300000 */
.L_x_148:
[----:B--2---:R-:W-:Y:S05]  /*8de0*/  @P1 BRA `(.L_x_149) ;  /* 0x0000000000081947 */ /* 0x004fea0003800000 */
[----:B------:R-:W2:Y:S02]  /*8df0*/  SYNCS.PHASECHK.TRANS64.TRYWAIT P1, [UR4+0x33450], R0 ;  /* 0x03345000ff0075a7 */ /* 0x000ea40008020144 */
[----:B--2---:R-:W-:Y:S05]  /*8e00*/  @!P1 BRA `(.L_x_150) ;  /* 0x0000005800c09947 */ /* 0x004fea0003800000 */
.L_x_149:
        /* <DEDUP_REMOVED lines=39> */
[----:B--2---:R-:W-:-:S05]  /*9080*/  IMAD.U32 R5, RZ, RZ, UR7 ;  /* 0x00000007ff057e24 */ /* 0x004fca000f8e00ff */
[----:B------:R2:W3:Y:S01]  /*9090*/  @P1 LDG.E R7, desc[UR50][R4.64] ;  /* 0x0000003204071981 */ /* 0x0004e2000c1e1900 */
[----:B------:R-:W-:Y:S01]  /*90a0*/  UIADD3 UR6, UR5, 0x480, URZ ;  /* 0x0000048005067890 */ /* 0x000fe2000fffe03f */
[----:B------:R-:W-:Y:S01]  /*90b0*/  UMOV UR7, 0xc0000010 ;  /* 0xc000001000077882 */ /* 0x000fe20000000000 */
[----:B------:R-:W-:Y:S02]  /*90c0*/  WARPGROUP.DEPBAR.LE gsb0, 0x0 ;  /* 0x00008000000079c5 */ /* 0x000fe40000010000 */
[----:B------:R-:W-:-:S06]  /*90d0*/  WARPGROUP.ARRIVE ;  /* 0x00000000000079c5 */ /* 0x000fcc0000000000 */
[----:B------:R-:W-:Y:S01]  /*90e0*/  QGMMA.64x192x32.F32.E4M3.E4M3 R24, R212, gdesc[UR4], R24, gsb0 ;  /* 0x02e00004d4187df3 */ /* 0x000fe20008000818 */
[----:B------:R-:W-:Y:S01]  /*90f0*/  UIADD3 UR6, UR5, 0x600, URZ ;  /* 0x0000060005067890 */ /* 0x000fe2000fffe03f */
[----:B------:R-:W-:Y:S01]  /*9100*/  UMOV UR7, 0xc0000010 ;  /* 0xc000001000077882 */ /* 0x000fe20000000000 */
[----:B-1----:R-:W1:Y:S04]  /*9110*/  SHFL.BFLY PT, R0, R3, 0x2, 0x1f ;  /* 0x0c401f0003007f89 */ /* 0x002e6800000e0000 */
[----:B------:R-:W4:Y:S01]  /*9120*/  SHFL.BFLY PT, R11, R6, 0x2, 0x1f ;  /* 0x0c401f00060b7f89 */ /* 0x000f2200000e0000 */
[----:B-1----:R-:W-:-:S01]  /*9130*/  FADD.FTZ R0, R0, R3 ;  /* 0x0000000300007221 */ /* 0x002fc20000010000 */
[----:B----4-:R-:W-:-:S04]  /*9140*/  FADD.FTZ R11, R11, R6 ;  /* 0x000000060b0b7221 */ /* 0x010fc80000010000 */
[----:B------:R-:W1:Y:S04]  /*9150*/  SHFL.BFLY PT, R9, R0, 0x1, 0x1f ;  /* 0x0c201f0000097f89 */ /* 0x000e6800000e0000 */
[----:B--2---:R-:W2:Y:S01]  /*9160*/  SHFL.BFLY PT, R4, R11, 0x1, 0x1f ;  /* 0x0c201f000b047f89 */ /* 0x004ea200000e0000 */
[----:B-1----:R-:W-:-:S01]  /*9170*/  FADD.FTZ R10, R0, R9 ;  /* 0x00000009000a7221 */ /* 0x002fc20000010000 */
[----:B--2---:R-:W-:-:S04]  /*9180*/  FADD.FTZ R12, R11, R4 ;  /* 0x000000040b0c7221 */ /* 0x004fc80000010000 */
[C---:B------:R-:W-:Y:S01]  /*9190*/  FSETP.NE.FTZ.AND P1, PT, R10.reuse, RZ, PT ;  /* 0x000000ff0a00720b */ /* 0x040fe20003f35000 */
[----:B------:R-:W-:Y:S01]  /*91a0*/  FMUL.FTZ R5, R10, 0.00390625 ;  /* 0x3b8000000a057820 */ /* 0x000fe20000410000 */
[----:B------:R-:W-:Y:S01]  /*91b0*/  FMUL.FTZ R13, R12, 0.00390625 ;  /* 0x3b8000000c0d7820 */ /* 0x000fe20000410000 */
[----:B------:R-:W-:-:S03]  /*91c0*/  IMAD.MOV.U32 R4, RZ, RZ, RZ ;  /* 0x000000ffff047224 */ /* 0x000fc600078e00ff */
        /* <DEDUP_REMOVED lines=10> */
[----:B------:R-:W4:Y:S01]  /*9270*/  @P1 MUFU.RCP R8, R12 ;  /* 0x0000000c00081308 */ /* 0x000f220000001000 */
        /* <DEDUP_REMOVED lines=10> */
[-C--:B---3--:R-:W-:Y:S01]  /*9320*/  FMUL.FTZ R11, R4, R7.reuse ;  /* 0x00000007040b7220 */ /* 0x088fe20000410000 */
[----:B----4-:R-:W-:Y:S01]  /*9330*/  FMUL.FTZ R120, R8, R7 ;  /* 0x0000000708787220 */ /* 0x010fe20000410000 */
[----:B------:R-:W-:-:S02]  /*9340*/  WARPGROUP.DEPBAR.LE gsb0, 0x0 ;  /* 0x00008000000079c5 */ /* 0x000fc40000010000 */
[----:B------:R-:W-:Y:S05]  /*9350*/  @!P0 BRA `(.L_x_151) ;  /* 0x0000000000048947 */ /* 0x000fea0003800000 */
[----:B------:R-:W-:Y:S01]  /*9360*/  BPT.TRAP 0x1 ;  /* 0x000000040000795c */ /* 0x000fe20000300000 */
.L_x_151:
        /* <DEDUP_REMOVED lines=32> */
[----:B-1----:R-:W-:-:S02]  /*9570*/  IMAD.SHL.U32 R4, R121, 0x4, RZ ;  /* 0x0000000479047824 */ /* 0x002fc400078e00ff */
[----:B------:R-:W-:Y:S01]  /*9580*/  FMUL.FTZ R117, R117, R11 ;  /* 0x0000000b75757220 */ /* 0x000fe20000410000 */
[-C--:B------:R-:W-:Y:S01]  /*9590*/  FMUL.FTZ R8, R27, R120.reuse ;  /* 0x000000781b087220 */ /* 0x080fe20000410000 */
[-C--:B------:R-:W-:Y:S01]  /*95a0*/  FMUL.FTZ R62, R62, R120.reuse ;  /* 0x000000783e3e7220 */ /* 0x080fe20000410000 */
[-C--:B------:R-:W-:Y:S01]  /*95b0*/  FMUL.FTZ R63, R63, R120.reuse ;  /* 0x000000783f3f7220 */ /* 0x080fe20000410000 */
[----:B------:R-:W-:Y:S01]  /*95c0*/  LOP3.LUT R4, R4, 0xc, RZ, 0xc0, !PT ;  /* 0x0000000c04047812 */ /* 0x000fe200078ec0ff */
[-C--:B------:R-:W-:Y:S01]  /*95d0*/  FMUL.FTZ R12, R35, R120.reuse ;  /* 0x00000078230c7220 */ /* 0x080fe20000410000 */
[-C--:B------:R-:W-:Y:S01]  /*95e0*/  FMUL.FTZ R70, R70, R120.reuse ;  /* 0x0000007846467220 */ /* 0x080fe20000410000 */
[-C--:B------:R-:W-:Y:S01]  /*95f0*/  FMUL.FTZ R79, R79, R120.reuse ;  /* 0x000000784f4f7220 */ /* 0x080fe20000410000 */
[----:B------:R-:W-:Y:S01]  /*9600*/  IADD3 R4, P0, R4, UR6, RZ ;  /* 0x0000000604047c10 */ /* 0x000fe2000ff1e0ff */
[-C--:B------:R-:W-:Y:S01]  /*9610*/  FMUL.FTZ R54, R54, R120.reuse ;  /* 0x0000007836367220 */ /* 0x080fe20000410000 */
[-C--:B------:R-:W-:Y:S01]  /*9620*/  FMUL.FTZ R55, R55, R120.reuse ;  /* 0x0000007837377220 */ /* 0x080fe20000410000 */
[-C--:B------:R-:W-:Y:S01]  /*9630*/  FMUL.FTZ R46, R46, R120.reuse ;  /* 0x000000782e2e7220 */ /* 0x080fe20000410000 */
[----:B------:R-:W-:Y:S01]  /*9640*/  FMUL.FTZ R15, R42, R120 ;  /* 0x000000782a0f7220 */ /* 0x000fe20000410000 */
[----:B------:R-:W-:-:S02]  /*9650*/  IMAD.X R5, RZ, RZ, UR7, P0 ;  /* 0x00000007ff057e24 */ /* 0x000fc400080e06ff */
        /* <DEDUP_REMOVED lines=21> */
[----:B------:R-:W-:Y:S01]  /*97b0*/  F2FP.BF16.F32.PACK_AB R7, R28, R7 ;  /* 0x000000071c07723e */ /* 0x000fe200000010ff */
[-C--:B------:R-:W-:Y:S01]  /*97c0*/  FMUL.FTZ R25, R50, R120.reuse ;  /* 0x0000007832197220 */ /* 0x080fe20000410000 */
[----:B------:R-:W-:Y:S01]  /*97d0*/  LOP3.LUT P0, R28, R121, 0x3, RZ, 0xc0, !PT ;  /* 0x00000003791c7812 */ /* 0x000fe2000780c0ff */
[-C--:B-1----:R-:W-:Y:S01]  /*97e0*/  FMUL.FTZ R5, R26, R120.reuse ;  /* 0x000000781a057220 */ /* 0x082fe20000410000 */
[-C--:B------:R-:W-:Y:S01]  /*97f0*/  FMUL.FTZ R35, R66, R120.reuse ;  /* 0x0000007842237220 */ /* 0x080fe20000410000 */
[-C--:B------:R-:W-:Y:S01]  /*9800*/  FMUL.FTZ R50, R75, R120.reuse ;  /* 0x000000784b327220 */ /* 0x080fe20000410000 */
[-C--:B------:R-:W-:Y:S01]  /*9810*/  FMUL.FTZ R26, R51, R120.reuse ;  /* 0x00000078331a7220 */ /* 0x080fe20000410000 */
[----:B------:R-:W-:Y:S01]  /*9820*/  F2FP.BF16.F32.PACK_AB R27, R62, R27 ;  /* 0x0000001b3e1b723e */ /* 0x000fe200000010ff */
[----:B------:R-:W-:Y:S01]  /*9830*/  FMUL.FTZ R47, R47, R120 ;  /* 0x000000782f2f7220 */ /* 0x000fe20000410000 */
[----:B------:R-:W-:Y:S01]  /*9840*/  F2FP.BF16.F32.PACK_AB R34, R63, R34 ;  /* 0x000000223f22723e */ /* 0x000fe200000010ff */
[-C--:B------:R-:W-:Y:S01]  /*9850*/  FMUL.FTZ R20, R43, R120.reuse ;  /* 0x000000782b147220 */ /* 0x080fe20000410000 */
[----:B------:R-:W-:Y:S01]  /*9860*/  ISETP.EQ.OR P0, PT, R28, 0x3, !P0 ;  /* 0x000000031c00780c */ /* 0x000fe20004702670 */
[----:B------:R-:W-:Y:S01]  /*9870*/  UIADD3 UR42, -UR42, URZ, URZ ;  /* 0x0000003f2a2a7290 */ /* 0x000fe2000fffe13f */
[----:B------:R-:W-:Y:S01]  /*9880*/  F2FP.BF16.F32.PACK_AB R35, R70, R35 ;  /* 0x000000234623723e */ /* 0x000fe200000010ff */
[----:B------:R-:W-:Y:S01]  /*9890*/  FMUL.FTZ R38, R38, R120 ;  /* 0x0000007826267220 */ /* 0x000fe20000410000 */
[----:B------:R-:W-:Y:S01]  /*98a0*/  F2FP.BF16.F32.PACK_AB R50, R79, R50 ;  /* 0x000000324f32723e */ /* 0x000fe200000010ff */
[----:B------:R-:W-:Y:S01]  /*98b0*/  FMUL.FTZ R39, R39, R120 ;  /* 0x0000007827277220 */ /* 0x000fe20000410000 */
[----:B------:R-:W-:Y:S01]  /*98c0*/  F2FP.BF16.F32.PACK_AB R25, R54, R25 ;  /* 0x000000193619723e */ /* 0x000fe200000010ff */
[----:B------:R-:W-:Y:S01]  /*98d0*/  USHF.R.S32.HI UR5, URZ, 0x1f, UR43 ;  /* 0x0000001f3f057899 */ /* 0x000fe2000801142b */
[----:B------:R-:W-:Y:S01]  /*98e0*/  F2FP.BF16.F32.PACK_AB R26, R55, R26 ;  /* 0x0000001a371a723e */ /* 0x000fe200000010ff */
[----:B------:R-:W-:Y:S01]  /*98f0*/  ULDC UR8, c[0x0][0xda8] ;  /* 0x00036a0000087ab9 */ /* 0x000fe20000000800 */
[----:B------:R-:W-:Y:S01]  /*9900*/  SEL R79, R27, R34, P0 ;  /* 0x000000221b4f7207 */ /* 0x000fe20000000000 */
[-C--:B------:R-:W-:Y:S01]  /*9910*/  FMUL.FTZ R30, R30, R120.reuse ;  /* 0x000000781e1e7220 */ /* 0x080fe20000410000 */
[----:B------:R-:W-:Y:S01]  /*9920*/  SEL R70, R34, R27, P0 ;  /* 0x0000001b22467207 */ /* 0x000fe20000000000 */
[----:B------:R-:W-:Y:S01]  /*9930*/  FMUL.FTZ R31, R31, R120 ;  /* 0x000000781f1f7220 */ /* 0x000fe20000410000 */
[----:B------:R-:W-:Y:S01]  /*9940*/  IADD3 R27, P1, R16, 0x4000, RZ ;  /* 0x00004000101b7810 */ /* 0x000fe20007f3e0ff */
[----:B------:R-:W-:Y:S01]  /*9950*/  ULDC.64 UR6, c[0x0][0xb70] ;  /* 0x0002dc0000067ab9 */ /* 0x000fe20000000a00 */
[----:B------:R-:W-:Y:S01]  /*9960*/  F2FP.BF16.F32.PACK_AB R41, R68, R41 ;  /* 0x000000294429723e */ /* 0x000fe200000010ff */
[----:B------:R-:W-:Y:S01]  /*9970*/  UIMAD UR42, UR8, UR42, UR48 ;  /* 0x0000002a082a72a4 */ /* 0x000fe2000f8e0230 */
[----:B------:R-:W-:Y:S01]  /*9980*/  F2FP.BF16.F32.PACK_AB R48, R77, R48 ;  /* 0x000000304d30723e */ /* 0x000fe200000010ff */
[----:B------:R-:W-:Y:S01]  /*9990*/  UIMAD UR5, UR5, UR6, URZ ;  /* 0x00000006050572a4 */ /* 0x000fe2000f8e023f */
[----:B------:R-:W-:Y:S01]  /*99a0*/  SEL R77, R25, R26, P0 ;  /* 0x0000001a194d7207 */ /* 0x000fe20000000000 */
[----:B------:R-:W-:Y:S01]  /*99b0*/  USHF.L.U32 UR42, UR42, 0x7, URZ ;  /* 0x000000072a2a7899 */ /* 0x000fe2000800063f */
[----:B------:R-:W-:Y:S01]  /*99c0*/  SEL R68, R26, R25, P0 ;  /* 0x000000191a447207 */ /* 0x000fe20000000000 */
[----:B------:R-:W-:Y:S01]  /*99d0*/  UIMAD.WIDE.U32 UR10, UR43, UR6, URZ ;  /* 0x000000062b0a72a5 */ /* 0x000fe2000f8e003f */
[----:B------:R-:W-:Y:S01]  /*99e0*/  LOP3.LUT R26, R27, 0x380, RZ, 0xc0, !PT ;  /* 0x000003801b1a7812 */ /* 0x000fe200078ec0ff */
[----:B------:R-:W-:Y:S01]  /*99f0*/  UIMAD UR5, UR43, UR7, UR5 ;  /* 0x000000072b0572a4 */ /* 0x000fe2000f8e0205 */
[----:B------:R-:W-:Y:S01]  /*9a00*/  F2FP.BF16.F32.PACK_AB R21, R52, R21 ;  /* 0x000000153415723e */ /* 0x000fe200000010ff */
[----:B------:R-:W-:Y:S01]  /*9a10*/  FMUL.FTZ R71, R71, R120 ;  /* 0x0000007847477220 */ /* 0x000fe20000410000 */
[----:B------:R-:W-:Y:S01]  /*9a20*/  F2FP.BF16.F32.PACK_AB R24, R53, R24 ;  /* 0x000000183518723e */ /* 0x000fe200000010ff */
[----:B------:R-:W-:Y:S01]  /*9a30*/  UIADD3 UR5, UR11, UR5, URZ ;  /* 0x000000050b057290 */ /* 0x000fe2000fffe03f */
[----:B------:R-:W-:Y:S01]  /*9a40*/  SHF.R.U64 R26, R26, 0x3, RZ ;  /* 0x000000031a1a7819 */ /* 0x000fe200000012ff */
[----:B------:R-:W-:Y:S01]  /*9a50*/  FMUL.FTZ R42, R67, R120 ;  /* 0x00000078432a7220 */ /* 0x000fe20000410000 */
[----:B------:R-:W-:Y:S01]  /*9a60*/  F2FP.BF16.F32.PACK_AB R6, R29, R6 ;  /* 0x000000061d06723e */ /* 0x000fe200000010ff */
[-C--:B------:R-:W-:Y:S01]  /*9a70*/  FMUL.FTZ R78, R78, R120.reuse ;  /* 0x000000784e4e7220 */ /* 0x080fe20000410000 */
[----:B------:R-:W-:Y:S01]  /*9a80*/  IADD3 R25, P2, R16, 0x4020, RZ ;  /* 0x0000402010197810 */ /* 0x000fe20007f5e0ff */
[----:B------:R-:W-:Y:S01]  /*9a90*/  FMUL.FTZ R43, R74, R120 ;  /* 0x000000784a2b7220 */ /* 0x000fe20000410000 */
[----:B------:R-:W-:Y:S01]  /*9aa0*/  F2FP.BF16.F32.PACK_AB R73, R100, R73 ;  /* 0x000000496449723e */ /* 0x000fe200000010ff */
[----:B------:R-:W-:Y:S01]  /*9ab0*/  UIADD3 UR4, UR4, 0x33460, URZ ;  /* 0x0003346004047890 */ /* 0x000fe2000fffe03f */
[----:B------:R-:W-:Y:S01]  /*9ac0*/  F2FP.BF16.F32.PACK_AB R72, R101, R72 ;  /* 0x000000486548723e */ /* 0x000fe200000010ff */
[-C--:B------:R-:W-:Y:S01]  /*9ad0*/  FMUL.FTZ R86, R86, R120.reuse ;  /* 0x0000007856567220 */ /* 0x080fe20000410000 */
[----:B------:R-:W-:Y:S01]  /*9ae0*/  F2FP.BF16.F32.PACK_AB R15, R46, R15 ;  /* 0x0000000f2e0f723e */ /* 0x000fe200000010ff */
[----:B------:R-:W-:Y:S01]  /*9af0*/  FMUL.FTZ R51, R82, R120 ;  /* 0x0000007852337220 */ /* 0x000fe20000410000 */
[----:B------:R-:W-:Y:S01]  /*9b00*/  F2FP.BF16.F32.PACK_AB R20, R47, R20 ;  /* 0x000000142f14723e */ /* 0x000fe200000010ff */
[-C--:B------:R-:W-:Y:S01]  /*9b10*/  FMUL.FTZ R87, R87, R120.reuse ;  /* 0x0000007857577220 */ /* 0x080fe20000410000 */
        /* <DEDUP_REMOVED lines=11> */
[----:B------:R-:W-:Y:S01]  /*9bd0*/  FMUL.FTZ R66, R91, R120 ;  /* 0x000000785b427220 */ /* 0x000fe20000410000 */
[----:B------:R-:W-:Y:S01]  /*9be0*/  SEL R37, R7, R6, P0 ;  /* 0x0000000607257207 */ /* 0x000fe20000000000 */
[----:B------:R-:W-:Y:S01]  /*9bf0*/  UPRMT UR4, UR37, 0x654, UR4 ;  /* 0x0000065425047896 */ /* 0x000fe20008000004 */
[----:B------:R-:W-:Y:S01]  /*9c00*/  SEL R36, R6, R7, P0 ;  /* 0x0000000706247207 */ /* 0x000fe20000000000 */
[-C--:B------:R-:W-:Y:S01]  /*9c10*/  FMUL.FTZ R102, R102, R120.reuse ;  /* 0x0000007866667220 */ /* 0x080fe20000410000 */
[----:B------:R-:W-:Y:S01]  /*9c20*/  IADD3 R21, P3, R16, 0x4040, RZ ;  /* 0x0000404010157810 */ /* 0x000fe20007f7e0ff */
[-C--:B------:R-:W-:Y:S01]  /*9c30*/  FMUL.FTZ R67, R98, R120.reuse ;  /* 0x0000007862437220 */ /* 0x080fe20000410000 */
[----:B------:R-:W-:Y:S01]  /*9c40*/  LOP3.LUT R24, R25, 0x380, RZ, 0xc0, !PT ;  /* 0x0000038019187812 */ /* 0x000fe200078ec0ff */
[----:B------:R-:W-:Y:S01]  /*9c50*/  FMUL.FTZ R103, R103, R120 ;  /* 0x0000007867677220 */ /* 0x000fe20000410000 */
[----:B------:R-:W-:Y:S01]  /*9c60*/  SEL R61, R73, R72, P0 ;  /* 0x00000048493d7207 */ /* 0x000fe20000000000 */
[-C--:B------:R-:W-:Y:S01]  /*9c70*/  FMUL.FTZ R74, R99, R120.reuse ;  /* 0x00000078634a7220 */ /* 0x080fe20000410000 */
[----:B------:R-:W-:Y:S01]  /*9c80*/  IADD3 R7, P1, R16, 0x8040, RZ ;  /* 0x0000804010077810 */ /* 0x000fe20007f3e0ff */
[-C--:B------:R-:W-:Y:S01]  /*9c90*/  FMUL.FTZ R110, R110, R120.reuse ;  /* 0x000000786e6e7220 */ /* 0x080fe20000410000 */
[----:B------:R-:W-:Y:S01]  /*9ca0*/  SEL R72, R72, R73, P0 ;  /* 0x0000004948487207 */ /* 0x000fe20000000000 */
[----:B------:R-:W-:Y:S01]  /*9cb0*/  FMUL.FTZ R75, R106, R120 ;  /* 0x000000786a4b7220 */ /* 0x000fe20000410000 */
[----:B------:R-:W-:Y:S01]  /*9cc0*/  SEL R73, R15, R20, P0 ;  /* 0x000000140f497207 */ /* 0x000fe20000000000 */
[-C--:B------:R-:W-:Y:S01]  /*9cd0*/  FMUL.FTZ R111, R111, R120.reuse ;  /* 0x000000786f6f7220 */ /* 0x080fe20000410000 */
        /* <DEDUP_REMOVED lines=8> */
[----:B------:R-:W-:Y:S01]  /*9d60*/  F2FP.BF16.F32.PACK_AB R11, R38, R11 ;  /* 0x0000000b260b723e */ /* 0x000fe200000010ff */
[----:B------:R-:W-:Y:S01]  /*9d70*/  FMUL.FTZ R90, R115, R120 ;  /* 0x00000078735a7220 */ /* 0x000fe20000410000 */
[----:B------:R-:W-:Y:S01]  /*9d80*/  F2FP.BF16.F32.PACK_AB R12, R39, R12 ;  /* 0x0000000c270c723e */ /* 0x000fe200000010ff */
[----:B------:R-:W-:Y:S01]  /*9d90*/  SYNCS.ARRIVE.TRANS64.RED.A1T0 RZ, [UR4], RZ ;  /* 0x000000ffffff79a7 */ /* 0x000fe20008100404 */
[----:B------:R-:W-:Y:S01]  /*9da0*/  SHF.R.U64 R20, R20, 0x3, RZ ;  /* 0x0000000314147819 */ /* 0x000fe200000012ff */
[----:B------:R-:W-:Y:S01]  /*9db0*/  USHF.R.S32.HI UR4, URZ, 0x1f, UR44 ;  /* 0x0000001f3f047899 */ /* 0x000fe2000801142c */
[----:B------:R-:W-:Y:S01]  /*9dc0*/  LOP3.LUT R24, R24, R25, RZ, 0x3c, !PT ;  /* 0x0000001918187212 */ /* 0x000fe200078e3cff */
[----:B------:R-:W-:Y:S01]  /*9dd0*/  IMAD.X R25, RZ, RZ, R17, P2 ;  /* 0x000000ffff197224 */ /* 0x000fe200010e0611 */
[----:B------:R-:W-:-:S02]  /*9de0*/  F2FP.BF16.F32.PACK_AB R5, R30, R5 ;  /* 0x000000051e05723e */ /* 0x000fc400000010ff */
[----:B------:R-:W-:Y:S02]  /*9df0*/  F2FP.BF16.F32.PACK_AB R8, R31, R8 ;  /* 0x000000081f08723e */ /* 0x000fe400000010ff */
[----:B------:R-:W-:Y:S02]  /*9e00*/  SEL R39, R9, R10, P0 ;  /* 0x0000000a09277207 */ /* 0x000fe40000000000 */
[----:B------:R-:W-:Y:S02]  /*9e10*/  SEL R38, R10, R9, P0 ;  /* 0x000000090a267207 */ /* 0x000fe40000000000 */
[----:B------:R-:W-:Y:S02]  /*9e20*/  SHF.R.U64 R6, R6, 0x3, RZ ;  /* 0x0000000306067819 */ /* 0x000fe400000012ff */
[----:B------:R-:W-:Y:S02]  /*9e30*/  IADD3 R9, P2, R16, 0x8060, RZ ;  /* 0x0000806010097810 */ /* 0x000fe40007f5e0ff */
[----:B------:R-:W-:-:S02]  /*9e40*/  F2FP.BF16.F32.PACK_AB R40, R69, R40 ;  /* 0x000000284528723e */ /* 0x000fc400000010ff */
[----:B------:R-:W-:Y:S01]  /*9e50*/  LOP3.LUT R20, R20, R21, RZ, 0x3c, !PT ;  /* 0x0000001514147212 */ /* 0x000fe200078e3cff */
[--C-:B------:R-:W-:Y:S01]  /*9e60*/  IMAD.X R21, RZ, RZ, R17.reuse, P3 ;  /* 0x000000ffff157224 */ /* 0x100fe200018e0611 */
[----:B------:R-:W-:Y:S02]  /*9e70*/  SEL R69, R5, R8, P0 ;  /* 0x0000000805457207 */ /* 0x000fe40000000000 */
[----:B------:R-:W-:Y:S02]  /*9e80*/  SEL R54, R8, R5, P0 ;  /* 0x0000000508367207 */ /* 0x000fe40000000000 */
[----:B------:R-:W-:Y:S01]  /*9e90*/  LOP3.LUT R6, R6, R7, RZ, 0x3c, !PT ;  /* 0x0000000706067212 */ /* 0x000fe200078e3cff */
[----:B------:R-:W-:Y:S01]  /*9ea0*/  IMAD.X R7, RZ, RZ, R17, P1 ;  /* 0x000000ffff077224 */ /* 0x000fe200008e0611 */
[----:B------:R-:W-:Y:S01]  /*9eb0*/  F2FP.BF16.F32.PACK_AB R64, R93, R64 ;  /* 0x000000405d40723e */ /* 0x000fe200000010ff */
[----:B------:R-:W-:Y:S01]  /*9ec0*/  VIADD R93, R221, UR42 ;  /* 0x0000002add5d7c36 */ /* 0x000fe20008000000 */
[----:B------:R-:W-:-:S02]  /*9ed0*/  LOP3.LUT R8, R9, 0x380, RZ, 0xc0, !PT ;  /* 0x0000038009087812 */ /* 0x000fc400078ec0ff */
[----:B------:R-:W-:Y:S01]  /*9ee0*/  F2FP.BF16.F32.PACK_AB R57, R84, R57 ;  /* 0x000000395439723e */ /* 0x000fe200000010ff */
[----:B------:R-:W-:Y:S01]  /*9ef0*/  VIADD R5, R93, 0x8 ;  /* 0x000000085d057836 */ /* 0x000fe20000000000 */
[----:B------:R-:W-:Y:S02]  /*9f00*/  SHF.R.U64 R8, R8, 0x3, RZ ;  /* 0x0000000308087819 */ /* 0x000fe400000012ff */
[----:B------:R-:W-:Y:S02]  /*9f10*/  MOV R84, R20 ;  /* 0x0000001400547202 */ /* 0x000fe40000000f00 */
[----:B------:R-:W-:Y:S01]  /*9f20*/  MOV R21, R6 ;  /* 0x0000000600157202 */ /* 0x000fe20000000f00 */
[----:B------:R-:W-:Y:S01]  /*9f30*/  IMAD.U32 R7, RZ, RZ, UR11 ;  /* 0x0000000bff077e24 */ /* 0x000fe2000f8e00ff */
[----:B------:R-:W-:Y:S01]  /*9f40*/  LOP3.LUT P1, RZ, R19, 0x3, RZ, 0xc0, !PT ;  /* 0x0000000313ff7812 */ /* 0x000fe2000782c0ff */
[----:B------:R-:W-:Y:S01]  /*9f50*/  IMAD.U32 R7, RZ, RZ, UR5 ;  /* 0x00000005ff077e24 */ /* 0x000fe2000f8e00ff */
[----:B------:R-:W-:Y:S01]  /*9f60*/  IADD3 R29, P6, R16, 0x60, RZ ;  /* 0x00000060101d7810 */ /* 0x000fe20007fde0ff */
[----:B------:R-:W-:Y:S01]  /*9f70*/  ULDC UR5, c[0x0][0xa88] ;  /* 0x0002a20000057ab9 */ /* 0x000fe20000000800 */
[----:B------:R-:W-:Y:S01]  /*9f80*/  LOP3.LUT R8, R8, R9, RZ, 0x3c, !PT ;  /* 0x0000000908087212 */ /* 0x000fe200078e3cff */
[----:B------:R-:W-:Y:S01]  /*9f90*/  IMAD.X R9, RZ, RZ, R17, P2 ;  /* 0x000000ffff097224 */ /* 0x000fe200010e0611 */
[----:B------:R-:W-:Y:S01]  /*9fa0*/  ISETP.GE.OR P2, PT, R5, UR5, P1 ;  /* 0x0000000505007c0c */ /* 0x000fe20008f46670 */
[----:B------:R-:W-:Y:S01]  /*9fb0*/  IMAD.U32 R6, RZ, RZ, UR10 ;  /* 0x0000000aff067e24 */ /* 0x000fe2000f8e00ff */
[----:B------:R-:W-:-:S02]  /*9fc0*/  LOP3.LUT R28, R29, 0x380, RZ, 0xc0, !PT ;  /* 0x000003801d1c7812 */ /* 0x000fc400078ec0ff */
[----:B------:R-:W-:Y:S02]  /*9fd0*/  F2FP.BF16.F32.PACK_AB R33, R60, R33 ;  /* 0x000000213c21723e */ /* 0x000fe400000010ff */
[----:B------:R-:W-:Y:S02]  /*9fe0*/  SHF.R.U64 R28, R28, 0x3, RZ ;  /* 0x000000031c1c7819 */ /* 0x000fe400000012ff */
[----:B------:R-:W-:Y:S02]  /*9ff0*/  SEL R53, R33, R32, P0 ;  /* 0x0000002021357207 */ /* 0x000fe40000000000 */
[----:B------:R-:W-:Y:S02]  /*a000*/  SEL R52, R32, R33, P0 ;  /* 0x0000002120347207 */ /* 0x000fe40000000000 */
[----:B------:R-:W-:Y:S02]  /*a010*/  F2FP.BF16.F32.PACK_AB R42, R71, R42 ;  /* 0x0000002a472a723e */ /* 0x000fe400000010ff */
[----:B------:R-:W-:-:S02]  /*a020*/  IADD3 R33, P4, R16, 0x20, RZ ;  /* 0x0000002010217810 */ /* 0x000fc40007f9e0ff */
[----:B------:R-:W-:Y:S02]  /*a030*/  IADD3 R31, P5, R16, 0x40, RZ ;  /* 0x00000040101f7810 */ /* 0x000fe40007fbe0ff */
[----:B------:R-:W-:Y:S01]  /*a040*/  LOP3.LUT R28, R28, R29, RZ, 0x3c, !PT ;  /* 0x0000001d1c1c7212 */ /* 0x000fe200078e3cff */
[----:B------:R-:W-:Y:S01]  /*a050*/  IMAD.X R29, RZ, RZ, R17, P6 ;  /* 0x000000ffff1d7224 */ /* 0x000fe200030e0611 */
[----:B------:R-:W-:Y:S02]  /*a060*/  SEL R71, R11, R12, P0 ;  /* 0x0000000c0b477207 */ /* 0x000fe40000000000 */
[----:B------:R-:W-:Y:S02]  /*a070*/  SEL R60, R12, R11, P0 ;  /* 0x0000000b0c3c7207 */ /* 0x000fe40000000000 */
[----:B------:R-:W-:Y:S02]  /*a080*/  IADD3 R11, P6, R16, 0x8020, RZ ;  /* 0x00008020100b7810 */ /* 0x000fe40007fde0ff */
[----:B------:R-:W-:-:S02]  /*a090*/  F2FP.BF16.F32.PACK_AB R13, R44, R13 ;  /* 0x0000000d2c0d723e */ /* 0x000fc400000010ff */
[----:B------:R-:W-:Y:S02]  /*a0a0*/  F2FP.BF16.F32.PACK_AB R14, R45, R14 ;  /* 0x0000000e2d0e723e */ /* 0x000fe400000010ff */
[----:B------:R-:W-:Y:S02]  /*a0b0*/  F2FP.BF16.F32.PACK_AB R81, R108, R81 ;  /* 0x000000516c51723e */ /* 0x000fe400000010ff */
[----:B------:R-:W-:Y:S02]  /*a0c0*/  F2FP.BF16.F32.PACK_AB R80, R109, R80 ;  /* 0x000000506d50723e */ /* 0x000fe400000010ff */
[----:B------:R-:W-:Y:S02]  /*a0d0*/  F2FP.BF16.F32.PACK_AB R43, R78, R43 ;  /* 0x0000002b4e2b723e */ /* 0x000fe400000010ff */
[----:B------:R-:W-:Y:S02]  /*a0e0*/  LOP3.LUT R32, R33, 0x380, RZ, 0xc0, !PT ;  /* 0x0000038021207812 */ /* 0x000fe400078ec0ff */
[----:B------:R-:W-:-:S02]  /*a0f0*/  LOP3.LUT R30, R31, 0x380, RZ, 0xc0, !PT ;  /* 0x000003801f1e7812 */ /* 0x000fc400078ec0ff */
[----:B------:R-:W-:Y:S02]  /*a100*/  F2FP.BF16.F32.PACK_AB R51, R86, R51 ;  /* 0x000000335633723e */ /* 0x000fe400000010ff */
[----:B------:R-:W-:Y:S02]  /*a110*/  F2FP.BF16.F32.PACK_AB R58, R87, R58 ;  /* 0x0000003a573a723e */ /* 0x000fe400000010ff */
[----:B------:R-:W-:Y:S02]  /*a120*/  LOP3.LUT R10, R11, 0x380, RZ, 0xc0, !PT ;  /* 0x000003800b0a7812 */ /* 0x000fe400078ec0ff */
[----:B------:R-:W-:Y:S02]  /*a130*/  F2FP.BF16.F32.PACK_AB R49, R76, R49 ;  /* 0x000000314c31723e */ /* 0x000fe400000010ff */
[----:B------:R-:W-:Y:S02]  /*a140*/  F2FP.BF16.F32.PACK_AB R56, R85, R56 ;  /* 0x000000385538723e */ /* 0x000fe400000010ff */
[----:B------:R-:W-:-:S02]  /*a150*/  SEL R45, R13, R14, P0 ;  /* 0x0000000e0d2d7207 */ /* 0x000fc40000000000 */
[----:B------:R-:W-:Y:S02]  /*a160*/  SEL R44, R14, R13, P0 ;  /* 0x0000000d0e2c7207 */ /* 0x000fe40000000000 */
[----:B------:R-:W-:Y:S02]  /*a170*/  SEL R63, R81, R80, P0 ;  /* 0x00000050513f7207 */ /* 0x000fe40000000000 */
[----:B------:R-:W-:Y:S02]  /*a180*/  F2FP.BF16.F32.PACK_AB R59, R94, R59 ;  /* 0x0000003b5e3b723e */ /* 0x000fe400000010ff */
[----:B------:R-:W-:Y:S02]  /*a190*/  F2FP.BF16.F32.PACK_AB R66, R95, R66 ;  /* 0x000000425f42723e */ /* 0x000fe400000010ff */
[----:B------:R-:W-:Y:S02]  /*a1a0*/  SEL R80, R80, R81, P0 ;  /* 0x0000005150507207 */ /* 0x000fe40000000000 */
[----:B------:R-:W-:-:S02]  /*a1b0*/  SEL R85, R43, R50, P0 ;  /* 0x000000322b557207 */ /* 0x000fc40000000000 */
[----:B------:R-:W-:Y:S02]  /*a1c0*/  SHF.R.U64 R32, R32, 0x3, RZ ;  /* 0x0000000320207819 */ /* 0x000fe400000012ff */
[----:B------:R-:W-:Y:S02]  /*a1d0*/  SHF.R.U64 R30, R30, 0x3, RZ ;  /* 0x000000031e1e7819 */ /* 0x000fe400000012ff */
[----:B------:R-:W-:Y:S02]  /*a1e0*/  SEL R55, R41, R40, P0 ;  /* 0x0000002829377207 */ /* 0x000fe40000000000 */
[----:B------:R-:W-:Y:S02]  /*a1f0*/  SEL R81, R35, R42, P0 ;  /* 0x0000002a23517207 */ /* 0x000fe40000000000 */
[----:B------:R-:W-:Y:S02]  /*a200*/  SEL R50, R50, R43, P0 ;  /* 0x0000002b32327207 */ /* 0x000fe40000000000 */
[----:B------:R-:W-:-:S02]  /*a210*/  F2FP.BF16.F32.PACK_AB R67, R102, R67 ;  /* 0x000000436643723e */ /* 0x000fc400000010ff */
[----:B------:R-:W-:Y:S02]  /*a220*/  F2FP.BF16.F32.PACK_AB R74, R103, R74 ;  /* 0x0000004a674a723e */ /* 0x000fe400000010ff */
[----:B------:R-:W-:Y:S02]  /*a230*/  SEL R40, R40, R41, P0 ;  /* 0x0000002928287207 */ /* 0x000fe40000000000 */
[----:B------:R-:W-:Y:S02]  /*a240*/  SEL R42, R42, R35, P0 ;  /* 0x000000232a2a7207 */ /* 0x000fe40000000000 */
[----:B------:R-:W-:Y:S02]  /*a250*/  SEL R43, R51, R58, P0 ;  /* 0x0000003a332b7207 */ /* 0x000fe40000000000 */
[----:B------:R-:W-:Y:S02]  /*a260*/  SHF.R.U64 R10, R10, 0x3, RZ ;  /* 0x000000030a0a7819 */ /* 0x000fe400000012ff */
[----:B------:R-:W-:-:S02]  /*a270*/  F2FP.BF16.F32.PACK_AB R65, R92, R65 ;  /* 0x000000415c41723e */ /* 0x000fc400000010ff */
[----:B------:R-:W-:Y:S02]  /*a280*/  SEL R41, R49, R48, P0 ;  /* 0x0000003031297207 */ /* 0x000fe40000000000 */
[----:B------:R-:W-:Y:S02]  /*a290*/  SEL R58, R58, R51, P0 ;  /* 0x000000333a3a7207 */ /* 0x000fe40000000000 */
[----:B------:R-:W-:Y:S02]  /*a2a0*/  F2FP.BF16.F32.PACK_AB R75, R110, R75 ;  /* 0x0000004b6e4b723e */ /* 0x000fe400000010ff */
[----:B------:R-:W-:Y:S02]  /*a2b0*/  F2FP.BF16.F32.PACK_AB R82, R111, R82 ;  /* 0x000000526f52723e */ /* 0x000fe400000010ff */
[----:B------:R-:W-:Y:S02]  /*a2c0*/  SEL R48, R48, R49, P0 ;  /* 0x0000003130307207 */ /* 0x000fe40000000000 */
[----:B------:R-:W-:-:S02]  /*a2d0*/  SEL R51, R59, R66, P0 ;  /* 0x000000423b337207 */ /* 0x000fc40000000000 */
[----:B------:R-:W-:Y:S01]  /*a2e0*/  LOP3.LUT R32, R32, R33, RZ, 0x3c, !PT ;  /* 0x0000002120207212 */ /* 0x000fe200078e3cff */
[--C-:B------:R-:W-:Y:S01]  /*a2f0*/  IMAD.X R33, RZ, RZ, R17.reuse, P4 ;  /* 0x000000ffff217224 */ /* 0x100fe200020e0611 */
[----:B------:R-:W-:Y:S01]  /*a300*/  LOP3.LUT R30, R30, R31, RZ, 0x3c, !PT ;  /* 0x0000001f1e1e7212 */ /* 0x000fe200078e3cff */
[----:B------:R-:W-:Y:S01]  /*a310*/  IMAD.X R31, RZ, RZ, R17, P5 ;  /* 0x000000ffff1f7224 */ /* 0x000fe200028e0611 */
[----:B------:R-:W-:Y:S02]  /*a320*/  SEL R49, R57, R56, P0 ;  /* 0x0000003839317207 */ /* 0x000fe40000000000 */
[----:B------:R-:W-:Y:S02]  /*a330*/  SEL R66, R66, R59, P0 ;  /* 0x0000003b42427207 */ /* 0x000fe40000000000 */
[----:B------:R-:W-:Y:S02]  /*a340*/  F2FP.BF16.F32.PACK_AB R89, R116, R89 ;  /* 0x000000597459723e */ /* 0x000fe400000010ff */
[----:B------:R-:W-:-:S02]  /*a350*/  F2FP.BF16.F32.PACK_AB R83, R118, R83 ;  /* 0x000000537653723e */ /* 0x000fc400000010ff */
[----:B------:R-:W-:Y:S02]  /*a360*/  F2FP.BF16.F32.PACK_AB R88, R117, R88 ;  /* 0x000000587558723e */ /* 0x000fe400000010ff */
[----:B------:R-:W-:Y:S02]  /*a370*/  F2FP.BF16.F32.PACK_AB R90, R119, R90 ;  /* 0x0000005a775a723e */ /* 0x000fe400000010ff */
[----:B------:R-:W-:Y:S02]  /*a380*/  SEL R56, R56, R57, P0 ;  /* 0x0000003938387207 */ /* 0x000fe40000000000 */
[----:B------:R-:W-:Y:S02]  /*a390*/  SEL R59, R67, R74, P0 ;  /* 0x0000004a433b7207 */ /* 0x000fe40000000000 */
[C---:B------:R-:W-:Y:S02]  /*a3a0*/  IADD3 R15, P4, R16.reuse, 0x4060, RZ ;  /* 0x00004060100f7810 */ /* 0x040fe40007f9e0ff */
[----:B------:R-:W-:-:S02]  /*a3b0*/  IADD3 R13, P5, R16, 0x8000, RZ ;  /* 0x00008000100d7810 */ /* 0x000fc40007fbe0ff */
[----:B------:R-:W-:Y:S01]  /*a3c0*/  LOP3.LUT R10, R10, R11, RZ, 0x3c, !PT ;  /* 0x0000000b0a0a7212 */ /* 0x000fe200078e3cff */
[----:B------:R-:W-:Y:S01]  /*a3d0*/  IMAD.X R11, RZ, RZ, R17, P6 ;  /* 0x000000ffff0b7224 */ /* 0x000fe200030e0611 */
[----:B------:R-:W-:Y:S02]  /*a3e0*/  SEL R57, R65, R64, P0 ;  /* 0x0000004041397207 */ /* 0x000fe40000000000 */
[----:B------:R-:W-:Y:S02]  /*a3f0*/  SEL R74, R74, R67, P0 ;  /* 0x000000434a4a7207 */ /* 0x000fe40000000000 */
[----:B------:R-:W-:Y:S02]  /*a400*/  SEL R64, R64, R65, P0 ;  /* 0x0000004140407207 */ /* 0x000fe40000000000 */
[----:B------:R-:W-:Y:S02]  /*a410*/  SEL R67, R75, R82, P0 ;  /* 0x000000524b437207 */ /* 0x000fe40000000000 */
[----:B------:R-:W-:-:S02]  /*a420*/  SEL R82, R82, R75, P0 ;  /* 0x0000004b52527207 */ /* 0x000fc40000000000 */
[----:B------:R-:W-:Y:S02]  /*a430*/  SEL R65, R89, R88, P0 ;  /* 0x0000005859417207 */ /* 0x000fe40000000000 */
[----:B------:R-:W-:Y:S02]  /*a440*/  SEL R75, R83, R90, P0 ;  /* 0x0000005a534b7207 */ /* 0x000fe40000000000 */
[----:B------:R-:W-:Y:S02]  /*a450*/  LOP3.LUT R14, R15, 0x380, RZ, 0xc0, !PT ;  /* 0x000003800f0e7812 */ /* 0x000fe400078ec0ff */
[----:B------:R-:W-:Y:S02]  /*a460*/  LOP3.LUT R35, R16, 0x380, RZ, 0xc0, !PT ;  /* 0x0000038010237812 */ /* 0x000fe400078ec0ff */
[----:B--2---:R-:W-:Y:S01]  /*a470*/  LOP3.LUT R5, R4, 0x2, RZ, 0x3c, !PT ;  /* 0x0000000204057812 */ /* 0x004fe200078e3cff */
[----:B------:R-:W-:Y:S01]  /*a480*/  SHFL.IDX PT, R37, R37, R4, 0x1c1f ;  /* 0x001c1f0425257589 */ /* 0x000fe200000e0000 */
[----:B------:R-:W-:-:S02]  /*a490*/  LOP3.LUT R12, R13, 0x380, RZ, 0xc0, !PT ;  /* 0x000003800d0c7812 */ /* 0x000fc400078ec0ff */
[----:B------:R-:W-:Y:S01]  /*a4a0*/  SEL R88, R88, R89, P0 ;  /* 0x0000005958587207 */ /* 0x000fe20000000000 */
[----:B------:R-:W1:Y:S01]  /*a4b0*/  SHFL.IDX PT, R36, R36, R5, 0x1c1f ;  /* 0x001c1f0524247589 */ /* 0x000e6200000e0000 */
[----:B------:R-:W-:Y:S02]  /*a4c0*/  SEL R90, R90, R83, P0 ;  /* 0x000000535a5a7207 */ /* 0x000fe40000000000 */
[----:B------:R-:W-:Y:S01]  /*a4d0*/  MOV R76, R10 ;  /* 0x0000000a004c7202 */ /* 0x000fe20000000f00 */
[----:B------:R-:W-:Y:S01]  /*a4e0*/  SHFL.IDX PT, R69, R69, R4, 0x1c1f ;  /* 0x001c1f0445457589 */ /* 0x000fe200000e0000 */
[----:B------:R-:W-:Y:S02]  /*a4f0*/  MOV R20, R8 ;  /* 0x0000000800147202 */ /* 0x000fe40000000f00 */
[----:B------:R-:W-:Y:S01]  /*a500*/  SHF.R.U64 R14, R14, 0x3, RZ ;  /* 0x000000030e0e7819 */ /* 0x000fe200000012ff */
[----:B------:R-:W2:Y:S01]  /*a510*/  SHFL.IDX PT, R54, R54, R5, 0x1c1f ;  /* 0x001c1f0536367589 */ /* 0x000ea200000e0000 */
[----:B------:R-:W-:-:S02]  /*a520*/  SHF.R.U64 R35, R35, 0x3, RZ ;  /* 0x0000000323237819 */ /* 0x000fc400000012ff */
[----:B------:R-:W-:Y:S01]  /*a530*/  SHF.R.U64 R12, R12, 0x3, RZ ;  /* 0x000000030c0c7819 */ /* 0x000fe200000012ff */
[----:B------:R-:W-:Y:S01]  /*a540*/  SHFL.IDX PT, R39, R39, R4, 0x1c1f ;  /* 0x001c1f0427277589 */ /* 0x000fe200000e0000 */
[----:B------:R-:W-:Y:S01]  /*a550*/  LOP3.LUT R14, R14, R15, RZ, 0x3c, !PT ;  /* 0x0000000f0e0e7212 */ /* 0x000fe200078e3cff */
[--C-:B------:R-:W-:Y:S01]  /*a560*/  IMAD.X R15, RZ, RZ, R17.reuse, P4 ;  /* 0x000000ffff0f7224 */ /* 0x100fe200020e0611 */
[----:B------:R-:W-:Y:S01]  /*a570*/  LOP3.LUT R34, R35, R16, RZ, 0x3c, !PT ;  /* 0x0000001023227212 */ /* 0x000fe200078e3cff */
[----:B------:R-:W3:Y:S01]  /*a580*/  SHFL.IDX PT, R38, R38, R5, 0x1c1f ;  /* 0x001c1f0526267589 */ /* 0x000ee200000e0000 */
[----:B------:R-:W-:Y:S01]  /*a590*/  LOP3.LUT R12, R12, R13, RZ, 0x3c, !PT ;  /* 0x0000000d0c0c7212 */ /* 0x000fe200078e3cff */
[--C-:B------:R-:W-:Y:S01]  /*a5a0*/  IMAD.MOV.U32 R35, RZ, RZ, R17.reuse ;  /* 0x000000ffff237224 */ /* 0x100fe200078e0011 */
[----:B------:R-:W-:Y:S01]  /*a5b0*/  MOV R83, R14 ;  /* 0x0000000e00537202 */ /* 0x000fe20000000f00 */
[----:B------:R-:W-:Y:S01]  /*a5c0*/  SHFL.IDX PT, R71, R71, R4, 0x1c1f ;  /* 0x001c1f0447477589 */ /* 0x000fe200000e0000 */
[----:B------:R-:W-:Y:S01]  /*a5d0*/  IMAD.X R13, RZ, RZ, R17, P5 ;  /* 0x000000ffff0d7224 */ /* 0x000fe200028e0611 */
[----:B------:R-:W-:-:S02]  /*a5e0*/  MOV R33, R32 ;  /* 0x0000002000217202 */ /* 0x000fc40000000f00 */
[----:B------:R-:W4:Y:S01]  /*a5f0*/  SHFL.IDX PT, R60, R60, R5, 0x1c1f ;  /* 0x001c1f053c3c7589 */ /* 0x000f2200000e0000 */
[----:B-1----:R-:W-:Y:S02]  /*a600*/  SEL R8, R37, R36, P0 ;  /* 0x0000002425087207 */ /* 0x002fe40000000000 */
[----:B------:R-:W-:Y:S01]  /*a610*/  SEL R10, R36, R37, P0 ;  /* 0x00000025240a7207 */ /* 0x000fe20000000000 */
[----:B------:R-:W-:Y:S01]  /*a620*/  SHFL.IDX PT, R45, R45, R4, 0x1c1f ;  /* 0x001c1f042d2d7589 */ /* 0x000fe200000e0000 */
[----:B------:R-:W1:Y:S01]  /*a630*/  LDC.64 R36, c[0x0][0xb78] ;  /* 0x0002de00ff247b82 */ /* 0x000e620000000a00 */
[----:B------:R-:W-:Y:S02]  /*a640*/  MOV R34, R34 ;  /* 0x0000002200227202 */ /* 0x000fe40000000f00 */
[----:B------:R-:W-:Y:S01]  /*a650*/  SHFL.IDX PT, R73, R73, R4, 0x1c1f ;  /* 0x001c1f0449497589 */ /* 0x000fe200000e0000 */
[----:B------:R-:W-:Y:S02]  /*a660*/  MOV R78, R12 ;  /* 0x0000000c004e7202 */ /* 0x000fe40000000f00 */
[----:B--2---:R-:W-:Y:S01]  /*a670*/  SEL R9, R69, R54, P0 ;  /* 0x0000003645097207 */ /* 0x004fe20000000000 */
[----:B------:R-:W2:Y:S01]  /*a680*/  SHFL.IDX PT, R44, R44, R5, 0x1c1f ;  /* 0x001c1f052c2c7589 */ /* 0x000ea200000e0000 */
[----:B------:R-:W-:-:S02]  /*a690*/  SEL R11, R54, R69, P0 ;  /* 0x00000045360b7207 */ /* 0x000fc40000000000 */
[----:B------:R-:W-:Y:S01]  /*a6a0*/  MOV R87, R26 ;  /* 0x0000001a00577202 */ /* 0x000fe20000000f00 */
[----:B------:R-:W5:Y:S01]  /*a6b0*/  SHFL.IDX PT, R62, R62, R5, 0x1c1f ;  /* 0x001c1f053e3e7589 */ /* 0x000f6200000e0000 */
[----:B---3--:R-:W-:Y:S02]  /*a6c0*/  SEL R12, R39, R38, P0 ;  /* 0x00000026270c7207 */ /* 0x008fe40000000000 */
[----:B------:R-:W-:Y:S01]  /*a6d0*/  SEL R14, R38, R39, P0 ;  /* 0x00000027260e7207 */ /* 0x000fe20000000000 */
[----:B------:R-:W-:Y:S01]  /*a6e0*/  BAR.SYNC.DEFER_BLOCKING 0x1, 0x100 ;  /* 0x0044000000007b1d */ /* 0x000fe20000010000 */
[----:B------:R-:W-:Y:S02]  /*a6f0*/  MOV R86, R24 ;  /* 0x0000001800567202 */ /* 0x000fe40000000f00 */
[----:B------:R-:W-:Y:S02]  /*a700*/  MOV R91, R30 ;  /* 0x0000001e005b7202 */ /* 0x000fe40000000f00 */
[----:B----4-:R-:W-:-:S02]  /*a710*/  SEL R13, R71, R60, P0 ;  /* 0x0000003c470d7207 */ /* 0x010fc40000000000 */
[----:B------:R-:W-:Y:S01]  /*a720*/  SEL R15, R60, R71, P0 ;  /* 0x000000473c0f7207 */ /* 0x000fe20000000000 */
[----:B------:R-:W-:Y:S01]  /*a730*/  SHFL.IDX PT, R47, R47, R4, 0x1c1f ;  /* 0x001c1f042f2f7589 */ /* 0x000fe200000e0000 */
[----:B------:R-:W-:Y:S01]  /*a740*/  MOV R89, R28 ;  /* 0x0000001c00597202 */ /* 0x000fe20000000f00 */
[----:B-1----:R-:W-:Y:S01]  /*a750*/  IMAD.WIDE.U32 R6, R36, UR44, R6 ;  /* 0x0000002c24067c25 */ /* 0x002fe2000f8e0006 */
[C---:B------:R-:W-:Y:S01]  /*a760*/  ISETP.GE.OR P1, PT, R93.reuse, UR5, P1 ;  /* 0x000000055d007c0c */ /* 0x040fe20008f26670 */
[----:B------:R-:W-:Y:S01]  /*a770*/  SHFL.IDX PT, R77, R77, R4, 0x1c1f ;  /* 0x001c1f044d4d7589 */ /* 0x000fe200000e0000 */
[----:B------:R-:W-:-:S03]  /*a780*/  IADD3 R6, P3, R93, R6, RZ ;  /* 0x000000065d067210 */ /* 0x000fc60007f7e0ff */
[----:B------:R-:W1:Y:S01]  /*a790*/  SHFL.IDX PT, R46, R46, R5, 0x1c1f ;  /* 0x001c1f052e2e7589 */ /* 0x000e6200000e0000 */
[----:B--2---:R-:W-:Y:S02]  /*a7a0*/  SEL R24, R45, R44, P0 ;  /* 0x0000002c2d187207 */ /* 0x004fe40000000000 */
[----:B------:R-:W-:Y:S01]  /*a7b0*/  SEL R26, R44, R45, P0 ;  /* 0x0000002d2c1a7207 */ /* 0x000fe20000000000 */
[----:B------:R-:W2:Y:S01]  /*a7c0*/  SHFL.IDX PT, R68, R68, R5, 0x1c1f ;  /* 0x001c1f0544447589 */ /* 0x000ea200000e0000 */
[----:B-----5:R-:W-:Y:S02]  /*a7d0*/  SEL R25, R73, R62, P0 ;  /* 0x0000003e49197207 */ /* 0x020fe40000000000 */
[----:B------:R-:W-:Y:S01]  /*a7e0*/  SEL R27, R62, R73, P0 ;  /* 0x000000493e1b7207 */ /* 0x000fe20000000000 */
[----:B------:R-:W-:Y:S04]  /*a7f0*/  SHFL.IDX PT, R53, R53, R4, 0x1c1f ;  /* 0x001c1f0435357589 */ /* 0x000fe800000e0000 */
[----:B------:R-:W-:Y:S04]  /*a800*/  SHFL.IDX PT, R79, R79, R4, 0x1c1f ;  /* 0x001c1f044f4f7589 */ /* 0x000fe800000e0000 */
[----:B------:R-:W3:Y:S04]  /*a810*/  SHFL.IDX PT, R52, R52, R5, 0x1c1f ;  /* 0x001c1f0534347589 */ /* 0x000ee800000e0000 */
[----:B------:R-:W4:Y:S04]  /*a820*/  SHFL.IDX PT, R70, R70, R5, 0x1c1f ;  /* 0x001c1f0546467589 */ /* 0x000f2800000e0000 */
[----:B------:R-:W-:Y:S01]  /*a830*/  SHFL.IDX PT, R55, R55, R4, 0x1c1f ;  /* 0x001c1f0437377589 */ /* 0x000fe200000e0000 */
[----:B-1----:R-:W-:-:S02]  /*a840*/  SEL R28, R47, R46, P0 ;  /* 0x0000002e2f1c7207 */ /* 0x002fc40000000000 */
[----:B------:R-:W-:Y:S01]  /*a850*/  SEL R30, R46, R47, P0 ;  /* 0x0000002f2e1e7207 */ /* 0x000fe20000000000 */
[----:B------:R-:W-:Y:S01]  /*a860*/  SHFL.IDX PT, R81, R81, R4, 0x1c1f ;  /* 0x001c1f0451517589 */ /* 0x000fe200000e0000 */
[----:B--2---:R-:W-:Y:S02]  /*a870*/  SEL R29, R77, R68, P0 ;  /* 0x000000444d1d7207 */ /* 0x004fe40000000000 */
[----:B------:R-:W-:Y:S01]  /*a880*/  SEL R31, R68, R77, P0 ;  /* 0x0000004d441f7207 */ /* 0x000fe20000000000 */
[----:B------:R-:W1:Y:S04]  /*a890*/  SHFL.IDX PT, R40, R40, R5, 0x1c1f ;  /* 0x001c1f0528287589 */ /* 0x000e6800000e0000 */
[----:B------:R-:W2:Y:S04]  /*a8a0*/  SHFL.IDX PT, R42, R42, R5, 0x1c1f ;  /* 0x001c1f052a2a7589 */ /* 0x000ea800000e0000 */
[----:B------:R-:W-:Y:S01]  /*a8b0*/  SHFL.IDX PT, R41, R41, R4, 0x1c1f ;  /* 0x001c1f0429297589 */ /* 0x000fe200000e0000 */
[----:B---3--:R-:W-:-:S03]  /*a8c0*/  SEL R32, R53, R52, P0 ;  /* 0x0000003435207207 */ /* 0x008fc60000000000 */
[----:B------:R-:W-:Y:S01]  /*a8d0*/  SHFL.IDX PT, R85, R85, R4, 0x1c1f ;  /* 0x001c1f0455557589 */ /* 0x000fe200000e0000 */
[----:B----4-:R-:W-:-:S03]  /*a8e0*/  SEL R35, R70, R79, P0 ;  /* 0x0000004f46237207 */ /* 0x010fc60000000000 */
[----:B------:R-:W3:Y:S04]  /*a8f0*/  SHFL.IDX PT, R48, R48, R5, 0x1c1f ;  /* 0x001c1f0530307589 */ /* 0x000ee800000e0000 */
[----:B------:R-:W4:Y:S04]  /*a900*/  SHFL.IDX PT, R50, R50, R5, 0x1c1f ;  /* 0x001c1f0532327589 */ /* 0x000f2800000e0000 */
[----:B------:R-:W-:Y:S04]  /*a910*/  SHFL.IDX PT, R49, R49, R4, 0x1c1f ;  /* 0x001c1f0431317589 */ /* 0x000fe800000e0000 */
[----:B------:R-:W-:Y:S04]  /*a920*/  SHFL.IDX PT, R43, R43, R4, 0x1c1f ;  /* 0x001c1f042b2b7589 */ /* 0x000fe800000e0000 */
[----:B------:R-:W5:Y:S04]  /*a930*/  SHFL.IDX PT, R56, R56, R5, 0x1c1f ;  /* 0x001c1f0538387589 */ /* 0x000f6800000e0000 */
[----:B------:R-:W5:Y:S04]  /*a940*/  SHFL.IDX PT, R58, R58, R5, 0x1c1f ;  /* 0x001c1f053a3a7589 */ /* 0x000f6800000e0000 */
[----:B------:R-:W-:Y:S04]  /*a950*/  SHFL.IDX PT, R57, R57, R4, 0x1c1f ;  /* 0x001c1f0439397589 */ /* 0x000fe800000e0000 */
[----:B------:R-:W-:Y:S04]  /*a960*/  SHFL.IDX PT, R51, R51, R4, 0x1c1f ;  /* 0x001c1f0433337589 */ /* 0x000fe800000e0000 */
[----:B------:R-:W-:Y:S04]  /*a970*/  SHFL.IDX PT, R64, R64, R5, 0x1c1f ;  /* 0x001c1f0540407589 */ /* 0x000fe800000e0000 */
[----:B------:R-:W-:Y:S04]  /*a980*/  SHFL.IDX PT, R66, R66, R5, 0x1c1f ;  /* 0x001c1f0542427589 */ /* 0x000fe800000e0000 */
[----:B------:R-:W-:Y:S04]  /*a990*/  SHFL.IDX PT, R61, R61, R4, 0x1c1f ;  /* 0x001c1f043d3d7589 */ /* 0x000fe800000e0000 */
[----:B------:R-:W-:Y:S04]  /*a9a0*/  SHFL.IDX PT, R59, R59, R4, 0x1c1f ;  /* 0x001c1f043b3b7589 */ /* 0x000fe800000e0000 */
[----:B------:R-:W5:Y:S04]  /*a9b0*/  SHFL.IDX PT, R72, R72, R5, 0x1c1f ;  /* 0x001c1f0548487589 */ /* 0x000f6800000e0000 */
[----:B------:R-:W5:Y:S04]  /*a9c0*/  SHFL.IDX PT, R74, R74, R5, 0x1c1f ;  /* 0x001c1f054a4a7589 */ /* 0x000f6800000e0000 */
[----:B------:R-:W-:Y:S04]  /*a9d0*/  SHFL.IDX PT, R63, R63, R4, 0x1c1f ;  /* 0x001c1f043f3f7589 */ /* 0x000fe800000e0000 */
[----:B------:R-:W-:Y:S04]  /*a9e0*/  SHFL.IDX PT, R67, R67, R4, 0x1c1f ;  /* 0x001c1f0443437589 */ /* 0x000fe800000e0000 */
[----:B------:R-:W5:Y:S04]  /*a9f0*/  SHFL.IDX PT, R80, R80, R5, 0x1c1f ;  /* 0x001c1f0550507589 */ /* 0x000f6800000e0000 */
[----:B------:R-:W5:Y:S04]  /*aa00*/  SHFL.IDX PT, R82, R82, R5, 0x1c1f ;  /* 0x001c1f0552527589 */ /* 0x000f6800000e0000 */
[----:B------:R-:W-:Y:S04]  /*aa10*/  SHFL.IDX PT, R65, R65, R4, 0x1c1f ;  /* 0x001c1f0441417589 */ /* 0x000fe800000e0000 */
[----:B------:R1:W-:Y:S04]  /*aa20*/  SHFL.IDX PT, R75, R75, R4, 0x1c1f ;  /* 0x001c1f044b4b7589 */ /* 0x0003e800000e0000 */
[----:B------:R-:W-:Y:S04]  /*aa30*/  SHFL.IDX PT, R88, R88, R5, 0x1c1f ;  /* 0x001c1f0558587589 */ /* 0x000fe800000e0000 */
[----:B------:R2:W5:Y:S01]  /*aa40*/  SHFL.IDX PT, R90, R90, R5, 0x1c1f ;  /* 0x001c1f055a5a7589 */ /* 0x00056200000e0000 */
[----:B-1----:R-:W-:Y:S01]  /*aa50*/  IMAD R4, R36, UR4, RZ ;  /* 0x0000000424047c24 */ /* 0x002fe2000f8e02ff */
[----:B------:R-:W-:-:S02]  /*aa60*/  ULDC.64 UR4, c[0x0][0xb40] ;  /* 0x0002d00000047ab9 */ /* 0x000fc40000000a00 */
[----:B------:R1:W-:Y:S01]  /*aa70*/  STSM.16.M88.4 [R34], R8 ;  /* 0x0000000822007844 */ /* 0x0003e20000000200 */
[----:B------:R-:W-:-:S03]  /*aa80*/  IMAD R4, R37, UR44, R4 ;  /* 0x0000002c25047c24 */ /* 0x000fc6000f8e0204 */
[----:B------:R3:W-:Y:S01]  /*aa90*/  STSM.16.M88.4 [R33], R12 ;  /* 0x0000000c21007844 */ /* 0x0007e20000000200 */
[----:B--2---:R-:W-:-:S03]  /*aaa0*/  SHF.R.S32.HI R5, RZ, 0x1f, R93 ;  /* 0x0000001fff057819 */ /* 0x004fc6000001145d */
        /* <DEDUP_REMOVED lines=8> */
[----:B---3--:R-:W-:Y:S02]  /*ab30*/  SEL R33, R79, R70, P0 ;  /* 0x000000464f217207 */ /* 0x008fe40000000000 */
[----:B------:R-:W-:Y:S02]  /*ab40*/  SEL R10, R40, R55, P0 ;  /* 0x00000037280a7207 */ /* 0x000fe40000000000 */
[----:B------:R-:W-:Y:S01]  /*ab50*/  SEL R9, R81, R42, P0 ;  /* 0x0000002a51097207 */ /* 0x000fe20000000000 */
[----:B------:R-:W-:Y:S01]  /*ab60*/  STSM.16.M88.4 [R87], R32 ;  /* 0x0000002057007844 */ /* 0x000fe20000000200 */
[----:B------:R-:W-:-:S02]  /*ab70*/  SEL R11, R42, R81, P0 ;  /* 0x000000512a0b7207 */ /* 0x000fc40000000000 */
[----:B------:R-:W-:Y:S02]  /*ab80*/  SEL R12, R41, R48, P0 ;  /* 0x00000030290c7207 */ /* 0x000fe40000000000 */
[----:B------:R-:W-:Y:S01]  /*ab90*/  SEL R14, R48, R41, P0 ;  /* 0x00000029300e7207 */ /* 0x000fe20000000000 */
[----:B------:R1:W-:Y:S01]  /*aba0*/  STSM.16.M88.4 [R86], R8 ;  /* 0x0000000856007844 */ /* 0x0003e20000000200 */
[----:B----4-:R-:W-:Y:S02]  /*abb0*/  SEL R13, R85, R50, P0 ;  /* 0x00000032550d7207 */ /* 0x010fe40000000000 */
[----:B------:R-:W-:Y:S02]  /*abc0*/  SEL R15, R50, R85, P0 ;  /* 0x00000055320f7207 */ /* 0x000fe40000000000 */
[----:B-----5:R-:W-:Y:S02]  /*abd0*/  SEL R24, R49, R56, P0 ;  /* 0x0000003831187207 */ /* 0x020fe40000000000 */
[----:B------:R-:W-:Y:S01]  /*abe0*/  SEL R26, R56, R49, P0 ;  /* 0x00000031381a7207 */ /* 0x000fe20000000000 */
[----:B------:R3:W-:Y:S01]  /*abf0*/  STSM.16.M88.4 [R84], R12 ;  /* 0x0000000c54007844 */ /* 0x0007e20000000200 */
[----:B------:R-:W-:-:S02]  /*ac00*/  SEL R25, R43, R58, P0 ;  /* 0x0000003a2b197207 */ /* 0x000fc40000000000 */
[----:B------:R-:W-:Y:S02]  /*ac10*/  SEL R27, R58, R43, P0 ;  /* 0x0000002b3a1b7207 */ /* 0x000fe40000000000 */
[----:B--2---:R-:W-:Y:S02]  /*ac20*/  SEL R28, R61, R72, P0 ;  /* 0x000000483d1c7207 */ /* 0x004fe40000000000 */
        /* <DEDUP_REMOVED lines=9> */
[----:B---3--:R-:W-:Y:S02]  /*acc0*/  SEL R12, R63, R80, P0 ;  /* 0x000000503f0c7207 */ /* 0x008fe40000000000 */
        /* <DEDUP_REMOVED lines=39> */
[----:B------:R1:W-:Y:S01]  /*af40*/  UTMASTG.5D [UR40], [UR4] ;  /* 0x00000028040073b5 */ /* 0x0003e20008020000 */
[----:B------:R-:W-:-:S02]  /*af50*/  UMOV UR8, 0x1 ;  /* 0x0000000100087882 */ /* 0x000fc40000000000 */
[----:B------:R-:W-:Y:S02]  /*af60*/  UPRMT UR7, URZ, 0x654, UR6 ;  /* 0x000006543f077896 */ /* 0x000fe40008000006 */
[----:B------:R-:W-:Y:S01]  /*af70*/  UPRMT UR6, UR8, 0x654, UR6 ;  /* 0x0000065408067896 */ /* 0x000fe20008000006 */
[----:B------:R0:W-:Y:S01]  /*af80*/  UTMACMDFLUSH ;  /* 0x00000000000079b7 */ /* 0x0001e20000000000 */
[----:B------:R-:W-:-:S05]  /*af90*/  DEPBAR.LE SB0, 0x0 ;  /* 0x000080000000791a */ /* 0x000fca0000000000 */
[----:B------:R-:W-:Y:S02]  /*afa0*/  SYNCS.ARRIVE.TRANS64.RED.A1T0 RZ, [UR7], RZ ;  /* 0x000000ffffff79a7 */ /* 0x000fe40008100407 */
[----:B-1----:R-:W-:Y:S03]  /*afb0*/  SYNCS.ARRIVE.TRANS64.RED.A1T0 RZ, [UR6], RZ ;  /* 0x000000ffffff79a7 */ /* 0x002fe60008100406 */
.L_x_153:
[----:B------:R-:W-:Y:S05]  /*afc0*/  BSYNC B0 ;  /* 0x0000000000007941 */ /* 0x000fea0003800000 */
.L_x_152:
        /* <DEDUP_REMOVED lines=10> */
.L_x_126:
[----:B------:R-:W-:-:S08]  /*b070*/  NOP ;  /* 0x0000000000007918 */ /* 0x000fd00000000000 */
[----:B--2---:R-:W1:-:S00]  /*b080*/  USETMAXREG.DEALLOC.CTAPOOL 0x18 ;  /* 0x00000018000079c8 */ /* 0x004e4000080e0500 */
[----:B-1----:R-:W1:Y:S01]  /*b090*/  LDC R2, c[0x0][0xda4] ;  /* 0x00036900ff027b82 */ /* 0x002e620000000800 */
[----:B------:R-:W-:Y:S01]  /*b0a0*/  UMOV UR47, 0x1 ;  /* 0x00000001002f7882 */ /* 0x000fe20000000000 */
[----:B------:R-:W-:Y:S02]  /*b0b0*/  IMAD.MOV.U32 R17, RZ, RZ, RZ ;  /* 0x000000ffff117224 */ /* 0x000fe400078e00ff */
[----:B------:R-:W-:Y:S01]  /*b0c0*/  IMAD.MOV.U32 R18, RZ, RZ, 0x1 ;  /* 0x00000001ff127424 */ /* 0x000fe200078e00ff */
[----:B-1----:R-:W-:-:S13]  /*b0d0*/  ISETP.LE.AND P0, PT, R2, UR49, PT ;  /* 0x0000003102007c0c */ /* 0x002fda000bf03270 */
[----:B------:R-:W-:Y:S05]  /*b0e0*/  @P0 BRA `(.L_x_155) ;  /* 0x0000003000d00947 */ /* 0x000fea0003800000 */
[----:B------:R-:W2:Y:S01]  /*b0f0*/  LDL.LU R6, [R1] ;  /* 0x0000000001067983 */ /* 0x000ea20000300800 */
[----:B------:R-:W1:Y:S02]  /*b100*/  S2R R9, SR_TID.X ;  /* 0x0000000000097919 */ /* 0x000e640000002100 */
[----:B-1----:R-:W-:Y:S01]  /*b110*/  IMAD.SHL.U32 R0, R9, 0x40, RZ ;  /* 0x0000004009007824 */ /* 0x002fe200078e00ff */
[----:B------:R-:W-:-:S04]  /*b120*/  SHF.R.U32.HI R3, RZ, 0x1, R9 ;  /* 0x00000001ff037819 */ /* 0x000fc80000011609 */
[----:B------:R-:W-:Y:S02]  /*b130*/  LOP3.LUT R2, R0, 0x180, RZ, 0xc0, !PT ;  /* 0x0000018000027812 */ /* 0x000fe400078ec0ff */
[C---:B------:R-:W-:Y:S02]  /*b140*/  LOP3.LUT R8, R9.reuse, 0x7f, RZ, 0xc0, !PT ;  /* 0x0000007f09087812 */ /* 0x040fe400078ec0ff */
[----:B------:R-:W-:Y:S01]  /*b150*/  LOP3.LUT R2, R2, 0x30, R3, 0xf8, !PT ;  /* 0x0000003002027812 */ /* 0x000fe200078ef803 */
[C---:B------:R-:W-:Y:S01]  /*b160*/  IMAD.SHL.U32 R3, R9.reuse, 0x8, RZ ;  /* 0x0000000809037824 */ /* 0x040fe200078e00ff */
[C---:B------:R-:W-:Y:S01]  /*b170*/  ISETP.NE.AND P1, PT, R8.reuse, RZ, PT ;  /* 0x000000ff0800720c */ /* 0x040fe20003f25270 */
[----:B------:R-:W-:Y:S01]  /*b180*/  IMAD.SHL.U32 R4, R8, 0x10, RZ ;  /* 0x0000001008047824 */ /* 0x000fe200078e00ff */
[C---:B------:R-:W-:Y:S02]  /*b190*/  LOP3.LUT P0, RZ, R9.reuse, 0x1f, RZ, 0xc0, !PT ;  /* 0x0000001f09ff7812 */ /* 0x040fe4000780c0ff */
[----:B------:R-:W-:Y:S01]  /*b1a0*/  LOP3.LUT R3, R2, 0x30, R3, 0x78, !PT ;  /* 0x0000003002037812 */ /* 0x000fe200078e7803 */
[----:B------:R-:W-:Y:S01]  /*b1b0*/  IMAD.SHL.U32 R2, R9, 0x20, RZ ;  /* 0x0000002009027824 */ /* 0x000fe200078e00ff */
[----:B------:R-:W-:-:S02]  /*b1c0*/  LOP3.LUT R5, R4, 0x600, RZ, 0xc0, !PT ;  /* 0x0000060004057812 */ /* 0x000fc400078ec0ff */
[----:B------:R-:W-:Y:S02]  /*b1d0*/  ISETP.NE.OR P0, PT, R8, RZ, !P0 ;  /* 0x000000ff0800720c */ /* 0x000fe40004705670 */
[----:B------:R-:W-:Y:S01]  /*b1e0*/  LOP3.LUT R4, R2, 0x80, RZ, 0xc0, !PT ;  /* 0x0000008002047812 */ /* 0x000fe200078ec0ff */
[----:B------:R-:W-:Y:S01]  /*b1f0*/  IMAD.SHL.U32 R7, R9, 0x4, RZ ;  /* 0x0000000409077824 */ /* 0x000fe200078e00ff */
[----:B------:R-:W-:Y:S02]  /*b200*/  LOP3.LUT R5, R5, 0x60, R2, 0xf8, !PT ;  /* 0x0000006005057812 */ /* 0x000fe400078ef802 */
[----:B------:R-:W-:Y:S02]  /*b210*/  LOP3.LUT R4, R4, 0x10, R9, 0xf8, !PT ;  /* 0x0000001004047812 */ /* 0x000fe400078ef809 */
[----:B------:R-:W-:Y:S02]  /*b220*/  LOP3.LUT R0, R3, 0x640, R0, 0xf8, !PT ;  /* 0x0000064003007812 */ /* 0x000fe400078ef800 */
[----:B------:R-:W-:-:S02]  /*b230*/  LOP3.LUT R4, R4, 0x10, R7, 0x78, !PT ;  /* 0x0000001004047812 */ /* 0x000fc400078e7807 */
[----:B------:R-:W-:Y:S01]  /*b240*/  LOP3.LUT R5, R5, 0x100, R2, 0xf8, !PT ;  /* 0x0000010005057812 */ /* 0x000fe200078ef802 */
[----:B------:R1:W-:Y:S03]  /*b250*/  STL [R1+0x10], R0 ;  /* 0x0000100001007387 */ /* 0x0003e60000100800 */
[----:B-1----:R-:W-:-:S05]  /*b260*/  LOP3.LUT R0, R5, R4, RZ, 0xfc, !PT ;  /* 0x0000000405007212 */ /* 0x002fca00078efcff */
[----:B------:R1:W-:Y:S01]  /*b270*/  STL [R1+0xc], R0 ;  /* 0x00000c0001007387 */ /* 0x0003e20000100800 */
[----:B------:R-:W-:Y:S02]  /*b280*/  IMAD.MOV.U32 R17, RZ, RZ, RZ ;  /* 0x000000ffff117224 */ /* 0x000fe400078e00ff */
[----:B------:R-:W-:Y:S01]  /*b290*/  IMAD.MOV.U32 R18, RZ, RZ, 0x1 ;  /* 0x00000001ff127424 */ /* 0x000fe200078e00ff */
[----:B------:R-:W-:Y:S02]  /*b2a0*/  ULOP3.LUT UR43, UR46, 0x1, URZ, 0xfc, !UPT ;  /* 0x000000012e2b7892 */ /* 0x000fe4000f8efc3f */
[----:B------:R-:W-:Y:S01]  /*b2b0*/  ULOP3.LUT UR48, UR46, 0x2, URZ, 0xfc, !UPT ;  /* 0x000000022e307892 */ /* 0x000fe2000f8efc3f */
[----:B------:R-:W-:Y:S01]  /*b2c0*/  ULDC.64 UR52, c[0x0][0x198] ;  /* 0x0000660000347ab9 */ /* 0x000fe20000000a00 */
[----:B------:R-:W-:Y:S01]  /*b2d0*/  ULDC UR44, c[0x0][0xc] ;  /* 0x00000300002c7ab9 */ /* 0x000fe20000000800 */
[----:B------:R-:W-:Y:S01]  /*b2e0*/  UMOV UR47, URZ ;  /* 0x0000003f002f7c82 */ /* 0x000fe20008000000 */
[----:B--2---:R-:W-:-:S04]  /*b2f0*/  LOP3.LUT R6, R6, 0xfffffffe, RZ, 0xc0, !PT ;  /* 0xfffffffe06067812 */ /* 0x004fc800078ec0ff */
[----:B------:R-:W-:-:S04]  /*b300*/  @P1 LOP3.LUT R6, R6, 0x1, RZ, 0xfc, !PT ;  /* 0x0000000106061812 */ /* 0x000fc800078efcff */
[----:B------:R-:W-:-:S04]  /*b310*/  LOP3.LUT R6, R6, 0xfffffffd, RZ, 0xc0, !PT ;  /* 0xfffffffd06067812 */ /* 0x000fc800078ec0ff */
[----:B------:R-:W-:-:S05]  /*b320*/  @P0 LOP3.LUT R6, R6, 0x2, RZ, 0xfc, !PT ;  /* 0x0000000206060812 */ /* 0x000fca00078efcff */
[----:B------:R1:W-:Y:S02]  /*b330*/  STL [R1], R6 ;  /* 0x0000000601007387 */ /* 0x0003e40000100800 */
.L_x_207:
        /* <DEDUP_REMOVED lines=33> */
[----:B------:R-:W-:Y:S01]  /*b550*/  MOV R2, 0x0 ;  /* 0x0000000000027802 */ /* 0x000fe20000000f00 */
[----:B------:R-:W-:Y:S01]  /*b560*/  ULDC.64 UR6, c[0x4][0xc0] ;  /* 0x0100300000067ab9 */ /* 0x000fe20000000a00 */
[----:B------:R-:W-:Y:S01]  /*b570*/  ULDC.64 UR8, c[0x4][0xc8] ;  /* 0x0100320000087ab9 */ /* 0x000fe20000000a00 */
[----:B------:R-:W-:Y:S01]  /*b580*/  ULDC.64 UR4, c[0x4][0x8] ;  /* 0x0100020000047ab9 */ /* 0x000fe20000000a00 */
[----:B------:R-:W-:Y:S02]  /*b590*/  IMAD.U32 R4, RZ, RZ, UR6 ;  /* 0x00000006ff047e24 */ /* 0x000fe4000f8e00ff */
[----:B------:R-:W2:Y:S01]  /*b5a0*/  LDC.64 R2, c[0x4][R2] ;  /* 0x0100000002027b82 */ /* 0x000ea20000000a00 */
[----:B------:R-:W-:Y:S02]  /*b5b0*/  IMAD.U32 R5, RZ, RZ, UR7 ;  /* 0x00000007ff057e24 */ /* 0x000fe4000f8e00ff */
[----:B-1----:R-:W-:Y:S02]  /*b5c0*/  IMAD.U32 R6, RZ, RZ, UR8 ;  /* 0x00000008ff067e24 */ /* 0x002fe4000f8e00ff */
[----:B------:R-:W-:-:S02]  /*b5d0*/  IMAD.U32 R7, RZ, RZ, UR9 ;  /* 0x00000009ff077e24 */ /* 0x000fc4000f8e00ff */
[----:B------:R-:W-:Y:S02]  /*b5e0*/  IMAD.U32 R10, RZ, RZ, UR4 ;  /* 0x00000004ff0a7e24 */ /* 0x000fe4000f8e00ff */
[----:B------:R-:W-:Y:S02]  /*b5f0*/  IMAD.U32 R11, RZ, RZ, UR5 ;  /* 0x00000005ff0b7e24 */ /* 0x000fe4000f8e00ff */
[----:B------:R-:W-:Y:S02]  /*b600*/  IMAD.MOV.U32 R8, RZ, RZ, 0x70 ;  /* 0x00000070ff087424 */ /* 0x000fe400078e00ff */
[----:B------:R-:W-:Y:S02]  /*b610*/  IMAD.MOV.U32 R12, RZ, RZ, 0x1 ;  /* 0x00000001ff0c7424 */ /* 0x000fe400078e00ff */
[----:B------:R-:W-:-:S07]  /*b620*/  IMAD.MOV.U32 R13, RZ, RZ, RZ ;  /* 0x000000ffff0d7224 */ /* 0x000fce00078e00ff */
[----:B------:R-:W-:-:S07]  /*b630*/  LEPC R20, `(.L_x_156) ;  /* 0x000000001014794e */ /* 0x000fce0000000000 */
[----:B--2---:R-:W-:Y:S05]  /*b640*/  CALL.ABS.NOINC R2 ;  /* 0x0000000002007343 */ /* 0x004fea0003c00000 */
.L_x_156:
[----:B------:R-:W2:Y:S01]  /*b650*/  LDL.LU R2, [R1] ;  /* 0x0000000001027983 */ /* 0x000ea20000300800 */
[----:B------:R-:W-:-:S06]  /*b660*/  UIADD3 UR4, UR40, 0xf200, URZ ;  /* 0x0000f20028047890 */ /* 0x000fcc000fffe03f */
[----:B------:R-:W-:-:S05]  /*b670*/  IMAD.U32 R16, RZ, RZ, UR4 ;  /* 0x00000004ff107e24 */ /* 0x000fca000f8e00ff */
[----:B------:R-:W-:Y:S02]  /*b680*/  LOP3.LUT P0, RZ, R16, 0x1bf, RZ, 0xc0, !PT ;  /* 0x000001bf10ff7812 */ /* 0x000fe4000780c0ff */
[----:B--2---:R-:W-:-:S11]  /*b690*/  LOP3.LUT R2, R2, 0xfffffffb, RZ, 0xc0, !PT ;  /* 0xfffffffb02027812 */ /* 0x004fd600078ec0ff */
[----:B------:R-:W-:-:S05]  /*b6a0*/  @P0 LOP3.LUT R2, R2, 0x4, RZ, 0xfc, !PT ;  /* 0x0000000402020812 */ /* 0x000fca00078efcff */
[----:B------:R2:W-:Y:S01]  /*b6b0*/  STL [R1], R2 ;  /* 0x0000000201007387 */ /* 0x0005e20000100800 */
[----:B------:R-:W-:Y:S05]  /*b6c0*/  @!P0 BRA `(.L_x_157) ;  /* 0x0000000000408947 */ /* 0x000fea0003800000 */
[----:B--2---:R-:W-:Y:S01]  /*b6d0*/  MOV R2, 0x0 ;  /* 0x0000000000027802 */ /* 0x004fe20000000f00 */
        /* <DEDUP_REMOVED lines=15> */
.L_x_157:
[----:B------:R-:W-:-:S04]  /*b7d0*/  UIADD3 UR4, UR40, 0x200, URZ ;  /* 0x0000020028047890 */ /* 0x000fc8000fffe03f */
[----:B------:R-:W-:-:S06]  /*b7e0*/  ULOP3.LUT UP0, URZ, UR4, 0x9f, URZ, 0xc0, !UPT ;  /* 0x0000009f043f7892 */ /* 0x000fcc000f80c03f */
[----:B------:R-:W-:-:S13]  /*b7f0*/  PLOP3.LUT P0, PT, PT, PT, UP0, 0x80, 0x0 ;  /* 0x000000000000781c */ /* 0x000fda0003f0f008 */
        /* <DEDUP_REMOVED lines=17> */
.L_x_158:
[----:B------:R-:W-:-:S13]  /*b910*/  LOP3.LUT P6, RZ, R16, 0x1bf, RZ, 0xc0, !PT ;  /* 0x000001bf10ff7812 */ /* 0x000fda00078cc0ff */
        /* <DEDUP_REMOVED lines=17> */
.L_x_159:
[----:B------:R-:W-:Y:S01]  /*ba30*/  ULDC.64 UR4, c[0x0][0x9f8] ;  /* 0x00027e0000047ab9 */ /* 0x000fe20000000a00 */
[----:B------:R-:W-:Y:S01]  /*ba40*/  IMAD.U32 R5, RZ, RZ, UR39 ;  /* 0x00000027ff057e24 */ /* 0x000fe2000f8e00ff */
[----:B------:R-:W-:Y:S01]  /*ba50*/  ISETP.NE.U32.AND P0, PT, RZ, UR4, PT ;  /* 0x00000004ff007c0c */ /* 0x000fe2000bf05070 */
[----:B-1----:R-:W-:Y:S01]  /*ba60*/  IMAD.U32 R6, RZ, RZ, UR39 ;  /* 0x00000027ff067e24 */ /* 0x002fe2000f8e00ff */
[----:B------:R-:W1:Y:S01]  /*ba70*/  S2R R16, SR_TID.X ;  /* 0x0000000000107919 */ /* 0x000e620000002100 */
[----:B------:R-:W3:Y:S01]  /*ba80*/  LDC R0, c[0x0][0x428] ;  /* 0x00010a00ff007b82 */ /* 0x000ee20000000800 */
[----:B------:R-:W-:-:S07]  /*ba90*/  ISETP.NE.AND.EX P0, PT, RZ, UR5, PT, P0 ;  /* 0x00000005ff007c0c */ /* 0x000fce000bf05300 */
[----:B------:R-:W4:Y:S08]  /*baa0*/  LDC R4, c[0x0][0xda8] ;  /* 0x00036a00ff047b82 */ /* 0x000f300000000800 */
[----:B--2---:R-:W2:Y:S01]  /*bab0*/  @P0 LDC.64 R2, c[0x0][0x9f8] ;  /* 0x00027e00ff020b82 */ /* 0x004ea20000000a00 */
[----:B------:R-:W5:Y:S01]  /*bac0*/  S2R R21, SR_CgaCtaId ;  /* 0x0000000000157919 */ /* 0x000f620000008800 */
[----:B------:R-:W-:Y:S01]  /*bad0*/  IMAD R7, RZ, RZ, -UR45 ;  /* 0x8000002dff077e24 */ /* 0x000fe2000f8e02ff */
[----:B------:R-:W5:Y:S01]  /*bae0*/  S2R R8, SR_TID.X ;  /* 0x0000000000087919 */ /* 0x000f620000002100 */
[----:B-1----:R-:W-:Y:S01]  /*baf0*/  LOP3.LUT R16, R16, 0x7f, RZ, 0xc0, !PT ;  /* 0x0000007f10107812 */ /* 0x002fe200078ec0ff */
[----:B--2---:R-:W-:-:S05]  /*bb00*/  @P0 IMAD.WIDE R2, R5, 0x4, R2 ;  /* 0x0000000405020825 */ /* 0x004fca00078e0202 */
[----:B------:R1:W2:Y:S01]  /*bb10*/  @P0 LDG.E R6, desc[UR50][R2.64] ;  /* 0x0000003202060981 */ /* 0x0002a2000c1e1900 */
[----:B---3--:R-:W-:Y:S01]  /*bb20*/  ISETP.NE.AND P0, PT, R0, 0x1, PT ;  /* 0x000000010000780c */ /* 0x008fe20003f05270 */
[----:B----4-:R-:W-:Y:S01]  /*bb30*/  IMAD R7, R4, R7, UR49 ;  /* 0x0000003104077e24 */ /* 0x010fe2000f8e0207 */
[----:B------:R-:W-:Y:S01]  /*bb40*/  ISETP.NE.AND P6, PT, R16, RZ, PT ;  /* 0x000000ff1000720c */ /* 0x000fe20003fc5270 */
[----:B------:R-:W-:Y:S01]  /*bb50*/  UMOV UR36, URZ ;  /* 0x0000003f00247c82 */ /* 0x000fe20008000000 */
[----:B------:R-:W-:Y:S01]  /*bb60*/  UMOV UR4, 0x40 ;  /* 0x0000004000047882 */ /* 0x000fe20000000000 */
[----:B------:R-:W-:Y:S01]  /*bb70*/  IMAD.SHL.U32 R7, R7, 0x80, RZ ;  /* 0x0000008007077824 */ /* 0x000fe200078e00ff */
[----:B------:R-:W-:Y:S01]  /*bb80*/  UMOV UR6, UR38 ;  /* 0x0000002600067c82 */ /* 0x000fe20008000000 */
[----:B------:R-:W-:Y:S01]  /*bb90*/  UMOV UR7, UR39 ;  /* 0x0000002700077c82 */ /* 0x000fe20008000000 */
[----:B------:R-:W-:Y:S01]  /*bba0*/  UMOV UR8, 0x80 ;  /* 0x0000008000087882 */ /* 0x000fe20000000000 */
[----:B-1----:R-:W1:Y:S01]  /*bbb0*/  LDC.64 R2, c[0x0][0x3f8] ;  /* 0x0000fe00ff027b82 */ /* 0x002e620000000a00 */
[----:B------:R-:W-:Y:S01]  /*bbc0*/  R2UR UR37, R7 ;  /* 0x00000000072572ca */ /* 0x000fe200000e0000 */
[----:B------:R-:W-:Y:S01]  /*bbd0*/  UMOV UR10, UR38 ;  /* 0x00000026000a7c82 */ /* 0x000fe20008000000 */
[----:B------:R-:W-:Y:S01]  /*bbe0*/  UMOV UR11, UR39 ;  /* 0x00000027000b7c82 */ /* 0x000fe20008000000 */
[----:B-----5:R-:W-:Y:S01]  /*bbf0*/  LOP3.LUT R21, R21, 0x1, RZ, 0xc0, !PT ;  /* 0x0000000115157812 */ /* 0x020fe200078ec0ff */
[----:B------:R-:W-:Y:S01]  /*bc00*/  IMAD.U32 R16, RZ, RZ, UR38 ;  /* 0x00000026ff107e24 */ /* 0x000fe2000f8e00ff */
[----:B------:R-:W-:Y:S01]  /*bc10*/  VOTEU.ALL UP1, P6 ;  /* 0x00000000003f7886 */ /* 0x000fe20003020000 */
[----:B------:R-:W-:Y:S01]  /*bc20*/  SHF.R.U32.HI R8, RZ, 0x5, R8 ;  /* 0x00000005ff087819 */ /* 0x000fe20000011608 */
[----:B------:R-:W3:Y:S01]  /*bc30*/  @P0 LDC R0, c[0x0][0x42c] ;  /* 0x00010b00ff000b82 */ /* 0x000ee20000000800 */
[----:B------:R-:W-:-:S02]  /*bc40*/  IMAD R21, R21, 0x1400, RZ ;  /* 0x0000140015157824 */ /* 0x000fc400078e02ff */
[----:B------:R-:W-:Y:S01]  /*bc50*/  @!UP1 UIADD3 UR12, UP0, UR52, 0x270, URZ ;  /* 0x00000270340c9890 */ /* 0x000fe2000ff1e03f */
[----:B------:R-:W-:Y:S02]  /*bc60*/  LOP3.LUT R8, R8, 0x3, RZ, 0xc0, !PT ;  /* 0x0000000308087812 */ /* 0x000fe400078ec0ff */
[----:B------:R-:W-:Y:S01]  /*bc70*/  UMOV UR5, UR37 ;  /* 0x0000002500057c82 */ /* 0x000fe20008000000 */
[----:B------:R-:W-:Y:S01]  /*bc80*/  @!UP1 UIADD3.X UR13, URZ, UR53, URZ, UP0, !UPT ;  /* 0x000000353f0d9290 */ /* 0x000fe200087fe43f */
[----:B------:R-:W4:Y:S01]  /*bc90*/  @P0 LDC R5, c[0x0][0x430] ;  /* 0x00010c00ff050b82 */ /* 0x000f220000000800 */
[----:B------:R-:W-:Y:S01]  /*bca0*/  UMOV UR9, UR37 ;  /* 0x0000002500097c82 */ /* 0x000fe20008000000 */
[----:B-1----:R-:W-:-:S06]  /*bcb0*/  ISETP.NE.U32.AND P1, PT, R2, RZ, PT ;  /* 0x000000ff0200720c */ /* 0x002fcc0003f25070 */
[----:B------:R-:W-:Y:S01]  /*bcc0*/  @!UP1 UTMAPF.L2.4D [UR36], [UR12] ;  /* 0x000000240c0095b8 */ /* 0x000fe20008018000 */
[----:B------:R-:W-:Y:S01]  /*bcd0*/  ISETP.NE.AND.EX P1, PT, R3, RZ, PT, P1 ;  /* 0x000000ff0300720c */ /* 0x000fe20003f25310 */
[----:B---3--:R-:W-:Y:S01]  /*bce0*/  @P0 IMAD.HI.U32 R0, R0, UR38, RZ ;  /* 0x0000002600000c27 */ /* 0x008fe2000f8e00ff */
[----:B------:R1:W-:Y:S04]  /*bcf0*/  @!UP1 UTMAPF.L2.4D [UR4], [UR12] ;  /* 0x000000040c0095b8 */ /* 0x0003e80008018000 */
[----:B----4-:R-:W-:Y:S01]  /*bd00*/  @P0 SHF.R.U32.HI R16, RZ, R5, R0 ;  /* 0x00000005ff100219 */ /* 0x010fe20000011600 */
[----:B------:R3:W-:Y:S01]  /*bd10*/  @!UP1 UTMAPF.L2.4D [UR8], [UR12] ;  /* 0x000000080c0095b8 */ /* 0x0007e20008018000 */
[----:B-1----:R-:W-:Y:S01]  /*bd20*/  UMOV UR4, 0xffffffff ;  /* 0xffffffff00047882 */ /* 0x002fe20000000000 */
[--C-:B--2---:R-:W-:Y:S01]  /*bd30*/  SHF.R.S32.HI R20, RZ, 0x1f, R6.reuse ;  /* 0x0000001fff147819 */ /* 0x104fe20000011406 */
[----:B------:R-:W-:Y:S01]  /*bd40*/  IMAD.MOV.U32 R19, RZ, RZ, R6 ;  /* 0x000000ffff137224 */ /* 0x000fe200078e0006 */
[----:B------:R-:W-:Y:S01]  /*bd50*/  SEL R0, R6, RZ, !P1 ;  /* 0x000000ff06007207 */ /* 0x000fe20004800000 */
[----:B---3--:R-:W-:Y:S06]  /*bd60*/  BRA.DIV UR4, `(.L_x_160) ;  /* 0x0000002e04007947 */ /* 0x008fec000b800000 */
[----:B------:R1:W2:Y:S02]  /*bd70*/  SHFL.IDX PT, R14, R8, RZ, 0x1f ;  /* 0x00001fff080e7589 */ /* 0x0002a400000e0000 */
.L_x_223:
[----:B--2---:R-:W-:Y:S02]  /*bd80*/  ISETP.NE.AND P0, PT, R14, RZ, PT ;  /* 0x000000ff0e00720c */ /* 0x004fe40003f05270 */
[----:B------:R-:W-:-:S11]  /*bd90*/  PLOP3.LUT P6, PT, PT, PT, PT, 0x8, 0x0 ;  /* 0x000000000000781c */ /* 0x000fd60003fce170 */
[----:B------:R-:W-:Y:S05]  /*bda0*/  @P0 BRA `(.L_x_161) ;  /* 0x0000000800380947 */ /* 0x000fea0003800000 */
[----:B------:R-:W-:-:S06]  /*bdb0*/  UIADD3 UR4, UR41, -0x1, URZ ;  /* 0xffffffff29047890 */ /* 0x000fcc000fffe03f */
[----:B-1----:R-:W-:Y:S01]  /*bdc0*/  IMAD.U32 R8, RZ, RZ, UR4 ;  /* 0x00000004ff087e24 */ /* 0x002fe2000f8e00ff */
[----:B------:R-:W-:-:S03]  /*bdd0*/  UMOV UR4, 0xffffffff ;  /* 0xffffffff00047882 */ /* 0x000fc60000000000 */
[----:B------:R-:W-:Y:S05]  /*bde0*/  BRA.DIV UR4, `(.L_x_162) ;  /* 0x0000002e04007947 */ /* 0x000fea000b800000 */
[----:B------:R-:W-:-:S13]  /*bdf0*/  ELECT P6, URZ, PT ;  /* 0x00000000003f782f */ /* 0x000fda00038c0000 */
.L_x_226:
[----:B------:R-:W-:Y:S05]  /*be00*/  @!P6 BRA `(.L_x_163) ;  /* 0x0000000400a4e947 */ /* 0x000fea0003800000 */
[----:B------:R-:W-:Y:S05]  /*be10*/  @!P1 BRA `(.L_x_164) ;  /* 0x0000000000449947 */ /* 0x000fea0003800000 */
[----:B------:R-:W1:Y:S01]  /*be20*/  LDC R9, c[0x0][0x41c] ;  /* 0x00010700ff097b82 */ /* 0x000e620000000800 */
[----:B------:R-:W-:Y:S01]  /*be30*/  ULDC.64 UR4, c[0x0][0x408] ;  /* 0x0001020000047ab9 */ /* 0x000fe20000000a00 */
[----:B-1----:R-:W-:-:S13]  /*be40*/  ISETP.NE.AND P0, PT, R9, 0x1, PT ;  /* 0x000000010900780c */ /* 0x002fda0003f05270 */
[----:B------:R-:W1:Y:S02]  /*be50*/  @P0 LDC.64 R4, c[0x0][0x420] ;  /* 0x00010800ff040b82 */ /* 0x000e640000000a00 */
        /* <DEDUP_REMOVED lines=13> */
.L_x_164:
[----:B------:R-:W-:Y:S02]  /*bf30*/  LEA R0, R17, UR40, 0x3 ;  /* 0x0000002811007c11 */ /* 0x000fe4000f8e18ff */
[----:B-1----:R-:W-:-:S04]  /*bf40*/  SHF.L.U32 R3, R18, 0x1f, RZ ;  /* 0x0000001f12037819 */ /* 0x002fc800000006ff */
[----:B------:R-:W1:Y:S02]  /*bf50*/  SYNCS.PHASECHK.TRANS64.TRYWAIT P0, [R0+URZ+0x33480], R3 ;  /* 0x03348003000075a7 */ /* 0x000e64000800017f */
[----:B-1----:R-:W-:Y:S05]  /*bf60*/  @!P0 BRA `(.L_x_165) ;  /* 0x0000002800c08947 */ /* 0x002fea0003800000 */
.L_x_227:
[----:B------:R-:W2:Y:S01]  /*bf70*/  S2R R2, SR_TID.X ;  /* 0x0000000000027919 */ /* 0x000ea20000002100 */
[----:B------:R-:W-:Y:S01]  /*bf80*/  UPRMT UR4, UR48, 0x9910, URZ ;  /* 0x0000991030047896 */ /* 0x000fe2000800003f */
[----:B--2---:R-:W-:-:S04]  /*bf90*/  LOP3.LUT R2, R2, 0x7f, RZ, 0xc0, !PT ;  /* 0x0000007f02027812 */ /* 0x004fc800078ec0ff */
[----:B------:R-:W-:Y:S01]  /*bfa0*/  ISETP.NE.AND P0, PT, R2, RZ, PT ;  /* 0x000000ff0200720c */ /* 0x000fe20003f05270 */
[----:B------:R-:W-:-:S05]  /*bfb0*/  IMAD.U32 R2, RZ, RZ, UR4 ;  /* 0x00000004ff027e24 */ /* 0x000fca000f8e00ff */
[----:B------:R-:W-:-:S07]  /*bfc0*/  ISETP.NE.AND P2, PT, R2, 0x2, PT ;  /* 0x000000020200780c */ /* 0x000fce0003f45270 */
[----:B------:R-:W-:-:S04]  /*bfd0*/  @!P0 IMAD.MOV.U32 R5, RZ, RZ, 0x7800 ;  /* 0x00007800ff058424 */ /* 0x000fc800078e00ff */
[----:B------:R2:W-:Y:S02]  /*bfe0*/  @!P0 SYNCS.ARRIVE.TRANS64 RZ, [R0+URZ+0x33470], R5 ;  /* 0x0334700500ff89a7 */ /* 0x0005e4000800003f */
[----:B------:R-:W-:Y:S05]  /*bff0*/  @P2 BRA `(.L_x_166) ;  /* 0x0000000000042947 */ /* 0x000fea0003800000 */
[----:B------:R-:W-:Y:S01]  /*c000*/  BPT.TRAP 0x1 ;  /* 0x000000040000795c */ /* 0x000fe20000300000 */
.L_x_166:
[----:B------:R-:W3:Y:S02]  /*c010*/  LDL R2, [R1] ;  /* 0x0000000001027983 */ /* 0x000ee40000100800 */
[----:B---3--:R-:W-:-:S13]  /*c020*/  LOP3.LUT P0, RZ, R2, 0x2, RZ, 0xc0, !PT ;  /* 0x0000000202ff7812 */ /* 0x008fda000780c0ff */
[----:B------:R-:W-:Y:S05]  /*c030*/  @P0 BRA `(.L_x_167) ;  /* 0x0000000000040947 */ /* 0x000fea0003800000 */
[----:B------:R-:W-:Y:S01]  /*c040*/  BPT.TRAP 0x1 ;  /* 0x000000040000795c */ /* 0x000fe20000300000 */
.L_x_167:
[----:B------:R-:W3:Y:S01]  /*c050*/  S2R R4, SR_CgaCtaId ;  /* 0x0000000000047919 */ /* 0x000ee20000008800 */
[----:B------:R-:W-:Y:S01]  /*c060*/  IMAD R2, R17, 0x7800, R21 ;  /* 0x0000780011027824 */ /* 0x000fe200078e0215 */
[----:B------:R-:W-:Y:S01]  /*c070*/  R2UR UR9, R0 ;  /* 0x00000000000972ca */ /* 0x000fe200000e0000 */
[----:B------:R-:W-:Y:S01]  /*c080*/  UIADD3 UR4, UP0, UR52, 0x470, URZ ;  /* 0x0000047034047890 */ /* 0x000fe2000ff1e03f */
[----:B------:R-:W-:Y:S01]  /*c090*/  R2UR UR12, R16 ;  /* 0x00000000100c72ca */ /* 0x000fe200000e0000 */
[----:B------:R-:W-:Y:S01]  /*c0a0*/  VIADD R2, R2, UR40 ;  /* 0x0000002802027c36 */ /* 0x000fe20008000000 */
[----:B-----5:R-:W-:Y:S01]  /*c0b0*/  R2UR UR13, R6 ;  /* 0x00000000060d72ca */ /* 0x020fe200000e0000 */
[----:B------:R-:W-:Y:S01]  /*c0c0*/  UIADD3.X UR5, URZ, UR53, URZ, UP0, !UPT ;  /* 0x000000353f057290 */ /* 0x000fe200087fe43f */
[----:B------:R-:W-:Y:S02]  /*c0d0*/  UMOV UR10, URZ ;  /* 0x0000003f000a7c82 */ /* 0x000fe40008000000 */
[----:B------:R-:W-:Y:S01]  /*c0e0*/  R2UR UR15, R2 ;  /* 0x00000000020f72ca */ /* 0x000fe200000e0000 */
[----:B------:R-:W-:Y:S01]  /*c0f0*/  UMOV UR17, 0x30000 ;  /* 0x0003000000117882 */ /* 0x000fe20000000000 */
[----:B------:R-:W-:Y:S01]  /*c100*/  UMOV UR6, 0x0 ;  /* 0x0000000000067882 */ /* 0x000fe20000000000 */
[----:B------:R-:W-:Y:S01]  /*c110*/  UMOV UR7, 0x14f00000 ;  /* 0x14f0000000077882 */ /* 0x000fe20000000000 */
[----:B------:R-:W-:Y:S01]  /*c120*/  UMOV UR16, 0x40 ;  /* 0x0000004000107882 */ /* 0x000fe20000000000 */
[----:B------:R-:W-:-:S08]  /*c130*/  UIADD3 UR9, UR9, 0x33470, URZ ;  /* 0x0003347009097890 */ /* 0x000fd0000fffe03f */
[----:B------:R-:W-:Y:S02]  /*c140*/  UIADD3 UR8, UR15, 0xf200, URZ ;  /* 0x0000f2000f087890 */ /* 0x000fe4000fffe03f */
[----:B------:R-:W-:Y:S02]  /*c150*/  UIADD3 UR14, UR15, 0x11a00, URZ ;  /* 0x00011a000f0e7890 */ /* 0x000fe4000fffe03f */
[----:B------:R-:W-:Y:S01]  /*c160*/  UIADD3 UR15, UR15, 0x14200, URZ ;  /* 0x000142000f0f7890 */ /* 0x000fe2000fffe03f */
[----:B---3--:R-:W-:-:S05]  /*c170*/  LOP3.LUT R4, R4, 0x1, RZ, 0xc0, !PT ;  /* 0x0000000104047812 */ /* 0x008fca00078ec0ff */
[----:B------:R-:W-:-:S04]  /*c180*/  IMAD R4, R4, 0x50, RZ ;  /* 0x0000005004047824 */ /* 0x000fc800078e02ff */
[----:B------:R-:W-:-:S05]  /*c190*/  IMAD R8, R8, 0xa0, R4 ;  /* 0x000000a008087824 */ /* 0x000fca00078e0204 */
[----:B------:R-:W-:-:S13]  /*c1a0*/  R2UR UR11, R8 ;  /* 0x00000000080b72ca */ /* 0x000fda00000e0000 */
[----:B------:R3:W-:Y:S02]  /*c1b0*/  UTMALDG.4D.MULTICAST [UR8], [UR4], UR17, desc[UR6] ;  /* 0x00000608040073b4 */ /* 0x0007e40008019811 */
[----:B---3--:R-:W-:Y:S01]  /*c1c0*/  UMOV UR8, UR14 ;  /* 0x0000000e00087c82 */ /* 0x008fe20008000000 */
[----:B------:R-:W-:Y:S01]  /*c1d0*/  UMOV UR10, UR16 ;  /* 0x00000010000a7c82 */ /* 0x000fe20008000000 */
[----:B------:R-:W-:Y:S01]  /*c1e0*/  UMOV UR14, 0x80 ;  /* 0x00000080000e7882 */ /* 0x000fe20000000000 */
[----:B------:R3:W-:Y:S02]  /*c1f0*/  UTMALDG.4D.MULTICAST [UR8], [UR4], UR17, desc[UR6] ;  /* 0x00000608040073b4 */ /* 0x0007e40008019811 */
[----:B---3--:R-:W-:Y:S01]  /*c200*/  UMOV UR8, UR15 ;  /* 0x0000000f00087c82 */ /* 0x008fe20008000000 */
[----:B------:R-:W-:Y:S02]  /*c210*/  UMOV UR10, UR14 ;  /* 0x0000000e000a7c82 */ /* 0x000fe40008000000 */
[----:B------:R3:W-:Y:S01]  /*c220*/  UTMALDG.4D.MULTICAST [UR8], [UR4], UR17, desc[UR6] ;  /* 0x00000608040073b4 */ /* 0x0007e20008019811 */
[----:B------:R-:W4:Y:S02]  /*c230*/  SYNCS.PHASECHK.TRANS64.TRYWAIT P0, [R0+URZ+0x33440], R3 ;  /* 0x03344003000075a7 */ /* 0x000f24000800017f */
[----:B---34-:R-:W-:Y:S05]  /*c240*/  @!P0 BRA `(.L_x_168) ;  /* 0x00000028001c8947 */ /* 0x018fea0003800000 */
.L_x_228:
[----:B------:R-:W4:Y:S02]  /*c250*/  S2R R4, SR_TID.X ;  /* 0x0000000000047919 */ /* 0x000f240000002100 */
[----:B----4-:R-:W-:-:S04]  /*c260*/  LOP3.LUT R4, R4, 0x7f, RZ, 0xc0, !PT ;  /* 0x0000007f04047812 */ /* 0x010fc800078ec0ff */
[----:B------:R-:W-:-:S13]  /*c270*/  ISETP.NE.AND P0, PT, R4, RZ, PT ;  /* 0x000000ff0400720c */ /* 0x000fda0003f05270 */
[----:B-1-3--:R-:W-:-:S04]  /*c280*/  @!P0 IMAD.MOV.U32 R3, RZ, RZ, 0x7800 ;  /* 0x00007800ff038424 */ /* 0x00afc800078e00ff */
[----:B------:R1:W-:Y:S01]  /*c290*/  @!P0 SYNCS.ARRIVE.TRANS64 RZ, [R0+URZ+0x33430], R3 ;  /* 0x0334300300ff89a7 */ /* 0x0003e2000800003f */
[----:B------:R-:W-:Y:S05]  /*c2a0*/  @P2 BRA `(.L_x_169) ;  /* 0x0000000000042947 */ /* 0x000fea0003800000 */
[----:B------:R-:W-:Y:S01]  /*c2b0*/  BPT.TRAP 0x1 ;  /* 0x000000040000795c */ /* 0x000fe20000300000 */
.L_x_169:
[----:B-1----:R-:W3:Y:S02]  /*c2c0*/  LDL R3, [R1] ;  /* 0x0000000001037983 */ /* 0x002ee40000100800 */
[----:B---3--:R-:W-:-:S13]  /*c2d0*/  LOP3.LUT P0, RZ, R3, 0x2, RZ, 0xc0, !PT ;  /* 0x0000000203ff7812 */ /* 0x008fda000780c0ff */
[----:B------:R-:W-:Y:S05]  /*c2e0*/  @P0 BRA `(.L_x_170) ;  /* 0x0000000000040947 */ /* 0x000fea0003800000 */
[----:B------:R-:W-:Y:S01]  /*c2f0*/  BPT.TRAP 0x1 ;  /* 0x000000040000795c */ /* 0x000fe20000300000 */
.L_x_170:
        /* <DEDUP_REMOVED lines=10> */
[----:B------:R-:W-:Y:S01]  /*c3a0*/  UMOV UR7, 0x14f00000 ;  /* 0x14f0000000077882 */ /* 0x000fe20000000000 */
[----:B------:R-:W-:Y:S01]  /*c3b0*/  UMOV UR16, 0x40 ;  /* 0x0000004000107882 */ /* 0x000fe20000000000 */
[----:B--2---:R-:W-:Y:S01]  /*c3c0*/  IMAD.MOV.U32 R0, RZ, RZ, R6 ;  /* 0x000000ffff007224 */ /* 0x004fe200078e0006 */
[----:B------:R-:W-:-:S02]  /*c3d0*/  UIADD3 UR8, UR15, 0x24200, URZ ;  /* 0x000242000f087890 */ /* 0x000fc4000fffe03f */
[----:B------:R-:W-:Y:S02]  /*c3e0*/  UIADD3 UR9, UR9, 0x33430, URZ ;  /* 0x0003343009097890 */ /* 0x000fe4000fffe03f */
[----:B------:R-:W-:Y:S02]  /*c3f0*/  UIADD3 UR14, UR15, 0x26a00, URZ ;  /* 0x00026a000f0e7890 */ /* 0x000fe4000fffe03f */
[----:B------:R-:W-:-:S05]  /*c400*/  UIADD3 UR15, UR15, 0x29200, URZ ;  /* 0x000292000f0f7890 */ /* 0x000fca000fffe03f */
[----:B------:R1:W-:Y:S02]  /*c410*/  UTMALDG.4D.MULTICAST [UR8], [UR4], UR17, desc[UR6] ;  /* 0x00000608040073b4 */ /* 0x0003e40008019811 */
[----:B-1----:R-:W-:Y:S01]  /*c420*/  UMOV UR8, UR14 ;  /* 0x0000000e00087c82 */ /* 0x002fe20008000000 */
[----:B------:R-:W-:Y:S01]  /*c430*/  UMOV UR10, UR16 ;  /* 0x00000010000a7c82 */ /* 0x000fe20008000000 */
[----:B------:R-:W-:Y:S01]  /*c440*/  UMOV UR14, 0x80 ;  /* 0x00000080000e7882 */ /* 0x000fe20000000000 */
[----:B------:R1:W-:Y:S02]  /*c450*/  UTMALDG.4D.MULTICAST [UR8], [UR4], UR17, desc[UR6] ;  /* 0x00000608040073b4 */ /* 0x0003e40008019811 */
[----:B-1----:R-:W-:Y:S01]  /*c460*/  UMOV UR8, UR15 ;  /* 0x0000000f00087c82 */ /* 0x002fe20008000000 */
[----:B------:R-:W-:Y:S02]  /*c470*/  UMOV UR10, UR14 ;  /* 0x0000000e000a7c82 */ /* 0x000fe40008000000 */
[----:B------:R1:W-:Y:S02]  /*c480*/  UTMALDG.4D.MULTICAST [UR8], [UR4], UR17, desc[UR6] ;  /* 0x00000608040073b4 */ /* 0x0003e40008019811 */
[----:B-1----:R-:W-:Y:S01]  /*c490*/  NOP ;  /* 0x0000000000007918 */ /* 0x002fe20000000000 */
.L_x_163:
        /* <DEDUP_REMOVED lines=10> */
[----:B------:R-:W-:Y:S01]  /*c540*/  @P0 IMAD.MOV.U32 R2, RZ, RZ, 0x6000 ;  /* 0x00006000ff020424 */ /* 0x000fe200078e00ff */
        /* <DEDUP_REMOVED lines=20> */
.L_x_161:
[----:B------:R-:W-:-:S06]  /*c690*/  ULOP3.LUT UR4, UR47, 0x1, URZ, 0xc, !UPT ;  /* 0x000000012f047892 */ /* 0x000fcc000f8e0c3f */
[----:B------:R-:W-:-:S05]  /*c6a0*/  IMAD.U32 R2, RZ, RZ, UR4 ;  /* 0x00000004ff027e24 */ /* 0x000fca000f8e00ff */
[----:B------:R-:W-:-:S04]  /*c6b0*/  SHF.L.U32 R2, R2, 0x1f, RZ ;  /* 0x0000001f02027819 */ /* 0x000fc800000006ff */
[----:B------:R-:W2:Y:S02]  /*c6c0*/  SYNCS.PHASECHK.TRANS64.TRYWAIT P0, [UR40+0x33420], R2 ;  /* 0x03342002ff0075a7 */ /* 0x000ea40008000168 */
[----:B--2---:R-:W-:Y:S05]  /*c6d0*/  @!P0 BRA `(.L_x_171) ;  /* 0x00000024000c8947 */ /* 0x004fea0003800000 */
.L_x_229:
[----:B------:R-:W-:-:S06]  /*c6e0*/  UISETP.GE.AND UP0, UPT, UR42, 0xa1, UPT ;  /* 0x000000a12a00788c */ /* 0x000fcc000bf06270 */
[----:B------:R-:W-:-:S13]  /*c6f0*/  PLOP3.LUT P0, PT, PT, PT, UP0, 0x80, 0x0 ;  /* 0x000000000000781c */ /* 0x000fda0003f0f008 */
[----:B------:R-:W-:Y:S05]  /*c700*/  @!P0 BRA `(.L_x_172) ;  /* 0x0000001400048947 */ /* 0x000fea0003800000 */
[----:B------:R-:W-:Y:S01]  /*c710*/  UIADD3 UR4, UR41, -0x2, URZ ;  /* 0xfffffffe29047890 */ /* 0x000fe2000fffe03f */
[----:B--2---:R-:W-:Y:S02]  /*c720*/  IMAD.MOV.U32 R2, RZ, RZ, R18 ;  /* 0x000000ffff027224 */ /* 0x004fe400078e0012 */
[----:B-1----:R-:W-:-:S03]  /*c730*/  IMAD.MOV.U32 R8, RZ, RZ, R17 ;  /* 0x000000ffff087224 */ /* 0x002fc600078e0011 */
[----:B------:R-:W-:-:S07]  /*c740*/  IMAD.U32 R3, RZ, RZ, UR4 ;  /* 0x00000004ff037e24 */ /* 0x000fce000f8e00ff */
.L_x_199:
[----:B------:R-:W-:Y:S01]  /*c750*/  VIADD R17, R8, 0x1 ;  /* 0x0000000108117836 */ /* 0x000fe20000000000 */
[----:B------:R-:W-:Y:S04]  /*c760*/  BSSY B0, `(.L_x_173) ;  /* 0x00000b0000007945 */ /* 0x000fe80003800000 */
[----:B------:R-:W-:-:S04]  /*c770*/  ISETP.NE.AND P0, PT, R17, 0x2, PT ;  /* 0x000000021100780c */ /* 0x000fc80003f05270 */
[----:B------:R-:W-:Y:S02]  /*c780*/  SEL R5, RZ, 0x1, P0 ;  /* 0x00000001ff057807 */ /* 0x000fe40000000000 */
[----:B------:R-:W-:Y:S02]  /*c790*/  SEL R17, R17, RZ, P0 ;  /* 0x000000ff11117207 */ /* 0x000fe40000000000 */
[----:B------:R-:W-:Y:S01]  /*c7a0*/  LOP3.LUT R18, R2, R5, RZ, 0x3c, !PT ;  /* 0x0000000502127212 */ /* 0x000fe200078e3cff */
[----:B--2---:R-:W-:Y:S06]  /*c7b0*/  @!P6 BRA `(.L_x_174) ;  /* 0x0000000800a8e947 */ /* 0x004fec0003800000 */
[----:B------:R-:W-:Y:S01]  /*c7c0*/  IMAD.MOV.U32 R9, RZ, RZ, R3 ;  /* 0x000000ffff097224 */ /* 0x000fe200078e0003 */
[----:B------:R-:W-:Y:S06]  /*c7d0*/  @!P1 BRA `(.L_x_175) ;  /* 0x0000000000489947 */ /* 0x000fec0003800000 */
        /* <DEDUP_REMOVED lines=13> */
[----:B------:R-:W-:Y:S02]  /*c8b0*/  ULDC.64 UR4, c[0x0][0x3f8] ;  /* 0x0000fe0000047ab9 */ /* 0x000fe40000000a00 */
[----:B------:R-:W-:Y:S01]  /*c8c0*/  LEA R6, P0, R4, UR4, 0x2 ;  /* 0x0000000404067c11 */ /* 0x000fe2000f8010ff */
[----:B------:R-:W-:-:S05]  /*c8d0*/  IMAD.IADD R0, R0, 0x1, R5 ;  /* 0x0000000100007824 */ /* 0x000fca00078e0205 */
[----:B------:R-:W-:-:S05]  /*c8e0*/  LEA.HI.X R7, R4, UR5, R0, 0x2, P0 ;  /* 0x0000000504077c11 */ /* 0x000fca00080f1400 */
[----:B------:R1:W5:Y:S02]  /*c8f0*/  LDG.E R0, desc[UR50][R6.64] ;  /* 0x0000003206007981 */ /* 0x000364000c1e1900 */
.L_x_175:
[----:B-1----:R-:W-:Y:S01]  /*c900*/  LEA R6, R17, UR40, 0x3 ;  /* 0x0000002811067c11 */ /* 0x002fe2000f8e18ff */
[----:B------:R-:W-:Y:S01]  /*c910*/  BSSY B1, `(.L_x_176) ;  /* 0x0000004000017945 */ /* 0x000fe20003800000 */
[----:B------:R-:W-:-:S04]  /*c920*/  SHF.L.U32 R5, R18, 0x1f, RZ ;  /* 0x0000001f12057819 */ /* 0x000fc800000006ff */
[----:B------:R-:W1:Y:S02]  /*c930*/  SYNCS.PHASECHK.TRANS64.TRYWAIT P0, [R6+URZ+0x33480], R5 ;  /* 0x03348005060075a7 */ /* 0x000e64000800017f */
[----:B-1----:R-:W-:Y:S05]  /*c940*/  @!P0 BRA `(.L_x_177) ;  /* 0x0000002000888947 */ /* 0x002fea0003800000 */
.L_x_230:
[----:B------:R-:W-:Y:S05]  /*c950*/  BSYNC B1 ;  /* 0x0000000000017941 */ /* 0x000fea0003800000 */
.L_x_176:
[----:B------:R-:W2:Y:S01]  /*c960*/  S2R R4, SR_TID.X ;  /* 0x0000000000047919 */ /* 0x000ea20000002100 */
[----:B------:R-:W-:Y:S01]  /*c970*/  UPRMT UR4, UR48, 0x9910, URZ ;  /* 0x0000991030047896 */ /* 0x000fe2000800003f */
[----:B--2---:R-:W-:-:S04]  /*c980*/  LOP3.LUT R4, R4, 0x7f, RZ, 0xc0, !PT ;  /* 0x0000007f04047812 */ /* 0x004fc800078ec0ff */
[----:B------:R-:W-:-:S13]  /*c990*/  ISETP.NE.AND P0, PT, R4, RZ, PT ;  /* 0x000000ff0400720c */ /* 0x000fda0003f05270 */
[----:B------:R-:W-:-:S04]  /*c9a0*/  @!P0 IMAD.MOV.U32 R4, RZ, RZ, 0x7800 ;  /* 0x00007800ff048424 */ /* 0x000fc800078e00ff */
[----:B------:R2:W-:Y:S02]  /*c9b0*/  @!P0 SYNCS.ARRIVE.TRANS64 RZ, [R6+URZ+0x33470], R4 ;  /* 0x0334700406ff89a7 */ /* 0x0005e4000800003f */
[----:B--2---:R-:W-:-:S05]  /*c9c0*/  IMAD.U32 R4, RZ, RZ, UR4 ;  /* 0x00000004ff047e24 */ /* 0x004fca000f8e00ff */
[----:B------:R-:W-:-:S13]  /*c9d0*/  ISETP.NE.AND P2, PT, R4, 0x2, PT ;  /* 0x000000020400780c */ /* 0x000fda0003f45270 */
[----:B------:R-:W-:Y:S05]  /*c9e0*/  @P2 BRA `(.L_x_178) ;  /* 0x0000000000042947 */ /* 0x000fea0003800000 */
[----:B------:R-:W-:Y:S01]  /*c9f0*/  BPT.TRAP 0x1 ;  /* 0x000000040000795c */ /* 0x000fe20000300000 */
.L_x_178:
[----:B------:R-:W2:Y:S01]  /*ca00*/  LDL R4, [R1] ;  /* 0x0000000001047983 */ /* 0x000ea20000100800 */
[----:B------:R-:W-:Y:S01]  /*ca10*/  BSSY B1, `(.L_x_179) ;  /* 0x0000004000017945 */ /* 0x000fe20003800000 */
[----:B--2---:R-:W-:-:S13]  /*ca20*/  LOP3.LUT P0, RZ, R4, 0x2, RZ, 0xc0, !PT ;  /* 0x0000000204ff7812 */ /* 0x004fda000780c0ff */
[----:B------:R-:W-:Y:S05]  /*ca30*/  @P0 BRA `(.L_x_180) ;  /* 0x0000000000040947 */ /* 0x000fea0003800000 */
[----:B------:R-:W-:Y:S01]  /*ca40*/  BPT.TRAP 0x1 ;  /* 0x000000040000795c */ /* 0x000fe20000300000 */
.L_x_180:
[----:B------:R-:W-:Y:S05]  /*ca50*/  BSYNC B1 ;  /* 0x0000000000017941 */ /* 0x000fea0003800000 */
.L_x_179:
[----:B------:R-:W2:Y:S01]  /*ca60*/  S2R R7, SR_CgaCtaId ;  /* 0x0000000000077919 */ /* 0x000ea20000008800 */
[----:B------:R-:W-:Y:S01]  /*ca70*/  IMAD.MOV.U32 R13, RZ, RZ, RZ ;  /* 0x000000ffff0d7224 */ /* 0x000fe200078e00ff */
[----:B------:R-:W-:Y:S01]  /*ca80*/  R2UR UR12, R16 ;  /* 0x00000000100c72ca */ /* 0x000fe200000e0000 */
[----:B------:R-:W-:Y:S01]  /*ca90*/  IMAD R4, R17, 0x7800, R21 ;  /* 0x0000780011047824 */ /* 0x000fe200078e0215 */
[----:B------:R-:W-:Y:S01]  /*caa0*/  UIADD3 UR4, UP0, UR52, 0x470, URZ ;  /* 0x0000047034047890 */ /* 0x000fe2000ff1e03f */
[----:B------:R-:W-:Y:S01]  /*cab0*/  PLOP3.LUT P0, PT, PT, PT, PT, 0x80, 0x0 ;  /* 0x000000000000781c */ /* 0x000fe20003f0f070 */
[----:B------:R-:W-:Y:S01]  /*cac0*/  UMOV UR6, 0x30000 ;  /* 0x0003000000067882 */ /* 0x000fe20000000000 */
[----:B------:R-:W-:Y:S01]  /*cad0*/  R2UR UR10, R13 ;  /* 0x000000000d0a72ca */ /* 0x000fe200000e0000 */
[----:B------:R-:W-:Y:S01]  /*cae0*/  VIADD R4, R4, UR40 ;  /* 0x0000002804047c36 */ /* 0x000fe20008000000 */
[----:B------:R-:W-:Y:S01]  /*caf0*/  UIADD3.X UR5, URZ, UR53, URZ, UP0, !UPT ;  /* 0x000000353f057290 */ /* 0x000fe200087fe43f */
[----:B------:R-:W-:-:S02]  /*cb00*/  UMOV UR14, 0x0 ;  /* 0x00000000000e7882 */ /* 0x000fc40000000000 */
[----:B------:R-:W-:Y:S01]  /*cb10*/  VIADD R10, R4, 0xf200 ;  /* 0x0000f200040a7836 */ /* 0x000fe20000000000 */
[----:B------:R-:W-:Y:S01]  /*cb20*/  UMOV UR15, 0x14f00000 ;  /* 0x14f00000000f7882 */ /* 0x000fe20000000000 */
[----:B--2---:R-:W-:-:S05]  /*cb30*/  LOP3.LUT R7, R7, 0x1, RZ, 0xc0, !PT ;  /* 0x0000000107077812 */ /* 0x004fca00078ec0ff */
[----:B------:R-:W-:-:S04]  /*cb40*/  IMAD R7, R7, 0x50, RZ ;  /* 0x0000005007077824 */ /* 0x000fc800078e02ff */
[----:B------:R-:W-:Y:S02]  /*cb50*/  IMAD R9, R9, 0xa0, R7 ;  /* 0x000000a009097824 */ /* 0x000fe400078e0207 */
[----:B------:R-:W-:-:S07]  /*cb60*/  VIADD R7, R6, 0x33470 ;  /* 0x0003347006077836 */ /* 0x000fce0000000000 */
.L_x_181:
[----:B------:R-:W-:-:S13]  /*cb70*/  @P0 ELECT P3, URZ, PT ;  /* 0x00000000003f082f */ /* 0x000fda0003860000 */
[----:B-----5:R-:W-:Y:S02]  /*cb80*/  @P3 R2UR UR13, R0 ;  /* 0x00000000000d32ca */ /* 0x020fe400000e0000 */
[----:B------:R-:W-:Y:S02]  /*cb90*/  @P3 R2UR UR11, R9 ;  /* 0x00000000090b32ca */ /* 0x000fe400000e0000 */
[----:B------:R-:W-:Y:S02]  /*cba0*/  @P3 R2UR UR9, R7 ;  /* 0x00000000070932ca */ /* 0x000fe400000e0000 */
[----:B------:R-:W-:Y:S02]  /*cbb0*/  @P3 R2UR UR8, R10 ;  /* 0x000000000a0832ca */ /* 0x000fe400000e0000 */
[----:B------:R-:W-:Y:S02]  /*cbc0*/  @P3 PLOP3.LUT P0, PT, P3, PT, PT, 0x8, 0x0 ;  /* 0x000000000000381c */ /* 0x000fe40001f0e170 */
[----:B------:R-:W-:-:S09]  /*cbd0*/  PLOP3.LUT P3, PT, PT, PT, PT, 0x8, 0x0 ;  /* 0x000000000000781c */ /* 0x000fd20003f6e170 */
[----:B------:R2:W-:Y:S02]  /*cbe0*/  UTMALDG.4D.MULTICAST [UR8], [UR4], UR6, desc[UR14] ;  /* 0x00000e08040073b4 */ /* 0x0005e40008019806 */
[----:B--2---:R-:W-:Y:S05]  /*cbf0*/  @P0 BRA.U.ANY `(.L_x_181) ;  /* 0xfffffffd00dc0947 */ /* 0x004fea000393ffff */
[----:B------:R-:W-:Y:S01]  /*cc00*/  IMAD.MOV.U32 R12, RZ, RZ, 0x40 ;  /* 0x00000040ff0c7424 */ /* 0x000fe200078e00ff */
[----:B------:R-:W-:Y:S01]  /*cc10*/  R2UR UR12, R16 ;  /* 0x00000000100c72ca */ /* 0x000fe200000e0000 */
[----:B------:R-:W-:Y:S01]  /*cc20*/  VIADD R10, R4, 0x11a00 ;  /* 0x00011a00040a7836 */ /* 0x000fe20000000000 */
[----:B------:R-:W-:Y:S01]  /*cc30*/  PLOP3.LUT P0, PT, PT, PT, PT, 0x80, 0x0 ;  /* 0x000000000000781c */ /* 0x000fe20003f0f070 */
[----:B------:R-:W-:Y:S01]  /*cc40*/  UMOV UR6, 0x30000 ;  /* 0x0003000000067882 */ /* 0x000fe20000000000 */
[----:B------:R-:W-:Y:S01]  /*cc50*/  R2UR UR10, R12 ;  /* 0x000000000c0a72ca */ /* 0x000fe200000e0000 */
[----:B------:R-:W-:Y:S01]  /*cc60*/  UMOV UR14, 0x0 ;  /* 0x00000000000e7882 */ /* 0x000fe20000000000 */
[----:B------:R-:W-:-:S13]  /*cc70*/  UMOV UR15, 0x14f00000 ;  /* 0x14f00000000f7882 */ /* 0x000fda0000000000 */
.L_x_182:
[----:B------:R-:W-:-:S13]  /*cc80*/  @P0 ELECT P3, URZ, PT ;  /* 0x00000000003f082f */ /* 0x000fda0003860000 */
[----:B------:R-:W-:Y:S02]  /*cc90*/  @P3 R2UR UR13, R0 ;  /* 0x00000000000d32ca */ /* 0x000fe400000e0000 */
        /* <DEDUP_REMOVED lines=15> */
.L_x_183:
        /* <DEDUP_REMOVED lines=9> */
[----:B------:R-:W2:Y:S01]  /*ce20*/  SYNCS.PHASECHK.TRANS64.TRYWAIT P0, [R6+URZ+0x33440], R5 ;  /* 0x03344005060075a7 */ /* 0x000ea2000800017f */
[----:B------:R-:W-:Y:S04]  /*ce30*/  BSSY B1, `(.L_x_184) ;  /* 0x0000002000017945 */ /* 0x000fe80003800000 */
[----:B--2---:R-:W-:Y:S05]  /*ce40*/  @!P0 BRA `(.L_x_185) ;  /* 0x0000001c005c8947 */ /* 0x004fea0003800000 */
.L_x_231:
[----:B------:R-:W-:Y:S05]  /*ce50*/  BSYNC B1 ;  /* 0x0000000000017941 */ /* 0x000fea0003800000 */
.L_x_184:
[----:B------:R-:W3:Y:S02]  /*ce60*/  S2R R7, SR_TID.X ;  /* 0x0000000000077919 */ /* 0x000ee40000002100 */
[----:B---3--:R-:W-:-:S04]  /*ce70*/  LOP3.LUT R7, R7, 0x7f, RZ, 0xc0, !PT ;  /* 0x0000007f07077812 */ /* 0x008fc800078ec0ff */
[----:B------:R-:W-:-:S13]  /*ce80*/  ISETP.NE.AND P0, PT, R7, RZ, PT ;  /* 0x000000ff0700720c */ /* 0x000fda0003f05270 */
[----:B-12---:R-:W-:-:S04]  /*ce90*/  @!P0 IMAD.MOV.U32 R5, RZ, RZ, 0x7800 ;  /* 0x00007800ff058424 */ /* 0x006fc800078e00ff */
[----:B------:R1:W-:Y:S01]  /*cea0*/  @!P0 SYNCS.ARRIVE.TRANS64 RZ, [R6+URZ+0x33430], R5 ;  /* 0x0334300506ff89a7 */ /* 0x0003e2000800003f */
[----:B------:R-:W-:Y:S05]  /*ceb0*/  @P2 BRA `(.L_x_186) ;  /* 0x0000000000042947 */ /* 0x000fea0003800000 */
[----:B------:R-:W-:Y:S01]  /*cec0*/  BPT.TRAP 0x1 ;  /* 0x000000040000795c */ /* 0x000fe20000300000 */
.L_x_186:
[----:B-1----:R-:W2:Y:S01]  /*ced0*/  LDL R5, [R1] ;  /* 0x0000000001057983 */ /* 0x002ea20000100800 */
[----:B------:R-:W-:Y:S01]  /*cee0*/  BSSY B1, `(.L_x_187) ;  /* 0x0000004000017945 */ /* 0x000fe20003800000 */
[----:B--2---:R-:W-:-:S13]  /*cef0*/  LOP3.LUT P0, RZ, R5, 0x2, RZ, 0xc0, !PT ;  /* 0x0000000205ff7812 */ /* 0x004fda000780c0ff */
[----:B------:R-:W-:Y:S05]  /*cf00*/  @P0 BRA `(.L_x_188) ;  /* 0x0000000000040947 */ /* 0x000fea0003800000 */
[----:B------:R-:W-:Y:S01]  /*cf10*/  BPT.TRAP 0x1 ;  /* 0x000000040000795c */ /* 0x000fe20000300000 */
.L_x_188:
[----:B------:R-:W-:Y:S05]  /*cf20*/  BSYNC B1 ;  /* 0x0000000000017941 */ /* 0x000fea0003800000 */
.L_x_187:
[----:B------:R-:W-:Y:S01]  /*cf30*/  R2UR UR10, R13 ;  /* 0x000000000d0a72ca */ /* 0x000fe200000e0000 */
[----:B------:R-:W-:Y:S01]  /*cf40*/  UIADD3 UR4, UP0, UR52, 0x370, URZ ;  /* 0x0000037034047890 */ /* 0x000fe2000ff1e03f */
[----:B------:R-:W-:Y:S01]  /*cf50*/  R2UR UR12, R16 ;  /* 0x00000000100c72ca */ /* 0x000fe200000e0000 */
[----:B------:R-:W-:Y:S01]  /*cf60*/  VIADD R6, R6, 0x33430 ;  /* 0x0003343006067836 */ /* 0x000fe20000000000 */
[----:B------:R-:W-:Y:S01]  /*cf70*/  PLOP3.LUT P0, PT, PT, PT, PT, 0x80, 0x0 ;  /* 0x000000000000781c */ /* 0x000fe20003f0f070 */
[----:B------:R-:W-:Y:S01]  /*cf80*/  VIADD R5, R4, 0x24200 ;  /* 0x0002420004057836 */ /* 0x000fe20000000000 */
[----:B------:R-:W-:Y:S01]  /*cf90*/  UIADD3.X UR5, URZ, UR53, URZ, UP0, !UPT ;  /* 0x000000353f057290 */ /* 0x000fe200087fe43f */
[----:B------:R-:W-:Y:S01]  /*cfa0*/  UMOV UR6, 0x30000 ;  /* 0x0003000000067882 */ /* 0x000fe20000000000 */
[----:B------:R-:W-:Y:S01]  /*cfb0*/  UMOV UR14, 0x0 ;  /* 0x00000000000e7882 */ /* 0x000fe20000000000 */
[----:B------:R-:W-:-:S09]  /*cfc0*/  UMOV UR15, 0x14f00000 ;  /* 0x14f00000000f7882 */ /* 0x000fd20000000000 */
.L_x_189:
        /* <DEDUP_REMOVED lines=8> */
[----:B-1----:R-:W-:Y:S05]  /*d050*/  @P0 BRA.U.ANY `(.L_x_189) ;  /* 0xfffffffd00dc0947 */ /* 0x002fea000393ffff */
[----:B------:R-:W-:Y:S01]  /*d060*/  R2UR UR10, R12 ;  /* 0x000000000c0a72ca */ /* 0x000fe200000e0000 */
[----:B------:R-:W-:Y:S01]  /*d070*/  VIADD R5, R4, 0x26a00 ;  /* 0x00026a0004057836 */ /* 0x000fe20000000000 */
[----:B------:R-:W-:Y:S01]  /*d080*/  R2UR UR12, R16 ;  /* 0x00000000100c72ca */ /* 0x000fe200000e0000 */
[----:B------:R-:W-:Y:S01]  /*d090*/  UMOV UR6, 0x30000 ;  /* 0x0003000000067882 */ /* 0x000fe20000000000 */
[----:B------:R-:W-:Y:S01]  /*d0a0*/  PLOP3.LUT P0, PT, PT, PT, PT, 0x80, 0x0 ;  /* 0x000000000000781c */ /* 0x000fe20003f0f070 */
[----:B------:R-:W-:Y:S01]  /*d0b0*/  UMOV UR14, 0x0 ;  /* 0x00000000000e7882 */ /* 0x000fe20000000000 */
[----:B------:R-:W-:-:S11]  /*d0c0*/  UMOV UR15, 0x14f00000 ;  /* 0x14f00000000f7882 */ /* 0x000fd60000000000 */
.L_x_190:
        /* <DEDUP_REMOVED lines=16> */
.L_x_191:
        /* <DEDUP_REMOVED lines=9> */
.L_x_174:
[----:B------:R-:W-:Y:S05]  /*d260*/  BSYNC B0 ;  /* 0x0000000000007941 */ /* 0x000fea0003800000 */
.L_x_173:
[----:B------:R-:W-:-:S05]  /*d270*/  IMAD.U32 R4, RZ, RZ, UR43 ;  /* 0x0000002bff047e24 */ /* 0x000fca000f8e00ff */
[----:B------:R-:W-:-:S13]  /*d280*/  ISETP.NE.AND P0, PT, R4, 0x3, PT ;  /* 0x000000030400780c */ /* 0x000fda0003f05270 */
[----:B------:R-:W-:Y:S05]  /*d290*/  @!P0 BRA `(.L_x_192) ;  /* 0x0000000000048947 */ /* 0x000fea0003800000 */
[----:B------:R-:W-:Y:S01]  /*d2a0*/  BPT.TRAP 0x1 ;  /* 0x000000040000795c */ /* 0x000fe20000300000 */
.L_x_192:
[----:B------:R-:W-:Y:S01]  /*d2b0*/  IMAD.U32 R4, RZ, RZ, UR48 ;  /* 0x00000030ff047e24 */ /* 0x000fe2000f8e00ff */
[----:B------:R-:W-:Y:S01]  /*d2c0*/  LEA R13, R8, UR40, 0x3 ;  /* 0x00000028080d7c11 */ /* 0x000fe2000f8e18ff */
[----:B------:R-:W-:Y:S03]  /*d2d0*/  BSSY B0, `(.L_x_193) ;  /* 0x0000006000007945 */ /* 0x000fe60003800000 */
[----:B------:R-:W-:Y:S02]  /*d2e0*/  ISETP.NE.AND P2, PT, R4, 0x3, PT ;  /* 0x000000030400780c */ /* 0x000fe40003f45270 */
[----:B------:R-:W-:-:S04]  /*d2f0*/  LOP3.LUT R4, R2, 0x1, RZ, 0x3c, !PT ;  /* 0x0000000102047812 */ /* 0x000fc800078e3cff */
[----:B------:R-:W-:-:S04]  /*d300*/  SHF.L.U32 R4, R4, 0x1f, RZ ;  /* 0x0000001f04047819 */ /* 0x000fc800000006ff */
[----:B------:R-:W1:Y:S02]  /*d310*/  SYNCS.PHASECHK.TRANS64.TRYWAIT P3, [R13+URZ+0x33470], R4 ;  /* 0x033470040d0075a7 */ /* 0x000e64000806017f */
[----:B-1----:R-:W-:Y:S05]  /*d320*/  @!P3 BRA `(.L_x_194) ;  /* 0x000000180038b947 */ /* 0x002fea0003800000 */
.L_x_232:
[----:B------:R-:W-:Y:S05]  /*d330*/  BSYNC B0 ;  /* 0x0000000000007941 */ /* 0x000fea0003800000 */
.L_x_193:
[----:B------:R-:W-:Y:S05]  /*d340*/  @!P2 BRA `(.L_x_195) ;  /* 0x000000000004a947 */ /* 0x000fea0003800000 */
[----:B------:R-:W-:Y:S01]  /*d350*/  BPT.TRAP 0x1 ;  /* 0x000000040000795c */ /* 0x000fe20000300000 */
.L_x_195:
[----:B------:R-:W-:Y:S01]  /*d360*/  SHF.L.U32 R2, R2, 0x1f, RZ ;  /* 0x0000001f02027819 */ /* 0x000fe200000006ff */
[----:B------:R-:W-:-:S03]  /*d370*/  IMAD R10, R8, 0x7800, RZ ;  /* 0x00007800080a7824 */ /* 0x000fc600078e02ff */
[----:B------:R-:W2:Y:S02]  /*d380*/  SYNCS.PHASECHK.TRANS64.TRYWAIT P3, [R13+URZ+0x33460], R2 ;  /* 0x033460020d0075a7 */ /* 0x000ea4000806017f */
[----:B--2---:R-:W-:Y:S05]  /*d390*/  @!P3 BRA `(.L_x_196) ;  /* 0x000000180030b947 */ /* 0x004fea0003800000 */
.L_x_233:
[----:B-1----:R-:W2:Y:S04]  /*d3a0*/  LDL R4, [R1+0x10] ;  /* 0x0000100001047983 */ /* 0x002ea80000100800 */
[----:B------:R-:W3:Y:S01]  /*d3b0*/  LDL R11, [R1+0xc] ;  /* 0x00000c00010b7983 */ /* 0x000ee20000100800 */
[----:B------:R-:W-:Y:S05]  /*d3c0*/  WARPSYNC.ALL ;  /* 0x0000000000007948 */ /* 0x000fea0003800000 */
[----:B--2---:R-:W-:-:S02]  /*d3d0*/  LOP3.LUT R2, R10, R4, RZ, 0xfc, !PT ;  /* 0x000000040a027212 */ /* 0x004fc400078efcff */
[----:B---3--:R-:W-:-:S03]  /*d3e0*/  LOP3.LUT R12, R10, R11, RZ, 0xfc, !PT ;  /* 0x0000000b0a0c7212 */ /* 0x008fc600078efcff */
[----:B------:R-:W1:Y:S02]  /*d3f0*/  LDSM.16.MT88.4 R4, [R2+UR40+0xf200] ;  /* 0x00f200280204783b */ /* 0x000e640008004200 */
        /* <DEDUP_REMOVED lines=98> */
.L_x_197:
[----:B--2---:R2:W-:Y:S01]  /*da20*/  SYNCS.ARRIVE.TRANS64.A1T0 RZ, [R13+URZ+0x33450], RZ ;  /* 0x033450ff0dff79a7 */ /* 0x0045e2000810003f */
[----:B------:R-:W-:Y:S06]  /*da30*/  BAR.SYNC.DEFER_BLOCKING 0x2, 0x80 ;  /* 0x0082000000007b1d */ /* 0x000fec0000010000 */
[----:B------:R-:W-:Y:S05]  /*da40*/  @!P0 BRA `(.L_x_198) ;  /* 0x0000000000048947 */ /* 0x000fea0003800000 */
[----:B------:R-:W-:Y:S01]  /*da50*/  BPT.TRAP 0x1 ;  /* 0x000000040000795c */ /* 0x000fe20000300000 */
.L_x_198:
[----:B------:R-:W3:Y:S04]  /*da60*/  LDL R4, [R1+0x4] ;  /* 0x0000040001047983 */ /* 0x000ee80000100800 */
[----:B------:R-:W4:Y:S01]  /*da70*/  LDL R2, [R1+0x8] ;  /* 0x0000080001027983 */ /* 0x000f220000100800 */
[----:B---3--:R-:W-:-:S13]  /*da80*/  ISETP.NE.AND P0, PT, R4, RZ, PT ;  /* 0x000000ff0400720c */ /* 0x008fda0003f05270 */
[----:B--2---:R-:W-:-:S05]  /*da90*/  @P0 VIADD R13, R13, 0x33480 ;  /* 0x000334800d0d0836 */ /* 0x004fca0000000000 */
[----:B----4-:R-:W-:-:S04]  /*daa0*/  @P0 PRMT R13, R2, 0x654, R13 ;  /* 0x00000654020d0816 */ /* 0x010fc8000000000d */
[----:B------:R2:W-:Y:S01]  /*dab0*/  @P0 SYNCS.ARRIVE.TRANS64.RED.A1T0 RZ, [R13+URZ], RZ ;  /* 0x000000ff0dff09a7 */ /* 0x0005e2000810043f */
[----:B------:R-:W-:Y:S02]  /*dac0*/  BPT.TRAP 0x1 ;  /* 0x000000040000795c */ /* 0x000fe40000300000 */
[C---:B------:R-:W-:Y:S01]  /*dad0*/  ISETP.GT.AND P0, PT, R3.reuse, RZ, PT ;  /* 0x000000ff0300720c */ /* 0x040fe20003f04270 */
[----:B------:R-:W-:Y:S02]  /*dae0*/  VIADD R3, R3, 0xffffffff ;  /* 0xffffffff03037836 */ /* 0x000fe40000000000 */
[----:B------:R-:W-:Y:S02]  /*daf0*/  IMAD.MOV.U32 R2, RZ, RZ, R18 ;  /* 0x000000ffff027224 */ /* 0x000fe400078e0012 */
[----:B-1----:R-:W-:-:S08]  /*db00*/  IMAD.MOV.U32 R8, RZ, RZ, R17 ;  /* 0x000000ffff087224 */ /* 0x002fd000078e0011 */
[----:B------:R-:W-:Y:S05]  /*db10*/  @P0 BRA `(.L_x_199) ;  /* 0xffffffec000c0947 */ /* 0x000fea000383ffff */
.L_x_172:
[----:B------:R-:W-:-:S05]  /*db20*/  IMAD.U32 R0, RZ, RZ, UR43 ;  /* 0x0000002bff007e24 */ /* 0x000fca000f8e00ff */
[----:B------:R-:W-:-:S13]  /*db30*/  ISETP.NE.AND P0, PT, R0, 0x3, PT ;  /* 0x000000030000780c */ /* 0x000fda0003f05270 */
[----:B------:R-:W-:Y:S05]  /*db40*/  @!P0 BRA `(.L_x_200) ;  /* 0x0000000000048947 */ /* 0x000fea0003800000 */
[----:B------:R-:W-:Y:S01]  /*db50*/  BPT.TRAP 0x1 ;  /* 0x000000040000795c */ /* 0x000fe20000300000 */
.L_x_200:
        /* <DEDUP_REMOVED lines=8> */
.L_x_234:
[----:B------:R-:W-:Y:S05]  /*dbe0*/  BSYNC B0 ;  /* 0x0000000000007941 */ /* 0x000fea0003800000 */
.L_x_201:
[----:B------:R-:W-:Y:S05]  /*dbf0*/  @!P1 BRA `(.L_x_203) ;  /* 0x0000000000049947 */ /* 0x000fea0003800000 */
[----:B------:R-:W-:Y:S01]  /*dc00*/  BPT.TRAP 0x1 ;  /* 0x000000040000795c */ /* 0x000fe20000300000 */
.L_x_203:
[----:B--2---:R-:W-:-:S04]  /*dc10*/  SHF.L.U32 R0, R18, 0x1f, RZ ;  /* 0x0000001f12007819 */ /* 0x004fc800000006ff */
[----:B------:R-:W2:Y:S02]  /*dc20*/  SYNCS.PHASECHK.TRANS64.TRYWAIT P2, [R3+URZ+0x33460], R0 ;  /* 0x03346000030075a7 */ /* 0x000ea4000804017f */
[----:B--2---:R-:W-:Y:S05]  /*dc30*/  @!P2 BRA `(.L_x_204) ;  /* 0x000000100030a947 */ /* 0x004fea0003800000 */
.L_x_235:
[----:B------:R-:W3:Y:S04]  /*dc40*/  LDL R2, [R1+0x10] ;  /* 0x0000100001027983 */ /* 0x000ee80000100800 */
[----:B-1----:R-:W4:Y:S01]  /*dc50*/  LDL R8, [R1+0xc] ;  /* 0x00000c0001087983 */ /* 0x002f220000100800 */
[----:B--2---:R-:W-:Y:S01]  /*dc60*/  IMAD R0, R17, 0x7800, RZ ;  /* 0x0000780011007824 */ /* 0x004fe200078e02ff */
[----:B------:R-:W-:Y:S05]  /*dc70*/  WARPSYNC.ALL ;  /* 0x0000000000007948 */ /* 0x000fea0003800000 */
[----:B---3--:R-:W-:-:S02]  /*dc80*/  LOP3.LUT R2, R0, R2, RZ, 0xfc, !PT ;  /* 0x0000000200027212 */ /* 0x008fc400078efcff */
[----:B----4-:R-:W-:-:S03]  /*dc90*/  LOP3.LUT R0, R0, R8, RZ, 0xfc, !PT ;  /* 0x0000000800007212 */ /* 0x010fc600078efcff */
        /* <DEDUP_REMOVED lines=99> */
.L_x_205:
[----:B--2---:R2:W-:Y:S01]  /*e2d0*/  SYNCS.ARRIVE.TRANS64.A1T0 RZ, [R3+URZ+0x33450], RZ ;  /* 0x033450ff03ff79a7 */ /* 0x0045e2000810003f */
[----:B------:R-:W-:Y:S06]  /*e2e0*/  BAR.SYNC.DEFER_BLOCKING 0x2, 0x80 ;  /* 0x0082000000007b1d */ /* 0x000fec0000010000 */
[----:B------:R-:W-:Y:S05]  /*e2f0*/  @!P0 BRA `(.L_x_206) ;  /* 0x0000000000048947 */ /* 0x000fea0003800000 */
[----:B------:R-:W-:Y:S01]  /*e300*/  BPT.TRAP 0x1 ;  /* 0x000000040000795c */ /* 0x000fe20000300000 */
.L_x_206:
[----:B------:R-:W3:Y:S04]  /*e310*/  LDL R2, [R1+0x4] ;  /* 0x0000040001027983 */ /* 0x000ee80000100800 */
[----:B-1----:R-:W4:Y:S01]  /*e320*/  LDL R0, [R1+0x8] ;  /* 0x0000080001007983 */ /* 0x002f220000100800 */
[----:B---3--:R-:W-:-:S13]  /*e330*/  ISETP.NE.AND P0, PT, R2, RZ, PT ;  /* 0x000000ff0200720c */ /* 0x008fda0003f05270 */
[----:B--2---:R-:W-:-:S05]  /*e340*/  @P0 VIADD R3, R3, 0x33480 ;  /* 0x0003348003030836 */ /* 0x004fca0000000000 */
[----:B----4-:R-:W-:-:S04]  /*e350*/  @P0 PRMT R3, R0, 0x654, R3 ;  /* 0x0000065400030816 */ /* 0x010fc80000000003 */
[----:B------:R1:W-:Y:S01]  /*e360*/  @P0 SYNCS.ARRIVE.TRANS64.RED.A1T0 RZ, [R3+URZ], RZ ;  /* 0x000000ff03ff09a7 */ /* 0x0003e2000810043f */
[----:B------:R-:W-:Y:S02]  /*e370*/  BPT.TRAP 0x1 ;  /* 0x000000040000795c */ /* 0x000fe40000300000 */
[----:B------:R-:W2:Y:S01]  /*e380*/  LDC R0, c[0x0][0xda4] ;  /* 0x00036900ff007b82 */ /* 0x000ea20000000800 */
[----:B------:R-:W-:Y:S01]  /*e390*/  UIADD3 UR49, UR44, UR49, URZ ;  /* 0x000000312c317290 */ /* 0x000fe2000fffe03f */
[----:B------:R-:W-:Y:S01]  /*e3a0*/  VIADD R17, R17, 0x1 ;  /* 0x0000000111117836 */ /* 0x000fe20000000000 */
[----:B------:R-:W-:-:S04]  /*e3b0*/  UIADD3 UR47, UR47, 0x1, URZ ;  /* 0x000000012f2f7890 */ /* 0x000fc8000fffe03f */
[----:B------:R-:W-:-:S04]  /*e3c0*/  ISETP.NE.AND P0, PT, R17, 0x2, PT ;  /* 0x000000021100780c */ /* 0x000fc80003f05270 */
[----:B-1----:R-:W-:Y:S02]  /*e3d0*/  SEL R3, RZ, 0x1, P0 ;  /* 0x00000001ff037807 */ /* 0x002fe40000000000 */
[----:B------:R-:W-:Y:S02]  /*e3e0*/  SEL R17, R17, RZ, P0 ;  /* 0x000000ff11117207 */ /* 0x000fe40000000000 */
[----:B------:R-:W-:Y:S02]  /*e3f0*/  LOP3.LUT R18, R18, R3, RZ, 0x3c, !PT ;  /* 0x0000000312127212 */ /* 0x000fe400078e3cff */
[----:B--2---:R-:W-:-:S13]  /*e400*/  ISETP.LE.AND P1, PT, R0, UR49, PT ;  /* 0x0000003100007c0c */ /* 0x004fda000bf23270 */
[----:B------:R-:W-:Y:S05]  /*e410*/  @!P1 BRA `(.L_x_207) ;  /* 0xffffffcc00c89947 */ /* 0x000fea000383ffff */
[----:B------:R-:W-:-:S12]  /*e420*/  ULOP3.LUT UR47, UR47, 0x1, URZ, 0xc, !UPT ;  /* 0x000000012f2f7892 */ /* 0x000fd8000f8e0c3f */
.L_x_155:
[----:B------:R-:W1:Y:S01]  /*e430*/  S2R R3, SR_CgaCtaId ;  /* 0x0000000000037919 */ /* 0x000e620000008800 */
[----:B------:R-:W-:-:S04]  /*e440*/  MOV R0, 0x400 ;  /* 0x0000040000007802 */ /* 0x000fc80000000f00 */
[----:B-1----:R-:W-:Y:S01]  /*e450*/  LEA R6, R3, R0, 0x18 ;  /* 0x0000000003067211 */ /* 0x002fe200078ec0ff */
[----:B------:R-:W-:-:S05]  /*e460*/  IMAD.U32 R0, RZ, RZ, UR47 ;  /* 0x0000002fff007e24 */ /* 0x000fca000f8e00ff */
[----:B------:R-:W-:-:S04]  /*e470*/  SHF.L.U32 R0, R0, 0x1f, RZ ;  /* 0x0000001f00007819 */ /* 0x000fc800000006ff */
[----:B------:R-:W1:Y:S02]  /*e480*/  SYNCS.PHASECHK.TRANS64.TRYWAIT P0, [R6+URZ+0x33420], R0 ;  /* 0x03342000060075a7 */ /* 0x000e64000800017f */
[----:B-1----:R-:W-:Y:S05]  /*e490*/  @!P0 BRA `(.L_x_208) ;  /* 0x00000008002c8947 */ /* 0x002fea0003800000 */
.L_x_236:
        /* <DEDUP_REMOVED lines=14> */
.L_x_211:
        /* <DEDUP_REMOVED lines=12> */
.L_x_237:
[----:B------:R-:W2:Y:S02]  /*e640*/  SYNCS.PHASECHK.TRANS64.TRYWAIT P1, [R7+URZ], R0 ;  /* 0x00000000070075a7 */ /* 0x000ea4000802017f */
[----:B--2---:R-:W-:Y:S05]  /*e650*/  @!P1 BRA `(.L_x_213) ;  /* 0x0000000400e49947 */ /* 0x004fea0003800000 */
.L_x_238:
[----:B------:R-:W-:Y:S05]  /*e660*/  @!P0 BRA `(.L_x_214) ;  /* 0x0000000000048947 */ /* 0x000fea0003800000 */
[----:B------:R-:W-:Y:S01]  /*e670*/  BPT.TRAP 0x1 ;  /* 0x000000040000795c */ /* 0x000fe20000300000 */
.L_x_214:
[----:B------:R-:W-:-:S04]  /*e680*/  IMAD R17, R17, 0x8, R6 ;  /* 0x0000000811117824 */ /* 0x000fc800078e0206 */
[----:B------:R-:W3:Y:S02]  /*e690*/  SYNCS.PHASECHK.TRANS64.TRYWAIT P1, [R17+URZ+0x33460], R4 ;  /* 0x03346004110075a7 */ /* 0x000ee4000802017f */
[----:B---3--:R-:W-:Y:S05]  /*e6a0*/  @!P1 BRA `(.L_x_215) ;  /* 0x0000000400e49947 */ /* 0x008fea0003800000 */
.L_x_239:
[----:B------:R-:W-:Y:S05]  /*e6b0*/  @!P0 BRA `(.L_x_216) ;  /* 0x0000000000048947 */ /* 0x000fea0003800000 */
[----:B------:R-:W-:Y:S01]  /*e6c0*/  BPT.TRAP 0x1 ;  /* 0x000000040000795c */ /* 0x000fe20000300000 */
.L_x_216:
[----:B------:R-:W-:-:S04]  /*e6d0*/  IMAD R3, R3, 0x8, R6 ;  /* 0x0000000803037824 */ /* 0x000fc800078e0206 */
[----:B------:R-:W4:Y:S02]  /*e6e0*/  SYNCS.PHASECHK.TRANS64.TRYWAIT P1, [R3+URZ+0x33460], R0 ;  /* 0x03346000030075a7 */ /* 0x000f24000802017f */
[----:B----4-:R-:W-:Y:S05]  /*e6f0*/  @!P1 BRA `(.L_x_217) ;  /* 0x0000000400e49947 */ /* 0x010fea0003800000 */
.L_x_240:
[----:B------:R-:W-:Y:S05]  /*e700*/  @!P0 BRA `(.L_x_218) ;  /* 0x0000000000048947 */ /* 0x000fea0003800000 */
[----:B------:R-:W-:Y:S01]  /*e710*/  BPT.TRAP 0x1 ;  /* 0x000000040000795c */ /* 0x000fe20000300000 */
.L_x_218:
[----:B------:R-:W5:Y:S02]  /*e720*/  SYNCS.PHASECHK.TRANS64.TRYWAIT P0, [R17+URZ+0x33480], R4 ;  /* 0x03348004110075a7 */ /* 0x000f64000800017f */
[----:B-----5:R-:W-:Y:S05]  /*e730*/  @!P0 BRA `(.L_x_219) ;  /* 0x0000000400e88947 */ /* 0x020fea0003800000 */
.L_x_220:
[----:B------:R1:W1:Y:S02]  /*e740*/  SYNCS.PHASECHK.TRANS64.TRYWAIT P0, [R3+URZ+0x33480], R0 ;  /* 0x03348000030075a7 */ /* 0x000264000800017f */
[----:B-1----:R-:W-:Y:S05]  /*e750*/  @!P0 NANOSLEEP.SYNCS 0x989680 ;  /* 0x009896800000895d */ /* 0x002fea0003900000 */
[----:B------:R-:W1:Y:S02]  /*e760*/  @!P0 SYNCS.PHASECHK.TRANS64 P0, [R3+URZ+0x33480], R0 ;  /* 0x03348000030085a7 */ /* 0x000e64000800007f */
[----:B-1----:R-:W-:Y:S05]  /*e770*/  @!P0 BRA `(.L_x_220) ;  /* 0xfffffffc00f08947 */ /* 0x002fea000383ffff */
.L_x_210:
[----:B------:R-:W-:Y:S05]  /*e780*/  BSYNC B0 ;  /* 0x0000000000007941 */ /* 0x000fea0003800000 */
.L_x_209:
[----:B------:R-:W-:Y:S05]  /*e790*/  EXIT ;  /* 0x000000000000794d */ /* 0x000fea0003800000 */
.L_x_129:
[----:B-1----:R-:W-:-:S04]  /*e7a0*/  IMAD.U32 R3, RZ, RZ, UR38 ;  /* 0x00000026ff037e24 */ /* 0x002fc8000f8e00ff */
[----:B------:R1:W2:Y:S03]  /*e7b0*/  SYNCS.PHASECHK.TRANS64.TRYWAIT P1, [R3+URZ+0x33400], R8 ;  /* 0x03340008030075a7 */ /* 0x0002a6000802017f */
[----:B--2---:R-:W-:Y:S05]  /*e7c0*/  @!P1 NANOSLEEP.SYNCS 0x989680 ;  /* 0x009896800000995d */ /* 0x004fea0003900000 */
[----:B------:R-:W2:Y:S02]  /*e7d0*/  @!P1 SYNCS.PHASECHK.TRANS64 P1, [R3+URZ+0x33400], R8 ;  /* 0x03340008030095a7 */ /* 0x000ea4000802007f */
[----:B--2---:R-:W-:Y:S05]  /*e7e0*/  @!P1 BRA `(.L_x_129) ;  /* 0xfffffffc00ec9947 */ /* 0x004fea000383ffff */
[----:B------:R-:W-:Y:S05]  /*e7f0*/  BRA `(.L_x_221) ;  /* 0xffffff3000887947 */ /* 0x000fea000383ffff */
.L_x_133:
[----:B--2---:R2:W3:Y:S02]  /*e800*/  SYNCS.PHASECHK.TRANS64.TRYWAIT P1, [R3+URZ+0x33430], R4 ;  /* 0x03343004030075a7 */ /* 0x0044e4000802017f */
[----:B---3--:R-:W-:Y:S05]  /*e810*/  @!P1 NANOSLEEP.SYNCS 0x989680 ;  /* 0x009896800000995d */ /* 0x008fea0003900000 */
[----:B------:R-:W3:Y:S02]  /*e820*/  @!P1 SYNCS.PHASECHK.TRANS64 P1, [R3+URZ+0x33430], R4 ;  /* 0x03343004030095a7 */ /* 0x000ee4000802007f */
[----:B---3--:R-:W-:Y:S05]  /*e830*/  @!P1 BRA `(.L_x_133) ;  /* 0xfffffffc00f09947 */ /* 0x008fea000383ffff */
[----:B------:R-:W-:Y:S05]  /*e840*/  BRA `(.L_x_132) ;  /* 0xffffff3000a47947 */ /* 0x000fea000383ffff */
.L_x_139:
[----:B--2---:R-:W-:-:S04]  /*e850*/  IMAD.U32 R8, RZ, RZ, UR6 ;  /* 0x00000006ff087e24 */ /* 0x004fc8000f8e00ff */
[----:B------:R2:W3:Y:S03]  /*e860*/  SYNCS.PHASECHK.TRANS64.TRYWAIT P1, [R8+URZ+0x33430], R7 ;  /* 0x03343007080075a7 */ /* 0x0004e6000802017f */
[----:B---3--:R-:W-:Y:S05]  /*e870*/  @!P1 NANOSLEEP.SYNCS 0x989680 ;  /* 0x009896800000995d */ /* 0x008fea0003900000 */
[----:B------:R-:W3:Y:S02]  /*e880*/  @!P1 SYNCS.PHASECHK.TRANS64 P1, [R8+URZ+0x33430], R7 ;  /* 0x03343007080095a7 */ /* 0x000ee4000802007f */
[----:B---3--:R-:W-:Y:S05]  /*e890*/  @!P1 BRA `(.L_x_139) ;  /* 0xfffffffc00ec9947 */ /* 0x008fea000383ffff */
[----:B------:R-:W-:Y:S05]  /*e8a0*/  BRA `(.L_x_136) ;  /* 0xffffff6c00487947 */ /* 0x000fea000383ffff */
.L_x_143:
[----:B--2---:R-:W-:-:S04]  /*e8b0*/  IMAD.U32 R8, RZ, RZ, UR6 ;  /* 0x00000006ff087e24 */ /* 0x004fc8000f8e00ff */
[----:B------:R2:W3:Y:S03]  /*e8c0*/  SYNCS.PHASECHK.TRANS64.TRYWAIT P1, [R8+URZ+0x33450], R7 ;  /* 0x03345007080075a7 */ /* 0x0004e6000802017f */
[----:B---3--:R-:W-:Y:S05]  /*e8d0*/  @!P1 NANOSLEEP.SYNCS 0x989680 ;  /* 0x009896800000995d */ /* 0x008fea0003900000 */
[----:B------:R-:W3:Y:S02]  /*e8e0*/  @!P1 SYNCS.PHASECHK.TRANS64 P1, [R8+URZ+0x33450], R7 ;  /* 0x03345007080095a7 */ /* 0x000ee4000802007f */
[----:B---3--:R-:W-:Y:S05]  /*e8f0*/  @!P1 BRA `(.L_x_143) ;  /* 0xfffffffc00ec9947 */ /* 0x008fea000383ffff */
[----:B------:R-:W-:Y:S05]  /*e900*/  BRA `(.L_x_140) ;  /* 0xffffff7800487947 */ /* 0x000fea000383ffff */
.L_x_150:
[----:B--2---:R-:W-:-:S04]  /*e910*/  IMAD.U32 R5, RZ, RZ, UR4 ;  /* 0x00000004ff057e24 */ /* 0x004fc8000f8e00ff */
[----:B------:R2:W3:Y:S03]  /*e920*/  SYNCS.PHASECHK.TRANS64.TRYWAIT P1, [R5+URZ+0x33450], R0 ;  /* 0x03345000050075a7 */ /* 0x0004e6000802017f */
[----:B---3--:R-:W-:Y:S05]  /*e930*/  @!P1 NANOSLEEP.SYNCS 0x989680 ;  /* 0x009896800000995d */ /* 0x008fea0003900000 */
[----:B------:R-:W3:Y:S02]  /*e940*/  @!P1 SYNCS.PHASECHK.TRANS64 P1, [R5+URZ+0x33450], R0 ;  /* 0x03345000050095a7 */ /* 0x000ee4000802007f */
[----:B---3--:R-:W-:Y:S05]  /*e950*/  @!P1 BRA `(.L_x_150) ;  /* 0xfffffffc00ec9947 */ /* 0x008fea000383ffff */
[----:B------:R-:W-:Y:S05]  /*e960*/  BRA `(.L_x_149) ;  /* 0xffffffa400287947 */ /* 0x000fea000383ffff */
.L_x_160:
[----:B------:R-:W-:Y:S02]  /*e970*/  IMAD.MOV.U32 R13, RZ, RZ, R8 ;  /* 0x000000ffff0d7224 */ /* 0x000fe400078e0008 */
[----:B------:R-:W-:Y:S02]  /*e980*/  IMAD.MOV.U32 R12, RZ, RZ, RZ ;  /* 0x000000ffff0c7224 */ /* 0x000fe400078e00ff */
[----:B------:R-:W-:Y:S02]  /*e990*/  IMAD.MOV.U32 R11, RZ, RZ, 0x1f ;  /* 0x0000001fff0b7424 */ /* 0x000fe400078e00ff */
[----:B------:R-:W-:-:S07]  /*e9a0*/  IMAD.MOV.U32 R15, RZ, RZ, -0x1 ;  /* 0xffffffffff0f7424 */ /* 0x000fce00078e00ff */
[----:B------:R-:W-:Y:S05]  /*e9b0*/  WARPSYNC.COLLECTIVE R15, `(.L_x_222) ;  /* 0x000000000f087348 */ /* 0x000fea0003c00000 */
[----:B------:R1:W2:Y:S02]  /*e9c0*/  SHFL.IDX P6, R14, R13, R12, R11 ;  /* 0x0000000c0d0e7389 */ /* 0x0002a400000c000b */
[----:B-12---:R-:W-:Y:S01]  /*e9d0*/  ENDCOLLECTIVE ;  /* 0x000000000000791b */ /* 0x006fe20003800000 */
.L_x_222:
[----:B------:R-:W-:Y:S05]  /*e9e0*/  BRA `(.L_x_223) ;  /* 0xffffffd000e47947 */ /* 0x000fea000383ffff */
.L_x_162:
[----:B------:R-:W-:Y:S01]  /*e9f0*/  BSSY B0, `(.L_x_224) ;  /* 0x0000006000007945 */ /* 0x000fe20003800000 */
[----:B------:R-:W-:-:S07]  /*ea00*/  IMAD.MOV.U32 R15, RZ, RZ, -0x1 ;  /* 0xffffffffff0f7424 */ /* 0x000fce00078e00ff */
[----:B------:R-:W-:Y:S05]  /*ea10*/  WARPSYNC.COLLECTIVE R15, `(.L_x_225) ;  /* 0x000000000f0c7348 */ /* 0x000fea0003c00000 */
[----:B------:R-:W-:Y:S02]  /*ea20*/  ELECT P6, UR62, PT ;  /* 0x00000000003e782f */ /* 0x000fe400038c0000 */
[----:B------:R-:W-:Y:S01]  /*ea30*/  MOV R14, UR62 ;  /* 0x0000003e000e7c02 */ /* 0x000fe20008000f00 */
[----:B------:R-:W-:Y:S10]  /*ea40*/  ENDCOLLECTIVE ;  /* 0x000000000000791b */ /* 0x000ff40003800000 */
.L_x_225:
[----:B------:R-:W-:Y:S05]  /*ea50*/  BSYNC B0 ;  /* 0x0000000000007941 */ /* 0x000fea0003800000 */
.L_x_224:
[----:B------:R-:W-:Y:S05]  /*ea60*/  BRA `(.L_x_226) ;  /* 0xffffffd000e47947 */ /* 0x000fea000383ffff */
.L_x_165:
[----:B-1----:R1:W2:Y:S02]  /*ea70*/  SYNCS.PHASECHK.TRANS64.TRYWAIT P0, [R0+URZ+0x33480], R3 ;  /* 0x03348003000075a7 */ /* 0x0022a4000800017f */
[----:B--2---:R-:W-:Y:S05]  /*ea80*/  @!P0 NANOSLEEP.SYNCS 0x989680 ;  /* 0x009896800000895d */ /* 0x004fea0003900000 */
[----:B------:R-:W2:Y:S02]  /*ea90*/  @!P0 SYNCS.PHASECHK.TRANS64 P0, [R0+URZ+0x33480], R3 ;  /* 0x03348003000085a7 */ /* 0x000ea4000800007f */
[----:B--2---:R-:W-:Y:S05]  /*eaa0*/  @!P0 BRA `(.L_x_165) ;  /* 0xfffffffc00f08947 */ /* 0x004fea000383ffff */
[----:B------:R-:W-:Y:S05]  /*eab0*/  BRA `(.L_x_227) ;  /* 0xffffffd4002c7947 */ /* 0x000fea000383ffff */
.L_x_168:
[----:B---3--:R3:W4:Y:S02]  /*eac0*/  SYNCS.PHASECHK.TRANS64.TRYWAIT P0, [R0+URZ+0x33440], R3 ;  /* 0x03344003000075a7 */ /* 0x008724000800017f */
[----:B----4-:R-:W-:Y:S05]  /*ead0*/  @!P0 NANOSLEEP.SYNCS 0x989680 ;  /* 0x009896800000895d */ /* 0x010fea0003900000 */
[----:B------:R-:W4:Y:S02]  /*eae0*/  @!P0 SYNCS.PHASECHK.TRANS64 P0, [R0+URZ+0x33440], R3 ;  /* 0x03344003000085a7 */ /* 0x000f24000800007f */
[----:B----4-:R-:W-:Y:S05]  /*eaf0*/  @!P0 BRA `(.L_x_168) ;  /* 0xfffffffc00f08947 */ /* 0x010fea000383ffff */
[----:B------:R-:W-:Y:S05]  /*eb00*/  BRA `(.L_x_228) ;  /* 0xffffffd400d07947 */ /* 0x000fea000383ffff */
.L_x_171:
[----:B--2---:R-:W-:-:S04]  /*eb10*/  IMAD.U32 R3, RZ, RZ, UR40 ;  /* 0x00000028ff037e24 */ /* 0x004fc8000f8e00ff */
[----:B------:R2:W3:Y:S03]  /*eb20*/  SYNCS.PHASECHK.TRANS64.TRYWAIT P0, [R3+URZ+0x33420], R2 ;  /* 0x03342002030075a7 */ /* 0x0004e6000800017f */
[----:B---3--:R-:W-:Y:S05]  /*eb30*/  @!P0 NANOSLEEP.SYNCS 0x989680 ;  /* 0x009896800000895d */ /* 0x008fea0003900000 */
[----:B------:R-:W3:Y:S02]  /*eb40*/  @!P0 SYNCS.PHASECHK.TRANS64 P0, [R3+URZ+0x33420], R2 ;  /* 0x03342002030085a7 */ /* 0x000ee4000800007f */
[----:B---3--:R-:W-:Y:S05]  /*eb50*/  @!P0 BRA `(.L_x_171) ;  /* 0xfffffffc00ec8947 */ /* 0x008fea000383ffff */
[----:B------:R-:W-:Y:S05]  /*eb60*/  BRA `(.L_x_229) ;  /* 0xffffffd800dc7947 */ /* 0x000fea000383ffff */
.L_x_177:
[----:B-1----:R1:W2:Y:S02]  /*eb70*/  SYNCS.PHASECHK.TRANS64.TRYWAIT P0, [R6+URZ+0x33480], R5 ;  /* 0x03348005060075a7 */ /* 0x0022a4000800017f */
[----:B--2---:R-:W-:Y:S05]  /*eb80*/  @!P0 NANOSLEEP.SYNCS 0x989680 ;  /* 0x009896800000895d */ /* 0x004fea0003900000 */
[----:B------:R-:W2:Y:S02]  /*eb90*/  @!P0 SYNCS.PHASECHK.TRANS64 P0, [R6+URZ+0x33480], R5 ;  /* 0x03348005060085a7 */ /* 0x000ea4000800007f */
[----:B--2---:R-:W-:Y:S05]  /*eba0*/  @!P0 BRA `(.L_x_177) ;  /* 0xfffffffc00f08947 */ /* 0x004fea000383ffff */
[----:B------:R-:W-:Y:S05]  /*ebb0*/  BRA `(.L_x_230) ;  /* 0xffffffdc00647947 */ /* 0x000fea000383ffff */
.L_x_185:
[----:B--2---:R2:W3:Y:S02]  /*ebc0*/  SYNCS.PHASECHK.TRANS64.TRYWAIT P0, [R6+URZ+0x33440], R5 ;  /* 0x03344005060075a7 */ /* 0x0044e4000800017f */
[----:B---3--:R-:W-:Y:S05]  /*ebd0*/  @!P0 NANOSLEEP.SYNCS 0x989680 ;  /* 0x009896800000895d */ /* 0x008fea0003900000 */
[----:B------:R-:W3:Y:S02]  /*ebe0*/  @!P0 SYNCS.PHASECHK.TRANS64 P0, [R6+URZ+0x33440], R5 ;  /* 0x03344005060085a7 */ /* 0x000ee4000800007f */
[----:B---3--:R-:W-:Y:S05]  /*ebf0*/  @!P0 BRA `(.L_x_185) ;  /* 0xfffffffc00f08947 */ /* 0x008fea000383ffff */
[----:B------:R-:W-:Y:S05]  /*ec00*/  BRA `(.L_x_231) ;  /* 0xffffffe000907947 */ /* 0x000fea000383ffff */
.L_x_194:
[----:B-1----:R1:W2:Y:S02]  /*ec10*/  SYNCS.PHASECHK.TRANS64.TRYWAIT P3, [R13+URZ+0x33470], R4 ;  /* 0x033470040d0075a7 */ /* 0x0022a4000806017f */
[----:B--2---:R-:W-:Y:S05]  /*ec20*/  @!P3 NANOSLEEP.SYNCS 0x989680 ;  /* 0x009896800000b95d */ /* 0x004fea0003900000 */
[----:B------:R-:W2:Y:S02]  /*ec30*/  @!P3 SYNCS.PHASECHK.TRANS64 P3, [R13+URZ+0x33470], R4 ;  /* 0x033470040d00b5a7 */ /* 0x000ea4000806007f */
[----:B--2---:R-:W-:Y:S05]  /*ec40*/  @!P3 BRA `(.L_x_194) ;  /* 0xfffffffc00f0b947 */ /* 0x004fea000383ffff */
[----:B------:R-:W-:Y:S05]  /*ec50*/  BRA `(.L_x_232) ;  /* 0xffffffe400b47947 */ /* 0x000fea000383ffff */
.L_x_196:
[----:B--2---:R2:W3:Y:S02]  /*ec60*/  SYNCS.PHASECHK.TRANS64.TRYWAIT P3, [R13+URZ+0x33460], R2 ;  /* 0x033460020d0075a7 */ /* 0x0044e4000806017f */
[----:B---3--:R-:W-:Y:S05]  /*ec70*/  @!P3 NANOSLEEP.SYNCS 0x989680 ;  /* 0x009896800000b95d */ /* 0x008fea0003900000 */
[----:B------:R-:W3:Y:S02]  /*ec80*/  @!P3 SYNCS.PHASECHK.TRANS64 P3, [R13+URZ+0x33460], R2 ;  /* 0x033460020d00b5a7 */ /* 0x000ee4000806007f */
[----:B---3--:R-:W-:Y:S05]  /*ec90*/  @!P3 BRA `(.L_x_196) ;  /* 0xfffffffc00f0b947 */ /* 0x008fea000383ffff */
[----:B------:R-:W-:Y:S05]  /*eca0*/  BRA `(.L_x_233) ;  /* 0xffffffe400bc7947 */ /* 0x000fea000383ffff */
.L_x_202:
[----:B--2---:R2:W3:Y:S02]  /*ecb0*/  SYNCS.PHASECHK.TRANS64.TRYWAIT P2, [R3+URZ+0x33470], R0 ;  /* 0x03347000030075a7 */ /* 0x0044e4000804017f */
[----:B---3--:R-:W-:Y:S05]  /*ecc0*/  @!P2 NANOSLEEP.SYNCS 0x989680 ;  /* 0x009896800000a95d */ /* 0x008fea0003900000 */
[----:B------:R-:W3:Y:S02]  /*ecd0*/  @!P2 SYNCS.PHASECHK.TRANS64 P2, [R3+URZ+0x33470], R0 ;  /* 0x033470000300a5a7 */ /* 0x000ee4000804007f */
[----:B---3--:R-:W-:Y:S05]  /*ece0*/  @!P2 BRA `(.L_x_202) ;  /* 0xfffffffc00f0a947 */ /* 0x008fea000383ffff */
[----:B------:R-:W-:Y:S05]  /*ecf0*/  BRA `(.L_x_234) ;  /* 0xffffffec00b87947 */ /* 0x000fea000383ffff */
.L_x_204:
[----:B--2---:R2:W3:Y:S02]  /*ed00*/  SYNCS.PHASECHK.TRANS64.TRYWAIT P2, [R3+URZ+0x33460], R0 ;  /* 0x03346000030075a7 */ /* 0x0044e4000804017f */
[----:B---3--:R-:W-:Y:S05]  /*ed10*/  @!P2 NANOSLEEP.SYNCS 0x989680 ;  /* 0x009896800000a95d */ /* 0x008fea0003900000 */
[----:B------:R-:W3:Y:S02]  /*ed20*/  @!P2 SYNCS.PHASECHK.TRANS64 P2, [R3+URZ+0x33460], R0 ;  /* 0x033460000300a5a7 */ /* 0x000ee4000804007f */
[----:B---3--:R-:W-:Y:S05]  /*ed30*/  @!P2 BRA `(.L_x_204) ;  /* 0xfffffffc00f0a947 */ /* 0x008fea000383ffff */
[----:B------:R-:W-:Y:S05]  /*ed40*/  BRA `(.L_x_235) ;  /* 0xffffffec00bc7947 */ /* 0x000fea000383ffff */
.L_x_208:
[----:B-1----:R1:W2:Y:S02]  /*ed50*/  SYNCS.PHASECHK.TRANS64.TRYWAIT P0, [R6+URZ+0x33420], R0 ;  /* 0x03342000060075a7 */ /* 0x0022a4000800017f */
[----:B--2---:R-:W-:Y:S05]  /*ed60*/  @!P0 NANOSLEEP.SYNCS 0x989680 ;  /* 0x009896800000895d */ /* 0x004fea0003900000 */
[----:B------:R-:W2:Y:S02]  /*ed70*/  @!P0 SYNCS.PHASECHK.TRANS64 P0, [R6+URZ+0x33420], R0 ;  /* 0x03342000060085a7 */ /* 0x000ea4000800007f */
[----:B--2---:R-:W-:Y:S05]  /*ed80*/  @!P0 BRA `(.L_x_208) ;  /* 0xfffffffc00f08947 */ /* 0x004fea000383ffff */
[----:B------:R-:W-:Y:S05]  /*ed90*/  BRA `(.L_x_236) ;  /* 0xfffffff400c07947 */ /* 0x000fea000383ffff */
.L_x_212:
[----:B-1----:R1:W2:Y:S02]  /*eda0*/  SYNCS.PHASECHK.TRANS64.TRYWAIT P1, [R5+URZ], R4 ;  /* 0x00000004050075a7 */ /* 0x0022a4000802017f */
[----:B--2---:R-:W-:Y:S05]  /*edb0*/  @!P1 NANOSLEEP.SYNCS 0x989680 ;  /* 0x009896800000995d */ /* 0x004fea0003900000 */
[----:B------:R-:W2:Y:S02]  /*edc0*/  @!P1 SYNCS.PHASECHK.TRANS64 P1, [R5+URZ], R4 ;  /* 0x00000004050095a7 */ /* 0x000ea4000802007f */
[----:B--2---:R-:W-:Y:S05]  /*edd0*/  @!P1 BRA `(.L_x_212) ;  /* 0xfffffffc00f09947 */ /* 0x004fea000383ffff */
[----:B------:R-:W-:Y:S05]  /*ede0*/  BRA `(.L_x_237) ;  /* 0xfffffff800147947 */ /* 0x000fea000383ffff */
.L_x_213:
[----:B--2---:R2:W3:Y:S02]  /*edf0*/  SYNCS.PHASECHK.TRANS64.TRYWAIT P1, [R7+URZ], R0 ;  /* 0x00000000070075a7 */ /* 0x0044e4000802017f */
[----:B---3--:R-:W-:Y:S05]  /*ee00*/  @!P1 NANOSLEEP.SYNCS 0x989680 ;  /* 0x009896800000995d */ /* 0x008fea0003900000 */
[----:B------:R-:W3:Y:S02]  /*ee10*/  @!P1 SYNCS.PHASECHK.TRANS64 P1, [R7+URZ], R0 ;  /* 0x00000000070095a7 */ /* 0x000ee4000802007f */
[----:B---3--:R-:W-:Y:S05]  /*ee20*/  @!P1 BRA `(.L_x_213) ;  /* 0xfffffffc00f09947 */ /* 0x008fea000383ffff */
[----:B------:R-:W-:Y:S05]  /*ee30*/  BRA `(.L_x_238) ;  /* 0xfffffff800087947 */ /* 0x000fea000383ffff */
.L_x_215:
[----:B---3--:R3:W4:Y:S02]  /*ee40*/  SYNCS.PHASECHK.TRANS64.TRYWAIT P1, [R17+URZ+0x33460], R4 ;  /* 0x03346004110075a7 */ /* 0x008724000802017f */
[----:B----4-:R-:W-:Y:S05]  /*ee50*/  @!P1 NANOSLEEP.SYNCS 0x989680 ;  /* 0x009896800000995d */ /* 0x010fea0003900000 */
[----:B------:R-:W4:Y:S02]  /*ee60*/  @!P1 SYNCS.PHASECHK.TRANS64 P1, [R17+URZ+0x33460], R4 ;  /* 0x03346004110095a7 */ /* 0x000f24000802007f */
[----:B----4-:R-:W-:Y:S05]  /*ee70*/  @!P1 BRA `(.L_x_215) ;  /* 0xfffffffc00f09947 */ /* 0x010fea000383ffff */
[----:B------:R-:W-:Y:S05]  /*ee80*/  BRA `(.L_x_239) ;  /* 0xfffffff800087947 */ /* 0x000fea000383ffff */
.L_x_217:
[----:B----4-:R4:W1:Y:S02]  /*ee90*/  SYNCS.PHASECHK.TRANS64.TRYWAIT P1, [R3+URZ+0x33460], R0 ;  /* 0x03346000030075a7 */ /* 0x010864000802017f */
[----:B-1----:R-:W-:Y:S05]  /*eea0*/  @!P1 NANOSLEEP.SYNCS 0x989680 ;  /* 0x009896800000995d */ /* 0x002fea0003900000 */
[----:B------:R-:W1:Y:S02]  /*eeb0*/  @!P1 SYNCS.PHASECHK.TRANS64 P1, [R3+URZ+0x33460], R0 ;  /* 0x03346000030095a7 */ /* 0x000e64000802007f */
[----:B-1----:R-:W-:Y:S05]  /*eec0*/  @!P1 BRA `(.L_x_217) ;  /* 0xfffffffc00f09947 */ /* 0x002fea000383ffff */
[----:B------:R-:W-:Y:S05]  /*eed0*/  BRA `(.L_x_240) ;  /* 0xfffffff800087947 */ /* 0x000fea000383ffff */
.L_x_219:
[----:B------:R1:W1:Y:S02]  /*eee0*/  SYNCS.PHASECHK.TRANS64.TRYWAIT P0, [R17+URZ+0x33480], R4 ;  /* 0x03348004110075a7 */ /* 0x000264000800017f */
[----:B-1----:R-:W-:Y:S05]  /*eef0*/  @!P0 NANOSLEEP.SYNCS 0x989680 ;  /* 0x009896800000895d */ /* 0x002fea0003900000 */
[----:B------:R-:W1:Y:S02]  /*ef00*/  @!P0 SYNCS.PHASECHK.TRANS64 P0, [R17+URZ+0x33480], R4 ;  /* 0x03348004110085a7 */ /* 0x000e64000800007f */
[----:B-1----:R-:W-:Y:S05]  /*ef10*/  @!P0 BRA `(.L_x_219) ;  /* 0xfffffffc00f08947 */ /* 0x002fea000383ffff */
[----:B------:R-:W-:Y:S05]  /*ef20*/  BRA `(.L_x_220) ;  /* 0xfffffff800047947 */ /* 0x000fea000383ffff */
.L_x_241:
        /* <DEDUP_REMOVED lines=13> */
.L_x_2701:


//--------------------- .text._ZN7cutlass13device_kernelIN5flash11enable_sm90INS1_16FlashAttnFwdSm90INS1_25CollectiveMainloopFwdSm90ILi2EN4cute5tupleIJNS5_1CILi1EEES8_S8_EEENS6_IJNS7_ILi128EEENS7_ILi160EEENS7_ILi192EEEEEELi192ENS_12float_e4m3_tEfNS_4arch4Sm90ELb0ELb0ELb1ELb1ELb0ELb0ELb0ELb1ELb1ELb0ELb0ELb0EEENS1_21CollectiveEpilogueFwdINS6_IJSA_SC_SB_EEES9_NS_10bfloat16_tESG_Li256ELb1ELb0ELb0ELb1EEENS1_36VarlenDynamicPersistentTileSchedulerILi128ELi160ELi256ELi128ELb0ELb0ELb1ELb0ELb1ELb1EEEEEEEEEvNT_6ParamsE --------------------------
	.section	.text._ZN7cutlass13device_kernelIN5flash11enable_sm90INS1_16FlashAttnFwdSm90INS1_25CollectiveMainloopFwdSm90ILi2EN4cute5tupleIJNS5_1CILi1EEES8_S8_EEENS6_IJNS7_ILi128EEENS7_ILi160EEENS7_ILi192EEEEEELi192ENS_12float_e4m3_tEfNS_4arch4Sm90ELb0ELb0ELb1ELb1ELb0ELb0ELb0ELb1ELb1ELb0ELb0ELb0EEENS1_21CollectiveEpilogueFwdINS6_IJSA_SC_SB_EEES9_NS_10bfloat16_tESG_Li256ELb1ELb0ELb0ELb1EEENS1_36VarlenDynamicPersistentTileSchedulerILi128ELi160ELi256ELi128ELb0ELb0ELb1ELb0ELb1ELb1EEEEEEEEEvNT_6ParamsE,"ax",@progbits
	.align	128
.text._ZN7cutlass13device_kernelIN5flash11enable_sm90INS1_16FlashAttnFwdSm90INS1_25CollectiveMainloopFwdSm90ILi2EN4cute5tupleIJNS5_1CILi1EEES8_S8_EEENS6_IJNS7_ILi128EEENS7_ILi160EEENS7_ILi192EEEEEELi192ENS_12float_e4m3_tEfNS_4arch4Sm90ELb0ELb0ELb1ELb1ELb0ELb0ELb0ELb1ELb1ELb0ELb0ELb0EEENS1_21CollectiveEpilogueFwdINS6_IJSA_SC_SB_EEES9_NS_10bfloat16_tESG_Li256ELb1ELb0ELb0ELb1EEENS1_36VarlenDynamicPersistentTileSchedulerILi128ELi160ELi256ELi128ELb0ELb0ELb1ELb0ELb1ELb1EEEEEEEEEvNT_6ParamsE:
        .type           _ZN7cutlass13device_kernelIN5flash11enable_sm90INS1_16FlashAttnFwdSm90INS1_25CollectiveMainloopFwdSm90ILi2EN4cute5tupleIJNS5_1CILi1EEES8_S8_EEENS6_IJNS7_ILi128EEENS7_ILi160EEENS7_ILi192EEEEEELi192ENS_12float_e4m3_tEfNS_4arch4Sm90ELb0ELb0ELb1ELb1ELb0ELb0ELb0ELb1ELb1ELb0ELb0ELb0EEENS1_21CollectiveEpilogueFwdINS6_IJSA_SC_SB_EEES9_NS_10bfloat16_tESG_Li256ELb1ELb0ELb0ELb1EEENS1_36VarlenDynamicPersistentTileSchedulerILi128ELi160ELi256ELi128ELb0ELb0ELb1ELb0ELb1ELb1EEEEEEEEEvNT_6ParamsE,@function
        .size           _ZN7cutlass13device_kernelIN5flash11enable_sm90INS1_16FlashAttnFwdSm90INS1_25CollectiveMainloopFwdSm90ILi2EN4cute5tupleIJNS5_1CILi1EEES8_S8_EEENS6_IJNS7_ILi128EEENS7_ILi160EEENS7_ILi192EEEEEELi192ENS_12float_e4m3_tEfNS_4arch4Sm90ELb0ELb0ELb1ELb1ELb0ELb0ELb0ELb1ELb1ELb0ELb0ELb0EEENS1_21CollectiveEpilogueFwdINS6_IJSA_SC_SB_EEES9_NS_10bfloat16_tESG_Li256ELb1ELb0ELb0ELb1EEENS1_36VarlenDynamicPersistentTileSchedulerILi128ELi160ELi256ELi128ELb0ELb0ELb1ELb0ELb1ELb1EEEEEEEEEvNT_6ParamsE,(.L_x_2702 - _ZN7cutlass13device_kernelIN5flash11enable_sm90INS1_16FlashAttnFwdSm90INS1_25CollectiveMainloopFwdSm90ILi2EN4cute5tupleIJNS5_1CILi1EEES8_S8_EEENS6_IJNS7_ILi128EEENS7_ILi160EEENS7_ILi192EEEEEELi192ENS_12float_e4m3_tEfNS_4arch4Sm90ELb0ELb0ELb1ELb1ELb0ELb0ELb0ELb1ELb1ELb0ELb0ELb0EEENS1_21CollectiveEpilogueFwdINS6_IJSA_SC_SB_EEES9_NS_10bfloat16_tESG_Li256ELb1ELb0ELb0ELb1EEENS1_36VarlenDynamicPersistentTileSchedulerILi128ELi160ELi256ELi128ELb0ELb0ELb1ELb0ELb1ELb1EEEEEEEEEvNT_6ParamsE)
        .other          _ZN7cutlass13device_kernelIN5flash11enable_sm90INS1_16FlashAttnFwdSm90INS1_25CollectiveMainloopFwdSm90ILi2EN4cute5tupleIJNS5_1CILi1EEES8_S8_EEENS6_IJNS7_ILi128EEENS7_ILi160EEENS7_ILi192EEEEEELi192ENS_12float_e4m3_tEfNS_4arch4Sm90ELb0ELb0ELb1ELb1ELb0ELb0ELb0ELb1ELb1ELb0ELb0ELb0EEENS1_21CollectiveEpilogueFwdINS6_IJSA_SC_SB_EEES9_NS_10bfloat16_tESG_Li256ELb1ELb0ELb0ELb1EEENS1_36VarlenDynamicPersistentTileSchedulerILi128ELi160ELi256ELi128ELb0ELb0ELb1ELb0ELb1ELb1EEEEEEEEEvNT_6ParamsE,@"STO_CUDA_ENTRY STV_DEFAULT"
_ZN7cutlass13device_kernelIN5flash11enable_sm90INS1_16FlashAttnFwdSm90INS1_25CollectiveMainloopFwdSm90ILi2EN4cute5tupleIJNS5_1CILi1EEES8_S8_EEENS6_IJNS7_ILi128EEENS7_ILi160EEENS7_ILi192EEEEEELi192ENS_12float_e4m3_tEfNS_4arch4Sm90ELb0ELb0ELb1ELb1ELb0ELb0ELb0ELb1ELb1ELb0ELb0ELb0EEENS1_21CollectiveEpilogueFwdINS6_IJSA_SC_SB_EEES9_NS_10bfloat16_tESG_Li256ELb1ELb0ELb0ELb1EEENS1_36VarlenDynamicPersistentTileSchedulerILi128ELi160ELi256ELi128ELb0ELb0ELb1ELb0ELb1ELb1EEEEEEEEEvNT_6ParamsE:
[----:B------:R-:W0:Y:S02]  /*0000*/  LDC R1, c[0x0][0x28] ;  /* 0x00000a00ff017b82 */ /* 0x000e240000000800 */
[----:B0-----:R-:W-:Y:S01]  /*0010*/  VIADD R1, R1, 0xffffffe0 ;  /* 0xffffffe001017836 */ /* 0x001fe20000000000 */
[----:B------:R-:W0:Y:S01]  /*0020*/  S2R R3, SR_TID.X ;  /* 0x0000000000037919 */ /* 0x000e220000002100 */
[----:B------:R-:W-:Y:S01]  /*0030*/  ELECT P0, URZ, PT ;  /* 0x00000000003f782f */ /* 0x000fe20003800000 */
[----:B------:R-:W-:Y:S01]  /*0040*/  BSSY B0, `(.L_x_242) ;  /* 0x0000011000007945 */ /* 0x000fe20003800000 */
[--C-:B0-----:R-:W-:Y:S02]  /*0050*/  SHF.R.U32.HI R0, RZ, 0x5, R3.reuse ;  /* 0x00000005ff007819 */ /* 0x101fe40000011603 */
[----:B------:R-:W-:-:S03]  /*0060*/  SHF.R.U32.HI R22, RZ, 0x7, R3 ;  /* 0x00000007ff167819 */ /* 0x000fc60000011603 */
[----:B------:R-:W0:Y:S02]  /*0070*/  SHFL.IDX PT, R2, R0, RZ, 0x1f ;  /* 0x00001fff00027589 */ /* 0x000e2400000e0000 */
[----:B0-----:R-:W-:-:S13]  /*0080*/  ISETP.EQ.AND P0, PT, R2, RZ, P0 ;  /* 0x000000ff0200720c */ /* 0x001fda0000702270 */
[----:B------:R-:W-:Y:S05]  /*0090*/  @!P0 BRA `(.L_x_243) ;  /* 0x00000000002c8947 */ /* 0x000fea0003800000 */
[----:B------:R-:W-:Y:S02]  /*00a0*/  ULDC.64 UR4, c[0x0][0x198] ;  /* 0x0000660000047ab9 */ /* 0x000fe40000000a00 */
[----:B------:R-:W-:Y:S02]  /*00b0*/  UIADD3 UR6, UP0, UR4, 0x270, URZ ;  /* 0x0000027004067890 */ /* 0x000fe4000ff1e03f */
[----:B------:R-:W-:Y:S02]  /*00c0*/  UIADD3 UR8, UP1, UR4, 0x370, URZ ;  /* 0x0000037004087890 */ /* 0x000fe4000ff3e03f */
[----:B------:R-:W-:Y:S02]  /*00d0*/  UIADD3 UR4, UP2, UR4, 0x470, URZ ;  /* 0x0000047004047890 */ /* 0x000fe4000ff5e03f */
[----:B------:R-:W-:Y:S02]  /*00e0*/  UIADD3.X UR7, URZ, UR5, URZ, UP0, !UPT ;  /* 0x000000053f077290 */ /* 0x000fe400087fe43f */
[----:B------:R-:W-:-:S02]  /*00f0*/  UIADD3.X UR9, URZ, UR5, URZ, UP1, !UPT ;  /* 0x000000053f097290 */ /* 0x000fc40008ffe43f */
[----:B------:R-:W-:-:S05]  /*0100*/  UIADD3.X UR5, URZ, UR5, URZ, UP2, !UPT ;  /* 0x000000053f057290 */ /* 0x000fca00097fe43f */
[----:B------:R0:W-:Y:S02]  /*0110*/  UTMACCTL.PF [UR6] ;  /* 0x00000000060079b9 */ /* 0x0001e40008040000 */
[----:B------:R0:W-:Y:S02]  /*0120*/  UTMACCTL.PF [UR8] ;  /* 0x00000000080079b9 */ /* 0x0001e40008040000 */
[----:B------:R0:W-:Y:S02]  /*0130*/  UTMACCTL.PF [UR4] ;  /* 0x00000000040079b9 */ /* 0x0001e40008040000 */
[----:B0-----:R-:W-:Y:S01]  /*0140*/  NOP ;  /* 0x0000000000007918 */ /* 0x001fe20000000000 */
.L_x_243:
[----:B------:R-:W-:Y:S05]  /*0150*/  BSYNC B0 ;  /* 0x0000000000007941 */ /* 0x000fea0003800000 */
.L_x_242:
[----:B------:R-:W-:Y:S01]  /*0160*/  VOTEU.ANY UP0, P0 ;  /* 0x00000000003f7886 */ /* 0x000fe20000000100 */
[----:B------:R-:W0:Y:S01]  /*0170*/  SHFL.IDX PT, R3, R22, RZ, 0x1f ;  /* 0x00001fff16037589 */ /* 0x000e2200000e0000 */
[----:B------:R-:W-:Y:S01]  /*0180*/  UMOV UR4, 0x1 ;  /* 0x0000000100047882 */ /* 0x000fe20000000000 */
[----:B------:R-:W-:Y:S01]  /*0190*/  UMOV UR7, 0x100 ;  /* 0x0000010000077882 */ /* 0x000fe20000000000 */
[----:B------:R-:W-:Y:S01]  /*01a0*/  VOTEU.ANY UP1, P0 ;  /* 0x00000000003f7886 */ /* 0x000fe20000020100 */
[----:B------:R-:W1:Y:S01]  /*01b0*/  @UP0 S2UR UR8, SR_CgaCtaId ;  /* 0x00000000000809c3 */ /* 0x000e620000008800 */
[----:B------:R-:W2:Y:S01]  /*01c0*/  SHFL.IDX PT, R2, R0, RZ, 0x1f ;  /* 0x00001fff00027589 */ /* 0x000ea200000e0000 */
[----:B------:R-:W-:Y:S01]  /*01d0*/  @UP0 UMOV UR6, 0x400 ;  /* 0x0000040000060882 */ /* 0x000fe20000000000 */
[----:B------:R-:W-:-:S04]  /*01e0*/  @UP0 UIADD3 UR4, -UR4, 0x100000, URZ ;  /* 0x0010000004040890 */ /* 0x000fc8000fffe13f */
[----:B------:R-:W-:Y:S02]  /*01f0*/  @UP0 USHF.L.U32 UR5, UR4, 0xb, URZ ;  /* 0x0000000b04050899 */ /* 0x000fe4000800063f */
[----:B------:R-:W-:Y:S01]  /*0200*/  @UP0 USHF.L.U32 UR4, UR4, 0x1, URZ ;  /* 0x0000000104040899 */ /* 0x000fe2000800063f */
[----:B------:R-:W-:Y:S01]  /*0210*/  VOTEU.ANY UP2, P0 ;  /* 0x00000000003f7886 */ /* 0x000fe20000040100 */
[----:B0-----:R-:W-:Y:S01]  /*0220*/  R2UR UR9, R3 ;  /* 0x00000000030972ca */ /* 0x001fe200000e0000 */
[----:B-1----:R-:W-:Y:S01]  /*0230*/  @UP0 ULEA UR8, UR8, UR6, 0x18 ;  /* 0x0000000608080291 */ /* 0x002fe2000f8ec03f */
[----:B--2---:R-:W-:Y:S01]  /*0240*/  ISETP.NE.AND P1, PT, R2, RZ, PT ;  /* 0x000000ff0200720c */ /* 0x004fe20003f25270 */
[----:B------:R-:W-:-:S04]  /*0250*/  @UP0 UIADD3 UR6, -UR7, 0x100000, URZ ;  /* 0x0010000007060890 */ /* 0x000fc8000fffe13f */
[----:B------:R-:W-:Y:S02]  /*0260*/  @UP0 USHF.L.U32 UR7, UR6, 0xb, URZ ;  /* 0x0000000b06070899 */ /* 0x000fe4000800063f */
[----:B------:R-:W-:-:S04]  /*0270*/  @UP0 USHF.L.U32 UR6, UR6, 0x1, URZ ;  /* 0x0000000106060899 */ /* 0x000fc8000800063f */
[----:B------:R-:W-:Y:S01]  /*0280*/  UISETP.NE.AND UP0, UPT, UR9, URZ, UPT ;  /* 0x0000003f0900728c */ /* 0x000fe2000bf05270 */
[----:B------:R-:W0:Y:S02]  /*0290*/  FENCE.VIEW.ASYNC.S ;  /* 0x00000000000073c6 */ /* 0x000e240000000000 */
[----:B0-----:R0:W1:Y:S05]  /*02a0*/  @UP1 SYNCS.EXCH.64 URZ, [UR8+0x33400], UR4 ;  /* 0x03340004083f15b2 */ /* 0x00106a0008000100 */
[----:B------:R0:W2:Y:S01]  /*02b0*/  @UP2 SYNCS.EXCH.64 URZ, [UR8+0x33420], UR6 ;  /* 0x03342006083f25b2 */ /* 0x0000a20008000100 */
[----:B------:R-:W-:Y:S05]  /*02c0*/  @P1 BRA `(.L_x_244) ;  /* 0x0000000000481947 */ /* 0x000fea0003800000 */
[----:B0-----:R-:W0:Y:S01]  /*02d0*/  S2UR UR5, SR_CgaCtaId ;  /* 0x00000000000579c3 */ /* 0x001e220000008800 */
[----:B------:R-:W-:Y:S01]  /*02e0*/  UMOV UR4, 0x400 ;  /* 0x0000040000047882 */ /* 0x000fe20000000000 */
[----:B------:R-:W-:Y:S01]  /*02f0*/  UMOV UR6, 0x1 ;  /* 0x0000000100067882 */ /* 0x000fe20000000000 */
[----:B------:R-:W-:Y:S01]  /*0300*/  UMOV UR9, 0x2 ;  /* 0x0000000200097882 */ /* 0x000fe20000000000 */
[----:B------:R-:W-:-:S04]  /*0310*/  UIADD3 UR6, -UR6, 0x100000, URZ ;  /* 0x0010000006067890 */ /* 0x000fc8000fffe13f */
[----:B------:R-:W-:Y:S02]  /*0320*/  USHF.L.U32 UR7, UR6, 0xb, URZ ;  /* 0x0000000b06077899 */ /* 0x000fe4000800063f */
[----:B------:R-:W-:Y:S01]  /*0330*/  USHF.L.U32 UR6, UR6, 0x1, URZ ;  /* 0x0000000106067899 */ /* 0x000fe2000800063f */
[----:B------:R-:W-:Y:S01]  /*0340*/  ELECT P0, URZ, PT ;  /* 0x00000000003f782f */ /* 0x000fe20003800000 */
[----:B0-----:R-:W-:Y:S02]  /*0350*/  ULEA UR8, UR5, UR4, 0x18 ;  /* 0x0000000405087291 */ /* 0x001fe4000f8ec03f */
[----:B------:R-:W-:-:S04]  /*0360*/  UIADD3 UR4, -UR9, 0x100000, URZ ;  /* 0x0010000009047890 */ /* 0x000fc8000fffe13f */
[----:B------:R-:W-:Y:S02]  /*0370*/  USHF.L.U32 UR5, UR4, 0xb, URZ ;  /* 0x0000000b04057899 */ /* 0x000fe4000800063f */
[----:B------:R-:W-:Y:S01]  /*0380*/  USHF.L.U32 UR4, UR4, 0x1, URZ ;  /* 0x0000000104047899 */ /* 0x000fe2000800063f */
[----:B------:R-:W0:Y:S03]  /*0390*/  FENCE.VIEW.ASYNC.S ;  /* 0x00000000000073c6 */ /* 0x000e260000000000 */
[----:B0-----:R3:W4:Y:S08]  /*03a0*/  SYNCS.EXCH.64 URZ, [UR8+0x33430], UR6 ;  /* 0x03343006083f75b2 */ /* 0x0017300008000100 */
[----:B------:R3:W0:Y:S01]  /*03b0*/  SYNCS.EXCH.64 URZ, [UR8+0x33440], UR4 ;  /* 0x03344004083f75b2 */ /* 0x0006220008000100 */
[----:B------:R3:W0:Y:S01]  /*03c0*/  SYNCS.EXCH.64 URZ, [UR8+0x33438], UR6 ;  /* 0x03343806083f75b2 */ /* 0x0006220008000100 */
[----:B------:R3:W0:Y:S02]  /*03d0*/  SYNCS.EXCH.64 URZ, [UR8+0x33448], UR4 ;  /* 0x03344804083f75b2 */ /* 0x0006240008000100 */
[----:B---3--:R-:W-:Y:S01]  /*03e0*/  NOP ;  /* 0x0000000000007918 */ /* 0x008fe20000000000 */
.L_x_244:
[----:B------:R-:W3:Y:S01]  /*03f0*/  SHFL.IDX PT, R2, R0, RZ, 0x1f ;  /* 0x00001fff00027589 */ /* 0x000ee200000e0000 */
[----:B------:R-:W-:Y:S01]  /*0400*/  NOP ;  /* 0x0000000000007918 */ /* 0x000fe20000000000 */
[----:B---3--:R-:W-:-:S13]  /*0410*/  ISETP.NE.AND P0, PT, R2, RZ, PT ;  /* 0x000000ff0200720c */ /* 0x008fda0003f05270 */
[----:B------:R-:W-:Y:S05]  /*0420*/  @P0 BRA `(.L_x_245) ;  /* 0x0000000000480947 */ /* 0x000fea0003800000 */
[----:B0-----:R-:W0:Y:S01]  /*0430*/  S2UR UR5, SR_CgaCtaId ;  /* 0x00000000000579c3 */ /* 0x001e220000008800 */
[----:B------:R-:W-:Y:S01]  /*0440*/  UMOV UR4, 0x400 ;  /* 0x0000040000047882 */ /* 0x000fe20000000000 */
[----:B------:R-:W-:Y:S01]  /*0450*/  UMOV UR6, 0x80 ;  /* 0x0000008000067882 */ /* 0x000fe20000000000 */
[----:B------:R-:W-:Y:S01]  /*0460*/  UMOV UR7, 0x100 ;  /* 0x0000010000077882 */ /* 0x000fe20000000000 */
[----:B------:R-:W-:Y:S01]  /*0470*/  ELECT P0, URZ, PT ;  /* 0x00000000003f782f */ /* 0x000fe20003800000 */
[----:B0-----:R-:W-:Y:S02]  /*0480*/  ULEA UR8, UR5, UR4, 0x18 ;  /* 0x0000000405087291 */ /* 0x001fe4000f8ec03f */
[----:B------:R-:W-:-:S04]  /*0490*/  UIADD3 UR4, -UR6, 0x100000, URZ ;  /* 0x0010000006047890 */ /* 0x000fc8000fffe13f */
[----:B------:R-:W-:Y:S02]  /*04a0*/  USHF.L.U32 UR5, UR4, 0xb, URZ ;  /* 0x0000000b04057899 */ /* 0x000fe4000800063f */
[----:B------:R-:W-:Y:S02]  /*04b0*/  USHF.L.U32 UR4, UR4, 0x1, URZ ;  /* 0x0000000104047899 */ /* 0x000fe4000800063f */
[----:B------:R-:W-:-:S04]  /*04c0*/  UIADD3 UR6, -UR7, 0x100000, URZ ;  /* 0x0010000007067890 */ /* 0x000fc8000fffe13f */
[----:B------:R-:W-:Y:S02]  /*04d0*/  USHF.L.U32 UR7, UR6, 0xb, URZ ;  /* 0x0000000b06077899 */ /* 0x000fe4000800063f */
[----:B------:R-:W-:Y:S01]  /*04e0*/  USHF.L.U32 UR6, UR6, 0x1, URZ ;  /* 0x0000000106067899 */ /* 0x000fe2000800063f */
[----:B------:R-:W0:Y:S03]  /*04f0*/  FENCE.VIEW.ASYNC.S ;  /* 0x00000000000073c6 */ /* 0x000e260000000000 */
[----:B0-----:R3:W0:Y:S08]  /*0500*/  SYNCS.EXCH.64 URZ, [UR8+0x33450], UR4 ;  /* 0x03345004083f75b2 */ /* 0x0016300008000100 */
[----:B------:R3:W0:Y:S01]  /*0510*/  SYNCS.EXCH.64 URZ, [UR8+0x33460], UR6 ;  /* 0x03346006083f75b2 */ /* 0x0006220008000100 */
[----:B------:R3:W0:Y:S01]  /*0520*/  SYNCS.EXCH.64 URZ, [UR8+0x33458], UR4 ;  /* 0x03345804083f75b2 */ /* 0x0006220008000100 */
[----:B------:R3:W0:Y:S02]  /*0530*/  SYNCS.EXCH.64 URZ, [UR8+0x33468], UR6 ;  /* 0x03346806083f75b2 */ /* 0x0006240008000100 */
[----:B---3--:R-:W-:Y:S01]  /*0540*/  NOP ;  /* 0x0000000000007918 */ /* 0x008fe20000000000 */
.L_x_245:
[----:B------:R-:W3:Y:S01]  /*0550*/  SHFL.IDX PT, R2, R0, RZ, 0x1f ;  /* 0x00001fff00027589 */ /* 0x000ee200000e0000 */
[----:B------:R-:W-:Y:S01]  /*0560*/  NOP ;  /* 0x0000000000007918 */ /* 0x000fe20000000000 */
[----:B---3--:R-:W-:-:S13]  /*0570*/  ISETP.NE.AND P0, PT, R2, RZ, PT ;  /* 0x000000ff0200720c */ /* 0x008fda0003f05270 */
[----:B------:R-:W-:Y:S05]  /*0580*/  @P0 BRA `(.L_x_246) ;  /* 0x0000000000380947 */ /* 0x000fea0003800000 */
[----:B0-----:R-:W0:Y:S01]  /*0590*/  S2UR UR5, SR_CgaCtaId ;  /* 0x00000000000579c3 */ /* 0x001e220000008800 */
[----:B------:R-:W-:Y:S01]  /*05a0*/  UMOV UR4, 0x400 ;  /* 0x0000040000047882 */ /* 0x000fe20000000000 */
[----:B------:R-:W-:Y:S01]  /*05b0*/  UMOV UR7, 0x1 ;  /* 0x0000000100077882 */ /* 0x000fe20000000000 */
[----:B------:R-:W-:Y:S01]  /*05c0*/  ELECT P0, URZ, PT ;  /* 0x00000000003f782f */ /* 0x000fe20003800000 */
[----:B0-----:R-:W-:Y:S02]  /*05d0*/  ULEA UR6, UR5, UR4, 0x18 ;  /* 0x0000000405067291 */ /* 0x001fe4000f8ec03f */
[----:B------:R-:W-:-:S04]  /*05e0*/  UIADD3 UR4, -UR7, 0x100000, URZ ;  /* 0x0010000007047890 */ /* 0x000fc8000fffe13f */
[----:B------:R-:W-:Y:S02]  /*05f0*/  USHF.L.U32 UR5, UR4, 0xb, URZ ;  /* 0x0000000b04057899 */ /* 0x000fe4000800063f */
[----:B------:R-:W-:Y:S01]  /*0600*/  USHF.L.U32 UR4, UR4, 0x1, URZ ;  /* 0x0000000104047899 */ /* 0x000fe2000800063f */
[----:B------:R-:W0:Y:S11]  /*0610*/  FENCE.VIEW.ASYNC.S ;  /* 0x00000000000073c6 */ /* 0x000e360000000000 */
[----:B0-----:R3:W0:Y:S01]  /*0620*/  SYNCS.EXCH.64 URZ, [UR6+0x33470], UR4 ;  /* 0x03347004063f75b2 */ /* 0x0016220008000100 */
[----:B------:R3:W0:Y:S01]  /*0630*/  SYNCS.EXCH.64 URZ, [UR6+0x33480], UR4 ;  /* 0x03348004063f75b2 */ /* 0x0006220008000100 */
[----:B------:R3:W0:Y:S01]  /*0640*/  SYNCS.EXCH.64 URZ, [UR6+0x33478], UR4 ;  /* 0x03347804063f75b2 */ /* 0x0006220008000100 */
[----:B------:R3:W0:Y:S02]  /*0650*/  SYNCS.EXCH.64 URZ, [UR6+0x33488], UR4 ;  /* 0x03348804063f75b2 */ /* 0x0006240008000100 */
[----:B---3--:R-:W-:Y:S01]  /*0660*/  NOP ;  /* 0x0000000000007918 */ /* 0x008fe20000000000 */
.L_x_246:
        /* <DEDUP_REMOVED lines=22> */
.L_x_247:
        /* <DEDUP_REMOVED lines=22> */
.L_x_248:
[----:B------:R-:W-:Y:S01]  /*0930*/  PLOP3.LUT P0, PT, PT, PT, UP0, 0x80, 0x0 ;  /* 0x000000000000781c */ /* 0x000fe20003f0f008 */
[----:B------:R-:W-:Y:S01]  /*0940*/  UMOV UR40, 0x1 ;  /* 0x0000000100287882 */ /* 0x000fe20000000000 */
[----:B------:R-:W-:Y:S01]  /*0950*/  NOP ;  /* 0x0000000000007918 */ /* 0x000fe20000000000 */
[----:B------:R-:W-:Y:S01]  /*0960*/  USEL UR40, UR40, 0x2, !UP0 ;  /* 0x0000000228287887 */ /* 0x000fe2000c000000 */
[----:B------:R-:W-:Y:S01]  /*0970*/  ULDC.64 UR46, c[0x0][0x208] ;  /* 0x00008200002e7ab9 */ /* 0x000fe20000000a00 */
[----:B012-4-:R-:W-:Y:S08]  /*0980*/  BAR.SYNC.DEFER_BLOCKING 0x0 ;  /* 0x0000000000007b1d */ /* 0x017ff00000010000 */
[----:B------:R-:W-:Y:S05]  /*0990*/  @!P0 BRA `(.L_x_249) ;  /* 0x000000c400888947 */ /* 0x000fea0003800000 */
.L_x_250:
[----:B------:R-:W-:-:S08]  /*09a0*/  NOP ;  /* 0x0000000000007918 */ /* 0x000fd00000000000 */
[----:B------:R-:W0:Y:S02]  /*09b0*/  USETMAXREG.TRY_ALLOC.CTAPOOL UP0, 0xf0 ;  /* 0x000000f0000079c8 */ /* 0x000e240008000600 */
[----:B0-----:R-:W-:-:S13]  /*09c0*/  PLOP3.LUT P0, PT, PT, PT, UP0, 0x80, 0x0 ;  /* 0x000000000000781c */ /* 0x001fda0003f0f008 */
[----:B------:R-:W-:Y:S05]  /*09d0*/  @!P0 BRA `(.L_x_250) ;  /* 0xfffffffc00f08947 */ /* 0x000fea000383ffff */
[----:B------:R-:W0:Y:S01]  /*09e0*/  S2R R2, SR_TID.X ;  /* 0x0000000000027919 */ /* 0x000e220000002100 */
[----:B------:R-:W1:Y:S01]  /*09f0*/  S2UR UR5, SR_CgaCtaId ;  /* 0x00000000000579c3 */ /* 0x000e620000008800 */
[----:B------:R-:W-:-:S07]  /*0a00*/  UMOV UR4, 0x400 ;  /* 0x0000040000047882 */ /* 0x000fce0000000000 */
[----:B------:R-:W-:Y:S06]  /*0a10*/  BAR.ARV 0x8, 0x120 ;  /* 0x0204800000007b1d */ /* 0x000fec0000002000 */
[----:B-1----:R-:W-:Y:S01]  /*0a20*/  ULEA UR4, UR5, UR4, 0x18 ;  /* 0x0000000405047291 */ /* 0x002fe2000f8ec03f */
[----:B0-----:R-:W-:-:S04]  /*0a30*/  LOP3.LUT R0, R2, 0xffffff80, RZ, 0xc0, !PT ;  /* 0xffffff8002007812 */ /* 0x001fc800078ec0ff */
[----:B------:R-:W-:-:S13]  /*0a40*/  ISETP.NE.AND P0, PT, R0, 0x80, PT ;  /* 0x000000800000780c */ /* 0x000fda0003f05270 */
[----:B------:R-:W-:Y:S08]  /*0a50*/  @!P0 BAR.ARV 0x9, 0x100 ;  /* 0x0244000000008b1d */ /* 0x000ff00000002000 */
[----:B------:R-:W-:Y:S06]  /*0a60*/  BAR.SYNC.DEFER_BLOCKING 0x5, 0x180 ;  /* 0x0146000000007b1d */ /* 0x000fec0000010000 */
[----:B------:R-:W0:Y:S01]  /*0a70*/  LDS.128 R64, [UR4+0x334d0] ;  /* 0x0334d004ff407984 */ /* 0x000e220008000c00 */
[----:B------:R-:W-:Y:S01]  /*0a80*/  ULDC UR4, c[0x0][0xc14] ;  /* 0x0003050000047ab9 */ /* 0x000fe20000000800 */
[----:B------:R-:W-:Y:S06]  /*0a90*/  BAR.ARV 0x4, 0x180 ;  /* 0x0106000000007b1d */ /* 0x000fec0000002000 */
[----:B0-----:R-:W-:-:S13]  /*0aa0*/  ISETP.GE.AND P0, PT, R67, UR4, PT ;  /* 0x0000000443007c0c */ /* 0x001fda000bf06270 */
[----:B------:R-:W-:Y:S05]  /*0ab0*/  @P0 EXIT ;  /* 0x000000000000094d */ /* 0x000fea0003800000 */
[----:B------:R-:W-:Y:S01]  /*0ac0*/  VIADD R223, R2, 0xffffff80 ;  /* 0xffffff8002df7836 */ /* 0x000fe20000000000 */
[----:B------:R-:W-:Y:S01]  /*0ad0*/  R2UR UR5, R66 ;  /* 0x00000000420572ca */ /* 0x000fe200000e0000 */
[----:B------:R-:W-:Y:S01]  /*0ae0*/  ULOP3.LUT UR44, UR40, 0x1, URZ, 0xfc, !UPT ;  /* 0x00000001282c7892 */ /* 0x000fe2000f8efc3f */
[----:B------:R-:W-:Y:S02]  /*0af0*/  UMOV UR43, URZ ;  /* 0x0000003f002b7c82 */ /* 0x000fe40008000000 */
[----:B------:R-:W-:Y:S01]  /*0b00*/  SHF.R.S32.HI R0, RZ, 0x1f, R223 ;  /* 0x0000001fff007819 */ /* 0x000fe200000114df */
[----:B------:R-:W-:Y:S01]  /*0b10*/  UMOV UR42, URZ ;  /* 0x0000003f002a7c82 */ /* 0x000fe20008000000 */
[----:B------:R-:W-:Y:S02]  /*0b20*/  UMOV UR50, URZ ;  /* 0x0000003f00327c82 */ /* 0x000fe40008000000 */
[CC--:B------:R-:W-:Y:S02]  /*0b30*/  LEA.HI R2, R0.reuse, R223.reuse, RZ, 0x7 ;  /* 0x000000df00027211 */ /* 0x0c0fe400078f38ff */
[----:B------:R-:W-:-:S02]  /*0b40*/  LEA.HI R3, R0, R223, RZ, 0x4 ;  /* 0x000000df00037211 */ /* 0x000fc400078f20ff */
[----:B------:R-:W-:Y:S02]  /*0b50*/  LOP3.LUT R4, R2, 0xffffff80, RZ, 0xc0, !PT ;  /* 0xffffff8002047812 */ /* 0x000fe400078ec0ff */
[----:B------:R-:W-:Y:S02]  /*0b60*/  SHF.R.S32.HI R6, RZ, 0x4, R3 ;  /* 0x00000004ff067819 */ /* 0x000fe40000011403 */
[----:B------:R-:W-:Y:S01]  /*0b70*/  SHF.R.S32.HI R23, RZ, 0x7, R2 ;  /* 0x00000007ff177819 */ /* 0x000fe20000011402 */
[----:B------:R-:W-:Y:S01]  /*0b80*/  IMAD.IADD R19, R223, 0x1, -R4 ;  /* 0x00000001df137824 */ /* 0x000fe200078e0a04 */
[----:B------:R-:W-:Y:S02]  /*0b90*/  LEA.HI R4, R0, R223, RZ, 0x5 ;  /* 0x000000df00047211 */ /* 0x000fe400078f28ff */
[----:B------:R-:W-:Y:S02]  /*0ba0*/  LEA.HI R2, R2, R23, RZ, 0x1 ;  /* 0x0000001702027211 */ /* 0x000fe400078f08ff */
[----:B------:R-:W-:Y:S01]  /*0bb0*/  SHF.R.S32.HI R8, RZ, 0x1f, R19 ;  /* 0x0000001fff087819 */ /* 0x000fe20000011413 */
[----:B------:R-:W-:Y:S01]  /*0bc0*/  IMAD.SHL.U32 R5, R4, 0x20, RZ ;  /* 0x0000002004057824 */ /* 0x000fe200078e00ff */
[----:B------:R-:W-:-:S02]  /*0bd0*/  LOP3.LUT R4, R3, 0x3fffff0, RZ, 0xc0, !PT ;  /* 0x03fffff003047812 */ /* 0x000fc400078ec0ff */
[----:B------:R-:W-:Y:S02]  /*0be0*/  LEA.HI R7, R8, R19, RZ, 0x2 ;  /* 0x0000001308077211 */ /* 0x000fe400078f10ff */
[----:B------:R-:W-:Y:S01]  /*0bf0*/  LEA.HI R3, R3, R6, RZ, 0x1 ;  /* 0x0000000603037211 */ /* 0x000fe200078f08ff */
[----:B------:R-:W-:Y:S01]  /*0c00*/  IMAD.IADD R4, R223, 0x1, -R4 ;  /* 0x00000001df047824 */ /* 0x000fe200078e0a04 */
[--C-:B------:R-:W-:Y:S02]  /*0c10*/  SHF.R.S32.HI R9, RZ, 0x2, R7.reuse ;  /* 0x00000002ff097819 */ /* 0x100fe40000011407 */
[----:B------:R-:W-:Y:S02]  /*0c20*/  SHF.R.S32.HI R10, RZ, 0x1f, R7 ;  /* 0x0000001fff0a7819 */ /* 0x000fe40000011407 */
[----:B------:R-:W-:Y:S02]  /*0c30*/  LOP3.LUT R3, R3, 0x1ffffffe, RZ, 0xc0, !PT ;  /* 0x1ffffffe03037812 */ /* 0x000fe400078ec0ff */
[----:B------:R-:W-:-:S02]  /*0c40*/  LEA.HI R10, R10, R9, RZ, 0x3 ;  /* 0x000000090a0a7211 */ /* 0x000fc400078f18ff */
[----:B------:R-:W-:Y:S01]  /*0c50*/  LOP3.LUT R2, R2, 0x3fffffe, RZ, 0xc0, !PT ;  /* 0x03fffffe02027812 */ /* 0x000fe200078ec0ff */
[----:B------:R-:W-:Y:S01]  /*0c60*/  IMAD.IADD R3, R6, 0x1, -R3 ;  /* 0x0000000106037824 */ /* 0x000fe200078e0a03 */
[----:B------:R-:W-:Y:S02]  /*0c70*/  LOP3.LUT R10, R10, 0xfffffff8, RZ, 0xc0, !PT ;  /* 0xfffffff80a0a7812 */ /* 0x000fe400078ec0ff */
[----:B------:R-:W-:Y:S01]  /*0c80*/  LEA.HI R8, R8, R19, RZ, 0x5 ;  /* 0x0000001308087211 */ /* 0x000fe200078f28ff */
[----:B------:R-:W-:Y:S01]  /*0c90*/  IMAD.IADD R221, R23, 0x1, -R2 ;  /* 0x0000000117dd7824 */ /* 0x000fe200078e0a02 */
[----:B------:R-:W-:Y:S01]  /*0ca0*/  LEA.HI R0, R0, R223, RZ, 0x3 ;  /* 0x000000df00007211 */ /* 0x000fe200078f18ff */
[----:B------:R-:W-:Y:S01]  /*0cb0*/  IMAD.IADD R9, R9, 0x1, -R10 ;  /* 0x0000000109097824 */ /* 0x000fe200078e0a0a */
[----:B------:R-:W-:Y:S02]  /*0cc0*/  LOP3.LUT R5, R5, 0xfffffc00, RZ, 0xc0, !PT ;  /* 0xfffffc0005057812 */ /* 0x000fe400078ec0ff */
[----:B------:R-:W-:-:S02]  /*0cd0*/  LOP3.LUT R6, R7, 0x7ffffffc, RZ, 0xc0, !PT ;  /* 0x7ffffffc07067812 */ /* 0x000fc400078ec0ff */
[----:B------:R-:W-:Y:S01]  /*0ce0*/  SHF.R.S32.HI R8, RZ, 0x5, R8 ;  /* 0x00000005ff087819 */ /* 0x000fe20000011408 */
[----:B------:R-:W-:Y:S01]  /*0cf0*/  IMAD R4, R4, 0x40, R5 ;  /* 0x0000004004047824 */ /* 0x000fe200078e0205 */
[----:B------:R-:W-:Y:S01]  /*0d00*/  LOP3.LUT R2, R0, 0x1ffffff8, RZ, 0xc0, !PT ;  /* 0x1ffffff800027812 */ /* 0x000fe200078ec0ff */
[----:B------:R-:W-:Y:S01]  /*0d10*/  IMAD.MOV.U32 R5, RZ, RZ, -0x2 ;  /* 0xfffffffeff057424 */ /* 0x000fe200078e00ff */
[----:B------:R-:W-:Y:S01]  /*0d20*/  SHF.R.S32.HI R16, RZ, 0x3, R0 ;  /* 0x00000003ff107819 */ /* 0x000fe20000011400 */
[----:B------:R-:W-:Y:S02]  /*0d30*/  IMAD.IADD R6, R19, 0x1, -R6 ;  /* 0x0000000113067824 */ /* 0x000fe400078e0a06 */
[----:B------:R-:W-:Y:S02]  /*0d40*/  IMAD R8, R8, 0x10, R9 ;  /* 0x0000001008087824 */ /* 0x000fe400078e0209 */
[----:B------:R-:W-:Y:S02]  /*0d50*/  IMAD.IADD R2, R223, 0x1, -R2 ;  /* 0x00000001df027824 */ /* 0x000fe400078e0a02 */
[----:B------:R-:W-:-:S02]  /*0d60*/  IMAD R222, R3, 0x8, R4 ;  /* 0x0000000803de7824 */ /* 0x000fc400078e0204 */
[----:B------:R-:W-:Y:S02]  /*0d70*/  IMAD R220, R6, R5, 0xa0 ;  /* 0x000000a006dc7424 */ /* 0x000fe400078e0205 */
[----:B------:R-:W-:Y:S02]  /*0d80*/  IMAD R221, R221, 0x40, R8 ;  /* 0x00000040dddd7824 */ /* 0x000fe400078e0208 */
[----:B------:R-:W-:-:S07]  /*0d90*/  IMAD.SHL.U32 R2, R2, 0x8, RZ ;  /* 0x0000000802027824 */ /* 0x000fce00078e00ff */
.L_x_294:
[----:B0-----:R-:W0:Y:S01]  /*0da0*/  LDC.64 R4, c[0x0][0xc60] ;  /* 0x00031800ff047b82 */ /* 0x001e220000000a00 */
[----:B------:R-:W-:Y:S01]  /*0db0*/  ULDC.64 UR6, c[0x0][0xa28] ;  /* 0x00028a0000067ab9 */ /* 0x000fe20000000a00 */
[----:B------:R-:W-:Y:S01]  /*0dc0*/  ULDC.64 UR8, c[0x0][0xa20] ;  /* 0x0002880000087ab9 */ /* 0x000fe20000000a00 */
[----:B------:R-:W-:Y:S01]  /*0dd0*/  ULDC UR4, c[0x0][0x404] ;  /* 0x0001010000047ab9 */ /* 0x000fe20000000800 */
[----:B0-----:R-:W-:-:S06]  /*0de0*/  IMAD.WIDE R4, R67, 0x4, R4 ;  /* 0x0000000443047825 */ /* 0x001fcc00078e0204 */
[----:B--2---:R-:W2:Y:S01]  /*0df0*/  LDG.E R4, desc[UR46][R4.64] ;  /* 0x0000002e04047981 */ /* 0x004ea2000c1e1900 */
[----:B------:R-:W-:Y:S02]  /*0e00*/  UISETP.NE.U32.AND UP0, UPT, UR6, URZ, UPT ;  /* 0x0000003f0600728c */ /* 0x000fe4000bf05070 */
[----:B------:R-:W-:Y:S02]  /*0e10*/  UISETP.NE.U32.AND UP1, UPT, UR8, URZ, UPT ;  /* 0x0000003f0800728c */ /* 0x000fe4000bf25070 */
[----:B------:R-:W-:Y:S02]  /*0e20*/  UISETP.NE.AND.EX UP0, UPT, UR7, URZ, UPT, UP0 ;  /* 0x0000003f0700728c */ /* 0x000fe4000bf05300 */
[----:B------:R-:W-:-:S04]  /*0e30*/  UISETP.NE.AND.EX UP1, UPT, UR9, URZ, UPT, UP1 ;  /* 0x0000003f0900728c */ /* 0x000fc8000bf25310 */
[----:B------:R-:W-:Y:S02]  /*0e40*/  PLOP3.LUT P0, PT, PT, PT, UP0, 0x80, 0x0 ;  /* 0x000000000000781c */ /* 0x000fe40003f0f008 */
[----:B------:R-:W-:Y:S02]  /*0e50*/  PLOP3.LUT P1, PT, PT, PT, UP1, 0x80, 0x0 ;  /* 0x000000000000781c */ /* 0x000fe40003f2f018 */
[----:B--2---:R-:W-:-:S13]  /*0e60*/  R2UR UR36, R4 ;  /* 0x00000000042472ca */ /* 0x004fda00000e0000 */
[----:B------:R-:W-:Y:S02]  /*0e70*/  USHF.R.S32.HI UR37, URZ, 0x1f, UR36 ;  /* 0x0000001f3f257899 */ /* 0x000fe40008011424 */
[----:B------:R-:W-:Y:S02]  /*0e80*/  @UP0 ULEA UR6, UP2, UR36, UR6, 0x2 ;  /* 0x0000000624060291 */ /* 0x000fe4000f84103f */
[----:B------:R-:W-:Y:S02]  /*0e90*/  @UP1 ULEA UR8, UP3, UR36, UR8, 0x2 ;  /* 0x0000000824081291 */ /* 0x000fe4000f86103f */
[----:B------:R-:W-:Y:S02]  /*0ea0*/  @UP0 ULEA.HI.X UR7, UR36, UR7, UR37, 0x2, UP2 ;  /* 0x0000000724070291 */ /* 0x000fe400090f1425 */
[----:B------:R-:W-:Y:S01]  /*0eb0*/  @UP1 ULEA.HI.X UR9, UR36, UR9, UR37, 0x2, UP3 ;  /* 0x0000000924091291 */ /* 0x000fe200098f1425 */
[----:B------:R-:W-:Y:S02]  /*0ec0*/  IMAD.U32 R4, RZ, RZ, UR6 ;  /* 0x00000006ff047e24 */ /* 0x000fe4000f8e00ff */
[----:B---34-:R-:W-:-:S02]  /*0ed0*/  IMAD.U32 R6, RZ, RZ, UR8 ;  /* 0x00000008ff067e24 */ /* 0x018fc4000f8e00ff */
[----:B------:R-:W-:Y:S01]  /*0ee0*/  IMAD.U32 R5, RZ, RZ, UR7 ;  /* 0x00000007ff057e24 */ /* 0x000fe2000f8e00ff */
[----:B------:R-:W-:Y:S01]  /*0ef0*/  ULDC.64 UR6, c[0x0][0x3f8] ;  /* 0x0000fe0000067ab9 */ /* 0x000fe20000000a00 */
[----:B------:R-:W-:-:S03]  /*0f00*/  IMAD.U32 R7, RZ, RZ, UR9 ;  /* 0x00000009ff077e24 */ /* 0x000fc6000f8e00ff */
[----:B------:R-:W2:Y:S04]  /*0f10*/  @P0 LDG.E R4, desc[UR46][R4.64] ;  /* 0x0000002e04040981 */ /* 0x000ea8000c1e1900 */
[----:B------:R-:W3:Y:S01]  /*0f20*/  @P1 LDG.E R6, desc[UR46][R6.64] ;  /* 0x0000002e06061981 */ /* 0x000ee2000c1e1900 */
[----:B------:R-:W-:Y:S01]  /*0f30*/  UISETP.NE.U32.AND UP0, UPT, UR6, URZ, UPT ;  /* 0x0000003f0600728c */ /* 0x000fe2000bf05070 */
[----:B------:R-:W-:Y:S01]  /*0f40*/  IMAD.MOV.U32 R18, RZ, RZ, R65 ;  /* 0x000000ffff127224 */ /* 0x000fe200078e0041 */
[----:B------:R-:W-:Y:S01]  /*0f50*/  UMOV UR49, URZ ;  /* 0x0000003f00317c82 */ /* 0x000fe20008000000 */
[----:B------:R-:W-:Y:S01]  /*0f60*/  ULDC UR6, c[0x0][0x2e0] ;  /* 0x0000b80000067ab9 */ /* 0x000fe20000000800 */
[----:B------:R-:W-:Y:S01]  /*0f70*/  UISETP.NE.AND.EX UP0, UPT, UR7, URZ, UPT, UP0 ;  /* 0x0000003f0700728c */ /* 0x000fe2000bf05300 */
[----:B------:R-:W-:Y:S01]  /*0f80*/  IMAD.MOV.U32 R3, RZ, RZ, RZ ;  /* 0x000000ffff037224 */ /* 0x000fe200078e00ff */
[----:B------:R-:W-:Y:S01]  /*0f90*/  UMOV UR38, UR5 ;  /* 0x0000000500267c82 */ /* 0x000fe20008000000 */
[----:B------:R-:W-:Y:S01]  /*0fa0*/  IMAD.MOV.U32 R0, RZ, RZ, RZ ;  /* 0x000000ffff007224 */ /* 0x000fe200078e00ff */
[----:B------:R-:W-:Y:S01]  /*0fb0*/  USEL UR4, UR4, 0x1, UP0 ;  /* 0x0000000104047887 */ /* 0x000fe20008000000 */
[----:B------:R-:W-:Y:S01]  /*0fc0*/  IMAD.MOV.U32 R119, RZ, RZ, RZ ;  /* 0x000000ffff777224 */ /* 0x000fe200078e00ff */
[----:B-----5:R-:W-:-:S02]  /*0fd0*/  CS2R R8, SRZ ;  /* 0x0000000000087805 */ /* 0x020fc4000001ff00 */
[----:B------:R-:W-:Y:S01]  /*0fe0*/  CS2R R10, SRZ ;  /* 0x00000000000a7805 */ /* 0x000fe2000001ff00 */
[----:B------:R-:W-:Y:S01]  /*0ff0*/  UIMAD UR4, UR4, UR6, URZ ;  /* 0x00000006040472a4 */ /* 0x000fe2000f8e023f */
[----:B-1----:R-:W-:Y:S02]  /*1000*/  CS2R R12, SRZ ;  /* 0x00000000000c7805 */ /* 0x002fe4000001ff00 */
[----:B------:R-:W-:Y:S01]  /*1010*/  CS2R R14, SRZ ;  /* 0x00000000000e7805 */ /* 0x000fe2000001ff00 */
[----:B------:R-:W-:Y:S01]  /*1020*/  ULDC UR6, c[0x0][0x428] ;  /* 0x00010a0000067ab9 */ /* 0x000fe20000000800 */
[----:B------:R-:W-:Y:S01]  /*1030*/  CS2R R20, SRZ ;  /* 0x0000000000147805 */ /* 0x000fe2000001ff00 */
[----:B------:R-:W-:Y:S01]  /*1040*/  UISETP.NE.AND UP0, UPT, UR6, 0x1, UPT ;  /* 0x000000010600788c */ /* 0x000fe2000bf05270 */
        /* <DEDUP_REMOVED lines=33> */
[----:B------:R-:W-:Y:S01]  /*1260*/  CS2R R132, SRZ ;  /* 0x0000000000847805 */ /* 0x000fe2000001ff00 */
[----:B------:R-:W-:Y:S01]  /*1270*/  IMAD.MOV.U32 R96, RZ, RZ, RZ ;  /* 0x000000ffff607224 */ /* 0x000fe200078e00ff */
[----:B------:R-:W-:Y:S01]  /*1280*/  CS2R R134, SRZ ;  /* 0x0000000000867805 */ /* 0x000fe2000001ff00 */
[----:B------:R-:W-:Y:S02]  /*1290*/  IMAD.MOV.U32 R100, RZ, RZ, RZ ;  /* 0x000000ffff647224 */ /* 0x000fe400078e00ff */
[----:B------:R-:W-:Y:S01]  /*12a0*/  IMAD.MOV.U32 R137, RZ, RZ, RZ ;  /* 0x000000ffff897224 */ /* 0x000fe200078e00ff */
[----:B--2---:R-:W-:Y:S02]  /*12b0*/  @P0 R2UR UR49, R4 ;  /* 0x00000000043102ca */ /* 0x004fe400000e0000 */
[----:B------:R-:W-:-:S02]  /*12c0*/  PLOP3.LUT P0, PT, PT, PT, PT, 0x80, 0x0 ;  /* 0x000000000000781c */ /* 0x000fc40003f0f070 */
[----:B---3--:R-:W-:Y:S01]  /*12d0*/  @P1 R2UR UR4, R6 ;  /* 0x00000000060412ca */ /* 0x008fe200000e0000 */
[----:B------:R-:W-:-:S14]  /*12e0*/  @P1 BRA `(.L_x_251) ;  /* 0x0000000000341947 */ /* 0x000fdc0003800000 */
[----:B------:R-:W-:Y:S02]  /*12f0*/  ULDC.64 UR6, c[0x0][0xa08] ;  /* 0x0002820000067ab9 */ /* 0x000fe40000000a00 */
[----:B------:R-:W-:-:S04]  /*1300*/  ISETP.NE.U32.AND P1, PT, RZ, UR6, PT ;  /* 0x00000006ff007c0c */ /* 0x000fc8000bf25070 */
[----:B------:R-:W-:-:S13]  /*1310*/  ISETP.NE.AND.EX P1, PT, RZ, UR7, PT, P1 ;  /* 0x00000007ff007c0c */ /* 0x000fda000bf25310 */
[----:B------:R-:W-:Y:S05]  /*1320*/  @!P1 BRA `(.L_x_251) ;  /* 0x0000000000249947 */ /* 0x000fea0003800000 */
[----:B------:R-:W-:Y:S02]  /*1330*/  ULDC.64 UR6, c[0x0][0xa08] ;  /* 0x0002820000067ab9 */ /* 0x000fe40000000a00 */
[----:B------:R-:W-:-:S06]  /*1340*/  UIMAD.WIDE UR6, UR36, 0x4, UR6 ;  /* 0x00000004240678a5 */ /* 0x000fcc000f8e0206 */
[----:B------:R-:W-:Y:S02]  /*1350*/  IMAD.U32 R4, RZ, RZ, UR6 ;  /* 0x00000006ff047e24 */ /* 0x000fe4000f8e00ff */
[----:B------:R-:W-:-:S05]  /*1360*/  IMAD.U32 R5, RZ, RZ, UR7 ;  /* 0x00000007ff057e24 */ /* 0x000fca000f8e00ff */
[----:B------:R-:W2:Y:S04]  /*1370*/  LDG.E R7, desc[UR46][R4.64] ;  /* 0x0000002e04077981 */ /* 0x000ea8000c1e1900 */
[----:B------:R-:W3:Y:S01]  /*1380*/  LDG.E R6, desc[UR46][R4.64+0x4] ;  /* 0x0000042e04067981 */ /* 0x000ee2000c1e1900 */
[----:B--2---:R-:W-:Y:S02]  /*1390*/  R2UR UR4, R7 ;  /* 0x00000000070472ca */ /* 0x004fe400000e0000 */
[----:B---3--:R-:W-:-:S13]  /*13a0*/  R2UR UR6, R6 ;  /* 0x00000000060672ca */ /* 0x008fda00000e0000 */
[----:B------:R-:W-:-:S12]  /*13b0*/  UIADD3 UR4, -UR4, UR6, URZ ;  /* 0x0000000604047290 */ /* 0x000fd8000fffe13f */
.L_x_251:
[----:B------:R-:W-:Y:S01]  /*13c0*/  UIADD3 UR49, -UR49, UR4, URZ ;  /* 0x0000000431317290 */ /* 0x000fe2000fffe13f */
[----:B------:R-:W-:Y:S01]  /*13d0*/  IMAD.MOV.U32 R97, RZ, RZ, RZ ;  /* 0x000000ffff617224 */ /* 0x000fe200078e00ff */
[----:B------:R-:W-:Y:S01]  /*13e0*/  @UP0 ULDC UR6, c[0x0][0x42c] ;  /* 0x00010b0000060ab9 */ /* 0x000fe20000000800 */
[----:B------:R-:W-:Y:S01]  /*13f0*/  @UP0 ULDC UR4, c[0x0][0x430] ;  /* 0x00010c0000040ab9 */ /* 0x000fe20000000800 */
[----:B------:R-:W-:Y:S01]  /*1400*/  UISETP.GE.AND UP1, UPT, UR49, 0x1, UPT ;  /* 0x000000013100788c */ /* 0x000fe2000bf26270 */
[----:B------:R-:W-:Y:S01]  /*1410*/  CS2R R104, SRZ ;  /* 0x0000000000687805 */ /* 0x000fe2000001ff00 */
[----:B------:R-:W-:Y:S01]  /*1420*/  UIADD3 UR8, UR49, 0x9f, URZ ;  /* 0x0000009f31087890 */ /* 0x000fe2000fffe03f */
[----:B------:R-:W-:Y:S01]  /*1430*/  IMAD.MOV.U32 R136, RZ, RZ, RZ ;  /* 0x000000ffff887224 */ /* 0x000fe200078e00ff */
[----:B------:R-:W-:Y:S01]  /*1440*/  UIMAD.WIDE.U32 UR6, UR5, UR6, URZ ;  /* 0x00000006050672a5 */ /* 0x000fe2000f8e003f */
[----:B------:R-:W-:Y:S02]  /*1450*/  CS2R R138, SRZ ;  /* 0x00000000008a7805 */ /* 0x000fe4000001ff00 */
[----:B------:R-:W-:Y:S01]  /*1460*/  PLOP3.LUT P1, PT, PT, PT, UP1, 0x80, 0x0 ;  /* 0x000000000000781c */ /* 0x000fe20003f2f018 */
[----:B------:R-:W-:Y:S01]  /*1470*/  UIMAD.WIDE UR8, UR8, 0x66666667, URZ ;  /* 0x66666667080878a5 */ /* 0x000fe2000f8e023f */
[----:B------:R-:W-:Y:S01]  /*1480*/  IMAD.MOV.U32 R101, RZ, RZ, RZ ;  /* 0x000000ffff657224 */ /* 0x000fe200078e00ff */
[----:B------:R-:W-:Y:S01]  /*1490*/  @UP0 USHF.R.U32.HI UR38, URZ, UR4, UR7 ;  /* 0x000000043f260299 */ /* 0x000fe20008011607 */
[----:B------:R-:W-:Y:S01]  /*14a0*/  IMAD.MOV.U32 R108, RZ, RZ, RZ ;  /* 0x000000ffff6c7224 */ /* 0x000fe200078e00ff */
[----:B------:R-:W-:Y:S01]  /*14b0*/  USHF.R.U32.HI UR48, URZ, 0x1f, UR9 ;  /* 0x0000001f3f307899 */ /* 0x000fe20008011609 */
[----:B------:R-:W-:Y:S01]  /*14c0*/  CS2R R140, SRZ ;  /* 0x00000000008c7805 */ /* 0x000fe2000001ff00 */
[----:B------:R-:W-:Y:S01]  /*14d0*/  UMOV UR39, UR5 ;  /* 0x0000000500277c82 */ /* 0x000fe20008000000 */
[----:B------:R-:W-:Y:S01]  /*14e0*/  IMAD.MOV.U32 R112, RZ, RZ, RZ ;  /* 0x000000ffff707224 */ /* 0x000fe200078e00ff */
[----:B------:R-:W-:Y:S01]  /*14f0*/  ULEA.HI.SX32 UR48, UR9, UR48, 0x1a ;  /* 0x0000003009307291 */ /* 0x000fe2000f8fd23f */
[----:B------:R-:W-:-:S03]  /*1500*/  IMAD.MOV.U32 R143, RZ, RZ, RZ ;  /* 0x000000ffff8f7224 */ /* 0x000fc600078e00ff */
[----:B------:R-:W-:Y:S08]  /*1510*/  @!P1 BRA `(.L_x_252) ;  /* 0x0000008c00149947 */ /* 0x000ff00003800000 */
[----:B------:R-:W0:Y:S01]  /*1520*/  SHFL.IDX PT, R0, R23, RZ, 0x1f ;  /* 0x00001fff17007589 */ /* 0x000e2200000e0000 */
[----:B------:R-:W1:Y:S01]  /*1530*/  S2UR UR6, SR_CgaCtaId ;  /* 0x00000000000679c3 */ /* 0x000e620000008800 */
[----:B------:R-:W-:Y:S01]  /*1540*/  UMOV UR5, 0x400 ;  /* 0x0000040000057882 */ /* 0x000fe20000000000 */
[----:B0-----:R-:W-:Y:S01]  /*1550*/  R2UR UR41, R0 ;  /* 0x00000000002972ca */ /* 0x001fe200000e0000 */
[----:B-1----:R-:W-:-:S04]  /*1560*/  ULEA UR5, UR6, UR5, 0x18 ;  /* 0x0000000506057291 */ /* 0x002fc8000f8ec03f */
[----:B------:R-:W-:-:S04]  /*1570*/  UIADD3 UR5, UR5, 0x1e200, URZ ;  /* 0x0001e20005057890 */ /* 0x000fc8000fffe03f */
[----:B------:R-:W-:-:S04]  /*1580*/  ULOP3.LUT UP0, URZ, UR5, 0x9f, URZ, 0xc0, !UPT ;  /* 0x0000009f053f7892 */ /* 0x000fc8000f80c03f */
[----:B------:R-:W-:Y:S02]  /*1590*/  ULEA.HI UR4, UR41, UR41, URZ, 0x1 ;  /* 0x0000002929047291 */ /* 0x000fe4000f8f083f */
[----:B------:R-:W-:Y:S02]  /*15a0*/  PLOP3.LUT P0, PT, PT, PT, UP0, 0x80, 0x0 ;  /* 0x000000000000781c */ /* 0x000fe40003f0f008 */
[----:B------:R-:W-:-:S04]  /*15b0*/  ULOP3.LUT UR4, UR4, 0x3e, URZ, 0xc0, !UPT ;  /* 0x0000003e04047892 */ /* 0x000fc8000f8ec03f */
[----:B------:R-:W-:-:S04]  /*15c0*/  UIADD3 UR4, UR41, -UR4, URZ ;  /* 0x8000000429047290 */ /* 0x000fc8000fffe03f */
[----:B------:R-:W-:-:S04]  /*15d0*/  ULEA UR4, UR4, UR5, 0xc ;  /* 0x0000000504047291 */ /* 0x000fc8000f8e603f */
[----:B------:R-:W-:-:S04]  /*15e0*/  USHF.R.U32.HI UR4, URZ, 0x4, UR4 ;  /* 0x000000043f047899 */ /* 0x000fc80008011604 */
[----:B------:R-:W-:Y:S01]  /*15f0*/  ULOP3.LUT UR51, UR4, 0x3fff, URZ, 0xc0, !UPT ;  /* 0x00003fff04337892 */ /* 0x000fe2000f8ec03f */
[----:B------:R-:W-:Y:S11]  /*1600*/  @!P0 BRA `(.L_x_253) ;  /* 0x0000000000408947 */ /* 0x000ff60003800000 */
[----:B------:R-:W-:Y:S01]  /*1610*/  MOV R0, 0x0 ;  /* 0x0000000000007802 */ /* 0x000fe20000000f00 */
[----:B------:R-:W-:Y:S01]  /*1620*/  ULDC.64 UR4, c[0x4][0xc0] ;  /* 0x0100300000047ab9 */ /* 0x000fe20000000a00 */
[----:B------:R-:W-:Y:S01]  /*1630*/  ULDC.64 UR6, c[0x4][0x28] ;  /* 0x01000a0000067ab9 */ /* 0x000fe20000000a00 */
[----:B------:R-:W-:Y:S01]  /*1640*/  IMAD.U32 R4, RZ, RZ, UR4 ;  /* 0x00000004ff047e24 */ /* 0x000fe2000f8e00ff */
[----:B------:R0:W1:Y:S01]  /*1650*/  LDC.64 R14, c[0x4][R0] ;  /* 0x01000000000e7b82 */ /* 0x0000620000000a00 */
        /* <DEDUP_REMOVED lines=8> */
[----:B0-----:R-:W-:-:S07]  /*16e0*/  IMAD.MOV.U32 R13, RZ, RZ, RZ ;  /* 0x000000ffff0d7224 */ /* 0x001fce00078e00ff */
[----:B------:R-:W-:-:S07]  /*16f0*/  LEPC R20, `(.L_x_253) ;  /* 0x000000001014794e */ /* 0x000fce0000000000 */
[----:B-1----:R-:W-:Y:S05]  /*1700*/  CALL.ABS.NOINC R14 ;  /* 0x000000000e007343 */ /* 0x002fea0003c00000 */
.L_x_253:
        /* <DEDUP_REMOVED lines=10> */
[----:B------:R-:W-:Y:S01]  /*17b0*/  @UP0 ULDC.64 UR14, c[0x0][0x9a8] ;  /* 0x00026a00000e0ab9 */ /* 0x000fe20000000a00 */
[----:B------:R-:W-:Y:S01]  /*17c0*/  @UP0 ULDC.64 UR18, c[0x0][0x9b0] ;  /* 0x00026c0000120ab9 */ /* 0x000fe20000000a00 */
[----:B------:R-:W-:Y:S01]  /*17d0*/  @UP1 ULDC.64 UR16, c[0x0][0x9b8] ;  /* 0x00026e0000101ab9 */ /* 0x000fe20000000a00 */
[----:B------:R-:W-:Y:S02]  /*17e0*/  @UP0 UIMAD UR8, UR37, UR14, URZ ;  /* 0x0000000e250802a4 */ /* 0x000fe4000f8e023f */
[----:B------:R-:W-:Y:S02]  /*17f0*/  @UP1 UIMAD UR10, UR37, UR16, URZ ;  /* 0x00000010250a12a4 */ /* 0x000fe4000f8e023f */
[----:B------:R-:W-:Y:S02]  /*1800*/  @UP0 UIMAD UR15, UR36, UR15, UR8 ;  /* 0x0000000f240f02a4 */ /* 0x000fe4000f8e0208 */
[----:B------:R-:W-:Y:S02]  /*1810*/  @UP1 UIMAD.WIDE.U32 UR8, UR36, UR16, URZ ;  /* 0x00000010240812a5 */ /* 0x000fe4000f8e003f */
[----:B------:R-:W-:-:S02]  /*1820*/  @UP0 UIMAD.WIDE.U32 UR12, UR36, UR14, URZ ;  /* 0x0000000e240c02a5 */ /* 0x000fc4000f8e003f */
[----:B------:R-:W-:Y:S02]  /*1830*/  @UP1 UIMAD UR16, UR36, UR17, UR10 ;  /* 0x00000011241012a4 */ /* 0x000fe4000f8e020a */
[----:B------:R-:W-:Y:S02]  /*1840*/  @UP1 USHF.R.S32.HI UR17, URZ, 0x1f, UR38 ;  /* 0x0000001f3f111899 */ /* 0x000fe40008011426 */
[----:B------:R-:W-:Y:S01]  /*1850*/  @UP0 USHF.R.S32.HI UR14, URZ, 0x1f, UR38 ;  /* 0x0000001f3f0e0899 */ /* 0x000fe20008011426 */
[----:B------:R-:W-:Y:S01]  /*1860*/  @UP1 ULDC.64 UR10, c[0x0][0x9c0] ;  /* 0x00027000000a1ab9 */ /* 0x000fe20000000a00 */
[----:B------:R-:W-:Y:S02]  /*1870*/  @UP0 UIADD3 UR13, UR13, UR15, URZ ;  /* 0x0000000f0d0d0290 */ /* 0x000fe4000fffe03f */
[----:B------:R-:W-:Y:S02]  /*1880*/  @UP1 UIMAD UR15, UR17, UR10, URZ ;  /* 0x0000000a110f12a4 */ /* 0x000fe4000f8e023f */
[----:B------:R-:W-:-:S02]  /*1890*/  @UP0 UIMAD UR14, UR14, UR18, URZ ;  /* 0x000000120e0e02a4 */ /* 0x000fc4000f8e023f */
[----:B------:R-:W-:Y:S02]  /*18a0*/  @UP1 UIADD3 UR9, UR9, UR16, URZ ;  /* 0x0000001009091290 */ /* 0x000fe4000fffe03f */
[----:B------:R-:W-:Y:S02]  /*18b0*/  @UP1 UIMAD UR15, UR38, UR11, UR15 ;  /* 0x0000000b260f12a4 */ /* 0x000fe4000f8e020f */
[----:B------:R-:W-:Y:S02]  /*18c0*/  @UP0 UIMAD UR14, UR38, UR19, UR14 ;  /* 0x00000013260e02a4 */ /* 0x000fe4000f8e020e */
[----:B------:R-:W-:Y:S02]  /*18d0*/  @UP0 UIMAD.WIDE.U32 UR12, UR38, UR18, UR12 ;  /* 0x00000012260c02a5 */ /* 0x000fe4000f8e000c */
[----:B------:R-:W-:Y:S02]  /*18e0*/  @UP1 UIMAD.WIDE.U32 UR10, UR38, UR10, UR8 ;  /* 0x0000000a260a12a5 */ /* 0x000fe4000f8e0008 */
[----:B------:R-:W-:-:S02]  /*18f0*/  @UP0 UIADD3 UR9, UR13, UR14, URZ ;  /* 0x0000000e0d090290 */ /* 0x000fc4000fffe03f */
[----:B------:R-:W-:Y:S02]  /*1900*/  @UP0 ULEA UR6, UP2, UR12, UR6, 0x2 ;  /* 0x000000060c060291 */ /* 0x000fe4000f84103f */
[----:B------:R-:W-:Y:S02]  /*1910*/  @UP1 UIADD3 UR8, UR11, UR15, URZ ;  /* 0x0000000f0b081290 */ /* 0x000fe4000fffe03f */
[----:B------:R-:W-:Y:S02]  /*1920*/  @UP1 ULEA UR4, UP3, UR10, UR4, 0x2 ;  /* 0x000000040a041291 */ /* 0x000fe4000f86103f */
[----:B------:R-:W-:Y:S01]  /*1930*/  @UP0 ULEA.HI.X UR7, UR12, UR7, UR9, 0x2, UP2 ;  /* 0x000000070c070291 */ /* 0x000fe200090f1409 */
[----:B------:R-:W-:Y:S01]  /*1940*/  IMAD.U32 R6, RZ, RZ, UR6 ;  /* 0x00000006ff067e24 */ /* 0x000fe2000f8e00ff */
[----:B------:R-:W-:Y:S02]  /*1950*/  @UP1 ULEA.HI.X UR5, UR10, UR5, UR8, 0x2, UP3 ;  /* 0x000000050a051291 */ /* 0x000fe400098f1408 */
[----:B------:R-:W-:-:S02]  /*1960*/  IMAD.U32 R8, RZ, RZ, UR4 ;  /* 0x00000004ff087e24 */ /* 0x000fc4000f8e00ff */
[----:B------:R-:W-:Y:S02]  /*1970*/  IMAD.U32 R7, RZ, RZ, UR7 ;  /* 0x00000007ff077e24 */ /* 0x000fe4000f8e00ff */
[----:B------:R-:W-:-:S03]  /*1980*/  IMAD.U32 R9, RZ, RZ, UR5 ;  /* 0x00000005ff097e24 */ /* 0x000fc6000f8e00ff */
[----:B------:R0:W2:Y:S04]  /*1990*/  @P0 LDG.E R5, desc[UR46][R6.64] ;  /* 0x0000002e06050981 */ /* 0x0000a8000c1e1900 */
[----:B------:R-:W2:Y:S01]  /*19a0*/  @P1 LDG.E R0, desc[UR46][R8.64] ;  /* 0x0000002e08001981 */ /* 0x000ea2000c1e1900 */
[----:B------:R-:W1:Y:S01]  /*19b0*/  S2UR UR5, SR_CgaCtaId ;  /* 0x00000000000579c3 */ /* 0x000e620000008800 */
[----:B------:R-:W-:Y:S01]  /*19c0*/  ULEA.HI UR4, UR43, UR43, URZ, 0x1 ;  /* 0x0000002b2b047291 */ /* 0x000fe2000f8f083f */
[----:B------:R-:W-:-:S03]  /*19d0*/  MOV R3, 0x400 ;  /* 0x0000040000037802 */ /* 0x000fc60000000f00 */
[----:B------:R-:W-:Y:S01]  /*19e0*/  ULOP3.LUT UR4, UR4, 0xfffffffe, URZ, 0xc0, !UPT ;  /* 0xfffffffe04047892 */ /* 0x000fe2000f8ec03f */
[----:B0-----:R-:W-:-:S03]  /*19f0*/  IMAD.U32 R6, RZ, RZ, UR44 ;  /* 0x0000002cff067e24 */ /* 0x001fc6000f8e00ff */
[----:B------:R-:W-:Y:S02]  /*1a00*/  UIADD3 UR4, UR43, -UR4, URZ ;  /* 0x800000042b047290 */ /* 0x000fe4000fffe03f */
[----:B------:R-:W-:-:S04]  /*1a10*/  ISETP.NE.AND P0, PT, R6, 0x3, PT ;  /* 0x000000030600780c */ /* 0x000fc80003f05270 */
[----:B------:R-:W-:Y:S01]  /*1a20*/  IMAD.U32 R10, RZ, RZ, UR4 ;  /* 0x00000004ff0a7e24 */ /* 0x000fe2000f8e00ff */
[----:B------:R-:W-:-:S04]  /*1a30*/  ULDC UR4, c[0x0][0x9d8] ;  /* 0x0002760000047ab9 */ /* 0x000fc80000000800 */
[----:B------:R-:W-:Y:S01]  /*1a40*/  SHF.L.U32 R10, R10, 0x1f, RZ ;  /* 0x0000001f0a0a7819 */ /* 0x000fe200000006ff */
[----:B-1----:R-:W-:-:S05]  /*1a50*/  IMAD.U32 R4, RZ, RZ, UR5 ;  /* 0x00000005ff047e24 */ /* 0x002fca000f8e00ff */
[----:B------:R-:W-:-:S04]  /*1a60*/  LEA R3, R4, R3, 0x18 ;  /* 0x0000000304037211 */ /* 0x000fc800078ec0ff */
[----:B------:R-:W0:Y:S01]  /*1a70*/  SYNCS.PHASECHK.TRANS64.TRYWAIT P1, [R3+URZ+0x33400], R10 ;  /* 0x0334000a030075a7 */ /* 0x000e22000802017f */
[----:B--2---:R-:W-:-:S04]  /*1a80*/  FMUL.FTZ R0, R5, R0 ;  /* 0x0000000005007220 */ /* 0x004fc80000410000 */
[----:B------:R-:W-:Y:S01]  /*1a90*/  FMUL.FTZ R0, R0, UR4 ;  /* 0x0000000400007c20 */ /* 0x000fe20008410000 */
[----:B0-----:R-:W-:Y:S06]  /*1aa0*/  @!P1 BRA `(.L_x_254) ;  /* 0x0000010000d49947 */ /* 0x001fec0003800000 */
.L_x_383:
[----:B------:R-:W-:Y:S05]  /*1ab0*/  @!P0 BRA `(.L_x_255) ;  /* 0x0000000000048947 */ /* 0x000fea0003800000 */
[----:B------:R-:W-:Y:S01]  /*1ac0*/  BPT.TRAP 0x1 ;  /* 0x000000040000795c */ /* 0x000fe20000300000 */
.L_x_255:
[----:B------:R-:W-:Y:S02]  /*1ad0*/  IMAD.U32 R6, RZ, RZ, UR50 ;  /* 0x00000032ff067e24 */ /* 0x000fe4000f8e00ff */
[----:B------:R-:W-:Y:S02]  /*1ae0*/  IMAD.U32 R7, RZ, RZ, UR42 ;  /* 0x0000002aff077e24 */ /* 0x000fe4000f8e00ff */
[----:B------:R-:W-:-:S03]  /*1af0*/  IMAD R5, R6, 0x8, R3 ;  /* 0x0000000806057824 */ /* 0x000fc600078e0203 */
[----:B------:R-:W-:-:S04]  /*1b00*/  SHF.L.U32 R6, R7, 0x1f, RZ ;  /* 0x0000001f07067819 */ /* 0x000fc800000006ff */
[----:B------:R1:W2:Y:S01]  /*1b10*/  SYNCS.PHASECHK.TRANS64.TRYWAIT P1, [R5+URZ+0x33430], R6 ;  /* 0x03343006050075a7 */ /* 0x0002a2000802017f */
[----:B------:R-:W-:Y:S05]  /*1b20*/  @!P0 BRA `(.L_x_256) ;  /* 0x0000000000048947 */ /* 0x000fea0003800000 */
[----:B------:R-:W-:Y:S01]  /*1b30*/  BPT.TRAP 0x1 ;  /* 0x000000040000795c */ /* 0x000fe20000300000 */
.L_x_256:
[----:B------:R-:W3:Y:S01]  /*1b40*/  S2R R7, SR_TID.X ;  /* 0x0000000000077919 */ /* 0x000ee20000002100 */
[----:B------:R-:W-:Y:S01]  /*1b50*/  IMAD.MOV.U32 R119, RZ, RZ, RZ ;  /* 0x000000ffff777224 */ /* 0x000fe200078e00ff */
[----:B---3--:R-:W-:Y:S01]  /*1b60*/  LOP3.LUT P2, RZ, R7, 0x7f, RZ, 0xc0, !PT ;  /* 0x0000007f07ff7812 */ /* 0x008fe2000784c0ff */
[----:B--2---:R-:W-:-:S12]  /*1b70*/  @P1 BRA `(.L_x_257) ;  /* 0x0000000000081947 */ /* 0x004fd80003800000 */
[----:B------:R-:W2:Y:S02]  /*1b80*/  SYNCS.PHASECHK.TRANS64.TRYWAIT P1, [R5+URZ+0x33430], R6 ;  /* 0x03343006050075a7 */ /* 0x000ea4000802017f */
[----:B--2---:R-:W-:Y:S05]  /*1b90*/  @!P1 BRA `(.L_x_258) ;  /* 0x0000010000ac9947 */ /* 0x004fea0003800000 */
.L_x_257:
[----:B------:R-:W-:Y:S05]  /*1ba0*/  WARPSYNC.ALL ;  /* 0x0000000000007948 */ /* 0x000fea0003800000 */
[----:B------:R-:W-:Y:S01]  /*1bb0*/  R2UR UR4, R3 ;  /* 0x00000000030472ca */ /* 0x000fe200000e0000 */
[----:B------:R-:W-:Y:S01]  /*1bc0*/  ULOP3.LUT UR28, UR51, 0x10000, URZ, 0xfc, !UPT ;  /* 0x00010000331c7892 */ /* 0x000fe2000f8efc3f */
[----:B------:R-:W-:Y:S01]  /*1bd0*/  WARPGROUP.ARRIVE ;  /* 0x00000000000079c5 */ /* 0x000fe20000000000 */
[----:B------:R-:W-:Y:S01]  /*1be0*/  UMOV UR25, 0x80000020 ;  /* 0x8000002000197882 */ /* 0x000fe20000000000 */
[----:B------:R-:W-:Y:S01]  /*1bf0*/  UMOV UR27, 0x80000020 ;  /* 0x80000020001b7882 */ /* 0x000fe20000000000 */
[----:B------:R-:W-:Y:S01]  /*1c00*/  UMOV UR5, UR25 ;  /* 0x0000001900057c82 */ /* 0x000fe20008000000 */
[----:B------:R-:W-:Y:S01]  /*1c10*/  UMOV UR7, 0x80000020 ;  /* 0x8000002000077882 */ /* 0x000fe20000000000 */
[----:B------:R-:W-:Y:S01]  /*1c20*/  UMOV UR9, UR25 ;  /* 0x0000001900097c82 */ /* 0x000fe20008000000 */
[----:B------:R-:W-:Y:S01]  /*1c30*/  UMOV UR24, UR28 ;  /* 0x0000001c00187c82 */ /* 0x000fe20008000000 */
[----:B------:R-:W-:Y:S01]  /*1c40*/  UMOV UR11, 0x80000020 ;  /* 0x80000020000b7882 */ /* 0x000fe20000000000 */
[----:B------:R-:W-:Y:S01]  /*1c50*/  UMOV UR8, UR24 ;  /* 0x0000001800087c82 */ /* 0x000fe20008000000 */
[----:B------:R-:W-:Y:S01]  /*1c60*/  UIADD3 UR12, UR28, 0x2, URZ ;  /* 0x000000021c0c7890 */ /* 0x000fe2000fffe03f */
[----:B------:R-:W3:Y:S01]  /*1c70*/  S2R R113, SR_TID.X ;  /* 0x0000000000717919 */ /* 0x000ee20000002100 */
[----:B------:R-:W-:Y:S01]  /*1c80*/  UIADD3 UR4, UR4, 0x24200, URZ ;  /* 0x0002420004047890 */ /* 0x000fe2000fffe03f */
[--C-:B------:R-:W-:Y:S01]  /*1c90*/  IMAD.MOV.U32 R118, RZ, RZ, R119.reuse ;  /* 0x000000ffff767224 */ /* 0x100fe200078e0077 */
[----:B------:R-:W-:Y:S01]  /*1ca0*/  UMOV UR15, 0x80000020 ;  /* 0x80000020000f7882 */ /* 0x000fe20000000000 */
[----:B------:R-:W-:Y:S01]  /*1cb0*/  UIADD3 UR16, UR28, 0x200, URZ ;  /* 0x000002001c107890 */ /* 0x000fe2000fffe03f */
[--C-:B------:R-:W-:Y:S01]  /*1cc0*/  IMAD.MOV.U32 R117, RZ, RZ, R119.reuse ;  /* 0x000000ffff757224 */ /* 0x100fe200078e0077 */
[----:B------:R-:W-:Y:S01]  /*1cd0*/  USHF.R.U32.HI UR4, URZ, 0x4, UR4 ;  /* 0x000000043f047899 */ /* 0x000fe20008011604 */
[--C-:B------:R-:W-:Y:S01]  /*1ce0*/  IMAD.MOV.U32 R116, RZ, RZ, R119.reuse ;  /* 0x000000ffff747224 */ /* 0x100fe200078e0077 */
[----:B------:R-:W-:Y:S01]  /*1cf0*/  UMOV UR19, 0x80000020 ;  /* 0x8000002000137882 */ /* 0x000fe20000000000 */
[----:B------:R-:W-:Y:S01]  /*1d00*/  UMOV UR23, 0x80000020 ;  /* 0x8000002000177882 */ /* 0x000fe20000000000 */
[----:B------:R-:W-:Y:S01]  /*1d10*/  ULOP3.LUT UR4, UR4, 0x3fff, URZ, 0xc0, !UPT ;  /* 0x00003fff04047892 */ /* 0x000fe2000f8ec03f */
[--C-:B------:R-:W-:Y:S01]  /*1d20*/  IMAD.MOV.U32 R115, RZ, RZ, R119.reuse ;  /* 0x000000ffff737224 */ /* 0x100fe200078e0077 */
[----:B------:R-:W-:Y:S01]  /*1d30*/  UMOV UR31, 0x80000020 ;  /* 0x80000020001f7882 */ /* 0x000fe20000000000 */
[----:B------:R-:W-:Y:S01]  /*1d40*/  UISETP.GE.AND UP0, UPT, UR49, 0xa1, UPT ;  /* 0x000000a13100788c */ /* 0x000fe2000bf06270 */
[----:B------:R-:W-:Y:S01]  /*1d50*/  IMAD.MOV.U32 R114, RZ, RZ, R119 ;  /* 0x000000ffff727224 */ /* 0x000fe200078e0077 */
[----:B------:R-:W-:-:S03]  /*1d60*/  ULOP3.LUT UR45, UR4, 0x10000, URZ, 0xfc, !UPT ;  /* 0x00010000042d7892 */ /* 0x000fc6000f8efc3f */
[----:B------:R-:W-:Y:S01]  /*1d70*/  UMOV UR4, UR24 ;  /* 0x0000001800047c82 */ /* 0x000fe20008000000 */
[----:B------:R-:W-:-:S04]  /*1d80*/  UIMAD UR32, UR50, 0x780, UR45 ;  /* 0x00000780322078a4 */ /* 0x000fc8000f8e022d */
[----:B------:R-:W-:Y:S02]  /*1d90*/  UIADD3 UR6, UR32, 0x100, URZ ;  /* 0x0000010020067890 */ /* 0x000fe4000fffe03f */
[----:B------:R-:W-:Y:S02]  /*1da0*/  UIADD3 UR10, UR32, 0x180, URZ ;  /* 0x00000180200a7890 */ /* 0x000fe4000fffe03f */
[----:B------:R-:W-:Y:S01]  /*1db0*/  UMOV UR26, UR32 ;  /* 0x00000020001a7c82 */ /* 0x000fe20008000000 */
[----:B------:R-:W-:Y:S01]  /*1dc0*/  UIADD3 UR14, UR32, 0x182, URZ ;  /* 0x00000182200e7890 */ /* 0x000fe2000fffe03f */
[----:B------:R-:W-:Y:S01]  /*1dd0*/  QGMMA.64x32x32.F32.E4M3.E4M3 R88, gdesc[UR24], RZ, !UPT, gsb0 ;  /* 0x00600000185879f3 */ /* 0x000fe2000c0008ff */
[----:B------:R-:W-:Y:S01]  /*1de0*/  UIADD3 UR26, UR32, 0x80, URZ ;  /* 0x00000080201a7890 */ /* 0x000fe2000fffe03f */
[----:B------:R-:W-:Y:S01]  /*1df0*/  UMOV UR27, 0x80000020 ;  /* 0x80000020001b7882 */ /* 0x000fe20000000000 */
[----:B------:R-:W-:Y:S02]  /*1e00*/  UIADD3 UR18, UR32, 0x400, URZ ;  /* 0x0000040020127890 */ /* 0x000fe4000fffe03f */
[----:B------:R-:W-:-:S02]  /*1e10*/  UIADD3 UR22, UR32, 0x402, URZ ;  /* 0x0000040220167890 */ /* 0x000fc4000fffe03f */
[----:B------:R-:W-:Y:S01]  /*1e20*/  UIADD3 UR30, UR32, 0x680, URZ ;  /* 0x00000680201e7890 */ /* 0x000fe2000fffe03f */
        /* <DEDUP_REMOVED lines=177> */
[----:B------:R-:W4:Y:S01]  /*2940*/  MUFU.TANH R8, R94 ;  /* 0x0000005e00087308 */ /* 0x000f220000002400 */
        /* <DEDUP_REMOVED lines=18> */
[----:B------:R-:W-:Y:S08]  /*2a70*/  MUFU.TANH R100, R100 ;  /* 0x0000006400647308 */ /* 0x000ff00000002400 */
[----:B------:R-:W5:Y:S08]  /*2a80*/  MUFU.TANH R9, R95 ;  /* 0x0000005f00097308 */ /* 0x000f700000002400 */
[----:B------:R-:W-:Y:S08]  /*2a90*/  MUFU.TANH R101, R101 ;  /* 0x0000006500657308 */ /* 0x000ff00000002400 */
[----:B0-----:R-:W0:Y:S08]  /*2aa0*/  MUFU.TANH R10, R98 ;  /* 0x00000062000a7308 */ /* 0x001e300000002400 */
[----:B------:R-:W3:Y:S01]  /*2ab0*/  MUFU.TANH R72, R72 ;  /* 0x0000004800487308 */ /* 0x000ee20000002400 */
[----:B------:R-:W-:-:S02]  /*2ac0*/  WARPGROUP.DEPBAR.LE gsb0, 0x0 ;  /* 0x00008000000079c5 */ /* 0x000fc40000010000 */
[----:B------:R-:W-:Y:S01]  /*2ad0*/  WARPGROUP.ARRIVE ;  /* 0x00000000000079c5 */ /* 0x000fe20000000000 */
[C---:B------:R-:W-:Y:S01]  /*2ae0*/  FMUL.FTZ R56, R0.reuse, R56 ;  /* 0x0000003800387220 */ /* 0x040fe20000410000 */
[C---:B------:R-:W-:Y:S01]  /*2af0*/  FMUL.FTZ R57, R0.reuse, R57 ;  /* 0x0000003900397220 */ /* 0x040fe20000410000 */
[C---:B------:R-:W-:Y:S01]  /*2b00*/  FMUL.FTZ R62, R0.reuse, R62 ;  /* 0x0000003e003e7220 */ /* 0x040fe20000410000 */
[C---:B------:R-:W-:Y:S01]  /*2b10*/  FMUL.FTZ R66, R0.reuse, R66 ;  /* 0x0000004200427220 */ /* 0x040fe20000410000 */
[----:B------:R1:W-:Y:S01]  /*2b20*/  MUFU.TANH R74, R56 ;  /* 0x00000038004a7308 */ /* 0x0003e20000002400 */
[----:B------:R-:W-:Y:S01]  /*2b30*/  QGMMA.64x32x32.F32.E4M3.E4M3 R40, gdesc[UR20], R40, gsb0 ;  /* 0x00600000142879f3 */ /* 0x000fe20008000828 */
[----:B------:R-:W-:Y:S01]  /*2b40*/  UIADD3 UR22, UR32, 0x702, URZ ;  /* 0x0000070220167890 */ /* 0x000fe2000fffe03f */
[C---:B------:R-:W-:Y:S01]  /*2b50*/  FMUL.FTZ R60, R0.reuse, R60 ;  /* 0x0000003c003c7220 */ /* 0x040fe20000410000 */
[----:B------:R-:W-:Y:S01]  /*2b60*/  UMOV UR23, 0x80000020 ;  /* 0x8000002000177882 */ /* 0x000fe20000000000 */
[C---:B------:R-:W-:Y:S01]  /*2b70*/  FMUL.FTZ R58, R0.reuse, R58 ;  /* 0x0000003a003a7220 */ /* 0x040fe20000410000 */
[C---:B------:R-:W-:Y:S01]  /*2b80*/  FMUL.FTZ R70, R0.reuse, R70 ;  /* 0x0000004600467220 */ /* 0x040fe20000410000 */
[----:B------:R-:W-:Y:S01]  /*2b90*/  FMUL.FTZ R68, R0, R68 ;  /* 0x0000004400447220 */ /* 0x000fe20000410000 */
[----:B------:R2:W-:Y:S01]  /*2ba0*/  MUFU.TANH R75, R57 ;  /* 0x00000039004b7308 */ /* 0x0005e20000002400 */
[----:B-1----:R-:W-:-:S02]  /*2bb0*/  VIADD R56, R220, UR49 ;  /* 0x00000031dc387c36 */ /* 0x002fc40008000000 */
[C---:B------:R-:W-:Y:S01]  /*2bc0*/  FMUL.FTZ R59, R0.reuse, R59 ;  /* 0x0000003b003b7220 */ /* 0x040fe20000410000 */
[C---:B------:R-:W-:Y:S01]  /*2bd0*/  FMUL.FTZ R61, R0.reuse, R61 ;  /* 0x0000003d003d7220 */ /* 0x040fe20000410000 */
[C---:B------:R-:W-:Y:S01]  /*2be0*/  FMUL.FTZ R63, R0.reuse, R63 ;  /* 0x0000003f003f7220 */ /* 0x040fe20000410000 */
[C---:B------:R-:W-:Y:S01]  /*2bf0*/  FMUL.FTZ R71, R0.reuse, R71 ;  /* 0x0000004700477220 */ /* 0x040fe20000410000 */
[C---:B------:R-:W-:Y:S01]  /*2c00*/  FMUL.FTZ R65, R0.reuse, R65 ;  /* 0x0000004100417220 */ /* 0x040fe20000410000 */
[C---:B------:R-:W-:Y:S01]  /*2c10*/  FMUL.FTZ R67, R0.reuse, R67 ;  /* 0x0000004300437220 */ /* 0x040fe20000410000 */
[----:B------:R1:W-:Y:S01]  /*2c20*/  MUFU.TANH R94, R62 ;  /* 0x0000003e005e7308 */ /* 0x0003e20000002400 */
[----:B--2---:R-:W-:Y:S02]  /*2c30*/  IMAD.U32 R57, RZ, RZ, UR48 ;  /* 0x00000030ff397e24 */ /* 0x004fe4000f8e00ff */
[C---:B------:R-:W-:Y:S01]  /*2c40*/  FMUL.FTZ R64, R0.reuse, R64 ;  /* 0x0000004000407220 */ /* 0x040fe20000410000 */
[----:B------:R-:W-:Y:S01]  /*2c50*/  FMUL.FTZ R69, R0, R69 ;  /* 0x0000004500457220 */ /* 0x000fe20000410000 */
[----:B------:R-:W-:-:S03]  /*2c60*/  IMAD R56, R57, -0xa0, R56 ;  /* 0xffffff6039387824 */ /* 0x000fc600078e0238 */
[----:B------:R-:W2:Y:S02]  /*2c70*/  MUFU.TANH R11, R99 ;  /* 0x00000063000b7308 */ /* 0x000ea40000002400 */
[C---:B------:R-:W-:Y:S02]  /*2c80*/  ISETP.GT.AND P1, PT, R56.reuse, RZ, PT ;  /* 0x000000ff3800720c */ /* 0x040fe40003f24270 */
[C---:B------:R-:W-:Y:S02]  /*2c90*/  ISETP.GT.AND P2, PT, R56.reuse, 0x1, PT ;  /* 0x000000013800780c */ /* 0x040fe40003f44270 */
[C---:B------:R-:W-:Y:S02]  /*2ca0*/  ISETP.GT.AND P3, PT, R56.reuse, 0x8, PT ;  /* 0x000000083800780c */ /* 0x040fe40003f64270 */
[C---:B------:R-:W-:Y:S01]  /*2cb0*/  ISETP.GT.AND P4, PT, R56.reuse, 0x9, PT ;  /* 0x000000093800780c */ /* 0x040fe20003f84270 */
[----:B------:R3:W-:Y:S01]  /*2cc0*/  MUFU.TANH R99, R66 ;  /* 0x0000004200637308 */ /* 0x0007e20000002400 */
[----:B------:R-:W-:-:S02]  /*2cd0*/  ISETP.GT.AND P5, PT, R56, 0x10, PT ;  /* 0x000000103800780c */ /* 0x000fc40003fa4270 */
[----:B------:R-:W-:Y:S02]  /*2ce0*/  FSEL R6, R6, -INF , P1 ;  /* 0xff80000006067808 */ /* 0x000fe40000800000 */
[----:B------:R-:W-:Y:S02]  /*2cf0*/  FSEL R7, R7, -INF , P2 ;  /* 0xff80000007077808 */ /* 0x000fe40001000000 */
[----:B----4-:R-:W-:Y:S01]  /*2d00*/  FSEL R8, R8, -INF , P3 ;  /* 0xff80000008087808 */ /* 0x010fe20001800000 */
[----:B------:R-:W-:Y:S01]  /*2d10*/  MUFU.TANH R73, R73 ;  /* 0x0000004900497308 */ /* 0x000fe20000002400 */
[----:B-----5:R-:W-:Y:S02]  /*2d20*/  FSEL R9, R9, -INF , P4 ;  /* 0xff80000009097808 */ /* 0x020fe40002000000 */
[----:B0-----:R-:W-:-:S05]  /*2d30*/  FSEL R10, R10, -INF , P5 ;  /* 0xff8000000a0a7808 */ /* 0x001fca0002800000 */
[----:B------:R-:W0:Y:S08]  /*2d40*/  MUFU.TANH R12, R102 ;  /* 0x00000066000c7308 */ /* 0x000e300000002400 */
[----:B------:R-:W-:Y:S01]  /*2d50*/  MUFU.TANH R76, R76 ;  /* 0x0000004c004c7308 */ /* 0x000fe20000002400 */
[----:B------:R-:W-:Y:S02]  /*2d60*/  WARPGROUP.DEPBAR.LE gsb0, 0x0 ;  /* 0x00008000000079c5 */ /* 0x000fe40000010000 */
[C---:B------:R-:W-:Y:S01]  /*2d70*/  FMUL.FTZ R40, R0.reuse, R40 ;  /* 0x0000002800287220 */ /* 0x040fe20000410000 */
[C---:B------:R-:W-:Y:S01]  /*2d80*/  FMUL.FTZ R41, R0.reuse, R41 ;  /* 0x0000002900297220 */ /* 0x040fe20000410000 */
[----:B------:R-:W-:Y:S01]  /*2d90*/  WARPGROUP.ARRIVE ;  /* 0x00000000000079c5 */ /* 0x000fe20000000000 */
[----:B------:R-:W-:-:S02]  /*2da0*/  FMUL.FTZ R42, R0, R42 ;  /* 0x0000002a002a7220 */ /* 0x000fc40000410000 */
[----:B------:R4:W-:Y:S01]  /*2db0*/  MUFU.TANH R107, R40 ;  /* 0x00000028006b7308 */ /* 0x0009e20000002400 */
[C---:B------:R-:W-:Y:S01]  /*2dc0*/  FMUL.FTZ R43, R0.reuse, R43 ;  /* 0x0000002b002b7220 */ /* 0x040fe20000410000 */
[C---:B-1----:R-:W-:Y:S01]  /*2dd0*/  FMUL.FTZ R62, R0.reuse, R51 ;  /* 0x00000033003e7220 */ /* 0x042fe20000410000 */
[----:B------:R-:W-:Y:S01]  /*2de0*/  FSEL R51, R93, -INF , P4 ;  /* 0xff8000005d337808 */ /* 0x000fe20002000000 */
[----:B------:R-:W-:Y:S01]  /*2df0*/  QGMMA.64x32x32.F32.E4M3.E4M3 R24, gdesc[UR20], R24, gsb0 ;  /* 0x00600000141879f3 */ /* 0x000fe20008000818 */
[C---:B------:R-:W-:Y:S01]  /*2e00*/  FMUL.FTZ R45, R0.reuse, R45 ;  /* 0x0000002d002d7220 */ /* 0x040fe20000410000 */
[C---:B---3--:R-:W-:Y:S01]  /*2e10*/  FMUL.FTZ R66, R0.reuse, R53 ;  /* 0x0000003500427220 */ /* 0x048fe20000410000 */
[C---:B------:R-:W-:Y:S01]  /*2e20*/  FMUL.FTZ R44, R0.reuse, R44 ;  /* 0x0000002c002c7220 */ /* 0x040fe20000410000 */
[----:B------:R1:W-:Y:S01]  /*2e30*/  MUFU.TANH R108, R41 ;  /* 0x00000029006c7308 */ /* 0x0003e20000002400 */
[----:B----4-:R-:W-:Y:S01]  /*2e40*/  FMUL.FTZ R40, R0, R47 ;  /* 0x0000002f00287220 */ /* 0x010fe20000410000 */
[----:B------:R-:W-:Y:S01]  /*2e50*/  FSEL R47, R88, -INF , P1 ;  /* 0xff800000582f7808 */ /* 0x000fe20000800000 */
[----:B------:R-:W-:Y:S01]  /*2e60*/  FMUL.FTZ R46, R0, R46 ;  /* 0x0000002e002e7220 */ /* 0x000fe20000410000 */
[----:B------:R-:W-:Y:S01]  /*2e70*/  ISETP.GT.AND P1, PT, R56, 0x11, PT ;  /* 0x000000113800780c */ /* 0x000fe20003f24270 */
[----:B------:R-:W-:Y:S01]  /*2e80*/  FMUL.FTZ R50, R0, R50 ;  /* 0x0000003200327220 */ /* 0x000fe20000410000 */
[----:B------:R-:W-:-:S02]  /*2e90*/  ISETP.GT.AND P4, PT, R56, 0x20, PT ;  /* 0x000000203800780c */ /* 0x000fc40003f84270 */
[----:B------:R3:W-:Y:S01]  /*2ea0*/  MUFU.TANH R109, R42 ;  /* 0x0000002a006d7308 */ /* 0x0007e20000002400 */
[----:B-1----:R-:W-:Y:S01]  /*2eb0*/  FMUL.FTZ R41, R0, R48 ;  /* 0x0000003000297220 */ /* 0x002fe20000410000 */
[----:B------:R-:W-:Y:S02]  /*2ec0*/  FSEL R48, R89, -INF , P2 ;  /* 0xff80000059307808 */ /* 0x000fe40001000000 */
[----:B------:R-:W-:Y:S02]  /*2ed0*/  ISETP.GT.AND P2, PT, R56, 0x18, PT ;  /* 0x000000183800780c */ /* 0x000fe40003f44270 */
[----:B------:R-:W-:Y:S02]  /*2ee0*/  FSEL R53, R97, -INF , P1 ;  /* 0xff80000061357808 */ /* 0x000fe40000800000 */
[----:B------:R1:W-:Y:S01]  /*2ef0*/  MUFU.TANH R88, R40 ;  /* 0x0000002800587308 */ /* 0x0003e20000002400 */
[----:B---3--:R-:W-:Y:S01]  /*2f00*/  FMUL.FTZ R42, R0, R49 ;  /* 0x00000031002a7220 */ /* 0x008fe20000410000 */
[----:B------:R-:W-:-:S02]  /*2f10*/  FSEL R49, R92, -INF , P3 ;  /* 0xff8000005c317808 */ /* 0x000fc40001800000 */
[----:B------:R-:W-:Y:S02]  /*2f20*/  ISETP.GT.AND P3, PT, R56, 0x19, PT ;  /* 0x000000193800780c */ /* 0x000fe40003f64270 */
[----:B------:R-:W-:Y:S02]  /*2f30*/  FSEL R57, R72, -INF , P4 ;  /* 0xff80000048397808 */ /* 0x000fe40002000000 */
[----:B------:R3:W-:Y:S01]  /*2f40*/  MUFU.TANH R110, R43 ;  /* 0x0000002b006e7308 */ /* 0x0007e20000002400 */
[----:B-1----:R-:W-:Y:S02]  /*2f50*/  FMNMX.FTZ R40, R47, R48, !PT ;  /* 0x000000302f287209 */ /* 0x002fe40007810000 */
[----:B--2---:R-:W-:Y:S02]  /*2f60*/  FSEL R11, R11, -INF , P1 ;  /* 0xff8000000b0b7808 */ /* 0x004fe40000800000 */
[----:B------:R-:W-:Y:S02]  /*2f70*/  FMNMX.FTZ R40, R49, R40, !PT ;  /* 0x0000002831287209 */ /* 0x000fe40007810000 */
[----:B------:R-:W-:Y:S01]  /*2f80*/  ISETP.GT.AND P1, PT, R56, 0x28, PT ;  /* 0x000000283800780c */ /* 0x000fe20003f24270 */
[----:B------:R1:W-:Y:S01]  /*2f90*/  MUFU.TANH R89, R41 ;  /* 0x0000002900597308 */ /* 0x0003e20000002400 */
[----:B---3--:R-:W-:Y:S01]  /*2fa0*/  FMUL.FTZ R43, R0, R52 ;  /* 0x00000034002b7220 */ /* 0x008fe20000410000 */
[----:B------:R-:W-:-:S02]  /*2fb0*/  FSEL R52, R96, -INF , P5 ;  /* 0xff80000060347808 */ /* 0x000fc40002800000 */
[----:B------:R-:W-:Y:S02]  /*2fc0*/  ISETP.GT.AND P5, PT, R56, 0x21, PT ;  /* 0x000000213800780c */ /* 0x000fe40003fa4270 */
[----:B0-----:R-:W-:Y:S02]  /*2fd0*/  FSEL R12, R12, -INF , P2 ;  /* 0xff8000000c0c7808 */ /* 0x001fe40001000000 */
[----:B------:R0:W-:Y:S01]  /*2fe0*/  MUFU.TANH R92, R42 ;  /* 0x0000002a005c7308 */ /* 0x0001e20000002400 */
[----:B-1----:R-:W-:Y:S02]  /*2ff0*/  FMNMX.FTZ R41, R51, R40, !PT ;  /* 0x0000002833297209 */ /* 0x002fe40007810000 */
[----:B------:R-:W-:Y:S02]  /*3000*/  FSEL R14, R14, -INF , P4 ;  /* 0xff8000000e0e7808 */ /* 0x000fe40002000000 */
[----:B------:R-:W-:Y:S02]  /*3010*/  ISETP.GT.AND P4, PT, R56, 0x31, PT ;  /* 0x000000313800780c */ /* 0x000fe40003f84270 */
[----:B------:R-:W-:Y:S01]  /*3020*/  FSEL R15, R15, -INF , P5 ;  /* 0xff8000000f0f7808 */ /* 0x000fe20002800000 */
[----:B------:R1:W-:Y:S01]  /*3030*/  MUFU.TANH R90, R60 ;  /* 0x0000003c005a7308 */ /* 0x0003e20000002400 */
[----:B0-----:R-:W-:-:S07]  /*3040*/  FMNMX.FTZ R42, R52, R41, !PT ;  /* 0x00000029342a7209 */ /* 0x001fce0007810000 */
[----:B------:R0:W-:Y:S01]  /*3050*/  MUFU.TANH R112, R45 ;  /* 0x0000002d00707308 */ /* 0x0001e20000002400 */
[----:B-1----:R-:W-:Y:S01]  /*3060*/  FSEL R60, R100, -INF , P2 ;  /* 0xff800000643c7808 */ /* 0x002fe20001000000 */
[----:B------:R-:W-:Y:S02]  /*3070*/  WARPGROUP.DEPBAR.LE gsb0, 0x0 ;  /* 0x00008000000079c5 */ /* 0x000fe40000010000 */
[----:B------:R-:W-:-:S04]  /*3080*/  ISETP.GT.AND P2, PT, R56, 0x29, PT ;  /* 0x000000293800780c */ /* 0x000fc80003f44270 */
[----:B------:R-:W1:Y:S01]  /*3090*/  MUFU.TANH R13, R103 ;  /* 0x00000067000d7308 */ /* 0x000e620000002400 */
[----:B0-----:R-:W-:-:S04]  /*30a0*/  FMNMX.FTZ R45, R53, R42, !PT ;  /* 0x0000002a352d7209 */ /* 0x001fc80007810000 */
[----:B------:R-:W-:-:S03]  /*30b0*/  FMNMX.FTZ R45, R60, R45, !PT ;  /* 0x0000002d3c2d7209 */ /* 0x000fc60007810000 */
[----:B------:R-:W0:Y:S08]  /*30c0*/  MUFU.TANH R20, R78 ;  /* 0x0000004e00147308 */ /* 0x000e300000002400 */
[----:B------:R-:W-:Y:S01]  /*30d0*/  MUFU.TANH R77, R77 ;  /* 0x0000004d004d7308 */ /* 0x000fe20000002400 */
[----:B-1----:R-:W-:-:S07]  /*30e0*/  FSEL R13, R13, -INF , P3 ;  /* 0xff8000000d0d7808 */ /* 0x002fce0001800000 */
[----:B------:R1:W-:Y:S01]  /*30f0*/  MUFU.TANH R78, R58 ;  /* 0x0000003a004e7308 */ /* 0x0003e20000002400 */
[----:B0-----:R-:W-:-:S07]  /*3100*/  FSEL R20, R20, -INF , P1 ;  /* 0xff80000014147808 */ /* 0x001fce0000800000 */
[----:B------:R-:W-:Y:S01]  /*3110*/  MUFU.TANH R80, R80 ;  /* 0x0000005000507308 */ /* 0x000fe20000002400 */
[----:B-1----:R-:W-:Y:S01]  /*3120*/  FSEL R58, R101, -INF , P3 ;  /* 0xff800000653a7808 */ /* 0x002fe20001800000 */
[----:B------:R-:W-:Y:S01]  /*3130*/  IMAD.MOV.U32 R101, RZ, RZ, R119 ;  /* 0x000000ffff657224 */ /* 0x000fe200078e0077 */
[----:B------:R-:W-:-:S05]  /*3140*/  ISETP.GT.AND P3, PT, R56, 0x30, PT ;  /* 0x000000303800780c */ /* 0x000fca0003f64270 */
[----:B------:R0:W-:Y:S08]  /*3150*/  MUFU.TANH R111, R44 ;  /* 0x0000002c006f7308 */ /* 0x0001f00000002400 */
[----:B------:R1:W-:Y:S01]  /*3160*/  MUFU.TANH R105, R70 ;  /* 0x0000004600697308 */ /* 0x0003e20000002400 */
[----:B0-----:R-:W-:-:S04]  /*3170*/  FMNMX.FTZ R44, R58, R45, !PT ;  /* 0x0000002d3a2c7209 */ /* 0x001fc80007810000 */
[----:B------:R-:W-:-:S03]  /*3180*/  FMNMX.FTZ R44, R57, R44, !PT ;  /* 0x0000002c392c7209 */ /* 0x000fc60007810000 */
[----:B------:R-:W-:Y:S01]  /*3190*/  MUFU.TANH R81, R81 ;  /* 0x0000005100517308 */ /* 0x000fe20000002400 */
[C---:B-1----:R-:W-:Y:S01]  /*31a0*/  FMUL.FTZ R70, R0.reuse, R55 ;  /* 0x0000003700467220 */ /* 0x042fe20000410000 */
[----:B------:R-:W-:Y:S01]  /*31b0*/  FSEL R55, R73, -INF , P5 ;  /* 0xff80000049377808 */ /* 0x000fe20002800000 */
[----:B------:R-:W-:Y:S01]  /*31c0*/  FMUL.FTZ R73, R0, R26 ;  /* 0x0000001a00497220 */ /* 0x000fe20000410000 */
[----:B------:R-:W-:-:S04]  /*31d0*/  ISETP.GT.AND P5, PT, R56, 0x38, PT ;  /* 0x000000383800780c */ /* 0x000fc80003fa4270 */
[----:B------:R0:W-:Y:S08]  /*31e0*/  MUFU.TANH R103, R68 ;  /* 0x0000004400677308 */ /* 0x0001f00000002400 */
[----:B------:R-:W1:Y:S01]  /*31f0*/  MUFU.TANH R21, R79 ;  /* 0x0000004f00157308 */ /* 0x000e620000002400 */
[----:B0-----:R-:W-:-:S07]  /*3200*/  FMUL.FTZ R68, R0, R54 ;  /* 0x0000003600447220 */ /* 0x001fce0000410000 */
[----:B------:R-:W-:Y:S08]  /*3210*/  MUFU.TANH R84, R84 ;  /* 0x0000005400547308 */ /* 0x000ff00000002400 */
[----:B------:R0:W-:Y:S01]  /*3220*/  MUFU.TANH R79, R59 ;  /* 0x0000003b004f7308 */ /* 0x0001e20000002400 */
[----:B-1----:R-:W-:-:S07]  /*3230*/  FSEL R21, R21, -INF , P2 ;  /* 0xff80000015157808 */ /* 0x002fce0001000000 */
[----:B------:R1:W-:Y:S01]  /*3240*/  MUFU.TANH R54, R46 ;  /* 0x0000002e00367308 */ /* 0x0003e20000002400 */
[----:B0-----:R-:W-:Y:S02]  /*3250*/  FSEL R59, R76, -INF , P1 ;  /* 0xff8000004c3b7808 */ /* 0x001fe40000800000 */
[----:B------:R-:W-:-:S05]  /*3260*/  ISETP.GT.AND P1, PT, R56, 0x39, PT ;  /* 0x000000393800780c */ /* 0x000fca0003f24270 */
[----:B------:R-:W0:Y:S01]  /*3270*/  MUFU.TANH R82, R82 ;  /* 0x0000005200527308 */ /* 0x000e220000002400 */
[----:B-1----:R-:W-:-:S07]  /*3280*/  FMNMX.FTZ R46, R55, R44, !PT ;  /* 0x0000002c372e7209 */ /* 0x002fce0007810000 */
[----:B------:R-:W-:Y:S08]  /*3290*/  MUFU.TANH R85, R85 ;  /* 0x0000005500557308 */ /* 0x000ff00000002400 */
[----:B------:R1:W-:Y:S01]  /*32a0*/  MUFU.TANH R91, R61 ;  /* 0x0000003d005b7308 */ /* 0x0003e20000002400 */
[----:B0-----:R-:W-:-:S07]  /*32b0*/  FSEL R40, R82, -INF , P3 ;  /* 0xff80000052287808 */ /* 0x001fce0001800000 */
[----:B------:R0:W-:Y:S01]  /*32c0*/  MUFU.TANH R93, R50 ;  /* 0x00000032005d7308 */ /* 0x0001e20000002400 */
[----:B-1----:R-:W-:Y:S01]  /*32d0*/  FSEL R61, R77, -INF , P2 ;  /* 0xff8000004d3d7808 */ /* 0x002fe20001000000 */
[----:B------:R-:W-:Y:S01]  /*32e0*/  FMUL.FTZ R77, R0, R28 ;  /* 0x0000001c004d7220 */ /* 0x000fe20000410000 */
[----:B------:R-:W-:-:S04]  /*32f0*/  ISETP.GT.AND P2, PT, R56, 0x40, PT ;  /* 0x000000403800780c */ /* 0x000fc80003f44270 */
[----:B------:R-:W-:Y:S01]  /*3300*/  FSEL R44, R78, -INF , P2 ;  /* 0xff8000004e2c7808 */ /* 0x000fe20001000000 */
[----:B------:R-:W1:Y:S01]  /*3310*/  MUFU.TANH R86, R86 ;  /* 0x0000005600567308 */ /* 0x000e620000002400 */
[----:B0-----:R-:W-:Y:S01]  /*3320*/  FMNMX.FTZ R50, R59, R46, !PT ;  /* 0x0000002e3b327209 */ /* 0x001fe20007810000 */
[C---:B------:R-:W-:Y:S01]  /*3330*/  FMUL.FTZ R46, R0.reuse, R24 ;  /* 0x00000018002e7220 */ /* 0x040fe20000410000 */
[----:B------:R-:W-:Y:S02]  /*3340*/  FMUL.FTZ R78, R0, R29 ;  /* 0x0000001d004e7220 */ /* 0x000fe40000410000 */
[----:B------:R-:W-:-:S03]  /*3350*/  FMNMX.FTZ R50, R61, R50, !PT ;  /* 0x000000323d327209 */ /* 0x000fc60007810000 */
[----:B------:R0:W-:Y:S08]  /*3360*/  MUFU.TANH R95, R63 ;  /* 0x0000003f005f7308 */ /* 0x0001f00000002400 */
[----:B------:R-:W2:Y:S01]  /*3370*/  MUFU.TANH R83, R83 ;  /* 0x0000005300537308 */ /* 0x000ea20000002400 */
[----:B0-----:R-:W-:Y:S02]  /*3380*/  FSEL R63, R80, -INF , P3 ;  /* 0xff800000503f7808 */ /* 0x001fe40001800000 */
[----:B------:R-:W-:-:S02]  /*3390*/  ISETP.GT.AND P3, PT, R56, 0x41, PT ;  /* 0x000000413800780c */ /* 0x000fc40003f64270 */
[----:B-1----:R-:W-:Y:S02]  /*33a0*/  FSEL R42, R86, -INF , P5 ;  /* 0xff800000562a7808 */ /* 0x002fe40002800000 */
[----:B------:R-:W-:Y:S01]  /*33b0*/  FSEL R24, R79, -INF , P3 ;  /* 0xff8000004f187808 */ /* 0x000fe20001800000 */
[----:B------:R0:W-:Y:S08]  /*33c0*/  MUFU.TANH R106, R71 ;  /* 0x00000047006a7308 */ /* 0x0001f00000002400 */
[----:B------:R1:W-:Y:S01]  /*33d0*/  MUFU.TANH R96, R62 ;  /* 0x0000003e00607308 */ /* 0x0003e20000002400 */
[----:B0-----:R-:W-:Y:S01]  /*33e0*/  FMNMX.FTZ R71, R63, R50, !PT ;  /* 0x000000323f477209 */ /* 0x001fe20007810000 */
[----:B------:R-:W-:Y:S01]  /*33f0*/  FMUL.FTZ R50, R0, R25 ;  /* 0x0000001900327220 */ /* 0x000fe20000410000 */
[----:B--2---:R-:W-:-:S05]  /*3400*/  FSEL R41, R83, -INF , P4 ;  /* 0xff80000053297808 */ /* 0x004fca0002000000 */
[----:B------:R0:W2:Y:S01]  /*3410*/  MUFU.TANH R98, R65 ;  /* 0x0000004100627308 */ /* 0x0000a20000002400 */
[----:B-1----:R-:W-:Y:S02]  /*3420*/  FSEL R62, R81, -INF , P4 ;  /* 0xff800000513e7808 */ /* 0x002fe40002000000 */
[----:B------:R-:W-:Y:S02]  /*3430*/  ISETP.GT.AND P4, PT, R56, 0x48, PT ;  /* 0x000000483800780c */ /* 0x000fe40003f84270 */
[----:B------:R-:W-:Y:S02]  /*3440*/  FMNMX.FTZ R72, R62, R71, !PT ;  /* 0x000000473e487209 */ /* 0x000fe40007810000 */
[----:B------:R-:W-:Y:S01]  /*3450*/  FSEL R45, R94, -INF , P4 ;  /* 0xff8000005e2d7808 */ /* 0x000fe20002000000 */
[----:B------:R-:W1:Y:S01]  /*3460*/  MUFU.TANH R87, R87 ;  /* 0x0000005700577308 */ /* 0x000e620000002400 */
[----:B0-----:R-:W-:Y:S02]  /*3470*/  FSEL R65, R84, -INF , P5 ;  /* 0xff80000054417808 */ /* 0x001fe40002800000 */
[----:B------:R-:W-:-:S02]  /*3480*/  ISETP.GT.AND P5, PT, R56, 0x49, PT ;  /* 0x000000493800780c */ /* 0x000fc40003fa4270 */
[----:B------:R-:W-:Y:S02]  /*3490*/  FMNMX.FTZ R72, R65, R72, !PT ;  /* 0x0000004841487209 */ /* 0x000fe40007810000 */
[----:B------:R-:W-:Y:S01]  /*34a0*/  FSEL R25, R95, -INF , P5 ;  /* 0xff8000005f197808 */ /* 0x000fe20002800000 */
[----:B------:R0:W-:Y:S08]  /*34b0*/  MUFU.TANH R102, R67 ;  /* 0x0000004300667308 */ /* 0x0001f00000002400 */
[----:B------:R3:W-:Y:S01]  /*34c0*/  MUFU.TANH R86, R68 ;  /* 0x0000004400567308 */ /* 0x0007e20000002400 */
[----:B0-----:R-:W-:-:S07]  /*34d0*/  FSEL R67, R85, -INF , P1 ;  /* 0xff80000055437808 */ /* 0x001fce0000800000 */
[----:B------:R-:W0:Y:S01]  /*34e0*/  MUFU.TANH R64, R64 ;  /* 0x0000004000407308 */ /* 0x000e220000002400 */
[----:B---3--:R-:W-:Y:S02]  /*34f0*/  FSEL R68, R75, -INF , P3 ;  /* 0xff8000004b447808 */ /* 0x008fe40001800000 */
[----:B------:R-:W-:Y:S02]  /*3500*/  FMNMX.FTZ R75, R67, R72, !PT ;  /* 0x00000048434b7209 */ /* 0x000fe40007810000 */
[----:B------:R-:W-:-:S03]  /*3510*/  ISETP.GT.AND P3, PT, R56, 0x58, PT ;  /* 0x000000583800780c */ /* 0x000fc60003f64270 */
[----:B------:R3:W-:Y:S08]  /*3520*/  MUFU.TANH R81, R66 ;  /* 0x0000004200517308 */ /* 0x0007f00000002400 */
[----:B------:R4:W5:Y:S01]  /*3530*/  MUFU.TANH R104, R69 ;  /* 0x0000004500687308 */ /* 0x0009620000002400 */
[----:B---3--:R-:W-:Y:S02]  /*3540*/  FSEL R66, R74, -INF , P2 ;  /* 0xff8000004a427808 */ /* 0x008fe40001000000 */
[----:B------:R-:W-:-:S02]  /*3550*/  ISETP.GT.AND P2, PT, R56, 0x51, PT ;  /* 0x000000513800780c */ /* 0x000fc40003f44270 */
[----:B------:R-:W-:Y:S02]  /*3560*/  FMNMX.FTZ R75, R66, R75, !PT ;  /* 0x0000004b424b7209 */ /* 0x000fe40007810000 */
[----:B--2---:R-:W-:Y:S01]  /*3570*/  FSEL R72, R98, -INF , P2 ;  /* 0xff80000062487808 */ /* 0x004fe20001000000 */
[----:B------:R2:W-:Y:S01]  /*3580*/  MUFU.TANH R79, R50 ;  /* 0x00000032004f7308 */ /* 0x0005e20000002400 */
[----:B----4-:R-:W-:Y:S02]  /*3590*/  FSEL R69, R90, -INF , P4 ;  /* 0xff8000005a457808 */ /* 0x010fe40002000000 */
[----:B------:R-:W-:Y:S02]  /*35a0*/  ISETP.GT.AND P4, PT, R56, 0x59, PT ;  /* 0x000000593800780c */ /* 0x000fe40003f84270 */
[----:B------:R-:W-:Y:S01]  /*35b0*/  FSEL R74, R103, -INF , P3 ;  /* 0xff800000674a7808 */ /* 0x000fe20001800000 */
[--C-:B------:R-:W-:Y:S01]  /*35c0*/  IMAD.MOV.U32 R103, RZ, RZ, R119.reuse ;  /* 0x000000ffff677224 */ /* 0x100fe200078e0077 */
[----:B------:R-:W-:Y:S01]  /*35d0*/  FSEL R28, R106, -INF , P4 ;  /* 0xff8000006a1c7808 */ /* 0x000fe20002000000 */
[----:B------:R1:W3:Y:S01]  /*35e0*/  MUFU.TANH R97, R43 ;  /* 0x0000002b00617308 */ /* 0x0002e20000002400 */
[----:B--2---:R-:W-:Y:S01]  /*35f0*/  FMNMX.FTZ R50, R68, R75, !PT ;  /* 0x0000004b44327209 */ /* 0x004fe20007810000 */
[----:B------:R-:W-:-:S03]  /*3600*/  IMAD.MOV.U32 R106, RZ, RZ, R119 ;  /* 0x000000ffff6a7224 */ /* 0x000fc600078e0077 */
[----:B------:R-:W-:-:S03]  /*3610*/  FMNMX.FTZ R75, R69, R50, !PT ;  /* 0x00000032454b7209 */ /* 0x000fc60007810000 */
[----:B------:R5:W-:Y:S01]  /*3620*/  MUFU.TANH R90, R73 ;  /* 0x00000049005a7308 */ /* 0x000be20000002400 */
[----:B-1----:R-:W-:Y:S02]  /*3630*/  FSEL R43, R87, -INF , P1 ;  /* 0xff800000572b7808 */ /* 0x002fe40000800000 */
[----:B------:R-:W-:-:S04]  /*3640*/  ISETP.GT.AND P1, PT, R56, 0x50, PT ;  /* 0x000000503800780c */ /* 0x000fc80003f24270 */
[----:B0-----:R-:W-:Y:S01]  /*3650*/  FSEL R71, R64, -INF , P1 ;  /* 0xff80000040477808 */ /* 0x001fe20000800000 */
[----:B------:R0:W-:Y:S01]  /*3660*/  MUFU.TANH R87, R70 ;  /* 0x0000004600577308 */ /* 0x0001e20000002400 */
[----:B------:R-:W-:Y:S01]  /*3670*/  FMUL.FTZ R64, R0, R27 ;  /* 0x0000001b00407220 */ /* 0x000fe20000410000 */
[----:B-----5:R-:W-:Y:S01]  /*3680*/  FSEL R73, R104, -INF , P4 ;  /* 0xff80000068497808 */ /* 0x020fe20002000000 */
[--C-:B------:R-:W-:Y:S01]  /*3690*/  IMAD.MOV.U32 R104, RZ, RZ, R119.reuse ;  /* 0x000000ffff687224 */ /* 0x100fe200078e0077 */
[----:B------:R-:W-:Y:S01]  /*36a0*/  FSEL R27, R102, -INF , P2 ;  /* 0xff800000661b7808 */ /* 0x000fe20001000000 */
[----:B------:R-:W-:Y:S01]  /*36b0*/  IMAD.MOV.U32 R102, RZ, RZ, R119 ;  /* 0x000000ffff667224 */ /* 0x000fe200078e0077 */
[----:B------:R-:W-:Y:S02]  /*36c0*/  FSEL R26, R99, -INF , P1 ;  /* 0xff800000631a7808 */ /* 0x000fe40000800000 */
[----:B------:R-:W-:Y:S01]  /*36d0*/  ISETP.GT.AND P2, PT, R56, 0x68, PT ;  /* 0x000000683800780c */ /* 0x000fe20003f44270 */
[----:B------:R-:W-:Y:S01]  /*36e0*/  MUFU.TANH R94, R77 ;  /* 0x0000004d005e7308 */ /* 0x000fe20000002400 */
[----:B0-----:R-:W-:-:S02]  /*36f0*/  FSEL R70, R91, -INF , P5 ;  /* 0xff8000005b467808 */ /* 0x001fc40002800000 */
[----:B------:R-:W-:Y:S02]  /*3700*/  ISETP.GT.AND P5, PT, R56, 0x60, PT ;  /* 0x000000603800780c */ /* 0x000fe40003fa4270 */
[----:B------:R-:W-:Y:S02]  /*3710*/  FMNMX.FTZ R50, R70, R75, !PT ;  /* 0x0000004b46327209 */ /* 0x000fe40007810000 */
[----:B------:R-:W-:Y:S01]  /*3720*/  ISETP.GT.AND P1, PT, R56, 0x61, PT ;  /* 0x000000613800780c */ /* 0x000fe20003f24270 */
[----:B------:R0:W-:Y:S01]  /*3730*/  MUFU.TANH R91, R64 ;  /* 0x00000040005b7308 */ /* 0x0001e20000002400 */
[----:B------:R-:W-:Y:S02]  /*3740*/  FMNMX.FTZ R75, R71, R50, !PT ;  /* 0x00000032474b7209 */ /* 0x000fe40007810000 */
[----:B------:R-:W-:Y:S01]  /*3750*/  FSEL R76, R107, -INF , P5 ;  /* 0xff8000006b4c7808 */ /* 0x000fe20002800000 */
[----:B------:R-:W-:Y:S01]  /*3760*/  IMAD.MOV.U32 R107, RZ, RZ, R119 ;  /* 0x000000ffff6b7224 */ /* 0x000fe200078e0077 */
[----:B------:R-:W-:-:S02]  /*3770*/  FMNMX.FTZ R75, R72, R75, !PT ;  /* 0x0000004b484b7209 */ /* 0x000fc40007810000 */
[----:B------:R-:W-:Y:S01]  /*3780*/  ISETP.GT.AND P4, PT, R56, 0x70, PT ;  /* 0x000000703800780c */ /* 0x000fe20003f84270 */
[----:B------:R1:W2:Y:S01]  /*3790*/  MUFU.TANH R85, R46 ;  /* 0x0000002e00557308 */ /* 0x0002a20000002400 */
[----:B0-----:R-:W-:Y:S02]  /*37a0*/  FMNMX.FTZ R64, R74, R75, !PT ;  /* 0x0000004b4a407209 */ /* 0x001fe40007810000 */
[----:B------:R-:W-:Y:S01]  /*37b0*/  FSEL R75, R108, -INF , P1 ;  /* 0xff8000006c4b7808 */ /* 0x000fe20000800000 */
[----:B------:R-:W-:Y:S01]  /*37c0*/  IMAD.MOV.U32 R108, RZ, RZ, R119 ;  /* 0x000000ffff6c7224 */ /* 0x000fe200078e0077 */
[----:B------:R-:W-:Y:S01]  /*37d0*/  FMNMX.FTZ R77, R73, R64, !PT ;  /* 0x00000040494d7209 */ /* 0x000fe20007810000 */
[----:B------:R-:W-:Y:S01]  /*37e0*/  FMUL.FTZ R64, R0, R30 ;  /* 0x0000001e00407220 */ /* 0x000fe20000410000 */
[----:B------:R-:W-:Y:S01]  /*37f0*/  FSEL R30, R54, -INF , P2 ;  /* 0xff800000361e7808 */ /* 0x000fe20001000000 */
[----:B------:R0:W4:Y:S01]  /*3800*/  MUFU.TANH R95, R78 ;  /* 0x0000004e005f7308 */ /* 0x0001220000002400 */
[----:B------:R-:W-:-:S02]  /*3810*/  FMNMX.FTZ R54, R76, R77, !PT ;  /* 0x0000004d4c367209 */ /* 0x000fc40007810000 */
[----:B-1----:R-:W-:Y:S01]  /*3820*/  FSEL R46, R105, -INF , P3 ;  /* 0xff800000692e7808 */ /* 0x002fe20001800000 */
[--C-:B------:R-:W-:Y:S01]  /*3830*/  IMAD.MOV.U32 R105, RZ, RZ, R119.reuse ;  /* 0x000000ffff697224 */ /* 0x100fe200078e0077 */
[----:B------:R-:W-:Y:S02]  /*3840*/  ISETP.GT.AND P3, PT, R56, 0x69, PT ;  /* 0x000000693800780c */ /* 0x000fe40003f64270 */
[----:B------:R-:W-:Y:S01]  /*3850*/  FSEL R77, R111, -INF , P2 ;  /* 0xff8000006f4d7808 */ /* 0x000fe20001000000 */
[----:B------:R1:W-:Y:S01]  /*3860*/  MUFU.TANH R98, R64 ;  /* 0x0000004000627308 */ /* 0x0003e20000002400 */
[----:B------:R-:W-:Y:S01]  /*3870*/  FMNMX.FTZ R80, R75, R54, !PT ;  /* 0x000000364b507209 */ /* 0x000fe20007810000 */
[--C-:B------:R-:W-:Y:S01]  /*3880*/  IMAD.MOV.U32 R111, RZ, RZ, R119.reuse ;  /* 0x000000ffff6f7224 */ /* 0x100fe200078e0077 */
[----:B0-----:R-:W-:Y:S01]  /*3890*/  FSEL R78, R112, -INF , P3 ;  /* 0xff800000704e7808 */ /* 0x001fe20001800000 */
[----:B------:R-:W-:Y:S01]  /*38a0*/  IMAD.MOV.U32 R112, RZ, RZ, R119 ;  /* 0x000000ffff707224 */ /* 0x000fe200078e0077 */
[----:B------:R-:W-:-:S02]  /*38b0*/  FMNMX.FTZ R83, R77, R80, !PT ;  /* 0x000000504d537209 */ /* 0x000fc40007810000 */
[----:B------:R-:W-:Y:S01]  /*38c0*/  FSEL R29, R109, -INF , P5 ;  /* 0xff8000006d1d7808 */ /* 0x000fe20002800000 */
[--C-:B------:R-:W-:Y:S01]  /*38d0*/  IMAD.MOV.U32 R109, RZ, RZ, R119.reuse ;  /* 0x000000ffff6d7224 */ /* 0x100fe200078e0077 */
[----:B------:R-:W-:Y:S02]  /*38e0*/  ISETP.GT.AND P5, PT, R56, 0x71, PT ;  /* 0x000000713800780c */ /* 0x000fe40003fa4270 */
[----:B------:R-:W-:Y:S02]  /*38f0*/  FSEL R80, R89, -INF , P4 ;  /* 0xff80000059507808 */ /* 0x000fe40002000000 */
[----:B------:R-:W-:Y:S02]  /*3900*/  FMNMX.FTZ R83, R78, R83, !PT ;  /* 0x000000534e537209 */ /* 0x000fe40007810000 */
[----:B------:R-:W-:Y:S01]  /*3910*/  FSEL R54, R88, -INF , P3 ;  /* 0xff80000058367808 */ /* 0x000fe20001800000 */
[----:B------:R-:W-:Y:S01]  /*3920*/  FMUL.FTZ R88, R0, R32 ;  /* 0x0000002000587220 */ /* 0x000fe20000410000 */
[----:B------:R-:W-:Y:S01]  /*3930*/  FSEL R50, R110, -INF , P1 ;  /* 0xff8000006e327808 */ /* 0x000fe20000800000 */
[----:B------:R-:W-:Y:S01]  /*3940*/  IMAD.MOV.U32 R110, RZ, RZ, R119 ;  /* 0x000000ffff6e7224 */ /* 0x000fe200078e0077 */
[----:B------:R-:W-:Y:S01]  /*3950*/  FSEL R32, R93, -INF , P4 ;  /* 0xff8000005d207808 */ /* 0x000fe20002000000 */
[----:B------:R4:W0:Y:S01]  /*3960*/  MUFU.TANH R89, R88 ;  /* 0x0000005800597308 */ /* 0x0008220000002400 */
[----:B------:R-:W-:-:S02]  /*3970*/  ISETP.GT.AND P1, PT, R56, 0x78, PT ;  /* 0x000000783800780c */ /* 0x000fc40003f24270 */
[----:B------:R-:W-:Y:S01]  /*3980*/  FSEL R82, R92, -INF , P5 ;  /* 0xff8000005c527808 */ /* 0x000fe20002800000 */
[----:B------:R-:W-:Y:S01]  /*3990*/  FMUL.FTZ R92, R0, R33 ;  /* 0x00000021005c7220 */ /* 0x000fe20000410000 */
[----:B------:R-:W-:Y:S02]  /*39a0*/  FMNMX.FTZ R93, R80, R83, !PT ;  /* 0x00000053505d7209 */ /* 0x000fe40007810000 */
[----:B-1----:R-:W-:Y:S02]  /*39b0*/  FSEL R64, R96, -INF , P5 ;  /* 0xff80000060407808 */ /* 0x002fe40002800000 */
[----:B------:R-:W-:Y:S01]  /*39c0*/  ISETP.GT.AND P2, PT, R56, 0x79, PT ;  /* 0x000000793800780c */ /* 0x000fe20003f44270 */
[----:B------:R-:W1:Y:S01]  /*39d0*/  MUFU.TANH R92, R92 ;  /* 0x0000005c005c7308 */ /* 0x000e620000002400 */
[----:B---3--:R-:W-:Y:S01]  /*39e0*/  FSEL R83, R97, -INF , P1 ;  /* 0xff80000061537808 */ /* 0x008fe20000800000 */
[----:B------:R-:W-:Y:S01]  /*39f0*/  FMUL.FTZ R97, R0, R39 ;  /* 0x0000002700617220 */ /* 0x000fe20000410000 */
[----:B------:R-:W-:-:S02]  /*3a00*/  FMNMX.FTZ R96, R82, R93, !PT ;  /* 0x0000005d52607209 */ /* 0x000fc40007810000 */
[----:B------:R-:W-:Y:S02]  /*3a10*/  ISETP.GT.AND P3, PT, R56, 0x80, PT ;  /* 0x000000803800780c */ /* 0x000fe40003f64270 */
[----:B------:R-:W-:Y:S01]  /*3a20*/  FSEL R84, R81, -INF , P2 ;  /* 0xff80000051547808 */ /* 0x000fe20001000000 */
[C---:B------:R-:W-:Y:S01]  /*3a30*/  FMUL.FTZ R81, R0.reuse, R36 ;  /* 0x0000002400517220 */ /* 0x040fe20000410000 */
[----:B------:R-:W-:Y:S01]  /*3a40*/  FMNMX.FTZ R93, R83, R96, !PT ;  /* 0x00000060535d7209 */ /* 0x000fe20007810000 */
[----:B------:R-:W-:Y:S01]  /*3a50*/  FMUL.FTZ R96, R0, R37 ;  /* 0x0000002500607220 */ /* 0x000fe20000410000 */
[----:B------:R-:W-:Y:S01]  /*3a60*/  ISETP.GT.AND P4, PT, R56, 0x81, PT ;  /* 0x000000813800780c */ /* 0x000fe20003f84270 */
[----:B------:R-:W-:Y:S01]  /*3a70*/  MUFU.TANH R97, R97 ;  /* 0x0000006100617308 */ /* 0x000fe20000002400 */
[----:B--2---:R-:W-:Y:S02]  /*3a80*/  FSEL R85, R85, -INF , P3 ;  /* 0xff80000055557808 */ /* 0x004fe40001800000 */
[----:B------:R-:W-:-:S02]  /*3a90*/  FMNMX.FTZ R36, R84, R93, !PT ;  /* 0x0000005d54247209 */ /* 0x000fc40007810000 */
[----:B------:R-:W-:Y:S02]  /*3aa0*/  FSEL R33, R86, -INF , P1 ;  /* 0xff80000056217808 */ /* 0x000fe40000800000 */
[----:B------:R-:W-:Y:S01]  /*3ab0*/  ISETP.GT.AND P5, PT, R56, 0x88, PT ;  /* 0x000000883800780c */ /* 0x000fe20003fa4270 */
[----:B------:R2:W3:Y:S01]  /*3ac0*/  MUFU.TANH R93, R81 ;  /* 0x00000051005d7308 */ /* 0x0004e20000002400 */
[----:B------:R-:W-:Y:S02]  /*3ad0*/  FSEL R86, R79, -INF , P4 ;  /* 0xff8000004f567808 */ /* 0x000fe40002000000 */
[----:B------:R-:W-:Y:S02]  /*3ae0*/  FMNMX.FTZ R79, R85, R36, !PT ;  /* 0x00000024554f7209 */ /* 0x000fe40007810000 */
[----:B------:R-:W-:Y:S02]  /*3af0*/  FSEL R36, R87, -INF , P2 ;  /* 0xff80000057247808 */ /* 0x000fe40001000000 */
[----:B------:R-:W-:Y:S01]  /*3b00*/  FSEL R87, R94, -INF , P5 ;  /* 0xff8000005e577808 */ /* 0x000fe20002800000 */
[----:B------:R-:W5:Y:S01]  /*3b10*/  MUFU.TANH R96, R96 ;  /* 0x0000006000607308 */ /* 0x000f620000002400 */
[----:B------:R-:W-:-:S02]  /*3b20*/  ISETP.GT.AND P1, PT, R56, 0x89, PT ;  /* 0x000000893800780c */ /* 0x000fc40003f24270 */
[----:B------:R-:W-:Y:S02]  /*3b30*/  FMNMX.FTZ R94, R86, R79, !PT ;  /* 0x0000004f565e7209 */ /* 0x000fe40007810000 */
[----:B------:R-:W-:Y:S02]  /*3b40*/  ISETP.GT.AND P2, PT, R56, 0x90, PT ;  /* 0x000000903800780c */ /* 0x000fe40003f44270 */
[----:B----4-:R-:W-:Y:S02]  /*3b50*/  FSEL R88, R95, -INF , P1 ;  /* 0xff8000005f587808 */ /* 0x010fe40000800000 */
[----:B------:R-:W-:Y:S02]  /*3b60*/  FMNMX.FTZ R79, R87, R94, !PT ;  /* 0x0000005e574f7209 */ /* 0x000fe40007810000 */
[----:B------:R-:W-:Y:S02]  /*3b70*/  FSEL R37, R90, -INF , P3 ;  /* 0xff8000005a257808 */ /* 0x000fe40001800000 */
[----:B------:R-:W-:-:S02]  /*3b80*/  ISETP.GT.AND P3, PT, R56, 0x91, PT ;  /* 0x000000913800780c */ /* 0x000fc40003f64270 */
[----:B0-----:R-:W-:Y:S02]  /*3b90*/  FSEL R89, R89, -INF , P2 ;  /* 0xff80000059597808 */ /* 0x001fe40001000000 */
[----:B------:R-:W-:Y:S02]  /*3ba0*/  FMNMX.FTZ R94, R88, R79, !PT ;  /* 0x0000004f585e7209 */ /* 0x000fe40007810000 */
[----:B------:R-:W-:Y:S02]  /*3bb0*/  FSEL R79, R91, -INF , P4 ;  /* 0xff8000005b4f7808 */ /* 0x000fe40002000000 */
[----:B------:R-:W-:Y:S02]  /*3bc0*/  ISETP.GT.AND P4, PT, R56, 0x98, PT ;  /* 0x000000983800780c */ /* 0x000fe40003f84270 */
[----:B-1----:R-:W-:Y:S02]  /*3bd0*/  FSEL R90, R92, -INF , P3 ;  /* 0xff8000005c5a7808 */ /* 0x002fe40001800000 */
[----:B------:R-:W-:-:S02]  /*3be0*/  FMNMX.FTZ R91, R89, R94, !PT ;  /* 0x0000005e595b7209 */ /* 0x000fc40007810000 */
[----:B--2---:R-:W-:Y:S02]  /*3bf0*/  FSEL R81, R98, -INF , P5 ;  /* 0xff80000062517808 */ /* 0x004fe40002800000 */
[----:B------:R-:W-:Y:S02]  /*3c00*/  ISETP.GT.AND P5, PT, R56, 0x99, PT ;  /* 0x000000993800780c */ /* 0x000fe40003fa4270 */
[----:B---3--:R-:W-:Y:S02]  /*3c10*/  FSEL R56, R93, -INF , P4 ;  /* 0xff8000005d387808 */ /* 0x008fe40002000000 */
[----:B------:R-:W-:Y:S02]  /*3c20*/  FMNMX.FTZ R93, R90, R91, !PT ;  /* 0x0000005b5a5d7209 */ /* 0x000fe40007810000 */
[----:B-----5:R-:W-:Y:S01]  /*3c30*/  FSEL R91, R96, -INF , P5 ;  /* 0xff800000605b7808 */ /* 0x020fe20002800000 */
[----:B------:R-:W-:Y:S01]  /*3c40*/  FMUL.FTZ R96, R0, R38 ;  /* 0x0000002600607220 */ /* 0x000fe20000410000 */
[----:B------:R-:W-:-:S04]  /*3c50*/  FMNMX.FTZ R92, R56, R93, !PT ;  /* 0x0000005d385c7209 */ /* 0x000fc80007810000 */
[----:B------:R-:W-:Y:S01]  /*3c60*/  FMNMX.FTZ R94, R91, R92, !PT ;  /* 0x0000005c5b5e7209 */ /* 0x000fe20007810000 */
[----:B------:R-:W-:Y:S04]  /*3c70*/  MUFU.TANH R96, R96 ;  /* 0x0000006000607308 */ /* 0x000fe80000002400 */
[----:B------:R-:W0:Y:S02]  /*3c80*/  SHFL.BFLY PT, R93, R94, 0x2, 0x1f ;  /* 0x0c401f005e5d7f89 */ /* 0x000e2400000e0000 */
[----:B0-----:R-:W-:Y:S01]  /*3c90*/  FMNMX.FTZ R95, R94, R93, !PT ;  /* 0x0000005d5e5f7209 */ /* 0x001fe20007810000 */
[----:B------:R-:W-:Y:S02]  /*3ca0*/  IMAD.U32 R93, RZ, RZ, UR10 ;  /* 0x0000000aff5d7e24 */ /* 0x000fe4000f8e00ff */
[----:B------:R-:W-:-:S02]  /*3cb0*/  FMUL.FTZ R94, R0, R34 ;  /* 0x00000022005e7220 */ /* 0x000fc40000410000 */
[----:B------:R-:W0:Y:S04]  /*3cc0*/  SHFL.BFLY PT, R126, R95, 0x1, 0x1f ;  /* 0x0c201f005f7e7f89 */ /* 0x000e2800000e0000 */
[----:B------:R-:W-:Y:S01]  /*3cd0*/  MUFU.TANH R94, R94 ;  /* 0x0000005e005e7308 */ /* 0x000fe20000002400 */
[----:B0-----:R-:W-:Y:S01]  /*3ce0*/  FMNMX.FTZ R126, R95, R126, !PT ;  /* 0x0000007e5f7e7209 */ /* 0x001fe20007810000 */
[----:B------:R-:W-:-:S03]  /*3cf0*/  FMUL.FTZ R95, R0, R35 ;  /* 0x00000023005f7220 */ /* 0x000fc60000410000 */
[C---:B------:R-:W-:Y:S01]  /*3d00*/  FSETP.NEU.FTZ.AND P6, PT, R126.reuse, -INF , PT ;  /* 0xff8000007e00780b */ /* 0x040fe20003fdd000 */
[----:B------:R-:W-:-:S02]  /*3d10*/  FFMA.FTZ R92, R126, R93, -8 ;  /* 0xc10000007e5c7423 */ /* 0x000fc4000001005d */
[----:B------:R-:W-:Y:S03]  /*3d20*/  MUFU.TANH R95, R95 ;  /* 0x0000005f005f7308 */ /* 0x000fe60000002400 */
        /* <DEDUP_REMOVED lines=15> */
[----:B------:R0:W1:Y:S01]  /*3e20*/  MUFU.TANH R93, R92 ;  /* 0x0000005c005d7308 */ /* 0x0000620000002400 */
        /* <DEDUP_REMOVED lines=14> */
[----:B------:R-:W-:Y:S01]  /*3f10*/  @!P6 VIADD R5, R5, 0x33440 ;  /* 0x000334400505e836 */ /* 0x000fe20000000000 */
[----:B------:R-:W-:Y:S01]  /*3f20*/  MUFU.EX2 R31, R31 ;  /* 0x0000001f001f7308 */ /* 0x000fe20000000800 */
[----:B------:R-:W-:-:S01]  /*3f30*/  FFMA.FTZ R62, R62, UR10, -R100 ;  /* 0x0000000a3e3e7c23 */ /* 0x000fc20008010864 */
[----:B------:R-:W-:Y:S01]  /*3f40*/  FMNMX.FTZ R60, R14, R51, !PT ;  /* 0x000000330e3c7209 */ /* 0x000fe20007810000 */
[----:B------:R-:W-:-:S01]  /*3f50*/  FFMA.FTZ R70, R70, UR10, -R100 ;  /* 0x0000000a46467c23 */ /* 0x000fc20008010864 */
[----:B------:R-:W-:Y:S01]  /*3f60*/  @!P6 PRMT R5, RZ, 0x654, R5 ;  /* 0x00000654ff05e816 */ /* 0x000fe20000000005 */
[----:B------:R-:W-:-:S01]  /*3f70*/  FFMA.FTZ R56, R56, UR10, -R100 ;  /* 0x0000000a38387c23 */ /* 0x000fc20008010864 */
[----:B------:R-:W-:Y:S01]  /*3f80*/  FMNMX.FTZ R53, R15, R60, !PT ;  /* 0x0000003c0f357209 */ /* 0x000fe20007810000 */
[----:B------:R-:W-:-:S01]  /*3f90*/  FFMA.FTZ R60, R61, UR10, -R100 ;  /* 0x0000000a3d3c7c23 */ /* 0x000fc20008010864 */
[----:B------:R-:W-:Y:S01]  /*3fa0*/  MUFU.EX2 R51, R59 ;  /* 0x0000003b00337308 */ /* 0x000fe20000000800 */
[----:B------:R2:W-:Y:S01]  /*3fb0*/  @!P6 SYNCS.ARRIVE.TRANS64.RED.A1T0 RZ, [R5+URZ], RZ ;  /* 0x000000ff05ffe9a7 */ /* 0x0005e2000810043f */
[----:B0-----:R-:W-:-:S04]  /*3fc0*/  FMNMX.FTZ R92, R20, R53, !PT ;  /* 0x00000035145c7209 */ /* 0x001fc80007810000 */
[----:B------:R-:W-:Y:S02]  /*3fd0*/  FMNMX.FTZ R53, R21, R92, !PT ;  /* 0x0000005c15357209 */ /* 0x000fe40007810000 */
[----:B------:R-:W-:Y:S02]  /*3fe0*/  MUFU.EX2 R34, R34 ;  /* 0x0000002200227308 */ /* 0x000fe40000000800 */
[----:B------:R-:W-:-:S04]  /*3ff0*/  FMNMX.FTZ R92, R40, R53, !PT ;  /* 0x00000035285c7209 */ /* 0x000fc80007810000 */
[----:B------:R-:W-:Y:S02]  /*4000*/  FMNMX.FTZ R55, R41, R92, !PT ;  /* 0x0000005c29377209 */ /* 0x000fe40007810000 */
[----:B------:R0:W-:Y:S02]  /*4010*/  MUFU.EX2 R53, R63 ;  /* 0x0000003f00357308 */ /* 0x0001e40000000800 */
[----:B------:R-:W-:-:S04]  /*4020*/  FMNMX.FTZ R92, R42, R55, !PT ;  /* 0x000000372a5c7209 */ /* 0x000fc80007810000 */
[----:B------:R-:W-:Y:S02]  /*4030*/  FMNMX.FTZ R55, R43, R92, !PT ;  /* 0x0000005c2b377209 */ /* 0x000fe40007810000 */
[----:B------:R-:W-:Y:S01]  /*4040*/  MUFU.EX2 R35, R35 ;  /* 0x0000002300237308 */ /* 0x000fe20000000800 */
[----:B0-----:R-:W-:-:S01]  /*4050*/  FFMA.FTZ R63, R66, UR10, -R100 ;  /* 0x0000000a423f7c23 */ /* 0x001fc20008010864 */
[----:B------:R-:W-:-:S04]  /*4060*/  FMNMX.FTZ R57, R44, R55, !PT ;  /* 0x000000372c397209 */ /* 0x000fc80007810000 */
[----:B------:R-:W-:Y:S02]  /*4070*/  FMNMX.FTZ R92, R24, R57, !PT ;  /* 0x00000039185c7209 */ /* 0x000fe40007810000 */
[----:B------:R0:W-:Y:S02]  /*4080*/  MUFU.EX2 R55, R65 ;  /* 0x0000004100377308 */ /* 0x0001e40000000800 */
[----:B------:R-:W-:-:S04]  /*4090*/  FMNMX.FTZ R98, R45, R92, !PT ;  /* 0x0000005c2d627209 */ /* 0x000fc80007810000 */
[----:B------:R-:W-:Y:S02]  /*40a0*/  FMNMX.FTZ R57, R25, R98, !PT ;  /* 0x0000006219397209 */ /* 0x000fe40007810000 */
[----:B------:R1:W-:Y:S01]  /*40b0*/  MUFU.EX2 R92, R67 ;  /* 0x00000043005c7308 */ /* 0x0003e20000000800 */
[----:B0-----:R-:W-:-:S01]  /*40c0*/  FFMA.FTZ R65, R72, UR10, -R100 ;  /* 0x0000000a48417c23 */ /* 0x001fc20008010864 */
[----:B------:R-:W-:-:S04]  /*40d0*/  FMNMX.FTZ R66, R26, R57, !PT ;  /* 0x000000391a427209 */ /* 0x000fc80007810000 */
[----:B------:R-:W-:Y:S01]  /*40e0*/  FMNMX.FTZ R59, R27, R66, !PT ;  /* 0x000000421b3b7209 */ /* 0x000fe20007810000 */
[----:B------:R-:W-:-:S01]  /*40f0*/  FFMA.FTZ R66, R68, UR10, -R100 ;  /* 0x0000000a44427c23 */ /* 0x000fc20008010864 */
[----:B------:R0:W-:Y:S01]  /*4100*/  MUFU.EX2 R57, R63 ;  /* 0x0000003f00397308 */ /* 0x0001e20000000800 */
[----:B-1----:R-:W-:Y:S02]  /*4110*/  FSEL R67, R93, -INF , P1 ;  /* 0xff8000005d437808 */ /* 0x002fe40000800000 */
[----:B------:R-:W-:Y:S02]  /*4120*/  FMNMX.FTZ R59, R46, R59, !PT ;  /* 0x0000003b2e3b7209 */ /* 0x000fe40007810000 */
[----:B------:R-:W-:Y:S02]  /*4130*/  FSEL R93, R96, -INF , P4 ;  /* 0xff800000605d7808 */ /* 0x000fe40002000000 */
[----:B------:R-:W-:Y:S01]  /*4140*/  FMNMX.FTZ R68, R28, R59, !PT ;  /* 0x0000003b1c447209 */ /* 0x000fe20007810000 */
[----:B------:R-:W-:-:S01]  /*4150*/  FFMA.FTZ R59, R69, UR10, -R100 ;  /* 0x0000000a453b7c23 */ /* 0x000fc20008010864 */
[----:B------:R-:W-:Y:S01]  /*4160*/  FSEL R69, R94, -INF , P2 ;  /* 0xff8000005e457808 */ /* 0x000fe20001000000 */
[----:B------:R-:W1:Y:S01]  /*4170*/  MUFU.EX2 R38, R38 ;  /* 0x0000002600267308 */ /* 0x000e620000000800 */
[----:B------:R-:W-:-:S02]  /*4180*/  FMNMX.FTZ R61, R29, R68, !PT ;  /* 0x000000441d3d7209 */ /* 0x000fc40007810000 */
[----:B------:R-:W-:Y:S02]  /*4190*/  FSEL R94, R95, -INF , P3 ;  /* 0xff8000005f5e7808 */ /* 0x000fe40001800000 */
[----:B------:R-:W-:Y:S02]  /*41a0*/  FMNMX.FTZ R61, R50, R61, !PT ;  /* 0x0000003d323d7209 */ /* 0x000fe40007810000 */
[----:B------:R-:W-:Y:S01]  /*41b0*/  FSEL R95, R97, -INF , P5 ;  /* 0xff800000615f7808 */ /* 0x000fe20002800000 */
[----:B------:R-:W-:Y:S01]  /*41c0*/  MUFU.EX2 R39, R39 ;  /* 0x0000002700277308 */ /* 0x000fe20000000800 */
[----:B------:R-:W-:-:S04]  /*41d0*/  FMNMX.FTZ R61, R30, R61, !PT ;  /* 0x0000003d1e3d7209 */ /* 0x000fc80007810000 */
[----:B------:R-:W-:-:S03]  /*41e0*/  FMNMX.FTZ R61, R54, R61, !PT ;  /* 0x0000003d363d7209 */ /* 0x000fc60007810000 */
[----:B------:R-:W-:Y:S01]  /*41f0*/  MUFU.EX2 R48, R48 ;  /* 0x0000003000307308 */ /* 0x000fe20000000800 */
[----:B0-----:R-:W-:Y:S02]  /*4200*/  FMNMX.FTZ R63, R32, R61, !PT ;  /* 0x0000003d203f7209 */ /* 0x001fe40007810000 */
[----:B-1----:R-:W-:Y:S02]  /*4210*/  F2FP.SATFINITE.E4M3.F32.PACK_AB_MERGE_C R200, R38, R35, RZ ;  /* 0x0000002326c8723e */ /* 0x002fe400048070ff */
[----:B------:R-:W-:Y:S02]  /*4220*/  FMNMX.FTZ R68, R64, R63, !PT ;  /* 0x0000003f40447209 */ /* 0x000fe40007810000 */
[----:B------:R-:W-:Y:S01]  /*4230*/  F2FP.SATFINITE.E4M3.F32.PACK_AB_MERGE_C R200, R34, R31, R200 ;  /* 0x0000001f22c8723e */ /* 0x000fe200048070c8 */
[----:B------:R-:W-:Y:S01]  /*4240*/  MUFU.EX2 R61, R71 ;  /* 0x00000047003d7308 */ /* 0x000fe20000000800 */
[----:B------:R-:W-:-:S04]  /*4250*/  FMNMX.FTZ R63, R33, R68, !PT ;  /* 0x00000044213f7209 */ /* 0x000fc80007810000 */
[----:B------:R-:W-:Y:S01]  /*4260*/  FMNMX.FTZ R72, R36, R63, !PT ;  /* 0x0000003f24487209 */ /* 0x000fe20007810000 */
[----:B------:R-:W-:-:S02]  /*4270*/  FFMA.FTZ R63, R74, UR10, -R100 ;  /* 0x0000000a4a3f7c23 */ /* 0x000fc40008010864 */
[----:B------:R0:W-:Y:S01]  /*4280*/  MUFU.EX2 R68, R65 ;  /* 0x0000004100447308 */ /* 0x0001e20000000800 */
[----:B------:R-:W-:-:S04]  /*4290*/  FMNMX.FTZ R72, R37, R72, !PT ;  /* 0x0000004825487209 */ /* 0x000fc80007810000 */
[----:B------:R-:W-:-:S03]  /*42a0*/  FMNMX.FTZ R72, R79, R72, !PT ;  /* 0x000000484f487209 */ /* 0x000fc60007810000 */
[----:B------:R-:W-:Y:S01]  /*42b0*/  MUFU.EX2 R47, R47 ;  /* 0x0000002f002f7308 */ /* 0x000fe20000000800 */
[----:B------:R-:W-:Y:S01]  /*42c0*/  FMNMX.FTZ R74, R81, R72, !PT ;  /* 0x00000048514a7209 */ /* 0x000fe20007810000 */
[----:B0-----:R-:W-:-:S03]  /*42d0*/  FFMA.FTZ R65, R76, UR10, -R100 ;  /* 0x0000000a4c417c23 */ /* 0x001fc60008010864 */
[----:B------:R-:W-:-:S03]  /*42e0*/  FMNMX.FTZ R74, R67, R74, !PT ;  /* 0x0000004a434a7209 */ /* 0x000fc60007810000 */
[----:B------:R0:W-:Y:S01]  /*42f0*/  MUFU.EX2 R72, R73 ;  /* 0x0000004900487308 */ /* 0x0001e20000000800 */
[----:B------:R-:W-:-:S04]  /*4300*/  FMNMX.FTZ R71, R69, R74, !PT ;  /* 0x0000004a45477209 */ /* 0x000fc80007810000 */
[----:B------:R-:W-:Y:S01]  /*4310*/  FMNMX.FTZ R74, R94, R71, !PT ;  /* 0x000000475e4a7209 */ /* 0x000fe20007810000 */
[----:B------:R-:W-:-:S02]  /*4320*/  FFMA.FTZ R71, R77, UR10, -R100 ;  /* 0x0000000a4d477c23 */ /* 0x000fc40008010864 */
[----:B------:R-:W1:Y:S01]  /*4330*/  MUFU.EX2 R52, R52 ;  /* 0x0000003400347308 */ /* 0x000e620000000800 */
[----:B------:R-:W-:Y:S01]  /*4340*/  FMNMX.FTZ R76, R93, R74, !PT ;  /* 0x0000004a5d4c7209 */ /* 0x000fe20007810000 */
[--C-:B0-----:R-:W-:Y:S01]  /*4350*/  FFMA.FTZ R73, R80, UR10, -R100.reuse ;  /* 0x0000000a50497c23 */ /* 0x101fe20008010864 */
[----:B------:R-:W-:-:S01]  /*4360*/  FFMA.FTZ R80, R84, UR10, -R100 ;  /* 0x0000000a54507c23 */ /* 0x000fc20008010864 */
[--C-:B------:R-:W-:Y:S01]  /*4370*/  FFMA.FTZ R84, R88, UR10, -R100.reuse ;  /* 0x0000000a58547c23 */ /* 0x100fe20008010864 */
[----:B------:R-:W-:Y:S01]  /*4380*/  FMNMX.FTZ R96, R95, R76, !PT ;  /* 0x0000004c5f607209 */ /* 0x000fe20007810000 */
[--C-:B------:R-:W-:Y:S01]  /*4390*/  FFMA.FTZ R76, R78, UR10, -R100.reuse ;  /* 0x0000000a4e4c7c23 */ /* 0x100fe20008010864 */
[----:B------:R-:W-:-:S01]  /*43a0*/  FFMA.FTZ R78, R82, UR10, -R100 ;  /* 0x0000000a524e7c23 */ /* 0x000fc20008010864 */
[----:B------:R0:W-:Y:S01]  /*43b0*/  MUFU.EX2 R74, R75 ;  /* 0x0000004b004a7308 */ /* 0x0001e20000000800 */
[----:B------:R-:W-:-:S01]  /*43c0*/  FFMA.FTZ R82, R86, UR10, -R100 ;  /* 0x0000000a56527c23 */ /* 0x000fc20008010864 */
[----:B------:R-:W3:Y:S01]  /*43d0*/  SHFL.BFLY PT, R77, R96, 0x2, 0x1f ;  /* 0x0c401f00604d7f89 */ /* 0x000ee200000e0000 */
[----:B------:R-:W-:-:S05]  /*43e0*/  FFMA.FTZ R86, R90, UR10, -R100 ;  /* 0x0000000a5a567c23 */ /* 0x000fca0008010864 */
[----:B------:R-:W-:Y:S01]  /*43f0*/  MUFU.EX2 R58, R58 ;  /* 0x0000003a003a7308 */ /* 0x000fe20000000800 */
[----:B0-----:R-:W-:-:S01]  /*4400*/  FFMA.FTZ R75, R83, UR10, -R100 ;  /* 0x0000000a534b7c23 */ /* 0x001fc20008010864 */
[----:B------:R-:W-:Y:S01]  /*4410*/  FFMA.FTZ R83, R87, UR10, -R100 ;  /* 0x0000000a57537c23 */ /* 0x000fe20008010864 */
[----:B------:R-:W-:Y:S01]  /*4420*/  IMAD.U32 R87, RZ, RZ, UR10 ;  /* 0x0000000aff577e24 */ /* 0x000fe2000f8e00ff */
[----:B-1----:R-:W-:-:S04]  /*4430*/  F2FP.SATFINITE.E4M3.F32.PACK_AB_MERGE_C R202, R52, R47, RZ ;  /* 0x0000002f34ca723e */ /* 0x002fc800048070ff */
[----:B------:R-:W0:Y:S01]  /*4440*/  MUFU.EX2 R60, R60 ;  /* 0x0000003c003c7308 */ /* 0x000e220000000800 */
[----:B------:R-:W-:-:S07]  /*4450*/  F2FP.SATFINITE.E4M3.F32.PACK_AB_MERGE_C R202, R48, R39, R202 ;  /* 0x0000002730ca723e */ /* 0x000fce00048070ca */
[----:B------:R-:W-:Y:S01]  /*4460*/  MUFU.EX2 R62, R62 ;  /* 0x0000003e003e7308 */ /* 0x000fe20000000800 */
[----:B---3--:R-:W-:Y:S01]  /*4470*/  FMNMX.FTZ R97, R96, R77, !PT ;  /* 0x0000004d60617209 */ /* 0x008fe20007810000 */
[--C-:B------:R-:W-:Y:S01]  /*4480*/  FFMA.FTZ R77, R85, UR10, -R100.reuse ;  /* 0x0000000a554d7c23 */ /* 0x100fe20008010864 */
[----:B------:R-:W-:-:S03]  /*4490*/  FFMA.FTZ R85, R89, UR10, -R100 ;  /* 0x0000000a59557c23 */ /* 0x000fc60008010864 */
[----:B------:R-:W1:Y:S02]  /*44a0*/  SHFL.BFLY PT, R132, R97, 0x1, 0x1f ;  /* 0x0c201f0061847f89 */ /* 0x000e6400000e0000 */
[----:B------:R-:W-:Y:S01]  /*44b0*/  MUFU.EX2 R66, R66 ;  /* 0x0000004200427308 */ /* 0x000fe20000000800 */
[----:B0-----:R-:W-:-:S04]  /*44c0*/  F2FP.SATFINITE.E4M3.F32.PACK_AB_MERGE_C R204, R60, R51, RZ ;  /* 0x000000333ccc723e */ /* 0x001fc800048070ff */
[----:B------:R-:W-:-:S03]  /*44d0*/  F2FP.SATFINITE.E4M3.F32.PACK_AB_MERGE_C R204, R58, R49, R204 ;  /* 0x000000313acc723e */ /* 0x000fc600048070cc */
[----:B------:R-:W-:Y:S08]  /*44e0*/  MUFU.EX2 R59, R59 ;  /* 0x0000003b003b7308 */ /* 0x000ff00000000800 */
[----:B------:R-:W-:Y:S01]  /*44f0*/  MUFU.EX2 R70, R70 ;  /* 0x0000004600467308 */ /* 0x000fe20000000800 */
[----:B-1----:R-:W-:-:S07]  /*4500*/  FMNMX.FTZ R132, R97, R132, !PT ;  /* 0x0000008461847209 */ /* 0x002fce0007810000 */
[----:B------:R-:W-:Y:S01]  /*4510*/  MUFU.EX2 R63, R63 ;  /* 0x0000003f003f7308 */ /* 0x000fe20000000800 */
[C---:B------:R-:W-:Y:S01]  /*4520*/  FSETP.NEU.FTZ.AND P1, PT, R132.reuse, -INF , PT ;  /* 0xff8000008400780b */ /* 0x040fe20003f3d000 */
[----:B------:R-:W-:Y:S01]  /*4530*/  FFMA.FTZ R88, R132, R87, -8 ;  /* 0xc100000084587423 */ /* 0x000fe20000010057 */
[----:B------:R-:W-:-:S01]  /*4540*/  FFMA.FTZ R87, R91, UR10, -R100 ;  /* 0x0000000a5b577c23 */ /* 0x000fc20008010864 */
[----:B------:R-:W-:-:S04]  /*4550*/  IMAD.MOV.U32 R100, RZ, RZ, R119 ;  /* 0x000000ffff647224 */ /* 0x000fc800078e0077 */
[----:B------:R-:W-:Y:S01]  /*4560*/  MUFU.EX2 R65, R65 ;  /* 0x0000004100417308 */ /* 0x000fe20000000800 */
[----:B------:R-:W-:Y:S02]  /*4570*/  FSEL R88, R88, RZ, P1 ;  /* 0x000000ff58587208 */ /* 0x000fe40000800000 */
[----:B------:R-:W-:-:S03]  /*4580*/  PLOP3.LUT P1, PT, PT, PT, UP0, 0x80, 0x0 ;  /* 0x000000000000781c */ /* 0x000fc60003f2f008 */
        /* <DEDUP_REMOVED lines=14> */
[----:B------:R-:W0:Y:S01]  /*4670*/  MUFU.EX2 R7, R7 ;  /* 0x0000000700077308 */ /* 0x000e220000000800 */
        /* <DEDUP_REMOVED lines=24> */
[----:B------:R-:W-:-:S01]  /*4800*/  FFMA.FTZ R93, R93, UR10, -R88 ;  /* 0x0000000a5d5d7c23 */ /* 0x000fc20008010858 */
[----:B------:R-:W-:-:S06]  /*4810*/  IMAD.MOV.U32 R44, RZ, RZ, R119 ;  /* 0x000000ffff2c7224 */ /* 0x000fcc00078e0077 */
[----:B------:R5:W-:Y:S08]  /*4820*/  MUFU.EX2 R97, R20 ;  /* 0x0000001400617308 */ /* 0x000bf00000000800 */
[----:B------:R2:W-:Y:S01]  /*4830*/  MUFU.EX2 R91, R12 ;  /* 0x0000000c005b7308 */ /* 0x0005e20000000800 */
[----:B-----5:R-:W-:-:S01]  /*4840*/  FFMA.FTZ R20, R26, UR10, -R88 ;  /* 0x0000000a1a147c23 */ /* 0x020fc20008010858 */
[----:B------:R-:W-:Y:S01]  /*4850*/  FADD.FTZ R26, R31, R34 ;  /* 0x000000221f1a7221 */ /* 0x000fe20000010000 */
[----:B------:R-:W-:-:S05]  /*4860*/  IMAD.MOV.U32 R34, RZ, RZ, R119 ;  /* 0x000000ffff227224 */ /* 0x000fca00078e0077 */
[----:B------:R-:W5:Y:S01]  /*4870*/  MUFU.EX2 R9, R9 ;  /* 0x0000000900097308 */ /* 0x000f620000000800 */
[----:B--2---:R-:W-:-:S01]  /*4880*/  FFMA.FTZ R12, R40, UR10, -R88 ;  /* 0x0000000a280c7c23 */ /* 0x004fc20008010858 */
[----:B0-----:R-:W-:-:S06]  /*4890*/  FADD.FTZ R40, R6, R7 ;  /* 0x0000000706287221 */ /* 0x001fcc0000010000 */
[----:B------:R0:W2:Y:S08]  /*48a0*/  MUFU.EX2 R96, R13 ;  /* 0x0000000d00607308 */ /* 0x0000b00000000800 */
[----:B------:R4:W-:Y:S01]  /*48b0*/  MUFU.EX2 R24, R25 ;  /* 0x0000001900187308 */ /* 0x0009e20000000800 */
[----:B0-----:R-:W-:-:S01]  /*48c0*/  FFMA.FTZ R13, R41, UR10, -R88 ;  /* 0x0000000a290d7c23 */ /* 0x001fc20008010858 */
[----:B-1----:R-:W-:Y:S01]  /*48d0*/  FADD.FTZ R41, R89, R40 ;  /* 0x0000002859297221 */ /* 0x002fe20000010000 */
[----:B---3--:R-:W-:Y:S01]  /*48e0*/  F2FP.SATFINITE.E4M3.F32.PACK_AB_MERGE_C R89, R90, R89, RZ ;  /* 0x000000595a59723e */ /* 0x008fe200048070ff */
[----:B------:R-:W-:-:S02]  /*48f0*/  IMAD.MOV.U32 R40, RZ, RZ, R119 ;  /* 0x000000ffff287224 */ /* 0x000fc400078e0077 */
[----:B------:R-:W-:-:S01]  /*4900*/  FADD.FTZ R41, R90, R41 ;  /* 0x000000295a297221 */ /* 0x000fc20000010000 */
[----:B------:R-:W-:Y:S01]  /*4910*/  F2FP.SATFINITE.E4M3.F32.PACK_AB_MERGE_C R201, R7, R6, R89 ;  /* 0x0000000607c9723e */ /* 0x000fe20004807059 */
[----:B------:R-:W0:Y:S01]  /*4920*/  MUFU.EX2 R10, R10 ;  /* 0x0000000a000a7308 */ /* 0x000e220000000800 */
[----:B----4-:R-:W-:-:S01]  /*4930*/  FADD.FTZ R25, R35, R26 ;  /* 0x0000001a23197221 */ /* 0x010fc20000010000 */
[--C-:B------:R-:W-:Y:S02]  /*4940*/  IMAD.MOV.U32 R90, RZ, RZ, R119.reuse ;  /* 0x000000ffff5a7224 */ /* 0x100fe400078e0077 */
[----:B------:R-:W-:Y:S02]  /*4950*/  IMAD.MOV.U32 R89, RZ, RZ, R119 ;  /* 0x000000ffff597224 */ /* 0x000fe400078e0077 */
[----:B------:R-:W-:Y:S01]  /*4960*/  FADD.FTZ R26, R38, R25 ;  /* 0x00000019261a7221 */ /* 0x000fe20000010000 */
[----:B------:R-:W-:Y:S01]  /*4970*/  IMAD.MOV.U32 R38, RZ, RZ, R119 ;  /* 0x000000ffff267224 */ /* 0x000fe200078e0077 */
[----:B------:R1:W-:Y:S02]  /*4980*/  MUFU.EX2 R98, R21 ;  /* 0x0000001500627308 */ /* 0x0003e40000000800 */
[----:B------:R-:W-:-:S01]  /*4990*/  FADD.FTZ R25, R39, R26 ;  /* 0x0000001a27197221 */ /* 0x000fc20000010000 */
[----:B------:R-:W-:Y:S01]  /*49a0*/  FADD.FTZ R26, R8, R41 ;  /* 0x00000029081a7221 */ /* 0x000fe20000010000 */
[----:B------:R-:W-:-:S03]  /*49b0*/  IMAD.MOV.U32 R39, RZ, RZ, R119 ;  /* 0x000000ffff277224 */ /* 0x000fc600078e0077 */
[----:B-----5:R-:W-:Y:S01]  /*49c0*/  FADD.FTZ R26, R9, R26 ;  /* 0x0000001a091a7221 */ /* 0x020fe20000010000 */
[----:B------:R-:W3:Y:S01]  /*49d0*/  MUFU.EX2 R11, R11 ;  /* 0x0000000b000b7308 */ /* 0x000ee20000000800 */
[----:B-1----:R-:W-:-:S01]  /*49e0*/  FFMA.FTZ R21, R27, UR10, -R88 ;  /* 0x0000000a1b157c23 */ /* 0x002fc20008010858 */
[----:B------:R-:W-:Y:S01]  /*49f0*/  FFMA.FTZ R88, R95, UR10, -R88 ;  /* 0x0000000a5f587c23 */ /* 0x000fe20008010858 */
[----:B------:R-:W-:-:S05]  /*4a00*/  IMAD.MOV.U32 R95, RZ, RZ, R119 ;  /* 0x000000ffff5f7224 */ /* 0x000fca00078e0077 */
[----:B------:R1:W-:Y:S08]  /*4a10*/  MUFU.EX2 R27, R28 ;  /* 0x0000001c001b7308 */ /* 0x0003f00000000800 */
[----:B------:R-:W4:Y:S01]  /*4a20*/  MUFU.EX2 R12, R12 ;  /* 0x0000000c000c7308 */ /* 0x000f220000000800 */
[----:B-1----:R-:W-:-:S01]  /*4a30*/  FADD.FTZ R28, R48, R25 ;  /* 0x00000019301c7221 */ /* 0x002fc20000010000 */
[----:B------:R-:W-:Y:S01]  /*4a40*/  FADD.FTZ R25, R91, R26 ;  /* 0x0000001a5b197221 */ /* 0x000fe20000010000 */
[----:B--2---:R-:W-:Y:S01]  /*4a50*/  F2FP.SATFINITE.E4M3.F32.PACK_AB_MERGE_C R91, R96, R91, RZ ;  /* 0x0000005b605b723e */ /* 0x004fe200048070ff */
[----:B------:R-:W-:-:S02]  /*4a60*/  IMAD.MOV.U32 R48, RZ, RZ, R119 ;  /* 0x000000ffff307224 */ /* 0x000fc400078e0077 */
[----:B------:R-:W-:-:S01]  /*4a70*/  FADD.FTZ R5, R47, R28 ;  /* 0x0000001c2f057221 */ /* 0x000fc20000010000 */
[----:B------:R-:W-:Y:S01]  /*4a80*/  FADD.FTZ R25, R96, R25 ;  /* 0x0000001960197221 */ /* 0x000fe20000010000 */
[----:B------:R-:W-:Y:S01]  /*4a90*/  F2FP.SATFINITE.E4M3.F32.PACK_AB_MERGE_C R203, R9, R8, R91 ;  /* 0x0000000809cb723e */ /* 0x000fe2000480705b */
[----:B------:R-:W1:Y:S01]  /*4aa0*/  MUFU.EX2 R13, R13 ;  /* 0x0000000d000d7308 */ /* 0x000e620000000800 */
[----:B------:R-:W-:-:S01]  /*4ab0*/  FADD.FTZ R26, R52, R5 ;  /* 0x00000005341a7221 */ /* 0x000fc20000010000 */
[--C-:B------:R-:W-:Y:S02]  /*4ac0*/  IMAD.MOV.U32 R96, RZ, RZ, R119.reuse ;  /* 0x000000ffff607224 */ /* 0x100fe400078e0077 */
[----:B------:R-:W-:Y:S02]  /*4ad0*/  IMAD.MOV.U32 R91, RZ, RZ, R119 ;  /* 0x000000ffff5b7224 */ /* 0x000fe400078e0077 */
[----:B------:R-:W-:Y:S01]  /*4ae0*/  FADD.FTZ R5, R49, R26 ;  /* 0x0000001a31057221 */ /* 0x000fe20000010000 */
[----:B0-----:R-:W-:-:S01]  /*4af0*/  FADD.FTZ R26, R10, R25 ;  /* 0x000000190a1a7221 */ /* 0x001fc20000010000 */
[----:B------:R-:W-:Y:S01]  /*4b00*/  IMAD.MOV.U32 R52, RZ, RZ, R119 ;  /* 0x000000ffff347224 */ /* 0x000fe200078e0077 */
[----:B------:R-:W0:Y:S01]  /*4b10*/  MUFU.EX2 R42, R42 ;  /* 0x0000002a002a7308 */ /* 0x000e220000000800 */
[----:B------:R-:W-:-:S01]  /*4b20*/  FADD.FTZ R28, R58, R5 ;  /* 0x000000053a1c7221 */ /* 0x000fc20000010000 */
[----:B---3--:R-:W-:Y:S01]  /*4b30*/  FADD.FTZ R26, R11, R26 ;  /* 0x0000001a0b1a7221 */ /* 0x008fe20000010000 */
[----:B------:R-:W-:-:S02]  /*4b40*/  IMAD.MOV.U32 R58, RZ, RZ, R119 ;  /* 0x000000ffff3a7224 */ /* 0x000fc400078e0077 */
[----:B------:R-:W-:Y:S01]  /*4b50*/  FADD.FTZ R25, R51, R28 ;  /* 0x0000001c33197221 */ /* 0x000fe20000010000 */
[----:B------:R-:W-:-:S01]  /*4b60*/  FADD.FTZ R41, R97, R26 ;  /* 0x0000001a61297221 */ /* 0x000fc20000010000 */
[----:B------:R-:W-:Y:S01]  /*4b70*/  F2FP.SATFINITE.E4M3.F32.PACK_AB_MERGE_C R97, R98, R97, RZ ;  /* 0x000000616261723e */ /* 0x000fe200048070ff */
[----:B------:R-:W2:Y:S01]  /*4b80*/  MUFU.EX2 R43, R43 ;  /* 0x0000002b002b7308 */ /* 0x000ea20000000800 */
[----:B------:R-:W-:-:S01]  /*4b90*/  FADD.FTZ R26, R60, R25 ;  /* 0x000000193c1a7221 */ /* 0x000fc20000010000 */
[----:B------:R-:W-:Y:S01]  /*4ba0*/  FADD.FTZ R41, R98, R41 ;  /* 0x0000002962297221 */ /* 0x000fe20000010000 */
[----:B------:R-:W-:Y:S01]  /*4bb0*/  F2FP.SATFINITE.E4M3.F32.PACK_AB_MERGE_C R205, R11, R10, R97 ;  /* 0x0000000a0bcd723e */ /* 0x000fe20004807061 */
[----:B------:R-:W-:Y:S02]  /*4bc0*/  IMAD.MOV.U32 R98, RZ, RZ, R119 ;  /* 0x000000ffff627224 */ /* 0x000fe400078e0077 */
[----:B------:R-:W-:-:S01]  /*4bd0*/  FADD.FTZ R25, R53, R26 ;  /* 0x0000001a35197221 */ /* 0x000fc20000010000 */
[----:B----4-:R-:W-:Y:S01]  /*4be0*/  FADD.FTZ R26, R12, R41 ;  /* 0x000000290c1a7221 */ /* 0x010fe20000010000 */
[----:B------:R-:W-:Y:S01]  /*4bf0*/  IMAD.MOV.U32 R97, RZ, RZ, R119 ;  /* 0x000000ffff617224 */ /* 0x000fe200078e0077 */
[----:B------:R-:W3:Y:S01]  /*4c00*/  MUFU.EX2 R14, R14 ;  /* 0x0000000e000e7308 */ /* 0x000ee20000000800 */
[----:B------:R-:W-:-:S01]  /*4c10*/  FADD.FTZ R28, R62, R25 ;  /* 0x000000193e1c7221 */ /* 0x000fc20000010000 */
[----:B-1----:R-:W-:Y:S01]  /*4c20*/  FADD.FTZ R41, R13, R26 ;  /* 0x0000001a0d297221 */ /* 0x002fe20000010000 */
[----:B------:R-:W-:-:S02]  /*4c30*/  IMAD.MOV.U32 R60, RZ, RZ, R119 ;  /* 0x000000ffff3c7224 */ /* 0x000fc400078e0077 */
[----:B------:R-:W-:Y:S01]  /*4c40*/  FADD.FTZ R99, R55, R28 ;  /* 0x0000001c37637221 */ /* 0x000fe20000010000 */
[----:B0-----:R-:W-:-:S01]  /*4c50*/  FADD.FTZ R26, R42, R41 ;  /* 0x000000292a1a7221 */ /* 0x001fc20000010000 */
[C---:B------:R-:W-:Y:S01]  /*4c60*/  F2FP.SATFINITE.E4M3.F32.PACK_AB_MERGE_C R55, R92.reuse, R55, RZ ;  /* 0x000000375c37723e */ /* 0x040fe200048070ff */
[----:B------:R-:W0:Y:S01]  /*4c70*/  MUFU.EX2 R15, R15 ;  /* 0x0000000f000f7308 */ /* 0x000e220000000800 */
[----:B------:R-:W-:-:S01]  /*4c80*/  FADD.FTZ R28, R92, R99 ;  /* 0x000000635c1c7221 */ /* 0x000fc20000010000 */
[C---:B--2---:R-:W-:Y:S01]  /*4c90*/  FADD.FTZ R35, R43.reuse, R26 ;  /* 0x0000001a2b237221 */ /* 0x044fe20000010000 */
[----:B------:R-:W-:Y:S01]  /*4ca0*/  F2FP.SATFINITE.E4M3.F32.PACK_AB_MERGE_C R42, R43, R42, RZ ;  /* 0x0000002a2b2a723e */ /* 0x000fe200048070ff */
[----:B------:R-:W-:Y:S02]  /*4cb0*/  IMAD.MOV.U32 R99, RZ, RZ, R119 ;  /* 0x000000ffff637224 */ /* 0x000fe400078e0077 */
[----:B------:R-:W-:-:S01]  /*4cc0*/  FADD.FTZ R41, R57, R28 ;  /* 0x0000001c39297221 */ /* 0x000fc20000010000 */
[----:B------:R-:W-:Y:S01]  /*4cd0*/  F2FP.SATFINITE.E4M3.F32.PACK_AB_MERGE_C R206, R62, R53, R55 ;  /* 0x000000353ece723e */ /* 0x000fe20004807037 */
[----:B------:R-:W-:Y:S01]  /*4ce0*/  IMAD.MOV.U32 R92, RZ, RZ, R119 ;  /* 0x000000ffff5c7224 */ /* 0x000fe200078e0077 */
[----:B------:R-:W1:Y:S01]  /*4cf0*/  MUFU.EX2 R45, R45 ;  /* 0x0000002d002d7308 */ /* 0x000e620000000800 */
[----:B---3--:R-:W-:-:S01]  /*4d00*/  FADD.FTZ R26, R14, R35 ;  /* 0x000000230e1a7221 */ /* 0x008fc20000010000 */
[----:B------:R-:W-:Y:S01]  /*4d10*/  FADD.FTZ R28, R66, R41 ;  /* 0x00000029421c7221 */ /* 0x000fe20000010000 */
[----:B------:R-:W-:Y:S01]  /*4d20*/  F2FP.SATFINITE.E4M3.F32.PACK_AB_MERGE_C R207, R13, R12, R42 ;  /* 0x0000000c0dcf723e */ /* 0x000fe2000480702a */
[----:B------:R-:W-:-:S02]  /*4d30*/  IMAD.MOV.U32 R62, RZ, RZ, R119 ;  /* 0x000000ffff3e7224 */ /* 0x000fc400078e0077 */
[----:B------:R-:W-:-:S01]  /*4d40*/  FADD.FTZ R35, R59, R28 ;  /* 0x0000001c3b237221 */ /* 0x000fc20000010000 */
[----:B------:R-:W-:Y:S01]  /*4d50*/  F2FP.SATFINITE.E4M3.F32.PACK_AB_MERGE_C R59, R70, R59, RZ ;  /* 0x0000003b463b723e */ /* 0x000fe200048070ff */
[----:B------:R-:W2:Y:S01]  /*4d60*/  MUFU.EX2 R20, R20 ;  /* 0x0000001400147308 */ /* 0x000ea20000000800 */
[----:B0-----:R-:W-:-:S01]  /*4d70*/  FADD.FTZ R26, R15, R26 ;  /* 0x0000001a0f1a7221 */ /* 0x001fc20000010000 */
[----:B------:R-:W-:Y:S01]  /*4d80*/  FADD.FTZ R70, R70, R35 ;  /* 0x0000002346467221 */ /* 0x000fe20000010000 */
[----:B------:R-:W-:Y:S01]  /*4d90*/  F2FP.SATFINITE.E4M3.F32.PACK_AB_MERGE_C R208, R66, R57, R59 ;  /* 0x0000003942d0723e */ /* 0x000fe2000480703b */
[----:B------:R-:W-:Y:S02]  /*4da0*/  IMAD.MOV.U32 R66, RZ, RZ, R119 ;  /* 0x000000ffff427224 */ /* 0x000fe400078e0077 */
[----:B------:R-:W-:-:S01]  /*4db0*/  FADD.FTZ R35, R61, R70 ;  /* 0x000000463d237221 */ /* 0x000fc20000010000 */
[----:B------:R-:W-:Y:S01]  /*4dc0*/  IMAD.MOV.U32 R70, RZ, RZ, R119 ;  /* 0x000000ffff467224 */ /* 0x000fe200078e0077 */
[----:B------:R-:W0:Y:S01]  /*4dd0*/  MUFU.EX2 R21, R21 ;  /* 0x0000001500157308 */ /* 0x000e220000000800 */
[----:B-1----:R-:W-:-:S01]  /*4de0*/  FADD.FTZ R41, R45, R26 ;  /* 0x0000001a2d297221 */ /* 0x002fc20000010000 */
[----:B------:R-:W-:Y:S01]  /*4df0*/  FADD.FTZ R28, R68, R35 ;  /* 0x00000023441c7221 */ /* 0x000fe20000010000 */
[----:B------:R-:W-:Y:S01]  /*4e00*/  F2FP.SATFINITE.E4M3.F32.PACK_AB_MERGE_C R45, R24, R45, RZ ;  /* 0x0000002d182d723e */ /* 0x000fe200048070ff */
[----:B------:R-:W-:-:S02]  /*4e10*/  IMAD.MOV.U32 R59, RZ, RZ, R119 ;  /* 0x000000ffff3b7224 */ /* 0x000fc400078e0077 */
[----:B------:R-:W-:-:S01]  /*4e20*/  FADD.FTZ R41, R24, R41 ;  /* 0x0000002918297221 */ /* 0x000fc20000010000 */
[----:B------:R-:W-:Y:S01]  /*4e30*/  IMAD.MOV.U32 R57, RZ, RZ, R119 ;  /* 0x000000ffff397224 */ /* 0x000fe200078e0077 */
[----:B------:R-:W-:Y:S01]  /*4e40*/  F2FP.SATFINITE.E4M3.F32.PACK_AB_MERGE_C R209, R15, R14, R45 ;  /* 0x0000000e0fd1723e */ /* 0x000fe2000480702d */
[----:B------:R-:W1:Y:S01]  /*4e50*/  MUFU.EX2 R46, R46 ;  /* 0x0000002e002e7308 */ /* 0x000e620000000800 */
[----:B--2---:R-:W-:-:S01]  /*4e60*/  FADD.FTZ R26, R20, R41 ;  /* 0x00000029141a7221 */ /* 0x004fc20000010000 */
[----:B------:R-:W-:Y:S01]  /*4e70*/  FADD.FTZ R41, R63, R28 ;  /* 0x0000001c3f297221 */ /* 0x000fe20000010000 */
[C---:B------:R-:W-:Y:S01]  /*4e80*/  F2FP.SATFINITE.E4M3.F32.PACK_AB_MERGE_C R63, R72.reuse, R63, RZ ;  /* 0x0000003f483f723e */ /* 0x040fe200048070ff */
[----:B------:R-:W-:Y:S02]  /*4e90*/  IMAD.MOV.U32 R55, RZ, RZ, R119 ;  /* 0x000000ffff377224 */ /* 0x000fe400078e0077 */
[----:B------:R-:W-:-:S01]  /*4ea0*/  FADD.FTZ R72, R72, R41 ;  /* 0x0000002948487221 */ /* 0x000fc20000010000 */
[----:B------:R-:W-:Y:S01]  /*4eb0*/  F2FP.SATFINITE.E4M3.F32.PACK_AB_MERGE_C R210, R68, R61, R63 ;  /* 0x0000003d44d2723e */ /* 0x000fe2000480703f */
[----:B------:R-:W2:Y:S01]  /*4ec0*/  MUFU.EX2 R29, R29 ;  /* 0x0000001d001d7308 */ /* 0x000ea20000000800 */
[----:B0-----:R-:W-:-:S01]  /*4ed0*/  FADD.FTZ R35, R21, R26 ;  /* 0x0000001a15237221 */ /* 0x001fc20000010000 */
[----:B------:R-:W-:-:S02]  /*4ee0*/  IMAD.MOV.U32 R68, RZ, RZ, R119 ;  /* 0x000000ffff447224 */ /* 0x000fc400078e0077 */
[--C-:B------:R-:W-:Y:S02]  /*4ef0*/  IMAD.MOV.U32 R63, RZ, RZ, R119.reuse ;  /* 0x000000ffff3f7224 */ /* 0x100fe400078e0077 */
[----:B------:R-:W-:Y:S02]  /*4f00*/  IMAD.MOV.U32 R61, RZ, RZ, R119 ;  /* 0x000000ffff3d7224 */ /* 0x000fe400078e0077 */
[----:B------:R-:W0:Y:S01]  /*4f10*/  MUFU.EX2 R50, R50 ;  /* 0x0000003200327308 */ /* 0x000e220000000800 */
[----:B-1----:R-:W-:-:S01]  /*4f20*/  FADD.FTZ R26, R46, R35 ;  /* 0x000000232e1a7221 */ /* 0x002fc20000010000 */
[C---:B------:R-:W-:Y:S01]  /*4f30*/  F2FP.SATFINITE.E4M3.F32.PACK_AB_MERGE_C R46, R27.reuse, R46, RZ ;  /* 0x0000002e1b2e723e */ /* 0x040fe200048070ff */
[----:B------:R-:W-:Y:S02]  /*4f40*/  IMAD.MOV.U32 R53, RZ, RZ, R119 ;  /* 0x000000ffff357224 */ /* 0x000fe400078e0077 */
[----:B------:R-:W-:Y:S01]  /*4f50*/  FADD.FTZ R26, R27, R26 ;  /* 0x0000001a1b1a7221 */ /* 0x000fe20000010000 */
[----:B------:R-:W-:-:S01]  /*4f60*/  FADD.FTZ R27, R65, R72 ;  /* 0x00000048411b7221 */ /* 0x000fc20000010000 */
[----:B------:R-:W-:Y:S01]  /*4f70*/  F2FP.SATFINITE.E4M3.F32.PACK_AB_MERGE_C R211, R21, R20, R46 ;  /* 0x0000001415d3723e */ /* 0x000fe2000480702e */
[----:B------:R-:W1:Y:S01]  /*4f80*/  MUFU.EX2 R71, R71 ;  /* 0x0000004700477308 */ /* 0x000e620000000800 */
[----:B--2---:R-:W-:-:S01]  /*4f90*/  FADD.FTZ R31, R29, R26 ;  /* 0x0000001a1d1f7221 */ /* 0x004fc20000010000 */
[----:B------:R-:W-:Y:S01]  /*4fa0*/  FADD.FTZ R28, R74, R27 ;  /* 0x0000001b4a1c7221 */ /* 0x000fe20000010000 */
[----:B------:R-:W-:-:S02]  /*4fb0*/  IMAD.MOV.U32 R72, RZ, RZ, R119 ;  /* 0x000000ffff487224 */ /* 0x000fc400078e0077 */
[--C-:B------:R-:W-:Y:S02]  /*4fc0*/  IMAD.MOV.U32 R51, RZ, RZ, R119.reuse ;  /* 0x000000ffff337224 */ /* 0x100fe400078e0077 */
[----:B------:R-:W-:Y:S01]  /*4fd0*/  IMAD.MOV.U32 R49, RZ, RZ, R119 ;  /* 0x000000ffff317224 */ /* 0x000fe200078e0077 */
[----:B------:R-:W2:Y:S01]  /*4fe0*/  MUFU.EX2 R30, R30 ;  /* 0x0000001e001e7308 */ /* 0x000ea20000000800 */
[----:B0-----:R-:W-:-:S01]  /*4ff0*/  FADD.FTZ R31, R50, R31 ;  /* 0x0000001f321f7221 */ /* 0x001fc20000010000 */
[--C-:B------:R-:W-:Y:S02]  /*5000*/  IMAD.MOV.U32 R47, RZ, RZ, R119.reuse ;  /* 0x000000ffff2f7224 */ /* 0x100fe400078e0077 */
[--C-:B------:R-:W-:Y:S02]  /*5010*/  IMAD.MOV.U32 R46, RZ, RZ, R119.reuse ;  /* 0x000000ffff2e7224 */ /* 0x100fe400078e0077 */
[----:B------:R-:W-:Y:S02]  /*5020*/  IMAD.MOV.U32 R45, RZ, RZ, R119 ;  /* 0x000000ffff2d7224 */ /* 0x000fe400078e0077 */
[----:B------:R-:W0:Y:S01]  /*5030*/  MUFU.EX2 R76, R76 ;  /* 0x0000004c004c7308 */ /* 0x000e220000000800 */
[----:B-1----:R-:W-:-:S01]  /*5040*/  FADD.FTZ R27, R71, R28 ;  /* 0x0000001c471b7221 */ /* 0x002fc20000010000 */
[----:B------:R-:W-:-:S02]  /*5050*/  IMAD.MOV.U32 R43, RZ, RZ, R119 ;  /* 0x000000ffff2b7224 */ /* 0x000fc400078e0077 */
[--C-:B------:R-:W-:Y:S02]  /*5060*/  IMAD.MOV.U32 R42, RZ, RZ, R119.reuse ;  /* 0x000000ffff2a7224 */ /* 0x100fe400078e0077 */
[----:B------:R-:W-:Y:S02]  /*5070*/  IMAD.MOV.U32 R41, RZ, RZ, R119 ;  /* 0x000000ffff297224 */ /* 0x000fe400078e0077 */
[----:B------:R1:W3:Y:S01]  /*5080*/  MUFU.EX2 R5, R54 ;  /* 0x0000003600057308 */ /* 0x0002e20000000800 */
[----:B--2---:R-:W-:-:S01]  /*5090*/  FADD.FTZ R28, R30, R31 ;  /* 0x0000001f1e1c7221 */ /* 0x004fc20000010000 */
[----:B------:R-:W-:-:S06]  /*50a0*/  IMAD.MOV.U32 R35, RZ, RZ, R119 ;  /* 0x000000ffff237224 */ /* 0x000fcc00078e0077 */
[----:B------:R-:W2:Y:S01]  /*50b0*/  MUFU.EX2 R73, R73 ;  /* 0x0000004900497308 */ /* 0x000ea20000000800 */
[C---:B0-----:R-:W-:Y:S01]  /*50c0*/  F2FP.SATFINITE.E4M3.F32.PACK_AB_MERGE_C R71, R76.reuse, R71, RZ ;  /* 0x000000474c47723e */ /* 0x041fe200048070ff */
[----:B------:R-:W-:Y:S01]  /*50d0*/  FADD.FTZ R76, R76, R27 ;  /* 0x0000001b4c4c7221 */ /* 0x000fe20000010000 */
[----:B-1----:R-:W-:Y:S02]  /*50e0*/  IMAD.MOV.U32 R54, RZ, RZ, R119 ;  /* 0x000000ffff367224 */ /* 0x002fe400078e0077 */
[----:B------:R-:W-:Y:S01]  /*50f0*/  F2FP.SATFINITE.E4M3.F32.PACK_AB_MERGE_C R212, R74, R65, R71 ;  /* 0x000000414ad4723e */ /* 0x000fe20004807047 */
[--C-:B------:R-:W-:Y:S02]  /*5100*/  IMAD.MOV.U32 R74, RZ, RZ, R119.reuse ;  /* 0x000000ffff4a7224 */ /* 0x100fe400078e0077 */
[----:B------:R-:W0:Y:S01]  /*5110*/  MUFU.EX2 R32, R32 ;  /* 0x0000002000207308 */ /* 0x000e220000000800 */
[C---:B---3--:R-:W-:Y:S01]  /*5120*/  F2FP.SATFINITE.E4M3.F32.PACK_AB_MERGE_C R31, R5.reuse, R30, RZ ;  /* 0x0000001e051f723e */ /* 0x048fe200048070ff */
[----:B------:R-:W-:Y:S01]  /*5130*/  FADD.FTZ R5, R5, R28 ;  /* 0x0000001c05057221 */ /* 0x000fe20000010000 */
[----:B------:R-:W-:-:S02]  /*5140*/  IMAD.MOV.U32 R71, RZ, RZ, R119 ;  /* 0x000000ffff477224 */ /* 0x000fc400078e0077 */
[----:B------:R-:W-:Y:S01]  /*5150*/  F2FP.SATFINITE.E4M3.F32.PACK_AB_MERGE_C R213, R50, R29, R31 ;  /* 0x0000001d32d5723e */ /* 0x000fe2000480701f */
[----:B------:R-:W-:Y:S02]  /*5160*/  IMAD.MOV.U32 R65, RZ, RZ, R119 ;  /* 0x000000ffff417224 */ /* 0x000fe400078e0077 */
[----:B------:R-:W-:Y:S01]  /*5170*/  MUFU.EX2 R75, R75 ;  /* 0x0000004b004b7308 */ /* 0x000fe20000000800 */
[----:B--2---:R-:W-:-:S01]  /*5180*/  FADD.FTZ R27, R73, R76 ;  /* 0x0000004c491b7221 */ /* 0x004fc20000010000 */
[--C-:B------:R-:W-:Y:S02]  /*5190*/  IMAD.MOV.U32 R76, RZ, RZ, R119.reuse ;  /* 0x000000ffff4c7224 */ /* 0x100fe400078e0077 */
[--C-:B------:R-:W-:Y:S02]  /*51a0*/  IMAD.MOV.U32 R50, RZ, RZ, R119.reuse ;  /* 0x000000ffff327224 */ /* 0x100fe400078e0077 */
[----:B------:R-:W-:Y:S02]  /*51b0*/  IMAD.MOV.U32 R31, RZ, RZ, R119 ;  /* 0x000000ffff1f7224 */ /* 0x000fe400078e0077 */
[----:B------:R-:W1:Y:S01]  /*51c0*/  MUFU.EX2 R80, R80 ;  /* 0x0000005000507308 */ /* 0x000e620000000800 */
[----:B0-----:R-:W-:-:S01]  /*51d0*/  FADD.FTZ R28, R32, R5 ;  /* 0x00000005201c7221 */ /* 0x001fc20000010000 */
[----:B------:R-:W-:-:S06]  /*51e0*/  IMAD.MOV.U32 R29, RZ, RZ, R119 ;  /* 0x000000ffff1d7224 */ /* 0x000fcc00078e0077 */
[----:B------:R-:W0:Y:S08]  /*51f0*/  MUFU.EX2 R78, R78 ;  /* 0x0000004e004e7308 */ /* 0x000e300000000800 */
[----:B------:R-:W2:Y:S01]  /*5200*/  MUFU.EX2 R25, R64 ;  /* 0x0000004000197308 */ /* 0x000ea20000000800 */
[----:B-1----:R-:W-:-:S07]  /*5210*/  F2FP.SATFINITE.E4M3.F32.PACK_AB_MERGE_C R5, R80, R75, RZ ;  /* 0x0000004b5005723e */ /* 0x002fce00048070ff */
[----:B------:R-:W1:Y:S01]  /*5220*/  MUFU.EX2 R33, R33 ;  /* 0x0000002100217308 */ /* 0x000e620000000800 */
[----:B0-----:R-:W-:-:S01]  /*5230*/  FADD.FTZ R30, R78, R27 ;  /* 0x0000001b4e1e7221 */ /* 0x001fc20000010000 */
[----:B------:R-:W-:Y:S01]  /*5240*/  F2FP.SATFINITE.E4M3.F32.PACK_AB_MERGE_C R214, R78, R73, R5 ;  /* 0x000000494ed6723e */ /* 0x000fe20004807005 */
[--C-:B------:R-:W-:Y:S02]  /*5250*/  IMAD.MOV.U32 R78, RZ, RZ, R119.reuse ;  /* 0x000000ffff4e7224 */ /* 0x100fe400078e0077 */
[----:B------:R-:W-:Y:S01]  /*5260*/  FADD.FTZ R75, R75, R30 ;  /* 0x0000001e4b4b7221 */ /* 0x000fe20000010000 */
[----:B------:R-:W-:Y:S02]  /*5270*/  IMAD.MOV.U32 R73, RZ, RZ, R119 ;  /* 0x000000ffff497224 */ /* 0x000fe400078e0077 */
[----:B------:R-:W0:Y:S01]  /*5280*/  MUFU.EX2 R36, R36 ;  /* 0x0000002400247308 */ /* 0x000e220000000800 */
[----:B--2---:R-:W-:-:S01]  /*5290*/  FADD.FTZ R28, R25, R28 ;  /* 0x0000001c191c7221 */ /* 0x004fc20000010000 */
[----:B------:R-:W-:Y:S01]  /*52a0*/  FADD.FTZ R80, R80, R75 ;  /* 0x0000004b50507221 */ /* 0x000fe20000010000 */
[----:B------:R-:W-:-:S02]  /*52b0*/  IMAD.MOV.U32 R75, RZ, RZ, R119 ;  /* 0x000000ffff4b7224 */ /* 0x000fc400078e0077 */
[--C-:B------:R-:W-:Y:S02]  /*52c0*/  IMAD.MOV.U32 R64, RZ, RZ, R119.reuse ;  /* 0x000000ffff407224 */ /* 0x100fe400078e0077 */
[----:B------:R-:W-:Y:S01]  /*52d0*/  IMAD.MOV.U32 R30, RZ, RZ, R119 ;  /* 0x000000ffff1e7224 */ /* 0x000fe200078e0077 */
[----:B------:R-:W-:Y:S01]  /*52e0*/  MUFU.EX2 R83, R83 ;  /* 0x0000005300537308 */ /* 0x000fe20000000800 */
[----:B-1----:R-:W-:-:S01]  /*52f0*/  FADD.FTZ R5, R33, R28 ;  /* 0x0000001c21057221 */ /* 0x002fc20000010000 */
[--C-:B------:R-:W-:Y:S02]  /*5300*/  IMAD.MOV.U32 R28, RZ, RZ, R119.reuse ;  /* 0x000000ffff1c7224 */ /* 0x100fe400078e0077 */
[----:B------:R-:W-:-:S04]  /*5310*/  IMAD.MOV.U32 R27, RZ, RZ, R119 ;  /* 0x000000ffff1b7224 */ /* 0x000fc800078e0077 */
[----:B------:R-:W1:Y:S01]  /*5320*/  MUFU.EX2 R84, R84 ;  /* 0x0000005400547308 */ /* 0x000e620000000800 */
[C---:B0-----:R-:W-:Y:S01]  /*5330*/  F2FP.SATFINITE.E4M3.F32.PACK_AB_MERGE_C R33, R36.reuse, R33, RZ ;  /* 0x000000212421723e */ /* 0x041fe200048070ff */
[----:B------:R-:W-:-:S03]  /*5340*/  FADD.FTZ R36, R36, R5 ;  /* 0x0000000524247221 */ /* 0x000fc60000010000 */
[----:B------:R-:W-:Y:S01]  /*5350*/  F2FP.SATFINITE.E4M3.F32.PACK_AB_MERGE_C R215, R25, R32, R33 ;  /* 0x0000002019d7723e */ /* 0x000fe20004807021 */
[--C-:B------:R-:W-:Y:S02]  /*5360*/  IMAD.MOV.U32 R33, RZ, RZ, R119.reuse ;  /* 0x000000ffff217224 */ /* 0x100fe400078e0077 */
[----:B------:R-:W0:Y:S01]  /*5370*/  MUFU.EX2 R77, R77 ;  /* 0x0000004d004d7308 */ /* 0x000e220000000800 */
[--C-:B------:R-:W-:Y:S02]  /*5380*/  IMAD.MOV.U32 R32, RZ, RZ, R119.reuse ;  /* 0x000000ffff207224 */ /* 0x100fe400078e0077 */
[----:B------:R-:W-:-:S05]  /*5390*/  IMAD.MOV.U32 R25, RZ, RZ, R119 ;  /* 0x000000ffff197224 */ /* 0x000fca00078e0077 */
[----:B------:R-:W2:Y:S01]  /*53a0*/  MUFU.EX2 R37, R37 ;  /* 0x0000002500257308 */ /* 0x000ea20000000800 */
[----:B-1----:R-:W-:-:S07]  /*53b0*/  F2FP.SATFINITE.E4M3.F32.PACK_AB_MERGE_C R6, R84, R83, RZ ;  /* 0x000000535406723e */ /* 0x002fce00048070ff */
[----:B------:R-:W1:Y:S01]  /*53c0*/  MUFU.EX2 R82, R82 ;  /* 0x0000005200527308 */ /* 0x000e620000000800 */
[----:B0-----:R-:W-:-:S01]  /*53d0*/  FADD.FTZ R5, R77, R80 ;  /* 0x000000504d057221 */ /* 0x001fc20000010000 */
[----:B------:R-:W-:-:S06]  /*53e0*/  IMAD.MOV.U32 R80, RZ, RZ, R119 ;  /* 0x000000ffff507224 */ /* 0x000fcc00078e0077 */
[----:B------:R0:W3:Y:S01]  /*53f0*/  MUFU.EX2 R24, R79 ;  /* 0x0000004f00187308 */ /* 0x0000e20000000800 */
[----:B--2---:R-:W-:-:S01]  /*5400*/  FADD.FTZ R7, R37, R36 ;  /* 0x0000002425077221 */ /* 0x004fc20000010000 */
[----:B------:R-:W-:-:S06]  /*5410*/  IMAD.MOV.U32 R36, RZ, RZ, R119 ;  /* 0x000000ffff247224 */ /* 0x000fcc00078e0077 */
[----:B------:R-:W2:Y:S01]  /*5420*/  MUFU.EX2 R81, R81 ;  /* 0x0000005100517308 */ /* 0x000ea20000000800 */
[C---:B-1----:R-:W-:Y:S01]  /*5430*/  F2FP.SATFINITE.E4M3.F32.PACK_AB_MERGE_C R216, R82.reuse, R77, R6 ;  /* 0x0000004d52d8723e */ /* 0x042fe20004807006 */
[----:B------:R-:W-:Y:S01]  /*5440*/  FADD.FTZ R82, R82, R5 ;  /* 0x0000000552527221 */ /* 0x000fe20000010000 */
[--C-:B0-----:R-:W-:Y:S02]  /*5450*/  IMAD.MOV.U32 R79, RZ, RZ, R119.reuse ;  /* 0x000000ffff4f7224 */ /* 0x101fe400078e0077 */
[----:B------:R-:W-:Y:S02]  /*5460*/  IMAD.MOV.U32 R77, RZ, RZ, R119 ;  /* 0x000000ffff4d7224 */ /* 0x000fe400078e0077 */
[----:B------:R-:W-:-:S01]  /*5470*/  FADD.FTZ R83, R83, R82 ;  /* 0x0000005253537221 */ /* 0x000fc20000010000 */
[----:B------:R-:W-:Y:S01]  /*5480*/  IMAD.MOV.U32 R82, RZ, RZ, R119 ;  /* 0x000000ffff527224 */ /* 0x000fe200078e0077 */
[----:B------:R0:W1:Y:S01]  /*5490*/  MUFU.EX2 R26, R67 ;  /* 0x00000043001a7308 */ /* 0x0000620000000800 */
[----:B---3--:R-:W-:-:S01]  /*54a0*/  FADD.FTZ R6, R24, R7 ;  /* 0x0000000718067221 */ /* 0x008fc20000010000 */
[----:B------:R-:W-:Y:S01]  /*54b0*/  FADD.FTZ R84, R84, R83 ;  /* 0x0000005354547221 */ /* 0x000fe20000010000 */
[----:B------:R-:W-:-:S05]  /*54c0*/  IMAD.MOV.U32 R83, RZ, RZ, R119 ;  /* 0x000000ffff537224 */ /* 0x000fca00078e0077 */
[----:B------:R-:W-:Y:S01]  /*54d0*/  MUFU.EX2 R56, R56 ;  /* 0x0000003800387308 */ /* 0x000fe20000000800 */
[----:B--2---:R-:W-:-:S01]  /*54e0*/  FADD.FTZ R5, R81, R6 ;  /* 0x0000000651057221 */ /* 0x004fc20000010000 */
[----:B0-----:R-:W-:-:S06]  /*54f0*/  IMAD.MOV.U32 R67, RZ, RZ, R119 ;  /* 0x000000ffff437224 */ /* 0x001fcc00078e0077 */
[----:B------:R-:W0:Y:S01]  /*5500*/  MUFU.EX2 R87, R87 ;  /* 0x0000005700577308 */ /* 0x000e220000000800 */
[C---:B-1----:R-:W-:Y:S01]  /*5510*/  F2FP.SATFINITE.E4M3.F32.PACK_AB_MERGE_C R81, R26.reuse, R81, RZ ;  /* 0x000000511a51723e */ /* 0x042fe200048070ff */
[----:B------:R-:W-:-:S03]  /*5520*/  FADD.FTZ R26, R26, R5 ;  /* 0x000000051a1a7221 */ /* 0x000fc60000010000 */
[----:B------:R-:W-:Y:S01]  /*5530*/  F2FP.SATFINITE.E4M3.F32.PACK_AB_MERGE_C R217, R24, R37, R81 ;  /* 0x0000002518d9723e */ /* 0x000fe20004807051 */
[--C-:B------:R-:W-:Y:S02]  /*5540*/  IMAD.MOV.U32 R81, RZ, RZ, R119.reuse ;  /* 0x000000ffff517224 */ /* 0x100fe400078e0077 */
[----:B------:R-:W1:Y:S01]  /*5550*/  MUFU.EX2 R85, R85 ;  /* 0x0000005500557308 */ /* 0x000e620000000800 */
[--C-:B------:R-:W-:Y:S02]  /*5560*/  IMAD.MOV.U32 R37, RZ, RZ, R119.reuse ;  /* 0x000000ffff257224 */ /* 0x100fe400078e0077 */
[----:B------:R-:W-:-:S05]  /*5570*/  IMAD.MOV.U32 R24, RZ, RZ, R119 ;  /* 0x000000ffff187224 */ /* 0x000fca00078e0077 */
[----:B------:R-:W2:Y:S01]  /*5580*/  MUFU.EX2 R69, R69 ;  /* 0x0000004500457308 */ /* 0x000ea20000000800 */
[----:B0-----:R-:W-:-:S07]  /*5590*/  F2FP.SATFINITE.E4M3.F32.PACK_AB_MERGE_C R6, R87, R56, RZ ;  /* 0x000000385706723e */ /* 0x001fce00048070ff */
[----:B------:R-:W0:Y:S01]  /*55a0*/  MUFU.EX2 R86, R86 ;  /* 0x0000005600567308 */ /* 0x000e220000000800 */
[----:B-1----:R-:W-:-:S01]  /*55b0*/  FADD.FTZ R5, R85, R84 ;  /* 0x0000005455057221 */ /* 0x002fc20000010000 */
[----:B------:R-:W-:-:S06]  /*55c0*/  IMAD.MOV.U32 R84, RZ, RZ, R119 ;  /* 0x000000ffff547224 */ /* 0x000fcc00078e0077 */
[----:B------:R-:W1:Y:S01]  /*55d0*/  MUFU.EX2 R94, R94 ;  /* 0x0000005e005e7308 */ /* 0x000e620000000800 */
[----:B--2---:R-:W-:-:S01]  /*55e0*/  FADD.FTZ R7, R69, R26 ;  /* 0x0000001a45077221 */ /* 0x004fc20000010000 */
[----:B------:R-:W-:-:S06]  /*55f0*/  IMAD.MOV.U32 R26, RZ, RZ, R119 ;  /* 0x000000ffff1a7224 */ /* 0x000fcc00078e0077 */
[----:B------:R-:W-:Y:S01]  /*5600*/  MUFU.EX2 R93, R93 ;  /* 0x0000005d005d7308 */ /* 0x000fe20000000800 */
[C---:B0-----:R-:W-:Y:S01]  /*5610*/  F2FP.SATFINITE.E4M3.F32.PACK_AB_MERGE_C R218, R86.reuse, R85, R6 ;  /* 0x0000005556da723e */ /* 0x041fe20004807006 */
[----:B------:R-:W-:Y:S01]  /*5620*/  FADD.FTZ R5, R86, R5 ;  /* 0x0000000556057221 */ /* 0x000fe20000010000 */
[--C-:B------:R-:W-:Y:S02]  /*5630*/  IMAD.MOV.U32 R86, RZ, RZ, R119.reuse ;  /* 0x000000ffff567224 */ /* 0x100fe400078e0077 */
[----:B------:R-:W-:Y:S02]  /*5640*/  IMAD.MOV.U32 R85, RZ, RZ, R119 ;  /* 0x000000ffff557224 */ /* 0x000fe400078e0077 */
[----:B------:R-:W-:-:S01]  /*5650*/  FADD.FTZ R56, R56, R5 ;  /* 0x0000000538387221 */ /* 0x000fc20000010000 */
[----:B------:R-:W0:Y:S01]  /*5660*/  MUFU.EX2 R88, R88 ;  /* 0x0000005800587308 */ /* 0x000e220000000800 */
[----:B-1----:R-:W-:-:S01]  /*5670*/  FADD.FTZ R6, R94, R7 ;  /* 0x000000075e067221 */ /* 0x002fc20000010000 */
[----:B0-----:R-:W-:-:S03]  /*5680*/  F2FP.SATFINITE.E4M3.F32.PACK_AB_MERGE_C R7, R88, R93, RZ ;  /* 0x0000005d5807723e */ /* 0x001fc600048070ff */
[----:B------:R-:W-:Y:S01]  /*5690*/  FADD.FTZ R93, R93, R6 ;  /* 0x000000065d5d7221 */ /* 0x000fe20000010000 */
[----:B------:R-:W-:-:S01]  /*56a0*/  FADD.FTZ R6, R87, R56 ;  /* 0x0000003857067221 */ /* 0x000fc20000010000 */
[----:B------:R-:W-:Y:S01]  /*56b0*/  IMAD.MOV.U32 R87, RZ, RZ, R119 ;  /* 0x000000ffff577224 */ /* 0x000fe200078e0077 */
[----:B------:R-:W-:Y:S01]  /*56c0*/  F2FP.SATFINITE.E4M3.F32.PACK_AB_MERGE_C R219, R94, R69, R7 ;  /* 0x000000455edb723e */ /* 0x000fe20004807007 */
[----:B------:R-:W-:Y:S01]  /*56d0*/  FADD.FTZ R8, R88, R93 ;  /* 0x0000005d58087221 */ /* 0x000fe20000010000 */
[--C-:B------:R-:W-:Y:S02]  /*56e0*/  IMAD.MOV.U32 R94, RZ, RZ, R119.reuse ;  /* 0x000000ffff5e7224 */ /* 0x100fe400078e0077 */
[--C-:B------:R-:W-:Y:S02]  /*56f0*/  IMAD.MOV.U32 R93, RZ, RZ, R119.reuse ;  /* 0x000000ffff5d7224 */ /* 0x100fe400078e0077 */
[--C-:B------:R-:W-:Y:S02]  /*5700*/  IMAD.MOV.U32 R88, RZ, RZ, R119.reuse ;  /* 0x000000ffff587224 */ /* 0x100fe400078e0077 */
[----:B------:R-:W-:-:S02]  /*5710*/  IMAD.MOV.U32 R69, RZ, RZ, R119 ;  /* 0x000000ffff457224 */ /* 0x000fc400078e0077 */
        /* <DEDUP_REMOVED lines=52> */
[----:B------:R-:W-:Y:S01]  /*5a60*/  UIADD3 UR48, UR48, -0x2, URZ ;  /* 0xfffffffe30307890 */ /* 0x000fe2000fffe03f */
[----:B------:R-:W-:Y:S01]  /*5a70*/  UMOV UR52, UR42 ;  /* 0x0000002a00347c82 */ /* 0x000fe20008000000 */
[----:B------:R-:W-:Y:S01]  /*5a80*/  UMOV UR51, UR50 ;  /* 0x0000003200337c82 */ /* 0x000fe20008000000 */
[----:B------:R-:W-:-:S09]  /*5a90*/  ULDC UR49, c[0x0][0x988] ;  /* 0x0002620000317ab9 */ /* 0x000fd20000000800 */
.L_x_269:
[----:B------:R-:W-:Y:S01]  /*5aa0*/  ISETP.NE.AND P2, PT, RZ, UR41, PT ;  /* 0x00000029ff007c0c */ /* 0x000fe2000bf45270 */
[----:B------:R-:W-:-:S04]  /*5ab0*/  UISETP.NE.AND UP0, UPT, UR51, 0x1, UPT ;  /* 0x000000013300788c */ /* 0x000fc8000bf05270 */
[----:B------:R-:W-:-:S04]  /*5ac0*/  USEL UR42, URZ, 0x1, UP0 ;  /* 0x000000013f2a7887 */ /* 0x000fc80008000000 */
[----:B------:R-:W-:-:S04]  /*5ad0*/  ULOP3.LUT UR42, UR52, UR42, URZ, 0x3c, !UPT ;  /* 0x0000002a342a7292 */ /* 0x000fc8000f8e3c3f */
[----:B------:R-:W-:Y:S08]  /*5ae0*/  @P2 BRA `(.L_x_260) ;  /* 0x0000000000442947 */ /* 0x000ff00003800000 */
[----:B------:R-:W-:Y:S05]  /*5af0*/  @!P0 BRA `(.L_x_261) ;  /* 0x0000000000048947 */ /* 0x000fea0003800000 */
[----:B------:R-:W-:Y:S01]  /*5b00*/  BPT.TRAP 0x1 ;  /* 0x000000040000795c */ /* 0x000fe20000300000 */
.L_x_261:
[----:B------:R-:W0:Y:S01]  /*5b10*/  S2UR UR10, SR_CgaCtaId ;  /* 0x00000000000a79c3 */ /* 0x000e220000008800 */
[----:B------:R-:W-:Y:S01]  /*5b20*/  UIADD3 UR6, UR51, 0x1, URZ ;  /* 0x0000000133067890 */ /* 0x000fe2000fffe03f */
[----:B------:R-:W-:Y:S01]  /*5b30*/  IMAD.U32 R3, RZ, RZ, UR42 ;  /* 0x0000002aff037e24 */ /* 0x000fe2000f8e00ff */
[----:B------:R-:W-:Y:S02]  /*5b40*/  UMOV UR7, 0x400 ;  /* 0x0000040000077882 */ /* 0x000fe40000000000 */
[----:B------:R-:W-:Y:S02]  /*5b50*/  UISETP.NE.AND UP0, UPT, UR6, 0x2, UPT ;  /* 0x000000020600788c */ /* 0x000fe4000bf05270 */
[----:B------:R-:W-:Y:S02]  /*5b60*/  SHF.L.U32 R3, R3, 0x1f, RZ ;  /* 0x0000001f03037819 */ /* 0x000fe400000006ff */
[----:B------:R-:W-:Y:S02]  /*5b70*/  USEL UR6, UR6, URZ, UP0 ;  /* 0x0000003f06067287 */ /* 0x000fe40008000000 */
[----:B0-----:R-:W-:-:S04]  /*5b80*/  ULEA UR7, UR10, UR7, 0x18 ;  /* 0x000000070a077291 */ /* 0x001fc8000f8ec03f */
[----:B------:R-:W-:-:S09]  /*5b90*/  ULEA UR6, UR6, UR7, 0x3 ;  /* 0x0000000706067291 */ /* 0x000fd2000f8e183f */
[----:B------:R0:W1:Y:S01]  /*5ba0*/  SYNCS.PHASECHK.TRANS64.TRYWAIT P1, [UR6+0x33430], R3 ;  /* 0x03343003ff0075a7 */ /* 0x0000620008020146 */
[----:B------:R-:W-:Y:S05]  /*5bb0*/  @!P0 BRA `(.L_x_262) ;  /* 0x0000000000048947 */ /* 0x000fea0003800000 */
[----:B------:R-:W-:Y:S01]  /*5bc0*/  BPT.TRAP 0x1 ;  /* 0x000000040000795c */ /* 0x000fe20000300000 */
.L_x_262:
[----:B-1----:R-:W-:Y:S05]  /*5bd0*/  @P1 BRA `(.L_x_260) ;  /* 0x0000000000081947 */ /* 0x002fea0003800000 */
[----:B------:R-:W1:Y:S02]  /*5be0*/  SYNCS.PHASECHK.TRANS64.TRYWAIT P1, [UR6+0x33430], R3 ;  /* 0x03343003ff0075a7 */ /* 0x000e640008020146 */
[----:B-1----:R-:W-:Y:S05]  /*5bf0*/  @!P1 BRA `(.L_x_263) ;  /* 0x000000c000a89947 */ /* 0x002fea0003800000 */
.L_x_260:
[----:B01----:R-:W-:Y:S01]  /*5c00*/  VIADD R3, R22, 0x8 ;  /* 0x0000000816037836 */ /* 0x003fe20000000000 */
        /* <DEDUP_REMOVED lines=185> */
[----:B0-----:R-:W-:Y:S05]  /*67a0*/  @P2 BRA `(.L_x_264) ;  /* 0x0000000000382947 */ /* 0x001fea0003800000 */
[----:B------:R-:W-:Y:S05]  /*67b0*/  @!P0 BRA `(.L_x_265) ;  /* 0x0000000000048947 */ /* 0x000fea0003800000 */
[----:B------:R-:W-:Y:S01]  /*67c0*/  BPT.TRAP 0x1 ;  /* 0x000000040000795c */ /* 0x000fe20000300000 */
.L_x_265:
[----:B------:R-:W0:Y:S01]  /*67d0*/  S2UR UR7, SR_CgaCtaId ;  /* 0x00000000000779c3 */ /* 0x000e220000008800 */
[----:B------:R-:W-:Y:S01]  /*67e0*/  UMOV UR6, 0x400 ;  /* 0x0000040000067882 */ /* 0x000fe20000000000 */
[----:B------:R-:W-:-:S05]  /*67f0*/  IMAD.U32 R3, RZ, RZ, UR52 ;  /* 0x00000034ff037e24 */ /* 0x000fca000f8e00ff */
[----:B------:R-:W-:Y:S01]  /*6800*/  SHF.L.U32 R3, R3, 0x1f, RZ ;  /* 0x0000001f03037819 */ /* 0x000fe200000006ff */
[----:B0-----:R-:W-:-:S04]  /*6810*/  ULEA UR6, UR7, UR6, 0x18 ;  /* 0x0000000607067291 */ /* 0x001fc8000f8ec03f */
[----:B------:R-:W-:-:S09]  /*6820*/  ULEA UR6, UR51, UR6, 0x3 ;  /* 0x0000000633067291 */ /* 0x000fd2000f8e183f */
[----:B------:R0:W1:Y:S01]  /*6830*/  SYNCS.PHASECHK.TRANS64.TRYWAIT P1, [UR6+0x33450], R3 ;  /* 0x03345003ff0075a7 */ /* 0x0000620008020146 */
[----:B------:R-:W-:Y:S05]  /*6840*/  @!P0 BRA `(.L_x_266) ;  /* 0x0000000000048947 */ /* 0x000fea0003800000 */
[----:B------:R-:W-:Y:S01]  /*6850*/  BPT.TRAP 0x1 ;  /* 0x000000040000795c */ /* 0x000fe20000300000 */
.L_x_266:
[----:B-1----:R-:W-:Y:S05]  /*6860*/  @P1 BRA `(.L_x_264) ;  /* 0x0000000000081947 */ /* 0x002fea0003800000 */
[----:B------:R-:W1:Y:S02]  /*6870*/  SYNCS.PHASECHK.TRANS64.TRYWAIT P1, [UR6+0x33450], R3 ;  /* 0x03345003ff0075a7 */ /* 0x000e640008020146 */
[----:B-1----:R-:W-:Y:S05]  /*6880*/  @!P1 BRA `(.L_x_267) ;  /* 0x000000b4009c9947 */ /* 0x002fea0003800000 */
.L_x_264:
[C---:B------:R-:W-:Y:S01]  /*6890*/  FMUL.FTZ R10, R0.reuse, R184 ;  /* 0x000000b8000a7220 */ /* 0x040fe20000410000 */
        /* <DEDUP_REMOVED lines=9> */
[----:B------:R-:W2:Y:S01]  /*6930*/  S2UR UR6, SR_CgaCtaId ;  /* 0x00000000000679c3 */ /* 0x000ea20000008800 */
[C---:B------:R-:W-:Y:S01]  /*6940*/  FMUL.FTZ R185, R0.reuse, R194 ;  /* 0x000000c200b97220 */ /* 0x040fe20000410000 */
[C---:B------:R-:W-:Y:S01]  /*6950*/  FMUL.FTZ R184, R0.reuse, R193 ;  /* 0x000000c100b87220 */ /* 0x040fe20000410000 */
[----:B------:R-:W-:Y:S01]  /*6960*/  MOV R193, 0x400 ;  /* 0x0000040000c17802 */ /* 0x000fe20000000f00 */
[----:B------:R-:W3:Y:S01]  /*6970*/  MUFU.TANH R9, R9 ;  /* 0x0000000900097308 */ /* 0x000ee20000002400 */
[----:B------:R-:W-:Y:S01]  /*6980*/  WARPGROUP.ARRIVE ;  /* 0x00000000000079c5 */ /* 0x000fe20000000000 */
[----:B------:R-:W-:Y:S01]  /*6990*/  UMOV UR7, 0xc0000010 ;  /* 0xc000001000077882 */ /* 0x000fe20000000000 */
[C---:B------:R-:W-:Y:S01]  /*69a0*/  FMUL.FTZ R186, R0.reuse, R195 ;  /* 0x000000c300ba7220 */ /* 0x040fe20000410000 */
[C---:B------:R-:W-:Y:S01]  /*69b0*/  FMUL.FTZ R187, R0.reuse, R196 ;  /* 0x000000c400bb7220 */ /* 0x040fe20000410000 */
[C---:B------:R-:W-:Y:S01]  /*69c0*/  FMUL.FTZ R189, R0.reuse, R198 ;  /* 0x000000c600bd7220 */ /* 0x040fe20000410000 */
[C---:B------:R-:W-:Y:S01]  /*69d0*/  FMUL.FTZ R188, R0.reuse, R197 ;  /* 0x000000c500bc7220 */ /* 0x040fe20000410000 */
[----:B------:R-:W-:Y:S01]  /*69e0*/  FMUL.FTZ R190, R0, R199 ;  /* 0x000000c700be7220 */ /* 0x000fe20000410000 */
[----:B------:R-:W4:Y:S01]  /*69f0*/  MUFU.TANH R12, R12 ;  /* 0x0000000c000c7308 */ /* 0x000f220000002400 */
        /* <DEDUP_REMOVED lines=8> */
[----:B---3--:R-:W-:Y:S01]  /*6a80*/  FMNMX.FTZ R4, R9, R4, !PT ;  /* 0x0000000409047209 */ /* 0x008fe20007810000 */
[C---:B------:R-:W-:Y:S01]  /*6a90*/  FMUL.FTZ R173, R0.reuse, R173 ;  /* 0x000000ad00ad7220 */ /* 0x040fe20000410000 */
[C---:B------:R-:W-:Y:S01]  /*6aa0*/  FMUL.FTZ R175, R0.reuse, R175 ;  /* 0x000000af00af7220 */ /* 0x040fe20000410000 */
[C---:B------:R-:W-:Y:S01]  /*6ab0*/  FMUL.FTZ R176, R0.reuse, R176 ;  /* 0x000000b000b07220 */ /* 0x040fe20000410000 */
[C---:B------:R-:W-:Y:S01]  /*6ac0*/  FMUL.FTZ R178, R0.reuse, R178 ;  /* 0x000000b200b27220 */ /* 0x040fe20000410000 */
[C---:B------:R-:W-:Y:S01]  /*6ad0*/  FMUL.FTZ R177, R0.reuse, R177 ;  /* 0x000000b100b17220 */ /* 0x040fe20000410000 */
[----:B------:R-:W-:Y:S01]  /*6ae0*/  FMUL.FTZ R179, R0, R179 ;  /* 0x000000b300b37220 */ /* 0x000fe20000410000 */
[----:B------:R-:W0:Y:S01]  /*6af0*/  MUFU.TANH R13, R13 ;  /* 0x0000000d000d7308 */ /* 0x000e220000002400 */
[----:B----4-:R-:W-:Y:S01]  /*6b00*/  FMNMX.FTZ R192, R12, R7, !PT ;  /* 0x000000070cc07209 */ /* 0x010fe20007810000 */
        /* <DEDUP_REMOVED lines=15> */
[----:B0-----:R-:W-:Y:S01]  /*6c00*/  FMNMX.FTZ R3, R13, R4, !PT ;  /* 0x000000040d037209 */ /* 0x001fe20007810000 */
[C---:B------:R-:W-:Y:S01]  /*6c10*/  FMUL.FTZ R159, R0.reuse, R159 ;  /* 0x0000009f009f7220 */ /* 0x040fe20000410000 */
[C---:B------:R-:W-:Y:S01]  /*6c20*/  FMUL.FTZ R161, R0.reuse, R161 ;  /* 0x000000a100a17220 */ /* 0x040fe20000410000 */
[C---:B------:R-:W-:Y:S01]  /*6c30*/  FMUL.FTZ R162, R0.reuse, R162 ;  /* 0x000000a200a27220 */ /* 0x040fe20000410000 */
[C---:B------:R-:W-:Y:S01]  /*6c40*/  FMUL.FTZ R164, R0.reuse, R164 ;  /* 0x000000a400a47220 */ /* 0x040fe20000410000 */
[C---:B------:R-:W-:Y:S01]  /*6c50*/  FMUL.FTZ R163, R0.reuse, R163 ;  /* 0x000000a300a37220 */ /* 0x040fe20000410000 */
[----:B------:R-:W-:Y:S01]  /*6c60*/  FMUL.FTZ R165, R0, R165 ;  /* 0x000000a500a57220 */ /* 0x000fe20000410000 */
[----:B------:R-:W0:Y:S01]  /*6c70*/  MUFU.TANH R20, R20 ;  /* 0x0000001400147308 */ /* 0x000e220000002400 */
        /* <DEDUP_REMOVED lines=25> */
[----:B--2---:R-:W-:-:S02]  /*6e10*/  IMAD.U32 R4, RZ, RZ, UR6 ;  /* 0x00000006ff047e24 */ /* 0x004fc4000f8e00ff */
[C---:B------:R-:W-:Y:S01]  /*6e20*/  FMUL.FTZ R151, R0.reuse, R151 ;  /* 0x0000009700977220 */ /* 0x040fe20000410000 */
[C---:B------:R-:W-:Y:S01]  /*6e30*/  FMUL.FTZ R121, R0.reuse, R121 ;  /* 0x0000007900797220 */ /* 0x040fe20000410000 */
[C---:B------:R-:W-:Y:S01]  /*6e40*/  FMUL.FTZ R122, R0.reuse, R122 ;  /* 0x0000007a007a7220 */ /* 0x040fe20000410000 */
[C---:B------:R-:W-:Y:S01]  /*6e50*/  FMUL.FTZ R124, R0.reuse, R124 ;  /* 0x0000007c007c7220 */ /* 0x040fe20000410000 */
[C---:B------:R-:W-:Y:S01]  /*6e60*/  FMUL.FTZ R123, R0.reuse, R123 ;  /* 0x0000007b007b7220 */ /* 0x040fe20000410000 */
[----:B------:R-:W2:Y:S01]  /*6e70*/  MUFU.TANH R186, R186 ;  /* 0x000000ba00ba7308 */ /* 0x000ea20000002400 */
        /* <DEDUP_REMOVED lines=9> */
[----:B------:R-:W-:Y:S01]  /*6f10*/  FMUL.FTZ R133, R0, R133 ;  /* 0x0000008500857220 */ /* 0x000fe20000410000 */
[----:B------:R-:W-:Y:S01]  /*6f20*/  LEA R3, R4, R193, 0x18 ;  /* 0x000000c104037211 */ /* 0x000fe200078ec0ff */
[C---:B------:R-:W-:Y:S01]  /*6f30*/  FMUL.FTZ R134, R0.reuse, R134 ;  /* 0x0000008600867220 */ /* 0x040fe20000410000 */
[----:B------:R-:W-:Y:S01]  /*6f40*/  FMUL.FTZ R135, R0, R135 ;  /* 0x0000008700877220 */ /* 0x000fe20000410000 */
[----:B------:R-:W-:Y:S01]  /*6f50*/  UMOV UR10, UR49 ;  /* 0x00000031000a7c82 */ /* 0x000fe20008000000 */
[----:B------:R-:W-:Y:S01]  /*6f60*/  R2UR UR6, R3 ;  /* 0x00000000030672ca */ /* 0x000fe200000e0000 */
[----:B------:R-:W0:Y:S01]  /*6f70*/  MUFU.TANH R189, R189 ;  /* 0x000000bd00bd7308 */ /* 0x000e220000002400 */
[----:B--2---:R-:W-:Y:S01]  /*6f80*/  FMNMX.FTZ R194, R186, R191, !PT ;  /* 0x000000bfbac27209 */ /* 0x004fe20007810000 */
[----:B------:R-:W2:Y:S06]  /*6f90*/  S2R R224, SR_TID.X ;  /* 0x0000000000e07919 */ /* 0x000eac0000002100 */
[----:B------:R-:W3:Y:S01]  /*6fa0*/  MUFU.TANH R188, R188 ;  /* 0x000000bc00bc7308 */ /* 0x000ee20000002400 */
[----:B-1----:R-:W-:-:S03]  /*6fb0*/  FMNMX.FTZ R191, R187, R192, !PT ;  /* 0x000000c0bbbf7209 */ /* 0x002fc60007810000 */
[----:B------:R-:W-:-:S04]  /*6fc0*/  UIADD3 UR6, UR6, 0x200, URZ ;  /* 0x0000020006067890 */ /* 0x000fc8000fffe03f */
[----:B------:R-:W-:Y:S01]  /*6fd0*/  USHF.R.U32.HI UR6, URZ, 0x4, UR6 ;  /* 0x000000043f067899 */ /* 0x000fe20008011606 */
[----:B------:R-:W1:Y:S01]  /*6fe0*/  MUFU.TANH R190, R190 ;  /* 0x000000be00be7308 */ /* 0x000e620000002400 */
[----:B0-----:R-:W-:Y:S02]  /*6ff0*/  FMNMX.FTZ R193, R189, R194, !PT ;  /* 0x000000c2bdc17209 */ /* 0x001fe40007810000 */
[----:B------:R-:W-:-:S04]  /*7000*/  ULOP3.LUT UR6, UR6, 0x3fff, URZ, 0xc0, !UPT ;  /* 0x00003fff06067892 */ /* 0x000fc8000f8ec03f */
[----:B------:R-:W-:Y:S01]  /*7010*/  ULOP3.LUT UR6, UR6, 0x10000, URZ, 0xfc, !UPT ;  /* 0x0001000006067892 */ /* 0x000fe2000f8efc3f */
[----:B------:R-:W0:Y:S01]  /*7020*/  MUFU.TANH R168, R168 ;  /* 0x000000a800a87308 */ /* 0x000e220000002400 */
[----:B---3--:R-:W-:Y:S02]  /*7030*/  FMNMX.FTZ R191, R188, R191, !PT ;  /* 0x000000bfbcbf7209 */ /* 0x008fe40007810000 */
[----:B------:R-:W-:-:S05]  /*7040*/  UIMAD UR11, UR51, 0x780, UR6 ;  /* 0x00000780330b78a4 */ /* 0x000fca000f8e0206 */
[----:B------:R-:W3:Y:S01]  /*7050*/  MUFU.TANH R170, R170 ;  /* 0x000000aa00aa7308 */ /* 0x000ee20000002400 */
[----:B-1----:R-:W-:Y:S01]  /*7060*/  FMNMX.FTZ R193, R190, R193, !PT ;  /* 0x000000c1bec17209 */ /* 0x002fe20007810000 */
[----:B------:R-:W-:Y:S01]  /*7070*/  UMOV UR6, UR11 ;  /* 0x0000000b00067c82 */ /* 0x000fe20008000000 */
[----:B--2---:R-:W-:Y:S01]  /*7080*/  LOP3.LUT P1, RZ, R224, 0x7f, RZ, 0xc0, !PT ;  /* 0x0000007fe0ff7812 */ /* 0x004fe2000782c0ff */
[----:B------:R-:W-:Y:S01]  /*7090*/  QGMMA.64x192x32.F32.E4M3.E4M3 R24, R200, gdesc[UR4], R24, gsb0 ;  /* 0x02e00004c8187df3 */ /* 0x000fe20008000818 */
[----:B------:R-:W-:Y:S01]  /*70a0*/  UIADD3 UR6, UR11, 0x180, URZ ;  /* 0x000001800b067890 */ /* 0x000fe2000fffe03f */
[----:B------:R-:W-:Y:S02]  /*70b0*/  UMOV UR7, 0xc0000010 ;  /* 0xc000001000077882 */ /* 0x000fe40000000000 */
[----:B------:R-:W1:Y:S01]  /*70c0*/  MUFU.TANH R169, R169 ;  /* 0x000000a900a97308 */ /* 0x000e620000002400 */
[----:B0-----:R-:W-:-:S07]  /*70d0*/  FMNMX.FTZ R192, R168, R191, !PT ;  /* 0x000000bfa8c07209 */ /* 0x001fce0007810000 */
[----:B------:R-:W0:Y:S01]  /*70e0*/  MUFU.TANH R171, R171 ;  /* 0x000000ab00ab7308 */ /* 0x000e220000002400 */
[----:B---3--:R-:W-:-:S07]  /*70f0*/  FMNMX.FTZ R194, R170, R193, !PT ;  /* 0x000000c1aac27209 */ /* 0x008fce0007810000 */
[----:B------:R-:W2:Y:S01]  /*7100*/  MUFU.TANH R172, R172 ;  /* 0x000000ac00ac7308 */ /* 0x000ea20000002400 */
[----:B-1----:R-:W-:-:S07]  /*7110*/  FMNMX.FTZ R191, R169, R192, !PT ;  /* 0x000000c0a9bf7209 */ /* 0x002fce0007810000 */
[----:B------:R-:W1:Y:S01]  /*7120*/  MUFU.TANH R174, R174 ;  /* 0x000000ae00ae7308 */ /* 0x000e620000002400 */
[----:B0-----:R-:W-:-:S07]  /*7130*/  FMNMX.FTZ R193, R171, R194, !PT ;  /* 0x000000c2abc17209 */ /* 0x001fce0007810000 */
[----:B------:R-:W0:Y:S01]  /*7140*/  MUFU.TANH R173, R173 ;  /* 0x000000ad00ad7308 */ /* 0x000e220000002400 */
[----:B--2---:R-:W-:-:S07]  /*7150*/  FMNMX.FTZ R192, R172, R191, !PT ;  /* 0x000000bfacc07209 */ /* 0x004fce0007810000 */
        /* <DEDUP_REMOVED lines=23> */
[----:B--2---:R-:W-:Y:S01]  /*72d0*/  FMNMX.FTZ R192, R152, R191, !PT ;  /* 0x000000bf98c07209 */ /* 0x004fe20007810000 */
[----:B------:R-:W-:-:S06]  /*72e0*/  FMUL.FTZ R191, R0, R126 ;  /* 0x0000007e00bf7220 */ /* 0x000fcc0000410000 */
        /* <DEDUP_REMOVED lines=18> */
[----:B------:R-:W-:Y:S02]  /*7410*/  WARPGROUP.DEPBAR.LE gsb0, 0x0 ;  /* 0x00008000000079c5 */ /* 0x000fe40000010000 */
[----:B------:R-:W-:Y:S01]  /*7420*/  WARPGROUP.ARRIVE ;  /* 0x00000000000079c5 */ /* 0x000fe20000000000 */
[----:B------:R-:W-:-:S03]  /*7430*/  IMAD.U32 R200, RZ, RZ, UR50 ;  /* 0x00000032ffc87e24 */ /* 0x000fc6000f8e00ff */
[----:B------:R-:W2:Y:S01]  /*7440*/  MUFU.TANH R163, R163 ;  /* 0x000000a300a37308 */ /* 0x000ea20000002400 */
[----:B-1----:R-:W-:Y:S01]  /*7450*/  FMNMX.FTZ R192, R162, R195, !PT ;  /* 0x000000c3a2c07209 */ /* 0x002fe20007810000 */
[----:B------:R-:W-:Y:S01]  /*7460*/  QGMMA.64x192x32.F32.E4M3.E4M3 R24, R204, gdesc[UR4], R24, gsb0 ;  /* 0x02e00004cc187df3 */ /* 0x000fe20008000818 */
[----:B------:R-:W-:Y:S01]  /*7470*/  UIADD3 UR6, UR11, 0x300, URZ ;  /* 0x000003000b067890 */ /* 0x000fe2000fffe03f */
[----:B------:R-:W-:-:S04]  /*7480*/  UMOV UR7, 0xc0000010 ;  /* 0xc000001000077882 */ /* 0x000fc80000000000 */
        /* <DEDUP_REMOVED lines=50> */
[----:B0-----:R-:W-:Y:S01]  /*77b0*/  FMNMX.FTZ R126, R124, R193, !PT ;  /* 0x000000c17c7e7209 */ /* 0x001fe20007810000 */
[----:B------:R-:W-:Y:S02]  /*77c0*/  WARPGROUP.DEPBAR.LE gsb0, 0x0 ;  /* 0x00008000000079c5 */ /* 0x000fe40000010000 */
[----:B------:R-:W-:-:S04]  /*77d0*/  WARPGROUP.ARRIVE ;  /* 0x00000000000079c5 */ /* 0x000fc80000000000 */
[----:B------:R-:W0:Y:S01]  /*77e0*/  MUFU.TANH R191, R191 ;  /* 0x000000bf00bf7308 */ /* 0x000e220000002400 */
[----:B--2---:R-:W-:Y:S01]  /*77f0*/  FMNMX.FTZ R132, R123, R132, !PT ;  /* 0x000000847b847209 */ /* 0x004fe20007810000 */
[----:B------:R-:W-:Y:S01]  /*7800*/  QGMMA.64x192x32.F32.E4M3.E4M3 R24, R208, gdesc[UR4], R24, gsb0 ;  /* 0x02e00004d0187df3 */ /* 0x000fe20008000818 */
[----:B------:R-:W-:Y:S01]  /*7810*/  UIADD3 UR6, UR11, 0x480, URZ ;  /* 0x000004800b067890 */ /* 0x000fe2000fffe03f */
[----:B-1----:R-:W-:Y:S01]  /*7820*/  FMNMX.FTZ R193, R125, R126, !PT ;  /* 0x0000007e7dc17209 */ /* 0x002fe20007810000 */
[----:B------:R-:W-:-:S03]  /*7830*/  UMOV UR7, 0xc0000010 ;  /* 0xc000001000077882 */ /* 0x000fc60000000000 */
[----:B------:R-:W1:Y:S08]  /*7840*/  MUFU.TANH R128, R128 ;  /* 0x0000008000807308 */ /* 0x000e700000002400 */
[----:B------:R-:W2:Y:S01]  /*7850*/  MUFU.TANH R127, R127 ;  /* 0x0000007f007f7308 */ /* 0x000ea20000002400 */
[----:B0-----:R-:W-:-:S07]  /*7860*/  FMNMX.FTZ R132, R191, R132, !PT ;  /* 0x00000084bf847209 */ /* 0x001fce0007810000 */
[----:B------:R-:W0:Y:S01]  /*7870*/  MUFU.TANH R129, R129 ;  /* 0x0000008100817308 */ /* 0x000e220000002400 */
[----:B-1----:R-:W-:-:S07]  /*7880*/  FMNMX.FTZ R126, R128, R193, !PT ;  /* 0x000000c1807e7209 */ /* 0x002fce0007810000 */
[----:B------:R-:W1:Y:S01]  /*7890*/  MUFU.TANH R130, R130 ;  /* 0x0000008200827308 */ /* 0x000e620000002400 */
[----:B--2---:R-:W-:-:S07]  /*78a0*/  FMNMX.FTZ R195, R127, R132, !PT ;  /* 0x000000847fc37209 */ /* 0x004fce0007810000 */
        /* <DEDUP_REMOVED lines=9> */
[----:B-1----:R-:W-:-:S05]  /*7940*/  FMNMX.FTZ R193, R133, R126, !PT ;  /* 0x0000007e85c17209 */ /* 0x002fca0007810000 */
[----:B------:R-:W1:Y:S01]  /*7950*/  SHFL.BFLY PT, R126, R193, 0x2, 0x1f ;  /* 0x0c401f00c17e7f89 */ /* 0x000e6200000e0000 */
[----:B--2---:R-:W-:-:S04]  /*7960*/  FMNMX.FTZ R132, R134, R195, !PT ;  /* 0x000000c386847209 */ /* 0x004fc80007810000 */
[----:B0-----:R-:W-:-:S05]  /*7970*/  FMNMX.FTZ R194, R135, R132, !PT ;  /* 0x0000008487c27209 */ /* 0x001fca0007810000 */
[----:B------:R-:W0:Y:S01]  /*7980*/  SHFL.BFLY PT, R197, R194, 0x2, 0x1f ;  /* 0x0c401f00c2c57f89 */ /* 0x000e2200000e0000 */
[----:B-1----:R-:W-:Y:S01]  /*7990*/  FMNMX.FTZ R195, R193, R126, !PT ;  /* 0x0000007ec1c37209 */ /* 0x002fe20007810000 */
[----:B------:R-:W-:-:S04]  /*79a0*/  IMAD.U32 R193, RZ, RZ, UR10 ;  /* 0x0000000affc17e24 */ /* 0x000fc8000f8e00ff */
[----:B------:R-:W1:Y:S01]  /*79b0*/  SHFL.BFLY PT, R126, R195, 0x1, 0x1f ;  /* 0x0c201f00c37e7f89 */ /* 0x000e6200000e0000 */
[----:B0-----:R-:W-:-:S05]  /*79c0*/  FMNMX.FTZ R197, R194, R197, !PT ;  /* 0x000000c5c2c57209 */ /* 0x001fca0007810000 */
[----:B------:R-:W0:Y:S01]  /*79d0*/  SHFL.BFLY PT, R132, R197, 0x1, 0x1f ;  /* 0x0c201f00c5847f89 */ /* 0x000e2200000e0000 */
[----:B-1----:R-:W-:Y:S01]  /*79e0*/  FMNMX.FTZ R126, R195, R126, !PT ;  /* 0x0000007ec37e7209 */ /* 0x002fe20007810000 */
        /* <DEDUP_REMOVED lines=10> */
[----:B0-----:R-:W-:Y:S01]  /*7a90*/  FMNMX.FTZ R132, R197, R132, !PT ;  /* 0x00000084c5847209 */ /* 0x001fe20007810000 */
[----:B------:R-:W-:Y:S01]  /*7aa0*/  MUFU.EX2 R10, R10 ;  /* 0x0000000a000a7308 */ /* 0x000fe20000000800 */
[----:B------:R-:W-:-:S01]  /*7ab0*/  FFMA.FTZ R187, R187, UR10, -R193 ;  /* 0x0000000abbbb7c23 */ /* 0x000fc200080108c1 */
[--C-:B------:R-:W-:Y:S01]  /*7ac0*/  FFMA.FTZ R188, R188, UR10, -R193.reuse ;  /* 0x0000000abcbc7c23 */ /* 0x100fe200080108c1 */
[----:B------:R-:W-:-:S01]  /*7ad0*/  FFMA.FTZ R168, R168, UR10, -R193 ;  /* 0x0000000aa8a87c23 */ /* 0x000fc200080108c1 */
[----:B------:R-:W-:Y:S01]  /*7ae0*/  FADD.FTZ R5, -R132, R7 ;  /* 0x0000000784057221 */ /* 0x000fe20000010100 */
[----:B------:R-:W-:-:S01]  /*7af0*/  FFMA.FTZ R169, R169, UR10, -R193 ;  /* 0x0000000aa9a97c23 */ /* 0x000fc200080108c1 */
[--C-:B------:R-:W-:Y:S01]  /*7b00*/  FFMA.FTZ R172, R172, UR10, -R193.reuse ;  /* 0x0000000aacac7c23 */ /* 0x100fe200080108c1 */
[----:B------:R-:W-:-:S01]  /*7b10*/  FFMA.FTZ R173, R173, UR10, -R193 ;  /* 0x0000000aadad7c23 */ /* 0x000fc200080108c1 */
[----:B------:R0:W1:Y:S01]  /*7b20*/  MUFU.EX2 R7, R194 ;  /* 0x000000c200077308 */ /* 0x0000620000000800 */
[----:B------:R-:W-:Y:S01]  /*7b30*/  FMUL.FTZ R5, R5, UR10 ;  /* 0x0000000a05057c20 */ /* 0x000fe20008410000 */
[--C-:B------:R-:W-:Y:S01]  /*7b40*/  FFMA.FTZ R176, R176, UR10, -R193.reuse ;  /* 0x0000000ab0b07c23 */ /* 0x100fe200080108c1 */
[----:B------:R-:W-:-:S01]  /*7b50*/  FFMA.FTZ R177, R177, UR10, -R193 ;  /* 0x0000000ab1b17c23 */ /* 0x000fc200080108c1 */
[--C-:B------:R-:W-:Y:S01]  /*7b60*/  FFMA.FTZ R180, R180, UR10, -R193.reuse ;  /* 0x0000000ab4b47c23 */ /* 0x100fe200080108c1 */
[----:B------:R-:W-:-:S01]  /*7b70*/  FFMA.FTZ R181, R181, UR10, -R193 ;  /* 0x0000000ab5b57c23 */ /* 0x000fc200080108c1 */
[--C-:B------:R-:W-:Y:S01]  /*7b80*/  FFMA.FTZ R152, R152, UR10, -R193.reuse ;  /* 0x0000000a98987c23 */ /* 0x100fe200080108c1 */
[----:B------:R-:W-:-:S01]  /*7b90*/  FFMA.FTZ R153, R153, UR10, -R193 ;  /* 0x0000000a99997c23 */ /* 0x000fc200080108c1 */
[----:B------:R-:W-:Y:S01]  /*7ba0*/  MUFU.EX2 R5, R5 ;  /* 0x0000000500057308 */ /* 0x000fe20000000800 */
[----:B0-----:R-:W-:-:S01]  /*7bb0*/  FFMA.FTZ R194, R132, R195, -8 ;  /* 0xc100000084c27423 */ /* 0x001fc200000100c3 */
[--C-:B------:R-:W-:Y:S01]  /*7bc0*/  FFMA.FTZ R156, R156, UR10, -R193.reuse ;  /* 0x0000000a9c9c7c23 */ /* 0x100fe200080108c1 */
[----:B------:R-:W-:-:S01]  /*7bd0*/  FFMA.FTZ R157, R157, UR10, -R193 ;  /* 0x0000000a9d9d7c23 */ /* 0x000fc200080108c1 */
[----:B------:R-:W-:Y:S01]  /*7be0*/  FFMA.FTZ R160, R160, UR10, -R193 ;  /* 0x0000000aa0a07c23 */ /* 0x000fe200080108c1 */
[----:B------:R-:W-:-:S01]  /*7bf0*/  FFMA.FTZ R12, R12, UR10, -R194 ;  /* 0x0000000a0c0c7c23 */ /* 0x000fc200080108c2 */
[--C-:B------:R-:W-:Y:S01]  /*7c00*/  FFMA.FTZ R11, R11, UR10, -R194.reuse ;  /* 0x0000000a0b0b7c23 */ /* 0x100fe200080108c2 */
[----:B------:R-:W-:-:S01]  /*7c10*/  FFMA.FTZ R15, R15, UR10, -R194 ;  /* 0x0000000a0f0f7c23 */ /* 0x000fc200080108c2 */
[----:B------:R-:W0:Y:S01]  /*7c20*/  MUFU.EX2 R9, R9 ;  /* 0x0000000900097308 */ /* 0x000e220000000800 */
[----:B------:R-:W-:-:S01]  /*7c30*/  FFMA.FTZ R20, R20, UR10, -R194 ;  /* 0x0000000a14147c23 */ /* 0x000fc200080108c2 */
[--C-:B------:R-:W-:Y:S01]  /*7c40*/  FFMA.FTZ R185, R185, UR10, -R194.reuse ;  /* 0x0000000ab9b97c23 */ /* 0x100fe200080108c2 */
[----:B------:R-:W-:-:S01]  /*7c50*/  FFMA.FTZ R186, R186, UR10, -R194 ;  /* 0x0000000ababa7c23 */ /* 0x000fc200080108c2 */
[----:B-1----:R-:W-:Y:S01]  /*7c60*/  FFMA.FTZ R6, R7, R6, R10 ;  /* 0x0000000607067223 */ /* 0x002fe2000001000a */
[----:B------:R-:W-:-:S01]  /*7c70*/  FFMA.FTZ R189, R189, UR10, -R194 ;  /* 0x0000000abdbd7c23 */ /* 0x000fc200080108c2 */
[----:B------:R-:W-:Y:S01]  /*7c80*/  FFMA.FTZ R190, R190, UR10, -R194 ;  /* 0x0000000abebe7c23 */ /* 0x000fe200080108c2 */
        /* <DEDUP_REMOVED lines=10> */
[----:B0-----:R-:W-:-:S01]  /*7d30*/  FADD.FTZ R6, R9, R6 ;  /* 0x0000000609067221 */ /* 0x001fc20000010000 */
[--C-:B------:R-:W-:Y:S01]  /*7d40*/  FFMA.FTZ R145, R145, UR10, -R193.reuse ;  /* 0x0000000a91917c23 */ /* 0x100fe200080108c1 */
[----:B------:R-:W-:-:S01]  /*7d50*/  FFMA.FTZ R148, R148, UR10, -R193 ;  /* 0x0000000a94947c23 */ /* 0x000fc200080108c1 */
[--C-:B------:R-:W-:Y:S01]  /*7d60*/  FFMA.FTZ R149, R149, UR10, -R193.reuse ;  /* 0x0000000a95957c23 */ /* 0x100fe200080108c1 */
[----:B------:R-:W-:-:S01]  /*7d70*/  FFMA.FTZ R120, R120, UR10, -R193 ;  /* 0x0000000a78787c23 */ /* 0x000fc200080108c1 */
[--C-:B------:R-:W-:Y:S01]  /*7d80*/  FFMA.FTZ R121, R121, UR10, -R193.reuse ;  /* 0x0000000a79797c23 */ /* 0x100fe200080108c1 */
[----:B------:R-:W-:-:S01]  /*7d90*/  FFMA.FTZ R124, R124, UR10, -R193 ;  /* 0x0000000a7c7c7c23 */ /* 0x000fc200080108c1 */
[----:B------:R-:W0:Y:S01]  /*7da0*/  MUFU.EX2 R13, R13 ;  /* 0x0000000d000d7308 */ /* 0x000e220000000800 */
[----:B-1----:R-:W-:-:S01]  /*7db0*/  FFMA.FTZ R8, R5, R8, R12 ;  /* 0x0000000805087223 */ /* 0x002fc2000001000c */
[--C-:B------:R-:W-:Y:S01]  /*7dc0*/  FFMA.FTZ R125, R125, UR10, -R193.reuse ;  /* 0x0000000a7d7d7c23 */ /* 0x100fe200080108c1 */
[----:B------:R-:W-:-:S01]  /*7dd0*/  FFMA.FTZ R128, R128, UR10, -R193 ;  /* 0x0000000a80807c23 */ /* 0x000fc200080108c1 */
[--C-:B------:R-:W-:Y:S01]  /*7de0*/  FFMA.FTZ R129, R129, UR10, -R193.reuse ;  /* 0x0000000a81817c23 */ /* 0x100fe200080108c1 */
[----:B------:R-:W-:-:S01]  /*7df0*/  FFMA.FTZ R192, R192, UR10, -R193 ;  /* 0x0000000ac0c07c23 */ /* 0x000fc200080108c1 */
[----:B------:R-:W-:Y:S01]  /*7e00*/  FFMA.FTZ R133, R133, UR10, -R193 ;  /* 0x0000000a85857c23 */ /* 0x000fe200080108c1 */
[----:B------:R-:W-:-:S01]  /*7e10*/  FFMA.FTZ R170, R170, UR10, -R194 ;  /* 0x0000000aaaaa7c23 */ /* 0x000fc200080108c2 */
[----:B------:R-:W1:Y:S01]  /*7e20*/  MUFU.EX2 R15, R15 ;  /* 0x0000000f000f7308 */ /* 0x000e620000000800 */
[----:B--2---:R-:W-:-:S01]  /*7e30*/  FADD.FTZ R8, R11, R8 ;  /* 0x000000080b087221 */ /* 0x004fc20000010000 */
[--C-:B------:R-:W-:Y:S01]  /*7e40*/  FFMA.FTZ R171, R171, UR10, -R194.reuse ;  /* 0x0000000aabab7c23 */ /* 0x100fe200080108c2 */
[----:B------:R-:W-:-:S01]  /*7e50*/  FFMA.FTZ R174, R174, UR10, -R194 ;  /* 0x0000000aaeae7c23 */ /* 0x000fc200080108c2 */
[--C-:B------:R-:W-:Y:S01]  /*7e60*/  FFMA.FTZ R175, R175, UR10, -R194.reuse ;  /* 0x0000000aafaf7c23 */ /* 0x100fe200080108c2 */
[----:B------:R-:W-:-:S01]  /*7e70*/  FFMA.FTZ R178, R178, UR10, -R194 ;  /* 0x0000000ab2b27c23 */ /* 0x000fc200080108c2 */
[----:B------:R-:W-:-:S02]  /*7e80*/  WARPGROUP.DEPBAR.LE gsb0, 0x0 ;  /* 0x00008000000079c5 */ /* 0x000fc40000010000 */
[----:B------:R-:W-:Y:S01]  /*7e90*/  WARPGROUP.ARRIVE ;  /* 0x00000000000079c5 */ /* 0x000fe20000000000 */
[----:B------:R-:W2:Y:S01]  /*7ea0*/  MUFU.EX2 R14, R14 ;  /* 0x0000000e000e7308 */ /* 0x000ea20000000800 */
[----:B0-----:R-:W-:-:S01]  /*7eb0*/  FADD.FTZ R193, R13, R6 ;  /* 0x000000060dc17221 */ /* 0x001fc20000010000 */
[--C-:B------:R-:W-:Y:S01]  /*7ec0*/  FFMA.FTZ R179, R179, UR10, -R194.reuse ;  /* 0x0000000ab3b37c23 */ /* 0x100fe200080108c2 */
[----:B------:R-:W-:-:S01]  /*7ed0*/  FFMA.FTZ R182, R182, UR10, -R194 ;  /* 0x0000000ab6b67c23 */ /* 0x000fc200080108c2 */
[--C-:B------:R-:W-:Y:S01]  /*7ee0*/  FFMA.FTZ R183, R183, UR10, -R194.reuse ;  /* 0x0000000ab7b77c23 */ /* 0x100fe200080108c2 */
[----:B------:R-:W-:Y:S01]  /*7ef0*/  QGMMA.64x192x32.F32.E4M3.E4M3 R24, R212, gdesc[UR4], R24, gsb0 ;  /* 0x02e00004d4187df3 */ /* 0x000fe20008000818 */
[----:B------:R-:W-:Y:S01]  /*7f00*/  UIADD3 UR6, UR11, 0x600, URZ ;  /* 0x000006000b067890 */ /* 0x000fe2000fffe03f */
[----:B------:R-:W-:Y:S01]  /*7f10*/  FFMA.FTZ R154, R154, UR10, -R194 ;  /* 0x0000000a9a9a7c23 */ /* 0x000fe200080108c2 */
[----:B------:R-:W0:Y:S01]  /*7f20*/  MUFU.EX2 R20, R20 ;  /* 0x0000001400147308 */ /* 0x000e220000000800 */
[----:B------:R-:W-:Y:S01]  /*7f30*/  UMOV UR7, 0xc0000010 ;  /* 0xc000001000077882 */ /* 0x000fe20000000000 */
[----:B-1----:R-:W-:Y:S01]  /*7f40*/  FADD.FTZ R195, R15, R8 ;  /* 0x000000080fc37221 */ /* 0x002fe20000010000 */
        /* <DEDUP_REMOVED lines=22> */
[----:B-1----:R-:W-:-:S01]  /*80b0*/  FADD.FTZ R193, R21, R6 ;  /* 0x0000000615c17221 */ /* 0x002fc20000010000 */
[--C-:B------:R-:W-:Y:S01]  /*80c0*/  FFMA.FTZ R196, R127, UR10, -R194.reuse ;  /* 0x0000000a7fc47c23 */ /* 0x100fe200080108c2 */
[----:B------:R-:W-:-:S01]  /*80d0*/  FFMA.FTZ R127, R130, UR10, -R194 ;  /* 0x0000000a827f7c23 */ /* 0x000fc200080108c2 */
[--C-:B------:R-:W-:Y:S01]  /*80e0*/  FFMA.FTZ R191, R191, UR10, -R194.reuse ;  /* 0x0000000abfbf7c23 */ /* 0x100fe200080108c2 */
[----:B------:R-:W-:-:S01]  /*80f0*/  FFMA.FTZ R134, R134, UR10, -R194 ;  /* 0x0000000a86867c23 */ /* 0x000fc200080108c2 */
[----:B------:R-:W-:-:S02]  /*8100*/  FFMA.FTZ R135, R135, UR10, -R194 ;  /* 0x0000000a87877c23 */ /* 0x000fc400080108c2 */
[----:B------:R-:W1:Y:S01]  /*8110*/  MUFU.EX2 R186, R186 ;  /* 0x000000ba00ba7308 */ /* 0x000e620000000800 */
[----:B--2---:R-:W-:-:S07]  /*8120*/  FADD.FTZ R195, R185, R8 ;  /* 0x00000008b9c37221 */ /* 0x004fce0000010000 */
[----:B------:R-:W2:Y:S01]  /*8130*/  MUFU.EX2 R187, R187 ;  /* 0x000000bb00bb7308 */ /* 0x000ea20000000800 */
[----:B0-----:R-:W-:-:S07]  /*8140*/  FADD.FTZ R6, R184, R193 ;  /* 0x000000c1b8067221 */ /* 0x001fce0000010000 */
[----:B------:R-:W0:Y:S01]  /*8150*/  MUFU.EX2 R189, R189 ;  /* 0x000000bd00bd7308 */ /* 0x000e220000000800 */
[----:B-1----:R-:W-:-:S07]  /*8160*/  FADD.FTZ R8, R186, R195 ;  /* 0x000000c3ba087221 */ /* 0x002fce0000010000 */
        /* <DEDUP_REMOVED lines=37> */
[----:B--2---:R-:W-:-:S01]  /*83c0*/  FADD.FTZ R193, R181, R6 ;  /* 0x00000006b5c17221 */ /* 0x004fc20000010000 */
[----:B------:R-:W-:Y:S02]  /*83d0*/  WARPGROUP.DEPBAR.LE gsb0, 0x0 ;  /* 0x00008000000079c5 */ /* 0x000fe40000010000 */
[----:B------:R-:W-:-:S04]  /*83e0*/  WARPGROUP.ARRIVE ;  /* 0x00000000000079c5 */ /* 0x000fc80000000000 */
[----:B------:R-:W2:Y:S01]  /*83f0*/  MUFU.EX2 R154, R154 ;  /* 0x0000009a009a7308 */ /* 0x000ea20000000800 */
[----:B0-----:R-:W-:-:S01]  /*8400*/  FADD.FTZ R195, R183, R8 ;  /* 0x00000008b7c37221 */ /* 0x001fc20000010000 */
[----:B------:R-:W-:Y:S06]  /*8410*/  QGMMA.64x192x32.F32.E4M3.E4M3 R24, R216, gdesc[UR4], R24, gsb0 ;  /* 0x02e00004d8187df3 */ /* 0x000fec0008000818 */
        /* <DEDUP_REMOVED lines=46> */
[----:B------:R-:W-:-:S06]  /*8700*/  IADD3 R6, -R22, 0xb, RZ ;  /* 0x0000000b16067810 */ /* 0x000fcc0007ffe1ff */
[----:B------:R-:W2:Y:S01]  /*8710*/  MUFU.EX2 R146, R146 ;  /* 0x0000009200927308 */ /* 0x000ea20000000800 */
[----:B0-----:R-:W-:-:S07]  /*8720*/  FADD.FTZ R195, R143, R8 ;  /* 0x000000088fc37221 */ /* 0x001fce0000010000 */
[----:B------:R-:W0:Y:S01]  /*8730*/  MUFU.EX2 R145, R145 ;  /* 0x0000009100917308 */ /* 0x000e220000000800 */
[----:B-1----:R-:W-:-:S07]  /*8740*/  FADD.FTZ R8, R144, R193 ;  /* 0x000000c190087221 */ /* 0x002fce0000010000 */
[----:B------:R-:W1:Y:S01]  /*8750*/  MUFU.EX2 R147, R147 ;  /* 0x0000009300937308 */ /* 0x000e620000000800 */
[----:B--2---:R-:W-:-:S01]  /*8760*/  FADD.FTZ R130, R146, R195 ;  /* 0x000000c392827221 */ /* 0x004fc20000010000 */
[----:B------:R-:W-:-:S06]  /*8770*/  WARPGROUP.DEPBAR.LE gsb0, 0x0 ;  /* 0x00008000000079c5 */ /* 0x000fcc0000010000 */
[----:B------:R-:W2:Y:S01]  /*8780*/  MUFU.EX2 R148, R148 ;  /* 0x0000009400947308 */ /* 0x000ea20000000800 */
[----:B0-----:R-:W-:-:S07]  /*8790*/  FADD.FTZ R193, R145, R8 ;  /* 0x0000000891c17221 */ /* 0x001fce0000010000 */
[----:B------:R-:W0:Y:S01]  /*87a0*/  MUFU.EX2 R150, R150 ;  /* 0x0000009600967308 */ /* 0x000e220000000800 */
[----:B-1----:R-:W-:-:S01]  /*87b0*/  FADD.FTZ R195, R147, R130 ;  /* 0x0000008293c37221 */ /* 0x002fc20000010000 */
[----:B------:R-:W-:-:S06]  /*87c0*/  FFMA.FTZ R130, R131, UR10, -R194 ;  /* 0x0000000a83827c23 */ /* 0x000fcc00080108c2 */
[----:B------:R-:W1:Y:S01]  /*87d0*/  MUFU.EX2 R149, R149 ;  /* 0x0000009500957308 */ /* 0x000e620000000800 */
[----:B--2---:R-:W-:-:S07]  /*87e0*/  FADD.FTZ R8, R148, R193 ;  /* 0x000000c194087221 */ /* 0x004fce0000010000 */
[----:B------:R-:W2:Y:S01]  /*87f0*/  MUFU.EX2 R151, R151 ;  /* 0x0000009700977308 */ /* 0x000ea20000000800 */
[----:B0-----:R-:W-:-:S01]  /*8800*/  FADD.FTZ R198, R150, R195 ;  /* 0x000000c396c67221 */ /* 0x001fc20000010000 */
[----:B------:R-:W-:Y:S01]  /*8810*/  @!P1 IMAD R195, R200, 0x8, R3 ;  /* 0x00000008c8c39824 */ /* 0x000fe200078e0203 */
[----:B------:R0:W-:Y:S06]  /*8820*/  BAR.ARV R6, 0x100 ;  /* 0x000400060000751d */ /* 0x0001ec0000002000 */
[----:B------:R-:W3:Y:S01]  /*8830*/  MUFU.EX2 R120, R120 ;  /* 0x0000007800787308 */ /* 0x000ee20000000800 */
[----:B-1----:R-:W-:-:S01]  /*8840*/  FADD.FTZ R131, R149, R8 ;  /* 0x0000000895837221 */ /* 0x002fc20000010000 */
[----:B0-----:R-:W-:-:S05]  /*8850*/  @!P1 VIADD R6, R195, 0x33440 ;  /* 0x00033440c3069836 */ /* 0x001fca0000000000 */
[----:B------:R-:W-:Y:S01]  /*8860*/  @!P1 PRMT R6, RZ, 0x654, R6 ;  /* 0x00000654ff069816 */ /* 0x000fe20000000006 */
[----:B------:R-:W0:Y:S01]  /*8870*/  MUFU.EX2 R122, R122 ;  /* 0x0000007a007a7308 */ /* 0x000e220000000800 */
[----:B--2---:R-:W-:-:S02]  /*8880*/  FADD.FTZ R193, R151, R198 ;  /* 0x000000c697c17221 */ /* 0x004fc40000010000 */
[----:B------:R1:W-:Y:S05]  /*8890*/  @!P1 SYNCS.ARRIVE.TRANS64.RED.A1T0 RZ, [R6+URZ], RZ ;  /* 0x000000ff06ff99a7 */ /* 0x0003ea000810043f */
[----:B------:R-:W2:Y:S01]  /*88a0*/  MUFU.EX2 R121, R121 ;  /* 0x0000007900797308 */ /* 0x000ea20000000800 */
[----:B---3--:R-:W-:-:S07]  /*88b0*/  FADD.FTZ R8, R120, R131 ;  /* 0x0000008378087221 */ /* 0x008fce0000010000 */
[----:B------:R-:W3:Y:S01]  /*88c0*/  MUFU.EX2 R123, R123 ;  /* 0x0000007b007b7308 */ /* 0x000ee20000000800 */
[----:B0-----:R-:W-:-:S07]  /*88d0*/  FADD.FTZ R198, R122, R193 ;  /* 0x000000c17ac67221 */ /* 0x001fce0000010000 */
[----:B------:R-:W0:Y:S01]  /*88e0*/  MUFU.EX2 R124, R124 ;  /* 0x0000007c007c7308 */ /* 0x000e220000000800 */
[----:B--2---:R-:W-:-:S07]  /*88f0*/  FADD.FTZ R131, R121, R8 ;  /* 0x0000000879837221 */ /* 0x004fce0000010000 */
[----:B------:R-:W2:Y:S01]  /*8900*/  MUFU.EX2 R191, R191 ;  /* 0x000000bf00bf7308 */ /* 0x000ea20000000800 */
[----:B---3--:R-:W-:-:S07]  /*8910*/  FADD.FTZ R198, R123, R198 ;  /* 0x000000c67bc67221 */ /* 0x008fce0000010000 */
[----:B------:R-:W3:Y:S01]  /*8920*/  MUFU.EX2 R125, R125 ;  /* 0x0000007d007d7308 */ /* 0x000ee20000000800 */
[----:B0-----:R-:W-:-:S07]  /*8930*/  FADD.FTZ R8, R124, R131 ;  /* 0x000000837c087221 */ /* 0x001fce0000010000 */
[----:B------:R-:W1:Y:S01]  /*8940*/  MUFU.EX2 R196, R196 ;  /* 0x000000c400c47308 */ /* 0x000e620000000800 */
[----:B--2---:R-:W-:-:S07]  /*8950*/  FADD.FTZ R131, R191, R198 ;  /* 0x000000c6bf837221 */ /* 0x004fce0000010000 */
[----:B------:R-:W0:Y:S01]  /*8960*/  MUFU.EX2 R128, R128 ;  /* 0x0000008000807308 */ /* 0x000e220000000800 */
[----:B---3--:R-:W-:-:S07]  /*8970*/  FADD.FTZ R193, R125, R8 ;  /* 0x000000087dc17221 */ /* 0x008fce0000010000 */
[----:B------:R-:W2:Y:S01]  /*8980*/  MUFU.EX2 R127, R127 ;  /* 0x0000007f007f7308 */ /* 0x000ea20000000800 */
[----:B-1----:R-:W-:-:S07]  /*8990*/  FADD.FTZ R6, R196, R131 ;  /* 0x00000083c4067221 */ /* 0x002fce0000010000 */
[----:B------:R-:W1:Y:S01]  /*89a0*/  MUFU.EX2 R129, R129 ;  /* 0x0000008100817308 */ /* 0x000e620000000800 */
[----:B0-----:R-:W-:-:S07]  /*89b0*/  FADD.FTZ R8, R128, R193 ;  /* 0x000000c180087221 */ /* 0x001fce0000010000 */
[----:B------:R-:W0:Y:S01]  /*89c0*/  MUFU.EX2 R130, R130 ;  /* 0x0000008200827308 */ /* 0x000e220000000800 */
[----:B--2---:R-:W-:-:S07]  /*89d0*/  FADD.FTZ R131, R127, R6 ;  /* 0x000000067f837221 */ /* 0x004fce0000010000 */
[----:B------:R-:W2:Y:S01]  /*89e0*/  MUFU.EX2 R192, R192 ;  /* 0x000000c000c07308 */ /* 0x000ea20000000800 */
[----:B-1----:R-:W-:-:S07]  /*89f0*/  FADD.FTZ R193, R129, R8 ;  /* 0x0000000881c17221 */ /* 0x002fce0000010000 */
[----:B------:R-:W1:Y:S01]  /*8a00*/  MUFU.EX2 R134, R134 ;  /* 0x0000008600867308 */ /* 0x000e620000000800 */
[----:B0-----:R-:W-:-:S07]  /*8a10*/  FADD.FTZ R131, R130, R131 ;  /* 0x0000008382837221 */ /* 0x001fce0000010000 */
[----:B------:R-:W0:Y:S01]  /*8a20*/  MUFU.EX2 R133, R133 ;  /* 0x0000008500857308 */ /* 0x000e220000000800 */
[----:B--2---:R-:W-:-:S07]  /*8a30*/  FADD.FTZ R6, R192, R193 ;  /* 0x000000c1c0067221 */ /* 0x004fce0000010000 */
[----:B------:R-:W2:Y:S01]  /*8a40*/  MUFU.EX2 R135, R135 ;  /* 0x0000008700877308 */ /* 0x000ea20000000800 */
[----:B-1----:R-:W-:-:S01]  /*8a50*/  FADD.FTZ R131, R134, R131 ;  /* 0x0000008386837221 */ /* 0x002fc20000010000 */
[----:B0-----:R-:W-:-:S03]  /*8a60*/  FADD.FTZ R6, R133, R6 ;  /* 0x0000000685067221 */ /* 0x001fc60000010000 */
[----:B--2---:R-:W-:Y:S01]  /*8a70*/  FADD.FTZ R8, R135, R131 ;  /* 0x0000008387087221 */ /* 0x004fe20000010000 */
[----:B------:R-:W-:Y:S06]  /*8a80*/  @!P0 BRA `(.L_x_268) ;  /* 0x0000000000048947 */ /* 0x000fec0003800000 */
[----:B------:R-:W-:Y:S01]  /*8a90*/  BPT.TRAP 0x1 ;  /* 0x000000040000795c */ /* 0x000fe20000300000 */
.L_x_268:
[----:B------:R-:W-:Y:S01]  /*8aa0*/  F2FP.SATFINITE.E4M3.F32.PACK_AB_MERGE_C R13, R14, R13, RZ ;  /* 0x0000000d0e0d723e */ /* 0x000fe200048070ff */
[----:B------:R-:W-:Y:S02]  /*8ab0*/  UIADD3 UR6, UR48, -0x1, URZ ;  /* 0xffffffff30067890 */ /* 0x000fe4000fffe03f */
[----:B------:R-:W-:Y:S01]  /*8ac0*/  ISETP.LT.AND P1, PT, RZ, UR48, PT ;  /* 0x00000030ff007c0c */ /* 0x000fe2000bf21270 */
[----:B------:R-:W-:Y:S01]  /*8ad0*/  UMOV UR52, UR42 ;  /* 0x0000002a00347c82 */ /* 0x000fe20008000000 */
[----:B------:R-:W-:Y:S01]  /*8ae0*/  F2FP.SATFINITE.E4M3.F32.PACK_AB_MERGE_C R200, R9, R10, R13 ;  /* 0x0000000a09c8723e */ /* 0x000fe2000480700d */
[----:B------:R-:W-:Y:S01]  /*8af0*/  IMAD.U32 R10, RZ, RZ, UR51 ;  /* 0x00000033ff0a7e24 */ /* 0x000fe2000f8e00ff */
[----:B------:R-:W-:Y:S01]  /*8b00*/  F2FP.SATFINITE.E4M3.F32.PACK_AB_MERGE_C R15, R20, R15, RZ ;  /* 0x0000000f140f723e */ /* 0x000fe200048070ff */
[----:B------:R-:W-:Y:S01]  /*8b10*/  UMOV UR51, UR50 ;  /* 0x0000003200337c82 */ /* 0x000fe20008000000 */
[----:B------:R-:W-:Y:S01]  /*8b20*/  F2FP.SATFINITE.E4M3.F32.PACK_AB_MERGE_C R187, R188, R187, RZ ;  /* 0x000000bbbcbb723e */ /* 0x000fe200048070ff */
[----:B------:R-:W-:Y:S01]  /*8b30*/  IMAD R9, R10, 0x8, R3 ;  /* 0x000000080a097824 */ /* 0x000fe200078e0203 */
[----:B------:R-:W-:Y:S01]  /*8b40*/  F2FP.SATFINITE.E4M3.F32.PACK_AB_MERGE_C R189, R190, R189, RZ ;  /* 0x000000bdbebd723e */ /* 0x000fe200048070ff */
[----:B------:R-:W-:Y:S01]  /*8b50*/  UMOV UR48, UR6 ;  /* 0x0000000600307c82 */ /* 0x000fe20008000000 */
[----:B------:R-:W-:Y:S01]  /*8b60*/  F2FP.SATFINITE.E4M3.F32.PACK_AB_MERGE_C R172, R173, R172, RZ ;  /* 0x000000acadac723e */ /* 0x000fe200048070ff */
[----:B------:R-:W-:Y:S01]  /*8b70*/  VIADD R9, R9, 0x33460 ;  /* 0x0003346009097836 */ /* 0x000fe20000000000 */
[----:B------:R-:W-:Y:S01]  /*8b80*/  F2FP.SATFINITE.E4M3.F32.PACK_AB_MERGE_C R174, R175, R174, RZ ;  /* 0x000000aeafae723e */ /* 0x000fe200048070ff */
[-C--:B------:R-:W-:Y:S01]  /*8b90*/  FMUL.FTZ R24, R24, R7.reuse ;  /* 0x0000000718187220 */ /* 0x080fe20000410000 */
[----:B------:R-:W-:Y:S01]  /*8ba0*/  F2FP.SATFINITE.E4M3.F32.PACK_AB_MERGE_C R180, R181, R180, RZ ;  /* 0x000000b4b5b4723e */ /* 0x000fe200048070ff */
[-C--:B------:R-:W-:Y:S01]  /*8bb0*/  FMUL.FTZ R25, R25, R7.reuse ;  /* 0x0000000719197220 */ /* 0x080fe20000410000 */
[----:B------:R-:W-:Y:S01]  /*8bc0*/  PRMT R9, R4, 0x654, R9 ;  /* 0x0000065404097816 */ /* 0x000fe20000000009 */
[-C--:B------:R-:W-:Y:S01]  /*8bd0*/  FMUL.FTZ R28, R28, R7.reuse ;  /* 0x000000071c1c7220 */ /* 0x080fe20000410000 */
[----:B------:R-:W-:Y:S01]  /*8be0*/  F2FP.SATFINITE.E4M3.F32.PACK_AB_MERGE_C R182, R183, R182, RZ ;  /* 0x000000b6b7b6723e */ /* 0x000fe200048070ff */
[-C--:B------:R-:W-:Y:S01]  /*8bf0*/  FMUL.FTZ R29, R29, R7.reuse ;  /* 0x000000071d1d7220 */ /* 0x080fe20000410000 */
[----:B------:R-:W-:Y:S01]  /*8c00*/  F2FP.SATFINITE.E4M3.F32.PACK_AB_MERGE_C R156, R157, R156, RZ ;  /* 0x0000009c9d9c723e */ /* 0x000fe200048070ff */
[----:B------:R0:W-:Y:S01]  /*8c10*/  SYNCS.ARRIVE.TRANS64.RED.A1T0 RZ, [R9+URZ], RZ ;  /* 0x000000ff09ff79a7 */ /* 0x0001e2000810043f */
        /* <DEDUP_REMOVED lines=123> */
[----:B------:R-:W-:Y:S01]  /*93d0*/  F2FP.SATFINITE.E4M3.F32.PACK_AB_MERGE_C R219, R130, R127, R14 ;  /* 0x0000007f82db723e */ /* 0x000fe2000480700e */
[----:B0-----:R-:W-:Y:S06]  /*93e0*/  @P1 BRA `(.L_x_269) ;  /* 0xffffffc400ac1947 */ /* 0x001fec000383ffff */
.L_x_259:
[----:B------:R-:W-:Y:S06]  /*93f0*/  BAR.ARV 0x8, 0x120 ;  /* 0x0204800000007b1d */ /* 0x000fec0000002000 */
[----:B------:R-:W-:Y:S05]  /*9400*/  @!P0 BRA `(.L_x_270) ;  /* 0x0000000000048947 */ /* 0x000fea0003800000 */
[----:B------:R-:W-:Y:S01]  /*9410*/  BPT.TRAP 0x1 ;  /* 0x000000040000795c */ /* 0x000fe20000300000 */
.L_x_270:
[----:B------:R-:W-:Y:S02]  /*9420*/  IMAD.U32 R0, RZ, RZ, UR50 ;  /* 0x00000032ff007e24 */ /* 0x000fe4000f8e00ff */
[----:B------:R-:W-:Y:S02]  /*9430*/  IMAD.U32 R5, RZ, RZ, UR42 ;  /* 0x0000002aff057e24 */ /* 0x000fe4000f8e00ff */
[----:B------:R-:W-:-:S03]  /*9440*/  IMAD R21, R0, 0x8, R3 ;  /* 0x0000000800157824 */ /* 0x000fc600078e0203 */
[----:B------:R-:W-:-:S04]  /*9450*/  SHF.L.U32 R0, R5, 0x1f, RZ ;  /* 0x0000001f05007819 */ /* 0x000fc800000006ff */
[----:B------:R0:W1:Y:S01]  /*9460*/  SYNCS.PHASECHK.TRANS64.TRYWAIT P1, [R21+URZ+0x33450], R0 ;  /* 0x03345000150075a7 */ /* 0x000062000802017f */
[----:B------:R-:W-:Y:S05]  /*9470*/  @!P0 BRA `(.L_x_271) ;  /* 0x0000000000048947 */ /* 0x000fea0003800000 */
[----:B------:R-:W-:Y:S01]  /*9480*/  BPT.TRAP 0x1 ;  /* 0x000000040000795c */ /* 0x000fe20000300000 */
.L_x_271:
[----:B------:R-:W-:Y:S02]  /*9490*/  VIADD R3, R3, 0x200 ;  /* 0x0000020003037836 */ /* 0x000fe40000000000 */
[----:B------:R-:W-:-:S03]  /*94a0*/  IMAD.U32 R10, RZ, RZ, UR50 ;  /* 0x00000032ff0a7e24 */ /* 0x000fc6000f8e00ff */
[----:B------:R-:W-:-:S04]  /*94b0*/  SHF.R.U32.HI R3, RZ, 0x4, R3 ;  /* 0x00000004ff037819 */ /* 0x000fc80000011603 */
[----:B------:R-:W-:-:S04]  /*94c0*/  LOP3.LUT R3, R3, 0x3fff, RZ, 0xc0, !PT ;  /* 0x00003fff03037812 */ /* 0x000fc800078ec0ff */
[----:B------:R-:W-:Y:S01]  /*94d0*/  LOP3.LUT R3, R3, 0x10000, RZ, 0xfc, !PT ;  /* 0x0001000003037812 */ /* 0x000fe200078efcff */
[----:B-1----:R-:W-:Y:S06]  /*94e0*/  @P1 BRA `(.L_x_272) ;  /* 0x0000000000081947 */ /* 0x002fec0003800000 */
[----:B------:R-:W1:Y:S02]  /*94f0*/  SYNCS.PHASECHK.TRANS64.TRYWAIT P1, [R21+URZ+0x33450], R0 ;  /* 0x03345000150075a7 */ /* 0x000e64000802017f */
[----:B-1----:R-:W-:Y:S05]  /*9500*/  @!P1 BRA `(.L_x_273) ;  /* 0x0000008800949947 */ /* 0x002fea0003800000 */
.L_x_272:
[----:B------:R-:W-:Y:S01]  /*9510*/  IMAD R10, R10, 0x780, R3 ;  /* 0x000007800a0a7824 */ /* 0x000fe200078e0203 */
[----:B------:R-:W-:Y:S05]  /*9520*/  WARPSYNC.ALL ;  /* 0x0000000000007948 */ /* 0x000fea0003800000 */
[----:B------:R-:W-:Y:S01]  /*9530*/  IMAD.MOV.U32 R11, RZ, RZ, -0x3ffffff0 ;  /* 0xc0000010ff0b7424 */ /* 0x000fe200078e00ff */
[C---:B------:R-:W-:Y:S01]  /*9540*/  R2UR UR6, R10.reuse ;  /* 0x000000000a0672ca */ /* 0x040fe200000e0000 */
[----:B------:R-:W-:Y:S01]  /*9550*/  WARPGROUP.ARRIVE ;  /* 0x00000000000079c5 */ /* 0x000fe20000000000 */
[----:B------:R-:W-:Y:S01]  /*9560*/  VIADD R12, R10, 0x180 ;  /* 0x000001800a0c7836 */ /* 0x000fe20000000000 */
[----:B------:R-:W-:Y:S01]  /*9570*/  ULDC.64 UR8, c[0x0][0x9a0] ;  /* 0x0002680000087ab9 */ /* 0x000fe20000000a00 */
[----:B------:R-:W-:Y:S01]  /*9580*/  R2UR UR7, R11 ;  /* 0x000000000b0772ca */ /* 0x000fe200000e0000 */
[----:B------:R-:W-:Y:S01]  /*9590*/  IMAD.MOV.U32 R13, RZ, RZ, -0x3ffffff0 ;  /* 0xc0000010ff0d7424 */ /* 0x000fe200078e00ff */
[----:B------:R-:W-:Y:S01]  /*95a0*/  UISETP.NE.U32.AND UP0, UPT, UR8, URZ, UPT ;  /* 0x0000003f0800728c */ /* 0x000fe2000bf05070 */
[----:B------:R-:W-:-:S03]  /*95b0*/  IMAD.MOV.U32 R5, RZ, RZ, 0x3f800000 ;  /* 0x3f800000ff057424 */ /* 0x000fc600078e00ff */
[----:B------:R-:W-:-:S06]  /*95c0*/  UISETP.NE.AND.EX UP0, UPT, UR9, URZ, UPT, UP0 ;  /* 0x0000003f0900728c */ /* 0x000fcc000bf05300 */
[----:B------:R-:W-:Y:S01]  /*95d0*/  PLOP3.LUT P1, PT, PT, PT, UP0, 0x80, 0x0 ;  /* 0x000000000000781c */ /* 0x000fe20003f2f008 */
[----:B------:R-:W-:Y:S01]  /*95e0*/  QGMMA.64x192x32.F32.E4M3.E4M3 R24, R200, gdesc[UR4], R24, gsb0 ;  /* 0x02e00004c8187df3 */ /* 0x000fe20008000818 */
[----:B------:R-:W-:Y:S01]  /*95f0*/  R2UR UR6, R12 ;  /* 0x000000000c0672ca */ /* 0x000fe200000e0000 */
[----:B------:R-:W-:Y:S01]  /*9600*/  VIADD R12, R10, 0x300 ;  /* 0x000003000a0c7836 */ /* 0x000fe20000000000 */
[----:B------:R-:W-:Y:S01]  /*9610*/  R2UR UR7, R13 ;  /* 0x000000000d0772ca */ /* 0x000fe200000e0000 */
[----:B------:R-:W-:Y:S01]  /*9620*/  IMAD.MOV.U32 R13, RZ, RZ, -0x3ffffff0 ;  /* 0xc0000010ff0d7424 */ /* 0x000fe200078e00ff */
[----:B------:R-:W-:Y:S02]  /*9630*/  @UP0 ULDC.64 UR12, c[0x0][0x9c8] ;  /* 0x00027200000c0ab9 */ /* 0x000fe40000000a00 */
[----:B------:R-:W-:Y:S01]  /*9640*/  @UP0 UIMAD.WIDE.U32 UR4, UR36, UR12, URZ ;  /* 0x0000000c240402a5 */ /* 0x000fe2000f8e003f */
[----:B------:R-:W-:Y:S02]  /*9650*/  WARPGROUP.DEPBAR.LE gsb0, 0x0 ;  /* 0x00008000000079c5 */ /* 0x000fe40000010000 */
[----:B------:R-:W-:-:S10]  /*9660*/  WARPGROUP.ARRIVE ;  /* 0x00000000000079c5 */ /* 0x000fd40000000000 */
[----:B------:R-:W-:Y:S01]  /*9670*/  QGMMA.64x192x32.F32.E4M3.E4M3 R24, R204, gdesc[UR4], R24, gsb0 ;  /* 0x02e00004cc187df3 */ /* 0x000fe20008000818 */
[----:B------:R-:W-:Y:S02]  /*9680*/  R2UR UR6, R12 ;  /* 0x000000000c0672ca */ /* 0x000fe400000e0000 */
[----:B------:R-:W-:Y:S01]  /*9690*/  R2UR UR7, R13 ;  /* 0x000000000d0772ca */ /* 0x000fe200000e0000 */
[----:B------:R-:W-:Y:S02]  /*96a0*/  VIADD R12, R10, 0x480 ;  /* 0x000004800a0c7836 */ /* 0x000fe40000000000 */
[----:B------:R-:W-:Y:S01]  /*96b0*/  IMAD.MOV.U32 R13, RZ, RZ, -0x3ffffff0 ;  /* 0xc0000010ff0d7424 */ /* 0x000fe200078e00ff */
[----:B------:R-:W-:Y:S02]  /*96c0*/  WARPGROUP.DEPBAR.LE gsb0, 0x0 ;  /* 0x00008000000079c5 */ /* 0x000fe40000010000 */
[----:B------:R-:W-:-:S11]  /*96d0*/  WARPGROUP.ARRIVE ;  /* 0x00000000000079c5 */ /* 0x000fd60000000000 */
[----:B------:R-:W-:Y:S01]  /*96e0*/  QGMMA.64x192x32.F32.E4M3.E4M3 R24, R208, gdesc[UR4], R24, gsb0 ;  /* 0x02e00004d0187df3 */ /* 0x000fe20008000818 */
[----:B------:R-:W-:Y:S02]  /*96f0*/  @UP0 UIMAD UR6, UR37, UR12, URZ ;  /* 0x0000000c250602a4 */ /* 0x000fe4000f8e023f */
[----:B------:R-:W-:Y:S02]  /*9700*/  @UP0 USHF.R.S32.HI UR7, URZ, 0x1f, UR38 ;  /* 0x0000001f3f070899 */ /* 0x000fe40008011426 */
[----:B------:R-:W-:-:S03]  /*9710*/  @UP0 UIMAD UR6, UR36, UR13, UR6 ;  /* 0x0000000d240602a4 */ /* 0x000fc6000f8e0206 */
[----:B------:R-:W-:Y:S01]  /*9720*/  @UP0 ULDC.64 UR12, c[0x0][0x9d0] ;  /* 0x00027400000c0ab9 */ /* 0x000fe20000000a00 */
[----:B------:R-:W-:Y:S02]  /*9730*/  @UP0 UIADD3 UR5, UR5, UR6, URZ ;  /* 0x0000000605050290 */ /* 0x000fe4000fffe03f */
[----:B------:R-:W-:Y:S02]  /*9740*/  @UP0 UIMAD UR6, UR7, UR12, URZ ;  /* 0x0000000c070602a4 */ /* 0x000fe4000f8e023f */
[----:B------:R-:W-:Y:S02]  /*9750*/  @UP0 UIMAD.WIDE.U32 UR4, UR38, UR12, UR4 ;  /* 0x0000000c260402a5 */ /* 0x000fe4000f8e0004 */
[----:B------:R-:W-:-:S04]  /*9760*/  @UP0 UIMAD UR6, UR38, UR13, UR6 ;  /* 0x0000000d260602a4 */ /* 0x000fc8000f8e0206 */
[----:B------:R-:W-:Y:S02]  /*9770*/  @UP0 UIADD3 UR5, UR5, UR6, URZ ;  /* 0x0000000605050290 */ /* 0x000fe4000fffe03f */
[----:B------:R-:W-:-:S04]  /*9780*/  @UP0 ULEA UR6, UP1, UR4, UR8, 0x2 ;  /* 0x0000000804060291 */ /* 0x000fc8000f82103f */
[----:B------:R-:W-:-:S03]  /*9790*/  @UP0 ULEA.HI.X UR5, UR4, UR9, UR5, 0x2, UP1 ;  /* 0x0000000904050291 */ /* 0x000fc600088f1405 */
[----:B------:R-:W-:Y:S02]  /*97a0*/  @UP0 UMOV UR4, UR6 ;  /* 0x0000000600040c82 */ /* 0x000fe40008000000 */
[----:B------:R-:W-:Y:S02]  /*97b0*/  IMAD.U32 R14, RZ, RZ, UR4 ;  /* 0x00000004ff0e7e24 */ /* 0x000fe4000f8e00ff */
[----:B------:R-:W-:-:S05]  /*97c0*/  IMAD.U32 R15, RZ, RZ, UR5 ;  /* 0x00000005ff0f7e24 */ /* 0x000fca000f8e00ff */
[----:B------:R2:W3:Y:S01]  /*97d0*/  @P1 LDG.E R5, desc[UR46][R14.64] ;  /* 0x0000002e0e051981 */ /* 0x0004e2000c1e1900 */
[----:B------:R-:W-:Y:S02]  /*97e0*/  R2UR UR6, R12 ;  /* 0x000000000c0672ca */ /* 0x000fe400000e0000 */
[----:B------:R-:W-:Y:S01]  /*97f0*/  R2UR UR7, R13 ;  /* 0x000000000d0772ca */ /* 0x000fe200000e0000 */
[----:B------:R-:W-:Y:S02]  /*9800*/  VIADD R10, R10, 0x600 ;  /* 0x000006000a0a7836 */ /* 0x000fe40000000000 */
[----:B------:R-:W-:Y:S01]  /*9810*/  IMAD.MOV.U32 R11, RZ, RZ, -0x3ffffff0 ;  /* 0xc0000010ff0b7424 */ /* 0x000fe200078e00ff */
[----:B------:R-:W-:Y:S02]  /*9820*/  WARPGROUP.DEPBAR.LE gsb0, 0x0 ;  /* 0x00008000000079c5 */ /* 0x000fe40000010000 */
[----:B------:R-:W-:-:S07]  /*9830*/  WARPGROUP.ARRIVE ;  /* 0x00000000000079c5 */ /* 0x000fce0000000000 */
[----:B------:R-:W-:Y:S01]  /*9840*/  QGMMA.64x192x32.F32.E4M3.E4M3 R24, R212, gdesc[UR4], R24, gsb0 ;  /* 0x02e00004d4187df3 */ /* 0x000fe20008000818 */
[----:B------:R-:W-:Y:S02]  /*9850*/  R2UR UR6, R10 ;  /* 0x000000000a0672ca */ /* 0x000fe400000e0000 */
[----:B------:R-:W-:Y:S01]  /*9860*/  R2UR UR7, R11 ;  /* 0x000000000b0772ca */ /* 0x000fe200000e0000 */
[----:B------:R-:W4:Y:S04]  /*9870*/  SHFL.BFLY PT, R3, R6, 0x2, 0x1f ;  /* 0x0c401f0006037f89 */ /* 0x000f2800000e0000 */
[----:B------:R-:W5:Y:S01]  /*9880*/  SHFL.BFLY PT, R7, R8, 0x2, 0x1f ;  /* 0x0c401f0008077f89 */ /* 0x000f6200000e0000 */
[----:B----4-:R-:W-:-:S01]  /*9890*/  FADD.FTZ R3, R3, R6 ;  /* 0x0000000603037221 */ /* 0x010fc20000010000 */
[----:B-----5:R-:W-:-:S04]  /*98a0*/  FADD.FTZ R7, R7, R8 ;  /* 0x0000000807077221 */ /* 0x020fc80000010000 */
[----:B01----:R-:W0:Y:S04]  /*98b0*/  SHFL.BFLY PT, R0, R3, 0x1, 0x1f ;  /* 0x0c201f0003007f89 */ /* 0x003e2800000e0000 */
[----:B------:R-:W1:Y:S01]  /*98c0*/  SHFL.BFLY PT, R10, R7, 0x1, 0x1f ;  /* 0x0c201f00070a7f89 */ /* 0x000e6200000e0000 */
[----:B------:R-:W-:Y:S02]  /*98d0*/  IMAD.MOV.U32 R6, RZ, RZ, RZ ;  /* 0x000000ffff067224 */ /* 0x000fe400078e00ff */
[----:B0-----:R-:W-:Y:S01]  /*98e0*/  FADD.FTZ R11, R3, R0 ;  /* 0x00000000030b7221 */ /* 0x001fe20000010000 */
[----:B-1----:R-:W-:-:S04]  /*98f0*/  FADD.FTZ R12, R7, R10 ;  /* 0x0000000a070c7221 */ /* 0x002fc80000010000 */
[C---:B------:R-:W-:Y:S01]  /*9900*/  FSETP.NE.FTZ.AND P1, PT, R11.reuse, RZ, PT ;  /* 0x000000ff0b00720b */ /* 0x040fe20003f35000 */
[----:B------:R-:W-:Y:S01]  /*9910*/  FMUL.FTZ R13, R11, 0.00390625 ;  /* 0x3b8000000b0d7820 */ /* 0x000fe20000410000 */
[----:B--2---:R-:W-:-:S04]  /*9920*/  FMUL.FTZ R14, R12, 0.00390625 ;  /* 0x3b8000000c0e7820 */ /* 0x004fc80000410000 */
[----:B------:R-:W-:Y:S02]  /*9930*/  FSETP.NE.FTZ.AND P2, PT, R13, RZ, PT ;  /* 0x000000ff0d00720b */ /* 0x000fe40003f55000 */
[----:B------:R-:W-:-:S05]  /*9940*/  FSETP.NE.FTZ.AND P3, PT, R14, RZ, PT ;  /* 0x000000ff0e00720b */ /* 0x000fca0003f75000 */
[----:B------:R-:W-:Y:S01]  /*9950*/  @P1 MUFU.RCP R6, R11 ;  /* 0x0000000b00061308 */ /* 0x000fe20000001000 */
[----:B------:R-:W-:Y:S01]  /*9960*/  FSETP.NE.FTZ.AND P1, PT, R12, RZ, PT ;  /* 0x000000ff0c00720b */ /* 0x000fe20003f35000 */
[----:B------:R-:W-:-:S06]  /*9970*/  IMAD.MOV.U32 R10, RZ, RZ, RZ ;  /* 0x000000ffff0a7224 */ /* 0x000fcc00078e00ff */
[----:B------:R-:W0:Y:S01]  /*9980*/  @P2 MUFU.LG2 R8, R13 ;  /* 0x0000000d00082308 */ /* 0x000e220000000c00 */
[----:B------:R-:W-:Y:S02]  /*9990*/  WARPGROUP.DEPBAR.LE gsb0, 0x0 ;  /* 0x00008000000079c5 */ /* 0x000fe40000010000 */
[----:B------:R-:W-:-:S06]  /*99a0*/  WARPGROUP.ARRIVE ;  /* 0x00000000000079c5 */ /* 0x000fcc0000000000 */
[----:B------:R-:W-:Y:S01]  /*99b0*/  QGMMA.64x192x32.F32.E4M3.E4M3 R24, R216, gdesc[UR4], R24, gsb0 ;  /* 0x02e00004d8187df3 */ /* 0x000fe20008000818 */
[----:B------:R-:W1:Y:S08]  /*99c0*/  @P3 MUFU.LG2 R9, R14 ;  /* 0x0000000e00093308 */ /* 0x000e700000000c00 */
[----:B------:R-:W2:Y:S01]  /*99d0*/  @P1 MUFU.RCP R10, R12 ;  /* 0x0000000c000a1308 */ /* 0x000ea20000001000 */
[----:B------:R-:W-:-:S02]  /*99e0*/  IMAD.U32 R7, RZ, RZ, UR10 ;  /* 0x0000000aff077e24 */ /* 0x000fc4000f8e00ff */
[----:B------:R-:W-:Y:S02]  /*99f0*/  IMAD.U32 R20, RZ, RZ, UR10 ;  /* 0x0000000aff147e24 */ /* 0x000fe4000f8e00ff */
[----:B0-----:R-:W-:Y:S01]  /*9a00*/  @P2 FMUL.FTZ R8, R8, 0.69314718246459960938 ;  /* 0x3f31721808082820 */ /* 0x001fe20000410000 */
[----:B------:R-:W-:Y:S01]  /*9a10*/  @P2 FMUL.FTZ R7, R7, 0.69314718246459960938 ;  /* 0x3f31721807072820 */ /* 0x000fe20000410000 */
[----:B------:R-:W-:Y:S01]  /*9a20*/  @P3 FMUL.FTZ R20, R20, 0.69314718246459960938 ;  /* 0x3f31721814143820 */ /* 0x000fe20000410000 */
[----:B-1----:R-:W-:Y:S01]  /*9a30*/  @P3 FMUL.FTZ R9, R9, 0.69314718246459960938 ;  /* 0x3f31721809093820 */ /* 0x002fe20000410000 */
[----:B------:R-:W-:Y:S02]  /*9a40*/  IMAD.MOV.U32 R0, RZ, RZ, -0x800000 ;  /* 0xff800000ff007424 */ /* 0x000fe400078e00ff */
[----:B------:R-:W-:Y:S01]  /*9a50*/  @P2 FFMA.FTZ R0, R7, R126, R8 ;  /* 0x0000007e07002223 */ /* 0x000fe20000010008 */
[----:B------:R-:W-:Y:S02]  /*9a60*/  IMAD.MOV.U32 R3, RZ, RZ, -0x800000 ;  /* 0xff800000ff037424 */ /* 0x000fe400078e00ff */
[----:B------:R-:W-:Y:S01]  /*9a70*/  @P3 FFMA.FTZ R3, R20, R132, R9 ;  /* 0x0000008414033223 */ /* 0x000fe20000010009 */
[-C--:B---3--:R-:W-:Y:S01]  /*9a80*/  FMUL.FTZ R6, R6, R5.reuse ;  /* 0x0000000506067220 */ /* 0x088fe20000410000 */
[----:B--2---:R-:W-:Y:S01]  /*9a90*/  FMUL.FTZ R7, R10, R5 ;  /* 0x000000050a077220 */ /* 0x004fe20000410000 */
[----:B------:R-:W-:-:S02]  /*9aa0*/  WARPGROUP.DEPBAR.LE gsb0, 0x0 ;  /* 0x00008000000079c5 */ /* 0x000fc40000010000 */
[----:B------:R-:W-:Y:S05]  /*9ab0*/  @!P0 BRA `(.L_x_274) ;  /* 0x0000000000048947 */ /* 0x000fea0003800000 */
[----:B------:R-:W-:Y:S01]  /*9ac0*/  BPT.TRAP 0x1 ;  /* 0x000000040000795c */ /* 0x000fe20000300000 */
.L_x_274:
[----:B------:R-:W-:Y:S01]  /*9ad0*/  VIADD R5, R21, 0x33460 ;  /* 0x0003346015057836 */ /* 0x000fe20000000000 */
[----:B------:R-:W-:Y:S01]  /*9ae0*/  UIADD3 UR50, UR50, 0x1, URZ ;  /* 0x0000000132327890 */ /* 0x000fe2000fffe03f */
[-C--:B------:R-:W-:Y:S01]  /*9af0*/  FMUL.FTZ R143, R24, R6.reuse ;  /* 0x00000006188f7220 */ /* 0x080fe20000410000 */
[-C--:B------:R-:W-:Y:S01]  /*9b00*/  FMUL.FTZ R140, R28, R6.reuse ;  /* 0x000000061c8c7220 */ /* 0x080fe20000410000 */
[-C--:B------:R-:W-:Y:S01]  /*9b10*/  FMUL.FTZ R138, R29, R6.reuse ;  /* 0x000000061d8a7220 */ /* 0x080fe20000410000 */
[----:B------:R-:W-:Y:S01]  /*9b20*/  PRMT R5, R4, 0x654, R5 ;  /* 0x0000065404057816 */ /* 0x000fe20000000005 */
[----:B------:R-:W-:Y:S01]  /*9b30*/  UISETP.NE.AND UP0, UPT, UR50, 0x2, UPT ;  /* 0x000000023200788c */ /* 0x000fe2000bf05270 */
[-C--:B------:R-:W-:Y:S01]  /*9b40*/  FMUL.FTZ R139, R32, R6.reuse ;  /* 0x00000006208b7220 */ /* 0x080fe20000410000 */
[-C--:B------:R-:W-:Y:S01]  /*9b50*/  FMUL.FTZ R137, R33, R6.reuse ;  /* 0x0000000621897220 */ /* 0x080fe20000410000 */
[----:B------:R0:W-:Y:S01]  /*9b60*/  SYNCS.ARRIVE.TRANS64.RED.A1T0 RZ, [R5+URZ], RZ ;  /* 0x000000ff05ff79a7 */ /* 0x0001e2000810043f */
        /* <DEDUP_REMOVED lines=57> */
[----:B------:R-:W-:Y:S01]  /*9f00*/  USEL UR4, URZ, 0x1, UP0 ;  /* 0x000000013f047887 */ /* 0x000fe20008000000 */
        /* <DEDUP_REMOVED lines=29> */
[----:B------:R-:W-:Y:S01]  /*a0e0*/  PLOP3.LUT P0, PT, PT, PT, PT, 0x8, 0x0 ;  /* 0x000000000000781c */ /* 0x000fe20003f0e170 */
[-C--:B------:R-:W-:Y:S01]  /*a0f0*/  FMUL.FTZ R15, R111, R7.reuse ;  /* 0x000000076f0f7220 */ /* 0x080fe20000410000 */
[-C--:B------:R-:W-:Y:S01]  /*a100*/  FMUL.FTZ R12, R114, R7.reuse ;  /* 0x00000007720c7220 */ /* 0x080fe20000410000 */
[-C--:B------:R-:W-:Y:S01]  /*a110*/  FMUL.FTZ R8, R115, R7.reuse ;  /* 0x0000000773087220 */ /* 0x080fe20000410000 */
[-C--:B------:R-:W-:Y:S01]  /*a120*/  FMUL.FTZ R11, R118, R7.reuse ;  /* 0x00000007760b7220 */ /* 0x080fe20000410000 */
[----:B------:R-:W-:Y:S01]  /*a130*/  FMUL.FTZ R119, R119, R7 ;  /* 0x0000000777777220 */ /* 0x000fe20000410000 */
[----:B------:R-:W-:-:S02]  /*a140*/  UIADD3 UR43, UR43, 0x1, URZ ;  /* 0x000000012b2b7890 */ /* 0x000fc4000fffe03f */
[----:B------:R-:W-:Y:S02]  /*a150*/  USEL UR50, UR50, URZ, UP0 ;  /* 0x0000003f32327287 */ /* 0x000fe40008000000 */
[----:B0-----:R-:W-:-:S12]  /*a160*/  ULOP3.LUT UR42, UR42, UR4, URZ, 0x3c, !UPT ;  /* 0x000000042a2a7292 */ /* 0x001fd8000f8e3c3f */
.L_x_252:
[----:B------:R-:W0:Y:S01]  /*a170*/  S2R R5, SR_CgaCtaId ;  /* 0x0000000000057919 */ /* 0x000e220000008800 */
[----:B------:R-:W-:Y:S01]  /*a180*/  MOV R4, 0x400 ;  /* 0x0000040000047802 */ /* 0x000fe20000000f00 */
[----:B------:R-:W-:Y:S01]  /*a190*/  BSSY B0, `(.L_x_275) ;  /* 0x00002de000007945 */ /* 0x000fe20003800000 */
[----:B------:R-:W-:Y:S02]  /*a1a0*/  BAR.SYNC.DEFER_BLOCKING 0x5, 0x180 ;  /* 0x0146000000007b1d */ /* 0x000fe40000010000 */
[----:B0-----:R-:W-:-:S05]  /*a1b0*/  LEA R4, R5, R4, 0x18 ;  /* 0x0000000405047211 */ /* 0x001fca00078ec0ff */
[----:B------:R-:W0:Y:S02]  /*a1c0*/  LDS.128 R64, [R4+0x334d0] ;  /* 0x0334d00004407984 */ /* 0x000e240000000c00 */
[----:B0-----:R-:W-:Y:S01]  /*a1d0*/  R2UR UR5, R66 ;  /* 0x00000000420572ca */ /* 0x001fe200000e0000 */
[----:B------:R-:W-:Y:S06]  /*a1e0*/  BAR.ARV 0x4, 0x180 ;  /* 0x0106000000007b1d */ /* 0x000fec0000002000 */
[----:B------:R-:W-:Y:S08]  /*a1f0*/  @P0 BRA `(.L_x_276) ;  /* 0x0000002000900947 */ /* 0x000ff00003800000 */
[----:B------:R-:W0:Y:S01]  /*a200*/  S2R R70, SR_TID.X ;  /* 0x0000000000467919 */ /* 0x000e220000002100 */
[----:B------:R-:W-:Y:S01]  /*a210*/  ULDC.64 UR6, c[0x4][0x38] ;  /* 0x01000e0000067ab9 */ /* 0x000fe20000000a00 */
[----:B0-----:R-:W-:-:S05]  /*a220*/  IMAD.SHL.U32 R5, R70, 0x4, RZ ;  /* 0x0000000446057824 */ /* 0x001fca00078e00ff */
[----:B------:R-:W-:-:S04]  /*a230*/  LOP3.LUT R5, R5, 0xc, RZ, 0xc0, !PT ;  /* 0x0000000c05057812 */ /* 0x000fc800078ec0ff */
[----:B------:R-:W-:-:S05]  /*a240*/  IADD3 R6, P0, R5, UR6, RZ ;  /* 0x0000000605067c10 */ /* 0x000fca000ff1e0ff */
[----:B------:R-:W-:Y:S01]  /*a250*/  IMAD.X R7, RZ, RZ, UR7, P0 ;  /* 0x00000007ff077e24 */ /* 0x000fe200080e06ff */
[----:B------:R-:W-:Y:S01]  /*a260*/  F2FP.BF16.F32.PACK_AB R10, R9, R10 ;  /* 0x0000000a090a723e */ /* 0x000fe200000010ff */
[----:B------:R-:W-:-:S03]  /*a270*/  ULDC.64 UR6, c[0x0][0xbd8] ;  /* 0x0002f60000067ab9 */ /* 0x000fc60000000a00 */
[----:B------:R0:W2:Y:S01]  /*a280*/  LDG.E.CONSTANT R5, desc[UR46][R6.64] ;  /* 0x0000002e06057981 */ /* 0x0000a2000c1e9900 */
[----:B------:R-:W-:Y:S01]  /*a290*/  F2FP.BF16.F32.PACK_AB R28, R28, R29 ;  /* 0x0000001d1c1c723e */ /* 0x000fe200000010ff */
[----:B------:R-:W-:Y:S01]  /*a2a0*/  UISETP.NE.U32.AND UP0, UPT, UR6, URZ, UPT ;  /* 0x0000003f0600728c */ /* 0x000fe2000bf05070 */
[----:B------:R-:W-:Y:S01]  /*a2b0*/  F2FP.BF16.F32.PACK_AB R21, R21, R24 ;  /* 0x000000181515723e */ /* 0x000fe200000010ff */
[----:B------:R-:W1:Y:S01]  /*a2c0*/  S2R R9, SR_SWINHI ;  /* 0x0000000000097919 */ /* 0x000e620000002f00 */
[----:B------:R-:W-:Y:S01]  /*a2d0*/  F2FP.BF16.F32.PACK_AB R44, R44, R45 ;  /* 0x0000002d2c2c723e */ /* 0x000fe200000010ff */
[----:B------:R-:W-:Y:S01]  /*a2e0*/  UISETP.NE.AND.EX UP0, UPT, UR7, URZ, UPT, UP0 ;  /* 0x0000003f0700728c */ /* 0x000fe2000bf05300 */
[----:B------:R-:W-:Y:S01]  /*a2f0*/  F2FP.BF16.F32.PACK_AB R81, R81, R88 ;  /* 0x000000585151723e */ /* 0x000fe200000010ff */
[----:B------:R-:W-:Y:S01]  /*a300*/  ULEA UR4, UP1, UR36, UR6, 0x2 ;  /* 0x0000000624047291 */ /* 0x000fe2000f82103f */
[----:B------:R-:W-:Y:S02]  /*a310*/  F2FP.BF16.F32.PACK_AB R84, R77, R84 ;  /* 0x000000544d54723e */ /* 0x000fe400000010ff */
[----:B0-----:R-:W-:Y:S01]  /*a320*/  LOP3.LUT P0, R6, R70, 0x3, RZ, 0xc0, !PT ;  /* 0x0000000346067812 */ /* 0x001fe2000780c0ff */
[----:B------:R-:W-:Y:S01]  /*a330*/  ULEA.HI.X UR6, UR36, UR7, UR37, 0x2, UP1 ;  /* 0x0000000724067291 */ /* 0x000fe200088f1425 */
[----:B------:R-:W-:-:S02]  /*a340*/  F2FP.BF16.F32.PACK_AB R60, R60, R61 ;  /* 0x0000003d3c3c723e */ /* 0x000fc400000010ff */
[----:B------:R-:W-:Y:S02]  /*a350*/  ISETP.EQ.OR P0, PT, R6, 0x3, !P0 ;  /* 0x000000030600780c */ /* 0x000fe40004702670 */
[----:B------:R-:W-:Y:S02]  /*a360*/  F2FP.BF16.F32.PACK_AB R11, R11, R12 ;  /* 0x0000000c0b0b723e */ /* 0x000fe400000010ff */
[----:B------:R-:W-:Y:S02]  /*a370*/  SEL R66, R28, R21, P0 ;  /* 0x000000151c427207 */ /* 0x000fe40000000000 */
[----:B------:R-:W-:Y:S02]  /*a380*/  SEL R45, R21, R28, P0 ;  /* 0x0000001c152d7207 */ /* 0x000fe40000000000 */
[----:B------:R-:W-:Y:S02]  /*a390*/  F2FP.BF16.F32.PACK_AB R8, R119, R8 ;  /* 0x000000087708723e */ /* 0x000fe400000010ff */
[----:B------:R-:W-:-:S02]  /*a3a0*/  F2FP.BF16.F32.PACK_AB R57, R56, R57 ;  /* 0x000000393839723e */ /* 0x000fc400000010ff */
[----:B------:R-:W-:Y:S02]  /*a3b0*/  SEL R78, R81, R84, P0 ;  /* 0x00000054514e7207 */ /* 0x000fe40000000000 */
[----:B------:R-:W-:Y:S02]  /*a3c0*/  SEL R81, R84, R81, P0 ;  /* 0x0000005154517207 */ /* 0x000fe40000000000 */
[----:B------:R-:W-:Y:S02]  /*a3d0*/  F2FP.BF16.F32.PACK_AB R52, R52, R53 ;  /* 0x000000353434723e */ /* 0x000fe400000010ff */
[----:B------:R-:W-:Y:S02]  /*a3e0*/  F2FP.BF16.F32.PACK_AB R49, R48, R49 ;  /* 0x000000313031723e */ /* 0x000fe400000010ff */
[----:B------:R-:W-:Y:S02]  /*a3f0*/  SEL R84, R11, R8, P0 ;  /* 0x000000080b547207 */ /* 0x000fe40000000000 */
[----:B------:R-:W-:-:S02]  /*a400*/  MOV R6, R4 ;  /* 0x0000000400067202 */ /* 0x000fc40000000f00 */
[----:B-1----:R-:W-:Y:S02]  /*a410*/  MOV R7, R9 ;  /* 0x0000000900077202 */ /* 0x002fe40000000f00 */
[----:B------:R-:W-:Y:S02]  /*a420*/  SEL R71, R8, R11, P0 ;  /* 0x0000000b08477207 */ /* 0x000fe40000000000 */
[----:B------:R-:W-:Y:S01]  /*a430*/  F2FP.BF16.F32.PACK_AB R41, R40, R41 ;  /* 0x000000292829723e */ /* 0x000fe200000010ff */
[----:B------:R-:W-:Y:S01]  /*a440*/  IMAD.WIDE R28, R222, 0x2, R6 ;  /* 0x00000002de1c7825 */ /* 0x000fe200078e0206 */
[----:B------:R-:W-:Y:S02]  /*a450*/  SEL R64, R60, R57, P0 ;  /* 0x000000393c407207 */ /* 0x000fe40000000000 */
[----:B------:R-:W-:Y:S02]  /*a460*/  F2FP.BF16.F32.PACK_AB R73, R73, R80 ;  /* 0x000000504949723e */ /* 0x000fe400000010ff */
[----:B------:R-:W-:-:S02]  /*a470*/  IADD3 R61, P4, R28, 0x20, RZ ;  /* 0x000000201c3d7810 */ /* 0x000fc40007f9e0ff */
[----:B------:R-:W-:Y:S02]  /*a480*/  F2FP.BF16.F32.PACK_AB R76, R69, R76 ;  /* 0x0000004c454c723e */ /* 0x000fe400000010ff */
[----:B------:R-:W-:Y:S02]  /*a490*/  LOP3.LUT R8, R61, 0x380, RZ, 0xc0, !PT ;  /* 0x000003803d087812 */ /* 0x000fe400078ec0ff */
[----:B------:R-:W-:Y:S02]  /*a4a0*/  SEL R57, R57, R60, P0 ;  /* 0x0000003c39397207 */ /* 0x000fe40000000000 */
[----:B------:R-:W-:Y:S01]  /*a4b0*/  F2FP.BF16.F32.PACK_AB R36, R36, R37 ;  /* 0x000000252424723e */ /* 0x000fe200000010ff */
[----:B------:R-:W-:Y:S01]  /*a4c0*/  IMAD.X R37, RZ, RZ, R29, P4 ;  /* 0x000000ffff257224 */ /* 0x000fe200020e061d */
[----:B------:R-:W-:Y:S02]  /*a4d0*/  F2FP.BF16.F32.PACK_AB R33, R32, R33 ;  /* 0x000000212021723e */ /* 0x000fe400000010ff */
[----:B------:R-:W-:-:S02]  /*a4e0*/  SEL R60, R52, R49, P0 ;  /* 0x00000031343c7207 */ /* 0x000fc40000000000 */
[----:B------:R-:W-:Y:S02]  /*a4f0*/  F2FP.BF16.F32.PACK_AB R63, R63, R72 ;  /* 0x000000483f3f723e */ /* 0x000fe400000010ff */
[----:B------:R-:W-:Y:S02]  /*a500*/  F2FP.BF16.F32.PACK_AB R62, R59, R62 ;  /* 0x0000003e3b3e723e */ /* 0x000fe400000010ff */
[----:B------:R-:W-:Y:S02]  /*a510*/  SEL R49, R49, R52, P0 ;  /* 0x0000003431317207 */ /* 0x000fe40000000000 */
[----:B------:R-:W-:Y:S02]  /*a520*/  SHF.R.U64 R8, R8, 0x3, RZ ;  /* 0x0000000308087819 */ /* 0x000fe400000012ff */
[----:B------:R-:W-:Y:S02]  /*a530*/  SEL R52, R44, R41, P0 ;  /* 0x000000292c347207 */ /* 0x000fe40000000000 */
[----:B------:R-:W-:-:S02]  /*a540*/  IADD3 R77, P1, R28, 0x4000, RZ ;  /* 0x000040001c4d7810 */ /* 0x000fc40007f3e0ff */
[----:B------:R-:W-:Y:S02]  /*a550*/  F2FP.BF16.F32.PACK_AB R55, R55, R58 ;  /* 0x0000003a3737723e */ /* 0x000fe400000010ff */
[----:B------:R-:W-:Y:S02]  /*a560*/  F2FP.BF16.F32.PACK_AB R54, R51, R54 ;  /* 0x000000363336723e */ /* 0x000fe400000010ff */
[----:B------:R-:W-:Y:S02]  /*a570*/  F2FP.BF16.F32.PACK_AB R46, R43, R46 ;  /* 0x0000002e2b2e723e */ /* 0x000fe400000010ff */
[----:B------:R-:W-:Y:S02]  /*a580*/  SEL R41, R41, R44, P0 ;  /* 0x0000002c29297207 */ /* 0x000fe40000000000 */
[----:B------:R-:W-:Y:S02]  /*a590*/  SEL R80, R73, R76, P0 ;  /* 0x0000004c49507207 */ /* 0x000fe40000000000 */
[----:B------:R-:W-:-:S02]  /*a5a0*/  F2FP.BF16.F32.PACK_AB R13, R13, R14 ;  /* 0x0000000e0d0d723e */ /* 0x000fc400000010ff */
[----:B------:R-:W-:Y:S02]  /*a5b0*/  SEL R44, R36, R33, P0 ;  /* 0x00000021242c7207 */ /* 0x000fe40000000000 */
[----:B------:R-:W-:Y:S02]  /*a5c0*/  SEL R43, R33, R36, P0 ;  /* 0x00000024212b7207 */ /* 0x000fe40000000000 */
[----:B------:R-:W-:Y:S02]  /*a5d0*/  SEL R73, R76, R73, P0 ;  /* 0x000000494c497207 */ /* 0x000fe40000000000 */
[----:B------:R-:W-:Y:S02]  /*a5e0*/  F2FP.BF16.F32.PACK_AB R47, R47, R50 ;  /* 0x000000322f2f723e */ /* 0x000fe400000010ff */
[----:B------:R-:W-:Y:S02]  /*a5f0*/  SEL R76, R63, R62, P0 ;  /* 0x0000003e3f4c7207 */ /* 0x000fe40000000000 */
[----:B------:R-:W-:-:S02]  /*a600*/  IADD3 R69, P5, R28, 0x40, RZ ;  /* 0x000000401c457810 */ /* 0x000fc40007fbe0ff */
[----:B------:R-:W-:Y:S02]  /*a610*/  LOP3.LUT R36, R8, R61, RZ, 0x3c, !PT ;  /* 0x0000003d08247212 */ /* 0x000fe400078e3cff */
[----:B------:R-:W-:Y:S02]  /*a620*/  SEL R63, R62, R63, P0 ;  /* 0x0000003f3e3f7207 */ /* 0x000fe40000000000 */
[----:B------:R-:W-:Y:S02]  /*a630*/  LOP3.LUT R8, R77, 0x380, RZ, 0xc0, !PT ;  /* 0x000003804d087812 */ /* 0x000fe400078ec0ff */
[----:B------:R-:W-:Y:S02]  /*a640*/  F2FP.BF16.F32.PACK_AB R92, R85, R92 ;  /* 0x0000005c555c723e */ /* 0x000fe400000010ff */
[----:B------:R-:W-:Y:S02]  /*a650*/  F2FP.BF16.F32.PACK_AB R121, R68, R121 ;  /* 0x000000794479723e */ /* 0x000fe400000010ff */
[----:B------:R-:W-:-:S02]  /*a660*/  F2FP.BF16.F32.PACK_AB R39, R39, R42 ;  /* 0x0000002a2727723e */ /* 0x000fc400000010ff */
[----:B------:R-:W-:Y:S01]  /*a670*/  F2FP.BF16.F32.PACK_AB R38, R35, R38 ;  /* 0x000000262326723e */ /* 0x000fe200000010ff */
[----:B------:R-:W-:Y:S01]  /*a680*/  IMAD.X R35, RZ, RZ, R29, P5 ;  /* 0x000000ffff237224 */ /* 0x000fe200028e061d */
[----:B------:R-:W-:Y:S02]  /*a690*/  SEL R62, R55, R54, P0 ;  /* 0x00000036373e7207 */ /* 0x000fe40000000000 */
[----:B------:R-:W-:Y:S02]  /*a6a0*/  SEL R68, R13, R10, P0 ;  /* 0x0000000a0d447207 */ /* 0x000fe40000000000 */
[----:B------:R-:W-:Y:S02]  /*a6b0*/  SEL R51, R10, R13, P0 ;  /* 0x0000000d0a337207 */ /* 0x000fe40000000000 */
[----:B------:R-:W-:Y:S02]  /*a6c0*/  SEL R55, R54, R55, P0 ;  /* 0x0000003736377207 */ /* 0x000fe40000000000 */
[----:B------:R-:W-:-:S02]  /*a6d0*/  IADD3 R85, P4, R28, 0x4060, RZ ;  /* 0x000040601c557810 */ /* 0x000fc40007f9e0ff */
[----:B------:R-:W-:Y:S02]  /*a6e0*/  F2FP.BF16.F32.PACK_AB R31, R31, R34 ;  /* 0x000000221f1f723e */ /* 0x000fe400000010ff */
[----:B------:R-:W-:Y:S01]  /*a6f0*/  F2FP.BF16.F32.PACK_AB R30, R27, R30 ;  /* 0x0000001e1b1e723e */ /* 0x000fe200000010ff */
[----:B------:R-:W-:Y:S01]  /*a700*/  IMAD.X R21, RZ, RZ, R29, P4 ;  /* 0x000000ffff157224 */ /* 0x000fe200020e061d */
[----:B------:R-:W-:Y:S02]  /*a710*/  SEL R54, R47, R46, P0 ;  /* 0x0000002e2f367207 */ /* 0x000fe40000000000 */
[----:B------:R-:W-:Y:S02]  /*a720*/  LOP3.LUT R10, R69, 0x380, RZ, 0xc0, !PT ;  /* 0x00000380450a7812 */ /* 0x000fe400078ec0ff */
[----:B------:R-:W-:Y:S02]  /*a730*/  SEL R47, R46, R47, P0 ;  /* 0x0000002f2e2f7207 */ /* 0x000fe40000000000 */
[----:B------:R-:W-:-:S02]  /*a740*/  SHF.R.U64 R8, R8, 0x3, RZ ;  /* 0x0000000308087819 */ /* 0x000fc400000012ff */
[----:B------:R-:W-:Y:S02]  /*a750*/  SEL R46, R39, R38, P0 ;  /* 0x00000026272e7207 */ /* 0x000fe40000000000 */
[----:B------:R-:W-:Y:S02]  /*a760*/  IADD3 R87, P5, R28, 0x8000, RZ ;  /* 0x000080001c577810 */ /* 0x000fe40007fbe0ff */
[----:B------:R-:W-:Y:S02]  /*a770*/  SEL R39, R38, R39, P0 ;  /* 0x0000002726277207 */ /* 0x000fe40000000000 */
[----:B------:R-:W-:Y:S02]  /*a780*/  LOP3.LUT R14, R85, 0x380, RZ, 0xc0, !PT ;  /* 0x00000380550e7812 */ /* 0x000fe400078ec0ff */
[----:B------:R-:W-:Y:S02]  /*a790*/  SEL R38, R31, R30, P0 ;  /* 0x0000001e1f267207 */ /* 0x000fe40000000000 */
[----:B------:R-:W-:Y:S01]  /*a7a0*/  SEL R53, R30, R31, P0 ;  /* 0x0000001f1e357207 */ /* 0x000fe20000000000 */
[----:B------:R-:W-:Y:S01]  /*a7b0*/  IMAD.X R31, RZ, RZ, R29, P1 ;  /* 0x000000ffff1f7224 */ /* 0x000fe200008e061d */
[----:B------:R-:W-:-:S02]  /*a7c0*/  IADD3 R75, P6, R28, 0x60, RZ ;  /* 0x000000601c4b7810 */ /* 0x000fc40007fde0ff */
[----:B------:R-:W-:Y:S02]  /*a7d0*/  SHF.R.U64 R10, R10, 0x3, RZ ;  /* 0x000000030a0a7819 */ /* 0x000fe400000012ff */
[----:B------:R-:W-:Y:S01]  /*a7e0*/  IADD3 R79, P2, R28, 0x4020, RZ ;  /* 0x000040201c4f7810 */ /* 0x000fe20007f5e0ff */
[--C-:B------:R-:W-:Y:S01]  /*a7f0*/  IMAD.X R33, RZ, RZ, R29.reuse, P6 ;  /* 0x000000ffff217224 */ /* 0x100fe200030e061d */
[----:B------:R-:W-:Y:S02]  /*a800*/  LOP3.LUT R30, R8, R77, RZ, 0x3c, !PT ;  /* 0x0000004d081e7212 */ /* 0x000fe400078e3cff */
[----:B------:R-:W-:Y:S02]  /*a810*/  F2FP.BF16.F32.PACK_AB R25, R25, R26 ;  /* 0x0000001a1919723e */ /* 0x000fe400000010ff */
[----:B------:R-:W-:Y:S01]  /*a820*/  F2FP.BF16.F32.PACK_AB R20, R15, R20 ;  /* 0x000000140f14723e */ /* 0x000fe200000010ff */
[----:B------:R-:W-:Y:S01]  /*a830*/  IMAD.X R15, RZ, RZ, R29, P5 ;  /* 0x000000ffff0f7224 */ /* 0x000fe200028e061d */
[----:B------:R-:W-:-:S02]  /*a840*/  LOP3.LUT R8, R87, 0x380, RZ, 0xc0, !PT ;  /* 0x0000038057087812 */ /* 0x000fc400078ec0ff */
[----:B------:R-:W-:Y:S02]  /*a850*/  SHF.R.U64 R14, R14, 0x3, RZ ;  /* 0x000000030e0e7819 */ /* 0x000fe400000012ff */
[----:B------:R-:W-:Y:S02]  /*a860*/  LOP3.LUT R12, R75, 0x380, RZ, 0xc0, !PT ;  /* 0x000003804b0c7812 */ /* 0x000fe400078ec0ff */
[----:B------:R-:W-:Y:S02]  /*a870*/  LOP3.LUT R34, R10, R69, RZ, 0x3c, !PT ;  /* 0x000000450a227212 */ /* 0x000fe400078e3cff */
[----:B------:R-:W-:Y:S02]  /*a880*/  LOP3.LUT R10, R79, 0x380, RZ, 0xc0, !PT ;  /* 0x000003804f0a7812 */ /* 0x000fe400078ec0ff */
[----:B------:R-:W-:Y:S02]  /*a890*/  F2FP.BF16.F32.PACK_AB R140, R140, R143 ;  /* 0x0000008f8c8c723e */ /* 0x000fe400000010ff */
[----:B------:R-:W-:-:S02]  /*a8a0*/  F2FP.BF16.F32.PACK_AB R105, R105, R112 ;  /* 0x000000706969723e */ /* 0x000fc400000010ff */
[----:B------:R-:W-:Y:S02]  /*a8b0*/  F2FP.BF16.F32.PACK_AB R141, R138, R141 ;  /* 0x0000008d8a8d723e */ /* 0x000fe400000010ff */
[----:B------:R-:W-:Y:S02]  /*a8c0*/  F2FP.BF16.F32.PACK_AB R108, R101, R108 ;  /* 0x0000006c656c723e */ /* 0x000fe400000010ff */
[----:B------:R-:W-:Y:S02]  /*a8d0*/  SEL R82, R25, R20, P0 ;  /* 0x0000001419527207 */ /* 0x000fe40000000000 */
[----:B------:R-:W-:Y:S01]  /*a8e0*/  SEL R59, R20, R25, P0 ;  /* 0x00000019143b7207 */ /* 0x000fe20000000000 */
[----:B------:R-:W-:Y:S01]  /*a8f0*/  IMAD.X R25, RZ, RZ, R29, P2 ;  /* 0x000000ffff197224 */ /* 0x000fe200010e061d */
[----:B------:R-:W-:Y:S02]  /*a900*/  SHF.R.U64 R8, R8, 0x3, RZ ;  /* 0x0000000308087819 */ /* 0x000fe400000012ff */
[----:B------:R-:W-:-:S02]  /*a910*/  F2FP.BF16.F32.PACK_AB R136, R136, R139 ;  /* 0x0000008b8888723e */ /* 0x000fc400000010ff */
[----:B------:R-:W-:Y:S02]  /*a920*/  F2FP.BF16.F32.PACK_AB R97, R97, R104 ;  /* 0x000000686161723e */ /* 0x000fe400000010ff */
[----:B------:R-:W-:Y:S02]  /*a930*/  F2FP.BF16.F32.PACK_AB R137, R134, R137 ;  /* 0x000000898689723e */ /* 0x000fe400000010ff */
[----:B------:R-:W-:Y:S02]  /*a940*/  F2FP.BF16.F32.PACK_AB R100, R93, R100 ;  /* 0x000000645d64723e */ /* 0x000fe400000010ff */
[----:B------:R-:W-:Y:S02]  /*a950*/  LOP3.LUT R20, R14, R85, RZ, 0x3c, !PT ;  /* 0x000000550e147212 */ /* 0x000fe400078e3cff */
[----:B------:R-:W-:Y:S02]  /*a960*/  F2FP.BF16.F32.PACK_AB R132, R132, R135 ;  /* 0x000000878484723e */ /* 0x000fe400000010ff */
[----:B------:R-:W-:-:S02]  /*a970*/  F2FP.BF16.F32.PACK_AB R89, R89, R96 ;  /* 0x000000605959723e */ /* 0x000fc400000010ff */
[----:B------:R-:W-:Y:S02]  /*a980*/  F2FP.BF16.F32.PACK_AB R133, R130, R133 ;  /* 0x000000858285723e */ /* 0x000fe400000010ff */
[----:B------:R-:W-:Y:S02]  /*a990*/  SHF.R.U64 R12, R12, 0x3, RZ ;  /* 0x000000030c0c7819 */ /* 0x000fe400000012ff */
[----:B------:R-:W-:Y:S02]  /*a9a0*/  F2FP.BF16.F32.PACK_AB R128, R128, R131 ;  /* 0x000000838080723e */ /* 0x000fe400000010ff */
[----:B------:R-:W-:Y:S02]  /*a9b0*/  F2FP.BF16.F32.PACK_AB R129, R126, R129 ;  /* 0x000000817e81723e */ /* 0x000fe400000010ff */
[----:B------:R-:W-:Y:S02]  /*a9c0*/  F2FP.BF16.F32.PACK_AB R124, R124, R127 ;  /* 0x0000007f7c7c723e */ /* 0x000fe400000010ff */
[----:B------:R-:W-:-:S02]  /*a9d0*/  F2FP.BF16.F32.PACK_AB R125, R122, R125 ;  /* 0x0000007d7a7d723e */ /* 0x000fc400000010ff */
[----:B------:R-:W-:Y:S02]  /*a9e0*/  IADD3 R83, P3, R28, 0x4040, RZ ;  /* 0x000040401c537810 */ /* 0x000fe40007f7e0ff */
[----:B------:R-:W-:Y:S02]  /*a9f0*/  SHF.R.U64 R10, R10, 0x3, RZ ;  /* 0x000000030a0a7819 */ /* 0x000fe400000012ff */
[----:B------:R-:W-:Y:S01]  /*aa00*/  F2FP.BF16.F32.PACK_AB R120, R120, R123 ;  /* 0x0000007b7878723e */ /* 0x000fe200000010ff */
[----:B------:R-:W-:Y:S01]  /*aa10*/  IMAD.X R27, RZ, RZ, R29, P3 ;  /* 0x000000ffff1b7224 */ /* 0x000fe200018e061d */
[----:B------:R-:W-:Y:S02]  /*aa20*/  SEL R40, R140, R141, P0 ;  /* 0x0000008d8c287207 */ /* 0x000fe40000000000 */
[----:B------:R-:W-:Y:S02]  /*aa30*/  SEL R70, R105, R108, P0 ;  /* 0x0000006c69467207 */ /* 0x000fe40000000000 */
[----:B------:R-:W-:-:S02]  /*aa40*/  IADD3 R91, P6, R28, 0x8020, RZ ;  /* 0x000080201c5b7810 */ /* 0x000fc40007fde0ff */
[C---:B------:R-:W-:Y:S02]  /*aa50*/  IADD3 R86, P1, R28.reuse, 0x8040, RZ ;  /* 0x000080401c567810 */ /* 0x040fe40007f3e0ff */
[----:B------:R-:W-:Y:S01]  /*aa60*/  IADD3 R88, P2, R28, 0x8060, RZ ;  /* 0x000080601c587810 */ /* 0x000fe20007f5e0ff */
[--C-:B------:R-:W-:Y:S01]  /*aa70*/  IMAD.X R13, RZ, RZ, R29.reuse, P6 ;  /* 0x000000ffff0d7224 */ /* 0x100fe200030e061d */
[----:B------:R-:W-:Y:S01]  /*aa80*/  LOP3.LUT R14, R8, R87, RZ, 0x3c, !PT ;  /* 0x00000057080e7212 */ /* 0x000fe200078e3cff */
[----:B------:R-:W-:Y:S01]  /*aa90*/  IMAD.X R11, RZ, RZ, R29, P1 ;  /* 0x000000ffff0b7224 */ /* 0x000fe200008e061d */
[----:B------:R-:W-:Y:S02]  /*aaa0*/  SEL R141, R141, R140, P0 ;  /* 0x0000008c8d8d7207 */ /* 0x000fe40000000000 */
[----:B------:R-:W-:Y:S02]  /*aab0*/  SEL R42, R136, R137, P0 ;  /* 0x00000089882a7207 */ /* 0x000fe40000000000 */
[----:B------:R-:W-:-:S02]  /*aac0*/  SEL R105, R108, R105, P0 ;  /* 0x000000696c697207 */ /* 0x000fc40000000000 */
[----:B------:R-:W-:Y:S02]  /*aad0*/  SEL R72, R97, R100, P0 ;  /* 0x0000006461487207 */ /* 0x000fe40000000000 */
[----:B------:R-:W-:Y:S02]  /*aae0*/  MOV R87, R20 ;  /* 0x0000001400577202 */ /* 0x000fe40000000f00 */
[----:B------:R-:W-:Y:S02]  /*aaf0*/  SEL R137, R137, R136, P0 ;  /* 0x0000008889897207 */ /* 0x000fe40000000000 */
[----:B------:R-:W-:Y:S02]  /*ab00*/  SEL R48, R132, R133, P0 ;  /* 0x0000008584307207 */ /* 0x000fe40000000000 */
[----:B------:R-:W-:Y:S02]  /*ab10*/  SEL R97, R100, R97, P0 ;  /* 0x0000006164617207 */ /* 0x000fe40000000000 */
[----:B------:R-:W-:-:S02]  /*ab20*/  SEL R74, R89, R92, P0 ;  /* 0x0000005c594a7207 */ /* 0x000fc40000000000 */
[----:B------:R-:W-:Y:S02]  /*ab30*/  LOP3.LUT R32, R12, R75, RZ, 0x3c, !PT ;  /* 0x0000004b0c207212 */ /* 0x000fe400078e3cff */
[----:B------:R-:W-:Y:S02]  /*ab40*/  SEL R133, R133, R132, P0 ;  /* 0x0000008485857207 */ /* 0x000fe40000000000 */
[----:B------:R-:W-:Y:S02]  /*ab50*/  SEL R50, R128, R129, P0 ;  /* 0x0000008180327207 */ /* 0x000fe40000000000 */
[----:B------:R-:W-:Y:S02]  /*ab60*/  SEL R56, R124, R125, P0 ;  /* 0x0000007d7c387207 */ /* 0x000fe40000000000 */
[----:B------:R-:W-:Y:S02]  /*ab70*/  SEL R89, R92, R89, P0 ;  /* 0x000000595c597207 */ /* 0x000fe40000000000 */
[----:B------:R-:W-:-:S02]  /*ab80*/  LOP3.LUT R12, R83, 0x380, RZ, 0xc0, !PT ;  /* 0x00000380530c7812 */ /* 0x000fc400078ec0ff */
[----:B------:R-:W-:Y:S02]  /*ab90*/  LOP3.LUT R24, R10, R79, RZ, 0x3c, !PT ;  /* 0x0000004f0a187212 */ /* 0x000fe400078e3cff */
[----:B------:R-:W-:Y:S02]  /*aba0*/  SEL R129, R129, R128, P0 ;  /* 0x0000008081817207 */ /* 0x000fe40000000000 */
[----:B------:R-:W-:Y:S02]  /*abb0*/  SEL R125, R125, R124, P0 ;  /* 0x0000007c7d7d7207 */ /* 0x000fe40000000000 */
[----:B------:R-:W-:Y:S02]  /*abc0*/  SEL R58, R120, R121, P0 ;  /* 0x00000079783a7207 */ /* 0x000fe40000000000 */
[----:B------:R-:W-:Y:S02]  /*abd0*/  LOP3.LUT R10, R91, 0x380, RZ, 0xc0, !PT ;  /* 0x000003805b0a7812 */ /* 0x000fe400078ec0ff */
[----:B------:R-:W-:-:S02]  /*abe0*/  LOP3.LUT R61, R86, 0x380, RZ, 0xc0, !PT ;  /* 0x00000380563d7812 */ /* 0x000fc400078ec0ff */
[----:B------:R-:W-:Y:S02]  /*abf0*/  LOP3.LUT R69, R88, 0x380, RZ, 0xc0, !PT ;  /* 0x0000038058457812 */ /* 0x000fe400078ec0ff */
[----:B------:R-:W-:Y:S02]  /*ac00*/  SEL R121, R121, R120, P0 ;  /* 0x0000007879797207 */ /* 0x000fe40000000000 */
[----:B------:R-:W-:Y:S02]  /*ac10*/  SHF.R.U64 R12, R12, 0x3, RZ ;  /* 0x000000030c0c7819 */ /* 0x000fe400000012ff */
[----:B------:R-:W-:Y:S02]  /*ac20*/  SHF.R.U64 R10, R10, 0x3, RZ ;  /* 0x000000030a0a7819 */ /* 0x000fe400000012ff */
[----:B------:R-:W-:Y:S02]  /*ac30*/  SHF.R.U64 R61, R61, 0x3, RZ ;  /* 0x000000033d3d7819 */ /* 0x000fe400000012ff */
[----:B------:R-:W-:-:S02]  /*ac40*/  SHF.R.U64 R69, R69, 0x3, RZ ;  /* 0x0000000345457819 */ /* 0x000fc400000012ff */
[----:B------:R-:W-:Y:S02]  /*ac50*/  LOP3.LUT R26, R12, R83, RZ, 0x3c, !PT ;  /* 0x000000530c1a7212 */ /* 0x000fe400078e3cff */
[----:B------:R-:W-:Y:S02]  /*ac60*/  LOP3.LUT R12, R10, R91, RZ, 0x3c, !PT ;  /* 0x0000005b0a0c7212 */ /* 0x000fe400078e3cff */
[----:B------:R-:W-:Y:S02]  /*ac70*/  LOP3.LUT R10, R61, R86, RZ, 0x3c, !PT ;  /* 0x000000563d0a7212 */ /* 0x000fe400078e3cff */
[----:B------:R-:W-:Y:S02]  /*ac80*/  LOP3.LUT R8, R69, R88, RZ, 0x3c, !PT ;  /* 0x0000005845087212 */ /* 0x000fe400078e3cff */
[----:B------:R-:W-:Y:S02]  /*ac90*/  LOP3.LUT R9, R28, 0x380, RZ, 0xc0, !PT ;  /* 0x000003801c097812 */ /* 0x000fe400078ec0ff */
[----:B------:R-:W-:-:S02]  /*aca0*/  MOV R79, R10 ;  /* 0x0000000a004f7202 */ /* 0x000fc40000000f00 */
[----:B------:R-:W-:Y:S02]  /*acb0*/  SHF.R.U64 R9, R9, 0x3, RZ ;  /* 0x0000000309097819 */ /* 0x000fe400000012ff */
[----:B------:R-:W-:Y:S02]  /*acc0*/  MOV R85, R14 ;  /* 0x0000000e00557202 */ /* 0x000fe40000000f00 */
[----:B------:R-:W-:Y:S01]  /*acd0*/  LOP3.LUT R28, R9, R28, RZ, 0x3c, !PT ;  /* 0x0000001c091c7212 */ /* 0x000fe200078e3cff */
[----:B------:R-:W-:Y:S01]  /*ace0*/  IMAD.X R9, RZ, RZ, R29, P2 ;  /* 0x000000ffff097224 */ /* 0x000fe200010e061d */
[----:B------:R-:W-:Y:S02]  /*acf0*/  MOV R83, R12 ;  /* 0x0000000c00537202 */ /* 0x000fe40000000f00 */
[----:B------:R-:W-:Y:S01]  /*ad00*/  MOV R95, R28 ;  /* 0x0000001c005f7202 */ /* 0x000fe20000000f00 */
[----:B--2---:R-:W-:Y:S01]  /*ad10*/  SHFL.IDX PT, R40, R40, R5, 0x1c1f ;  /* 0x001c1f0528287589 */ /* 0x004fe200000e0000 */
[----:B------:R-:W-:-:S02]  /*ad20*/  LOP3.LUT R20, R5, 0x2, RZ, 0x3c, !PT ;  /* 0x0000000205147812 */ /* 0x000fc400078e3cff */
[----:B------:R-:W-:Y:S01]  /*ad30*/  MOV R77, R8 ;  /* 0x00000008004d7202 */ /* 0x000fe20000000f00 */
[----:B------:R-:W-:Y:S01]  /*ad40*/  SHFL.IDX PT, R70, R70, R5, 0x1c1f ;  /* 0x001c1f0546467589 */ /* 0x000fe200000e0000 */
[----:B------:R-:W-:Y:S02]  /*ad50*/  MOV R94, R36 ;  /* 0x00000024005e7202 */ /* 0x000fe40000000f00 */
[----:B------:R-:W-:Y:S01]  /*ad60*/  MOV R90, R24 ;  /* 0x00000018005a7202 */ /* 0x000fe20000000f00 */
[----:B------:R-:W0:Y:S01]  /*ad70*/  SHFL.IDX PT, R141, R141, R20, 0x1c1f ;  /* 0x001c1f148d8d7589 */ /* 0x000e2200000e0000 */
[----:B------:R-:W-:Y:S02]  /*ad80*/  MOV R88, R26 ;  /* 0x0000001a00587202 */ /* 0x000fe40000000f00 */
[----:B------:R-:W-:Y:S01]  /*ad90*/  MOV R93, R34 ;  /* 0x00000022005d7202 */ /* 0x000fe20000000f00 */
[----:B------:R-:W1:Y:S01]  /*ada0*/  SHFL.IDX PT, R105, R105, R20, 0x1c1f ;  /* 0x001c1f1469697589 */ /* 0x000e6200000e0000 */
[----:B------:R-:W-:-:S02]  /*adb0*/  MOV R92, R32 ;  /* 0x00000020005c7202 */ /* 0x000fc40000000f00 */
[----:B------:R-:W-:Y:S01]  /*adc0*/  MOV R91, R30 ;  /* 0x0000001e005b7202 */ /* 0x000fe20000000f00 */
[----:B------:R-:W-:Y:S01]  /*add0*/  SHFL.IDX PT, R42, R42, R5, 0x1c1f ;  /* 0x001c1f052a2a7589 */ /* 0x000fe200000e0000 */
[----:B------:R-:W-:-:S03]  /*ade0*/  PLOP3.LUT P1, PT, PT, PT, UP0, 0x80, 0x0 ;  /* 0x000000000000781c */ /* 0x000fc60003f2f008 */
[----:B------:R-:W-:Y:S04]  /*adf0*/  SHFL.IDX PT, R72, R72, R5, 0x1c1f ;  /* 0x001c1f0548487589 */ /* 0x000fe800000e0000 */
[----:B------:R-:W2:Y:S04]  /*ae00*/  SHFL.IDX PT, R137, R137, R20, 0x1c1f ;  /* 0x001c1f1489897589 */ /* 0x000ea800000e0000 */
[----:B------:R-:W3:Y:S04]  /*ae10*/  SHFL.IDX PT, R97, R97, R20, 0x1c1f ;  /* 0x001c1f1461617589 */ /* 0x000ee800000e0000 */
[----:B------:R-:W-:Y:S01]  /*ae20*/  SHFL.IDX PT, R48, R48, R5, 0x1c1f ;  /* 0x001c1f0530307589 */ /* 0x000fe200000e0000 */
[----:B0-----:R-:W-:-:S02]  /*ae30*/  SEL R8, R40, R141, P0 ;  /* 0x0000008d28087207 */ /* 0x001fc40000000000 */
[----:B------:R-:W-:Y:S01]  /*ae40*/  SEL R10, R141, R40, P0 ;  /* 0x000000288d0a7207 */ /* 0x000fe20000000000 */
[----:B------:R-:W-:Y:S01]  /*ae50*/  SHFL.IDX PT, R74, R74, R5, 0x1c1f ;  /* 0x001c1f054a4a7589 */ /* 0x000fe200000e0000 */
[----:B-1----:R-:W-:Y:S02]  /*ae60*/  SEL R9, R70, R105, P0 ;  /* 0x0000006946097207 */ /* 0x002fe40000000000 */
[----:B------:R-:W-:Y:S01]  /*ae70*/  SEL R11, R105, R70, P0 ;  /* 0x00000046690b7207 */ /* 0x000fe20000000000 */
[----:B------:R-:W0:Y:S04]  /*ae80*/  SHFL.IDX PT, R133, R133, R20, 0x1c1f ;  /* 0x001c1f1485857589 */ /* 0x000e2800000e0000 */
[----:B------:R-:W1:Y:S04]  /*ae90*/  SHFL.IDX PT, R89, R89, R20, 0x1c1f ;  /* 0x001c1f1459597589 */ /* 0x000e6800000e0000 */
[----:B------:R-:W-:Y:S01]  /*aea0*/  SHFL.IDX PT, R50, R50, R5, 0x1c1f ;  /* 0x001c1f0532327589 */ /* 0x000fe200000e0000 */
[----:B--2---:R-:W-:-:S02]  /*aeb0*/  SEL R12, R42, R137, P0 ;  /* 0x000000892a0c7207 */ /* 0x004fc40000000000 */
[----:B------:R-:W-:Y:S01]  /*aec0*/  SEL R14, R137, R42, P0 ;  /* 0x0000002a890e7207 */ /* 0x000fe20000000000 */
[----:B------:R-:W-:Y:S01]  /*aed0*/  SHFL.IDX PT, R56, R56, R5, 0x1c1f ;  /* 0x001c1f0538387589 */ /* 0x000fe200000e0000 */
[----:B---3--:R-:W-:Y:S02]  /*aee0*/  SEL R13, R72, R97, P0 ;  /* 0x00000061480d7207 */ /* 0x008fe40000000000 */
[----:B------:R-:W-:Y:S01]  /*aef0*/  SEL R15, R97, R72, P0 ;  /* 0x00000048610f7207 */ /* 0x000fe20000000000 */
[----:B------:R-:W-:Y:S04]  /*af00*/  SHFL.IDX PT, R78, R78, R5, 0x1c1f ;  /* 0x001c1f054e4e7589 */ /* 0x000fe800000e0000 */
[----:B------:R-:W2:Y:S04]  /*af10*/  SHFL.IDX PT, R129, R129, R20, 0x1c1f ;  /* 0x001c1f1481817589 */ /* 0x000ea800000e0000 */
[----:B------:R-:W3:Y:S01]  /*af20*/  SHFL.IDX PT, R125, R125, R20, 0x1c1f ;  /* 0x001c1f147d7d7589 */ /* 0x000ee200000e0000 */
[----:B0-----:R-:W-:-:S02]  /*af30*/  SEL R24, R48, R133, P0 ;  /* 0x0000008530187207 */ /* 0x001fc40000000000 */
[----:B------:R-:W-:Y:S01]  /*af40*/  SEL R26, R133, R48, P0 ;  /* 0x00000030851a7207 */ /* 0x000fe20000000000 */
[----:B------:R-:W0:Y:S01]  /*af50*/  SHFL.IDX PT, R81, R81, R20, 0x1c1f ;  /* 0x001c1f1451517589 */ /* 0x000e2200000e0000 */
[----:B-1----:R-:W-:Y:S02]  /*af60*/  SEL R25, R74, R89, P0 ;  /* 0x000000594a197207 */ /* 0x002fe40000000000 */
[----:B------:R-:W-:Y:S01]  /*af70*/  SEL R27, R89, R74, P0 ;  /* 0x0000004a591b7207 */ /* 0x000fe20000000000 */
[----:B------:R-:W-:Y:S04]  /*af80*/  SHFL.IDX PT, R58, R58, R5, 0x1c1f ;  /* 0x001c1f053a3a7589 */ /* 0x000fe800000e0000 */
[----:B------:R-:W-:Y:S04]  /*af90*/  SHFL.IDX PT, R80, R80, R5, 0x1c1f ;  /* 0x001c1f0550507589 */ /* 0x000fe800000e0000 */
[----:B------:R-:W1:Y:S04]  /*afa0*/  SHFL.IDX PT, R121, R121, R20, 0x1c1f ;  /* 0x001c1f1479797589 */ /* 0x000e6800000e0000 */
[----:B------:R-:W4:Y:S01]  /*afb0*/  SHFL.IDX PT, R73, R73, R20, 0x1c1f ;  /* 0x001c1f1449497589 */ /* 0x000f2200000e0000 */
[----:B--2---:R-:W-:-:S02]  /*afc0*/  SEL R28, R50, R129, P0 ;  /* 0x00000081321c7207 */ /* 0x004fc40000000000 */
[----:B------:R-:W-:Y:S01]  /*afd0*/  SEL R30, R129, R50, P0 ;  /* 0x00000032811e7207 */ /* 0x000fe20000000000 */
[----:B------:R-:W-:Y:S01]  /*afe0*/  SHFL.IDX PT, R76, R76, R5, 0x1c1f ;  /* 0x001c1f054c4c7589 */ /* 0x000fe200000e0000 */
[----:B---3--:R-:W-:Y:S02]  /*aff0*/  SEL R32, R56, R125, P0 ;  /* 0x0000007d38207207 */ /* 0x008fe40000000000 */
[----:B------:R-:W-:Y:S01]  /*b000*/  SEL R34, R125, R56, P0 ;  /* 0x000000387d227207 */ /* 0x000fe20000000000 */
[----:B------:R-:W2:Y:S01]  /*b010*/  SHFL.IDX PT, R63, R63, R20, 0x1c1f ;  /* 0x001c1f143f3f7589 */ /* 0x000ea200000e0000 */
[----:B0-----:R-:W-:Y:S02]  /*b020*/  SEL R29, R78, R81, P0 ;  /* 0x000000514e1d7207 */ /* 0x001fe40000000000 */
[----:B------:R-:W-:Y:S01]  /*b030*/  SEL R31, R81, R78, P0 ;  /* 0x0000004e511f7207 */ /* 0x000fe20000000000 */
[----:B------:R-:W-:Y:S06]  /*b040*/  BAR.SYNC.DEFER_BLOCKING 0x1, 0x100 ;  /* 0x0044000000007b1d */ /* 0x000fec0000010000 */
[----:B------:R-:W-:Y:S01]  /*b050*/  SHFL.IDX PT, R64, R64, R5, 0x1c1f ;  /* 0x001c1f0540407589 */ /* 0x000fe200000e0000 */
[----:B-1----:R-:W-:-:S02]  /*b060*/  SEL R56, R58, R121, P0 ;  /* 0x000000793a387207 */ /* 0x002fc40000000000 */
[----:B------:R-:W-:Y:S01]  /*b070*/  SEL R58, R121, R58, P0 ;  /* 0x0000003a793a7207 */ /* 0x000fe20000000000 */
[----:B------:R-:W-:Y:S01]  /*b080*/  SHFL.IDX PT, R62, R62, R5, 0x1c1f ;  /* 0x001c1f053e3e7589 */ /* 0x000fe200000e0000 */
[----:B----4-:R-:W-:Y:S02]  /*b090*/  SEL R33, R80, R73, P0 ;  /* 0x0000004950217207 */ /* 0x010fe40000000000 */
[----:B------:R-:W-:Y:S01]  /*b0a0*/  SEL R35, R73, R80, P0 ;  /* 0x0000005049237207 */ /* 0x000fe20000000000 */
[----:B------:R2:W0:Y:S04]  /*b0b0*/  SHFL.IDX PT, R21, R57, R20, 0x1c1f ;  /* 0x001c1f1439157589 */ /* 0x00042800000e0000 */
[----:B------:R-:W1:Y:S04]  /*b0c0*/  SHFL.IDX PT, R55, R55, R20, 0x1c1f ;  /* 0x001c1f1437377589 */ /* 0x000e6800000e0000 */
[----:B------:R-:W-:Y:S01]  /*b0d0*/  SHFL.IDX PT, R60, R60, R5, 0x1c1f ;  /* 0x001c1f053c3c7589 */ /* 0x000fe200000e0000 */
[----:B--2---:R-:W-:-:S03]  /*b0e0*/  SEL R57, R76, R63, P0 ;  /* 0x0000003f4c397207 */ /* 0x004fc60000000000 */
[----:B------:R-:W-:Y:S04]  /*b0f0*/  SHFL.IDX PT, R52, R52, R5, 0x1c1f ;  /* 0x001c1f0534347589 */ /* 0x000fe800000e0000 */
[----:B------:R-:W-:Y:S04]  /*b100*/  SHFL.IDX PT, R44, R44, R5, 0x1c1f ;  /* 0x001c1f052c2c7589 */ /* 0x000fe800000e0000 */
[----:B------:R-:W-:Y:S04]  /*b110*/  SHFL.IDX PT, R66, R66, R5, 0x1c1f ;  /* 0x001c1f0542427589 */ /* 0x000fe800000e0000 */
[----:B------:R-:W-:Y:S01]  /*b120*/  SHFL.IDX PT, R68, R68, R5, 0x1c1f ;  /* 0x001c1f0544447589 */ /* 0x000fe200000e0000 */
[----:B0-----:R-:W-:-:S03]  /*b130*/  SEL R36, R64, R21, P0 ;  /* 0x0000001540247207 */ /* 0x001fc60000000000 */
[----:B------:R-:W-:Y:S01]  /*b140*/  SHFL.IDX PT, R54, R54, R5, 0x1c1f ;  /* 0x001c1f0536367589 */ /* 0x000fe200000e0000 */
[----:B-1----:R-:W-:-:S03]  /*b150*/  SEL R37, R62, R55, P0 ;  /* 0x000000373e257207 */ /* 0x002fc60000000000 */
[----:B------:R-:W-:Y:S04]  /*b160*/  SHFL.IDX PT, R46, R46, R5, 0x1c1f ;  /* 0x001c1f052e2e7589 */ /* 0x000fe800000e0000 */
[----:B------:R0:W-:Y:S04]  /*b170*/  SHFL.IDX PT, R61, R38, R5, 0x1c1f ;  /* 0x001c1f05263d7589 */ /* 0x0001e800000e0000 */
[----:B------:R-:W-:Y:S04]  /*b180*/  SHFL.IDX PT, R69, R82, R5, 0x1c1f ;  /* 0x001c1f0552457589 */ /* 0x000fe800000e0000 */
[----:B------:R-:W-:Y:S01]  /*b190*/  SHFL.IDX PT, R75, R84, R5, 0x1c1f ;  /* 0x001c1f05544b7589 */ /* 0x000fe200000e0000 */
[----:B0-----:R-:W-:-:S03]  /*b1a0*/  SEL R38, R21, R64, P0 ;  /* 0x0000004015267207 */ /* 0x001fc60000000000 */
[----:B------:R-:W0:Y:S04]  /*b1b0*/  SHFL.IDX PT, R49, R49, R20, 0x1c1f ;  /* 0x001c1f1431317589 */ /* 0x000e2800000e0000 */
[----:B------:R-:W1:Y:S04]  /*b1c0*/  SHFL.IDX PT, R47, R47, R20, 0x1c1f ;  /* 0x001c1f142f2f7589 */ /* 0x000e6800000e0000 */
[----:B------:R-:W2:Y:S04]  /*b1d0*/  SHFL.IDX PT, R41, R41, R20, 0x1c1f ;  /* 0x001c1f1429297589 */ /* 0x000ea800000e0000 */
[----:B------:R3:W4:Y:S04]  /*b1e0*/  SHFL.IDX PT, R5, R39, R20, 0x1c1f ;  /* 0x001c1f1427057589 */ /* 0x00072800000e0000 */
[----:B------:R-:W4:Y:S04]  /*b1f0*/  SHFL.IDX PT, R43, R43, R20, 0x1c1f ;  /* 0x001c1f142b2b7589 */ /* 0x000f2800000e0000 */
[----:B------:R-:W4:Y:S01]  /*b200*/  SHFL.IDX PT, R82, R53, R20, 0x1c1f ;  /* 0x001c1f1435527589 */ /* 0x000f2200000e0000 */
[----:B---3--:R-:W-:-:S03]  /*b210*/  SEL R39, R55, R62, P0 ;  /* 0x0000003e37277207 */ /* 0x008fc60000000000 */
[----:B------:R-:W3:Y:S04]  /*b220*/  SHFL.IDX PT, R45, R45, R20, 0x1c1f ;  /* 0x001c1f142d2d7589 */ /* 0x000ee800000e0000 */
[----:B------:R0:W3:Y:S04]  /*b230*/  SHFL.IDX PT, R84, R59, R20, 0x1c1f ;  /* 0x001c1f143b547589 */ /* 0x0000e800000e0000 */
[----:B------:R-:W-:Y:S04]  /*b240*/  SHFL.IDX PT, R51, R51, R20, 0x1c1f ;  /* 0x001c1f1433337589 */ /* 0x000fe800000e0000 */
[----:B------:R-:W3:Y:S01]  /*b250*/  SHFL.IDX PT, R86, R71, R20, 0x1c1f ;  /* 0x001c1f1447567589 */ /* 0x000ee200000e0000 */
[----:B0-----:R-:W-:-:S03]  /*b260*/  SEL R59, R63, R76, P0 ;  /* 0x0000004c3f3b7207 */ /* 0x001fc60000000000 */
[----:B------:R0:W-:Y:S04]  /*b270*/  STSM.16.M88.4 [R95], R8 ;  /* 0x000000085f007844 */ /* 0x0001e80000000200 */
[----:B------:R2:W-:Y:S04]  /*b280*/  STSM.16.M88.4 [R94], R12 ;  /* 0x0000000c5e007844 */ /* 0x0005e80000000200 */
[----:B------:R3:W-:Y:S04]  /*b290*/  STSM.16.M88.4 [R93], R24 ;  /* 0x000000185d007844 */ /* 0x0007e80000000200 */
[----:B------:R3:W-:Y:S01]  /*b2a0*/  STSM.16.M88.4 [R92], R28 ;  /* 0x0000001c5c007844 */ /* 0x0007e20000000200 */
[----:B0-----:R-:W-:-:S03]  /*b2b0*/  SEL R8, R60, R49, P0 ;  /* 0x000000313c087207 */ /* 0x001fc60000000000 */
[----:B------:R-:W-:Y:S01]  /*b2c0*/  STSM.16.M88.4 [R91], R32 ;  /* 0x000000205b007844 */ /* 0x000fe20000000200 */
[----:B------:R-:W-:Y:S02]  /*b2d0*/  SEL R10, R49, R60, P0 ;  /* 0x0000003c310a7207 */ /* 0x000fe40000000000 */
[----:B-1----:R-:W-:Y:S01]  /*b2e0*/  SEL R9, R54, R47, P0 ;  /* 0x0000002f36097207 */ /* 0x002fe20000000000 */
[----:B------:R-:W-:Y:S01]  /*b2f0*/  STSM.16.M88.4 [R90], R56 ;  /* 0x000000385a007844 */ /* 0x000fe20000000200 */
[----:B------:R-:W-:Y:S02]  /*b300*/  SEL R11, R47, R54, P0 ;  /* 0x000000362f0b7207 */ /* 0x000fe40000000000 */
[----:B--2---:R-:W-:Y:S01]  /*b310*/  SEL R12, R52, R41, P0 ;  /* 0x00000029340c7207 */ /* 0x004fe20000000000 */
[----:B------:R-:W-:Y:S01]  /*b320*/  STSM.16.M88.4 [R88], R36 ;  /* 0x0000002458007844 */ /* 0x000fe20000000200 */
[----:B------:R-:W-:Y:S02]  /*b330*/  SEL R14, R41, R52, P0 ;  /* 0x00000034290e7207 */ /* 0x000fe40000000000 */
[----:B----4-:R-:W-:Y:S01]  /*b340*/  SEL R13, R46, R5, P0 ;  /* 0x000000052e0d7207 */ /* 0x010fe20000000000 */
[----:B------:R0:W-:Y:S01]  /*b350*/  STSM.16.M88.4 [R87], R8 ;  /* 0x0000000857007844 */ /* 0x0001e20000000200 */
[----:B------:R-:W-:-:S02]  /*b360*/  SEL R15, R5, R46, P0 ;  /* 0x0000002e050f7207 */ /* 0x000fc40000000000 */
[----:B---3--:R-:W-:Y:S02]  /*b370*/  SEL R24, R44, R43, P0 ;  /* 0x0000002b2c187207 */ /* 0x008fe40000000000 */
[----:B------:R-:W-:Y:S01]  /*b380*/  SEL R26, R43, R44, P0 ;  /* 0x0000002c2b1a7207 */ /* 0x000fe20000000000 */
[----:B------:R1:W-:Y:S01]  /*b390*/  STSM.16.M88.4 [R85], R12 ;  /* 0x0000000c55007844 */ /* 0x0003e20000000200 */
[----:B------:R-:W-:Y:S02]  /*b3a0*/  SEL R25, R61, R82, P0 ;  /* 0x000000523d197207 */ /* 0x000fe40000000000 */
[----:B------:R-:W-:Y:S02]  /*b3b0*/  SEL R27, R82, R61, P0 ;  /* 0x0000003d521b7207 */ /* 0x000fe40000000000 */
[----:B------:R-:W-:Y:S02]  /*b3c0*/  SEL R28, R66, R45, P0 ;  /* 0x0000002d421c7207 */ /* 0x000fe40000000000 */
[----:B------:R-:W-:Y:S01]  /*b3d0*/  SEL R30, R45, R66, P0 ;  /* 0x000000422d1e7207 */ /* 0x000fe20000000000 */
[----:B------:R1:W-:Y:S01]  /*b3e0*/  STSM.16.M88.4 [R83], R24 ;  /* 0x0000001853007844 */ /* 0x0003e20000000200 */
[----:B------:R-:W-:Y:S01]  /*b3f0*/  SEL R29, R69, R84, P0 ;  /* 0x00000054451d7207 */ /* 0x000fe20000000000 */
[----:B0-----:R-:W-:Y:S01]  /*b400*/  IMAD.U32 R8, RZ, RZ, UR4 ;  /* 0x00000004ff087e24 */ /* 0x001fe2000f8e00ff */
[----:B------:R-:W-:Y:S01]  /*b410*/  SEL R31, R84, R69, P0 ;  /* 0x00000045541f7207 */ /* 0x000fe20000000000 */
[----:B------:R-:W-:Y:S01]  /*b420*/  IMAD.U32 R9, RZ, RZ, UR6 ;  /* 0x00000006ff097e24 */ /* 0x000fe2000f8e00ff */
[----:B------:R-:W-:Y:S01]  /*b430*/  SEL R33, R75, R86, P0 ;  /* 0x000000564b217207 */ /* 0x000fe20000000000 */
[----:B------:R-:W-:Y:S01]  /*b440*/  ULDC.64 UR6, c[0x0][0xbe0] ;  /* 0x0002f80000067ab9 */ /* 0x000fe20000000a00 */
[----:B------:R-:W-:Y:S01]  /*b450*/  SEL R35, R86, R75, P0 ;  /* 0x0000004b56237207 */ /* 0x000fe20000000000 */
[----:B------:R1:W-:Y:S01]  /*b460*/  STSM.16.M88.4 [R79], R28 ;  /* 0x0000001c4f007844 */ /* 0x0003e20000000200 */
[----:B------:R-:W-:-:S02]  /*b470*/  SEL R32, R68, R51, P0 ;  /* 0x0000003344207207 */ /* 0x000fc40000000000 */
[----:B------:R-:W-:-:S05]  /*b480*/  SEL R34, R51, R68, P0 ;  /* 0x0000004433227207 */ /* 0x000fca0000000000 */
[----:B------:R1:W-:Y:S01]  /*b490*/  STSM.16.M88.4 [R77], R32 ;  /* 0x000000204d007844 */ /* 0x0003e20000000200 */
[----:B------:R-:W-:Y:S06]  /*b4a0*/  BAR.SYNC.DEFER_BLOCKING 0x1, 0x100 ;  /* 0x0044000000007b1d */ /* 0x000fec0000010000 */
[----:B------:R-:W2:Y:S01]  /*b4b0*/  @P1 LDG.E R10, desc[UR46][R8.64] ;  /* 0x0000002e080a1981 */ /* 0x000ea2000c1e1900 */
[----:B------:R-:W-:Y:S01]  /*b4c0*/  UISETP.NE.U32.AND UP1, UPT, UR6, URZ, UPT ;  /* 0x0000003f0600728c */ /* 0x000fe2000bf25070 */
[----:B------:R-:W0:Y:S01]  /*b4d0*/  LDC R5, c[0x0][0xa88] ;  /* 0x0002a200ff057b82 */ /* 0x000e220000000800 */
[----:B------:R-:W-:Y:S01]  /*b4e0*/  IMAD R11, R16, 0x40, R2 ;  /* 0x00000040100b7824 */ /* 0x000fe200078e0202 */
[----:B------:R-:W-:Y:S01]  /*b4f0*/  UMOV UR4, URZ ;  /* 0x0000003f00047c82 */ /* 0x000fe20008000000 */
[----:B------:R-:W-:-:S02]  /*b500*/  UISETP.NE.AND.EX UP1, UPT, UR7, URZ, UPT, UP1 ;  /* 0x0000003f0700728c */ /* 0x000fc4000bf25310 */
[----:B------:R-:W-:-:S04]  /*b510*/  IMAD.WIDE R6, R11, 0x2, R6 ;  /* 0x000000020b067825 */ /* 0x000fc800078e0206 */
[----:B------:R-:W-:Y:S02]  /*b520*/  PLOP3.LUT P0, PT, PT, PT, UP1, 0x80, 0x0 ;  /* 0x000000000000781c */ /* 0x000fe40003f0f018 */
[----:B------:R-:W-:-:S03]  /*b530*/  IADD3 R37, P5, R6, 0x1000, RZ ;  /* 0x0000100006257810 */ /* 0x000fc60007fbe0ff */
[----:B------:R-:W-:Y:S02]  /*b540*/  @UP1 ULDC.64 UR6, c[0x0][0xbe0] ;  /* 0x0002f80000061ab9 */ /* 0x000fe40000000a00 */
[----:B------:R-:W-:-:S06]  /*b550*/  @UP1 UIMAD.WIDE UR6, UR36, 0x4, UR6 ;  /* 0x00000004240618a5 */ /* 0x000fcc000f8e0206 */
[----:B------:R-:W-:Y:S01]  /*b560*/  IMAD.U32 R11, RZ, RZ, UR7 ;  /* 0x00000007ff0b7e24 */ /* 0x000fe2000f8e00ff */
[----:B--2---:R-:W-:Y:S01]  /*b570*/  @P1 R2UR UR4, R10 ;  /* 0x000000000a0412ca */ /* 0x004fe200000e0000 */
[----:B------:R-:W-:-:S05]  /*b580*/  IMAD.U32 R10, RZ, RZ, UR6 ;  /* 0x00000006ff0a7e24 */ /* 0x000fca000f8e00ff */
[----:B0-----:R1:W5:Y:S01]  /*b590*/  @P0 LDG.E R5, desc[UR46][R10.64] ;  /* 0x0000002e0a050981 */ /* 0x001362000c1e1900 */
[----:B------:R-:W-:Y:S08]  /*b5a0*/  @P0 BRA `(.L_x_277) ;  /* 0x0000000000100947 */ /* 0x000ff00003800000 */
[----:B------:R-:W-:Y:S05]  /*b5b0*/  @!P1 BRA `(.L_x_277) ;  /* 0x00000000000c9947 */ /* 0x000fea0003800000 */
[----:B-1----:R-:W2:Y:S04]  /*b5c0*/  LDG.E R10, desc[UR46][R8.64] ;  /* 0x0000002e080a7981 */ /* 0x002ea8000c1e1900 */
[----:B-----5:R-:W2:Y:S02]  /*b5d0*/  LDG.E R5, desc[UR46][R8.64+0x4] ;  /* 0x0000042e08057981 */ /* 0x020ea4000c1e1900 */
[----:B--2---:R-:W-:-:S07]  /*b5e0*/  IMAD.IADD R5, R5, 0x1, -R10 ;  /* 0x0000000105057824 */ /* 0x004fce00078e0a0a */
.L_x_277:
[----:B------:R-:W-:Y:S01]  /*b5f0*/  USHF.R.S32.HI UR11, URZ, 0x1f, UR39 ;  /* 0x0000001f3f0b7899 */ /* 0x000fe20008011427 */
[----:B------:R-:W-:Y:S01]  /*b600*/  IADD3 R9, P3, R6, 0x3000, RZ ;  /* 0x0000300006097810 */ /* 0x000fe20007f7e0ff */
[----:B------:R-:W-:Y:S01]  /*b610*/  ULDC.64 UR12, c[0x0][0xb70] ;  /* 0x0002dc00000c7ab9 */ /* 0x000fe20000000a00 */
[----:B------:R-:W-:Y:S01]  /*b620*/  USHF.R.S32.HI UR9, URZ, 0x1f, UR4 ;  /* 0x0000001f3f097899 */ /* 0x000fe20008011404 */
[----:B-1----:R-:W-:Y:S01]  /*b630*/  IMAD R14, R18, 0x80, R221 ;  /* 0x00000080120e7824 */ /* 0x002fe200078e02dd */
[----:B------:R-:W-:Y:S01]  /*b640*/  UIMAD UR10, UR11, UR12, URZ ;  /* 0x0000000c0b0a72a4 */ /* 0x000fe2000f8e023f */
[----:B------:R-:W-:Y:S01]  /*b650*/  LOP3.LUT R8, R9, 0x380, RZ, 0xc0, !PT ;  /* 0x0000038009087812 */ /* 0x000fe200078ec0ff */
[----:B------:R-:W-:Y:S01]  /*b660*/  UMOV UR8, UR4 ;  /* 0x0000000400087c82 */ /* 0x000fe20008000000 */
[----:B------:R-:W-:Y:S01]  /*b670*/  USEL UR37, UR37, URZ, !UP0 ;  /* 0x0000003f25257287 */ /* 0x000fe2000c000000 */
[----:B------:R-:W-:Y:S01]  /*b680*/  IADD3 R57, P0, R6, 0x4000, RZ ;  /* 0x0000400006397810 */ /* 0x000fe20007f1e0ff */
[----:B------:R-:W-:Y:S01]  /*b690*/  UIMAD.WIDE.U32 UR6, UR39, UR12, UR8 ;  /* 0x0000000c270672a5 */ /* 0x000fe2000f8e0008 */
[----:B------:R-:W-:Y:S01]  /*b6a0*/  SHF.R.U64 R8, R8, 0x3, RZ ;  /* 0x0000000308087819 */ /* 0x000fe200000012ff */
[----:B------:R-:W-:Y:S01]  /*b6b0*/  UIMAD UR10, UR39, UR13, UR10 ;  /* 0x0000000d270a72a4 */ /* 0x000fe2000f8e020a */
[----:B------:R-:W-:Y:S01]  /*b6c0*/  IADD3 R45, P1, R6, 0x5000, RZ ;  /* 0x00005000062d7810 */ /* 0x000fe20007f3e0ff */
[----:B------:R-:W-:Y:S01]  /*b6d0*/  USEL UR36, UR36, URZ, !UP0 ;  /* 0x0000003f24247287 */ /* 0x000fe2000c000000 */
[----:B------:R-:W-:Y:S01]  /*b6e0*/  LOP3.LUT R8, R8, R9, RZ, 0x3c, !PT ;  /* 0x0000000908087212 */ /* 0x000fe200078e3cff */
[----:B------:R-:W-:Y:S01]  /*b6f0*/  ULDC.64 UR12, c[0x0][0xb78] ;  /* 0x0002de00000c7ab9 */ /* 0x000fe20000000a00 */
[----:B------:R-:W-:Y:S01]  /*b700*/  UIADD3 UR7, UR7, UR10, URZ ;  /* 0x0000000a07077290 */ /* 0x000fe2000fffe03f */
[----:B------:R-:W-:Y:S01]  /*b710*/  SHF.R.S32.HI R9, RZ, 0x1f, R14 ;  /* 0x0000001fff097819 */ /* 0x000fe2000001140e */
[----:B------:R-:W-:Y:S01]  /*b720*/  UIMAD UR8, UR37, UR12, URZ ;  /* 0x0000000c250872a4 */ /* 0x000fe2000f8e023f */
[----:B------:R-:W-:Y:S01]  /*b730*/  LOP3.LUT R56, R57, 0x380, RZ, 0xc0, !PT ;  /* 0x0000038039387812 */ /* 0x000fe200078ec0ff */
[----:B------:R-:W-:Y:S01]  /*b740*/  UIMAD.WIDE.U32 UR6, UR36, UR12, UR6 ;  /* 0x0000000c240672a5 */ /* 0x000fe2000f8e0006 */
[----:B------:R-:W-:Y:S01]  /*b750*/  IADD3 R25, P4, R6, 0x2000, RZ ;  /* 0x0000200006197810 */ /* 0x000fe20007f9e0ff */
[----:B------:R-:W-:Y:S01]  /*b760*/  UIMAD UR8, UR36, UR13, UR8 ;  /* 0x0000000d240872a4 */ /* 0x000fe2000f8e0208 */
[----:B------:R-:W-:-:S02]  /*b770*/  LOP3.LUT R44, R45, 0x380, RZ, 0xc0, !PT ;  /* 0x000003802d2c7812 */ /* 0x000fc400078ec0ff */
[----:B------:R-:W-:Y:S01]  /*b780*/  SHF.R.U64 R56, R56, 0x3, RZ ;  /* 0x0000000338387819 */ /* 0x000fe200000012ff */
[----:B------:R-:W-:Y:S01]  /*b790*/  ULDC.64 UR12, c[0x0][0xaa0] ;  /* 0x0002a800000c7ab9 */ /* 0x000fe20000000a00 */
[----:B------:R-:W-:Y:S01]  /*b7a0*/  IADD3 R10, P6, R14, UR6, RZ ;  /* 0x000000060e0a7c10 */ /* 0x000fe2000ffde0ff */
[----:B------:R-:W-:Y:S01]  /*b7b0*/  IMAD.U32 R12, RZ, RZ, UR8 ;  /* 0x00000008ff0c7e24 */ /* 0x000fe2000f8e00ff */
[----:B------:R-:W-:Y:S02]  /*b7c0*/  IADD3 R33, P2, R6, 0x6000, RZ ;  /* 0x0000600006217810 */ /* 0x000fe40007f5e0ff */
[----:B------:R-:W-:Y:S02]  /*b7d0*/  LOP3.LUT R36, R37, 0x380, RZ, 0xc0, !PT ;  /* 0x0000038025247812 */ /* 0x000fe400078ec0ff */
[----:B------:R-:W-:Y:S01]  /*b7e0*/  IADD3.X R9, R9, UR7, R12, P6, !PT ;  /* 0x0000000709097c10 */ /* 0x000fe2000b7fe40c */
[----:B------:R-:W-:Y:S01]  /*b7f0*/  ULDC.64 UR6, c[0x0][0xb40] ;  /* 0x0002d00000067ab9 */ /* 0x000fe20000000a00 */
[----:B------:R-:W-:-:S02]  /*b800*/  LOP3.LUT R24, R25, 0x380, RZ, 0xc0, !PT ;  /* 0x0000038019187812 */ /* 0x000fc400078ec0ff */
[----:B------:R-:W-:Y:S02]  /*b810*/  LEA R20, P6, R10, UR6, 0x2 ;  /* 0x000000060a147c11 */ /* 0x000fe4000f8c10ff */
[----:B------:R-:W-:Y:S02]  /*b820*/  SHF.R.U64 R44, R44, 0x3, RZ ;  /* 0x000000032c2c7819 */ /* 0x000fe400000012ff */
[----:B------:R-:W-:Y:S01]  /*b830*/  LOP3.LUT R56, R56, R57, RZ, 0x3c, !PT ;  /* 0x0000003938387212 */ /* 0x000fe200078e3cff */
[----:B------:R-:W-:Y:S01]  /*b840*/  IMAD.X R57, RZ, RZ, R7, P0 ;  /* 0x000000ffff397224 */ /* 0x000fe200000e0607 */
[----:B------:R-:W-:Y:S02]  /*b850*/  LOP3.LUT R32, R33, 0x380, RZ, 0xc0, !PT ;  /* 0x0000038021207812 */ /* 0x000fe400078ec0ff */
[----:B------:R-:W-:Y:S01]  /*b860*/  LEA.HI.X R21, R10, UR7, R9, 0x2, P6 ;  /* 0x000000070a157c11 */ /* 0x000fe2000b0f1409 */
[----:B------:R-:W-:Y:S01]  /*b870*/  VIADD R10, R14, 0x8 ;  /* 0x000000080e0a7836 */ /* 0x000fe20000000000 */
[----:B------:R-:W-:Y:S01]  /*b880*/  SHF.R.U64 R36, R36, 0x3, RZ ;  /* 0x0000000324247819 */ /* 0x000fe200000012ff */
[----:B------:R-:W-:Y:S01]  /*b890*/  IMAD.X R9, RZ, RZ, R7, P3 ;  /* 0x000000ffff097224 */ /* 0x000fe200018e0607 */
[----:B------:R-:W-:-:S02]  /*b8a0*/  SHF.R.U64 R24, R24, 0x3, RZ ;  /* 0x0000000318187819 */ /* 0x000fc400000012ff */
[----:B------:R-:W-:Y:S02]  /*b8b0*/  LOP3.LUT P0, RZ, R19, 0x3, RZ, 0xc0, !PT ;  /* 0x0000000313ff7812 */ /* 0x000fe4000780c0ff */
[----:B------:R-:W-:Y:S01]  /*b8c0*/  LOP3.LUT R44, R44, R45, RZ, 0x3c, !PT ;  /* 0x0000002d2c2c7212 */ /* 0x000fe200078e3cff */
[--C-:B------:R-:W-:Y:S01]  /*b8d0*/  IMAD.X R45, RZ, RZ, R7.reuse, P1 ;  /* 0x000000ffff2d7224 */ /* 0x100fe200008e0607 */
[----:B------:R-:W-:Y:S02]  /*b8e0*/  SHF.R.U64 R32, R32, 0x3, RZ ;  /* 0x0000000320207819 */ /* 0x000fe400000012ff */
[----:B------:R-:W-:Y:S01]  /*b8f0*/  LOP3.LUT R36, R36, R37, RZ, 0x3c, !PT ;  /* 0x0000002524247212 */ /* 0x000fe200078e3cff */
[--C-:B------:R-:W-:Y:S01]  /*b900*/  IMAD.X R37, RZ, RZ, R7.reuse, P5 ;  /* 0x000000ffff257224 */ /* 0x100fe200028e0607 */
[----:B------:R-:W-:Y:S01]  /*b910*/  LOP3.LUT R24, R24, R25, RZ, 0x3c, !PT ;  /* 0x0000001918187212 */ /* 0x000fe200078e3cff */
[----:B------:R-:W-:Y:S01]  /*b920*/  IMAD.X R25, RZ, RZ, R7, P4 ;  /* 0x000000ffff197224 */ /* 0x000fe200020e0607 */
[----:B-----5:R-:W-:-:S02]  /*b930*/  ISETP.GE.OR P1, PT, R14, R5, P0 ;  /* 0x000000050e00720c */ /* 0x020fc40000726670 */
[----:B------:R-:W-:Y:S02]  /*b940*/  ISETP.GE.OR P0, PT, R10, R5, P0 ;  /* 0x000000050a00720c */ /* 0x000fe40000706670 */
[C---:B------:R-:W-:Y:S02]  /*b950*/  IADD3 R13, P6, R6.reuse, 0x7000, RZ ;  /* 0x00007000060d7810 */ /* 0x040fe40007fde0ff */
[C---:B------:R-:W-:Y:S02]  /*b960*/  IADD3 R61, P5, R6.reuse, 0x8000, RZ ;  /* 0x00008000063d7810 */ /* 0x040fe40007fbe0ff */
[C---:B------:R-:W-:Y:S02]  /*b970*/  IADD3 R53, P4, R6.reuse, 0x9000, RZ ;  /* 0x0000900006357810 */ /* 0x040fe40007f9e0ff */
[C---:B------:R-:W-:Y:S02]  /*b980*/  IADD3 R41, P3, R6.reuse, 0xa000, RZ ;  /* 0x0000a00006297810 */ /* 0x040fe40007f7e0ff */
[----:B------:R-:W-:Y:S01]  /*b990*/  LOP3.LUT R15, R6, 0x380, RZ, 0xc0, !PT ;  /* 0x00000380060f7812 */ /* 0x000fe200078ec0ff */
[----:B------:R-:W-:Y:S01]  /*b9a0*/  @!P1 STG.E desc[UR46][R20.64], R0 ;  /* 0x0000000014009986 */ /* 0x000fe2000c10192e */
[----:B------:R-:W-:Y:S01]  /*b9b0*/  LOP3.LUT R32, R32, R33, RZ, 0x3c, !PT ;  /* 0x0000002120207212 */ /* 0x000fe200078e3cff */
[----:B------:R-:W-:Y:S01]  /*b9c0*/  IMAD.X R33, RZ, RZ, R7, P2 ;  /* 0x000000ffff217224 */ /* 0x000fe200010e0607 */
[----:B------:R-:W-:Y:S01]  /*b9d0*/  IADD3 R11, P2, R6, 0xb000, RZ ;  /* 0x0000b000060b7810 */ /* 0x000fe20007f5e0ff */
[----:B------:R0:W-:Y:S01]  /*b9e0*/  @!P0 STG.E desc[UR46][R20.64+0x20], R3 ;  /* 0x0000200314008986 */ /* 0x0001e2000c10192e */
[----:B------:R-:W-:-:S02]  /*b9f0*/  LOP3.LUT R12, R13, 0x380, RZ, 0xc0, !PT ;  /* 0x000003800d0c7812 */ /* 0x000fc400078ec0ff */
[----:B------:R-:W-:Y:S01]  /*ba00*/  LOP3.LUT R60, R61, 0x380, RZ, 0xc0, !PT ;  /* 0x000003803d3c7812 */ /* 0x000fe200078ec0ff */
[----:B------:R-:W-:Y:S01]  /*ba10*/  UIMAD UR6, UR9, UR12, URZ ;  /* 0x0000000c090672a4 */ /* 0x000fe2000f8e023f */
[----:B------:R-:W-:Y:S01]  /*ba20*/  LOP3.LUT R52, R53, 0x380, RZ, 0xc0, !PT ;  /* 0x0000038035347812 */ /* 0x000fe200078ec0ff */
[----:B------:R-:W-:Y:S01]  /*ba30*/  IMAD.X R29, RZ, RZ, R7, P2 ;  /* 0x000000ffff1d7224 */ /* 0x000fe200010e0607 */
[----:B------:R-:W-:Y:S01]  /*ba40*/  LOP3.LUT R40, R41, 0x380, RZ, 0xc0, !PT ;  /* 0x0000038029287812 */ /* 0x000fe200078ec0ff */
[----:B------:R-:W5:Y:S01]  /*ba50*/  LD.E.128 R36, desc[UR46][R36.64] ;  /* 0x0000002e24247980 */ /* 0x000f62000c101d00 */
[----:B------:R-:W-:Y:S02]  /*ba60*/  SHF.R.U64 R15, R15, 0x3, RZ ;  /* 0x000000030f0f7819 */ /* 0x000fe400000012ff */
[----:B------:R-:W-:Y:S01]  /*ba70*/  LOP3.LUT R10, R11, 0x380, RZ, 0xc0, !PT ;  /* 0x000003800b0a7812 */ /* 0x000fe200078ec0ff */
[----:B------:R-:W5:Y:S01]  /*ba80*/  LD.E.128 R24, desc[UR46][R24.64] ;  /* 0x0000002e18187980 */ /* 0x000f62000c101d00 */
[----:B------:R-:W-:-:S02]  /*ba90*/  SHF.R.U64 R12, R12, 0x3, RZ ;  /* 0x000000030c0c7819 */ /* 0x000fc400000012ff */
[----:B------:R-:W-:Y:S01]  /*baa0*/  SHF.R.U64 R60, R60, 0x3, RZ ;  /* 0x000000033c3c7819 */ /* 0x000fe200000012ff */
[----:B------:R-:W5:Y:S01]  /*bab0*/  LD.E.128 R56, desc[UR46][R56.64] ;  /* 0x0000002e38387980 */ /* 0x000f62000c101d00 */
[----:B------:R-:W-:Y:S02]  /*bac0*/  SHF.R.U64 R52, R52, 0x3, RZ ;  /* 0x0000000334347819 */ /* 0x000fe400000012ff */
[----:B------:R-:W-:Y:S01]  /*bad0*/  SHF.R.U64 R40, R40, 0x3, RZ ;  /* 0x0000000328287819 */ /* 0x000fe200000012ff */
[----:B------:R-:W5:Y:S01]  /*bae0*/  LD.E.128 R44, desc[UR46][R44.64] ;  /* 0x0000002e2c2c7980 */ /* 0x000f62000c101d00 */
[----:B------:R-:W-:Y:S02]  /*baf0*/  LOP3.LUT R6, R15, R6, RZ, 0x3c, !PT ;  /* 0x000000060f067212 */ /* 0x000fe400078e3cff */
[----:B------:R-:W-:Y:S01]  /*bb00*/  SHF.R.U64 R10, R10, 0x3, RZ ;  /* 0x000000030a0a7819 */ /* 0x000fe200000012ff */
[----:B------:R-:W5:Y:S01]  /*bb10*/  LD.E.128 R32, desc[UR46][R32.64] ;  /* 0x0000002e20207980 */ /* 0x000f62000c101d00 */
[----:B------:R-:W-:Y:S01]  /*bb20*/  LOP3.LUT R12, R12, R13, RZ, 0x3c, !PT ;  /* 0x0000000d0c0c7212 */ /* 0x000fe200078e3cff */
[--C-:B------:R-:W-:Y:S01]  /*bb30*/  IMAD.X R13, RZ, RZ, R7.reuse, P6 ;  /* 0x000000ffff0d7224 */ /* 0x100fe200030e0607 */
[----:B------:R-:W-:Y:S01]  /*bb40*/  LOP3.LUT R60, R60, R61, RZ, 0x3c, !PT ;  /* 0x0000003d3c3c7212 */ /* 0x000fe200078e3cff */
[--C-:B------:R-:W-:Y:S01]  /*bb50*/  IMAD.X R61, RZ, RZ, R7.reuse, P5 ;  /* 0x000000ffff3d7224 */ /* 0x100fe200028e0607 */
[----:B------:R-:W-:Y:S01]  /*bb60*/  LOP3.LUT R52, R52, R53, RZ, 0x3c, !PT ;  /* 0x0000003534347212 */ /* 0x000fe200078e3cff */
[--C-:B------:R-:W-:Y:S01]  /*bb70*/  IMAD.X R53, RZ, RZ, R7.reuse, P4 ;  /* 0x000000ffff357224 */ /* 0x100fe200020e0607 */
[----:B------:R-:W-:Y:S01]  /*bb80*/  LOP3.LUT R40, R40, R41, RZ, 0x3c, !PT ;  /* 0x0000002928287212 */ /* 0x000fe200078e3cff */
[----:B------:R-:W-:Y:S01]  /*bb90*/  IMAD.X R41, RZ, RZ, R7, P3 ;  /* 0x000000ffff297224 */ /* 0x000fe200018e0607 */
[----:B------:R1:W5:Y:S01]  /*bba0*/  LD.E.128 R48, desc[UR46][R6.64] ;  /* 0x0000002e06307980 */ /* 0x000362000c101d00 */
[----:B0-----:R-:W-:Y:S01]  /*bbb0*/  SHF.R.S32.HI R3, RZ, 0x1f, R2 ;  /* 0x0000001fff037819 */ /* 0x001fe20000011402 */
[----:B------:R-:W-:Y:S01]  /*bbc0*/  UIMAD UR6, UR4, UR13, UR6 ;  /* 0x0000000d040672a4 */ /* 0x000fe2000f8e0206 */
[----:B------:R-:W-:Y:S01]  /*bbd0*/  LOP3.LUT R28, R10, R11, RZ, 0x3c, !PT ;  /* 0x0000000b0a1c7212 */ /* 0x000fe200078e3cff */
[----:B------:R-:W5:Y:S04]  /*bbe0*/  LD.E.128 R12, desc[UR46][R12.64] ;  /* 0x0000002e0c0c7980 */ /* 0x000f68000c101d00 */
[----:B------:R-:W5:Y:S01]  /*bbf0*/  LD.E.128 R8, desc[UR46][R8.64] ;  /* 0x0000002e08087980 */ /* 0x000f62000c101d00 */
[----:B-1----:R-:W-:-:S03]  /*bc00*/  IMAD.U32 R7, RZ, RZ, UR12 ;  /* 0x0000000cff077e24 */ /* 0x002fc6000f8e00ff */
[----:B------:R-:W5:Y:S01]  /*bc10*/  LD.E.128 R60, desc[UR46][R60.64] ;  /* 0x0000002e3c3c7980 */ /* 0x000f62000c101d00 */
[----:B------:R-:W-:-:S03]  /*bc20*/  IMAD.WIDE.U32 R6, R7, UR4, R2 ;  /* 0x0000000407067c25 */ /* 0x000fc6000f8e0002 */
[----:B------:R-:W5:Y:S01]  /*bc30*/  LD.E.128 R52, desc[UR46][R52.64] ;  /* 0x0000002e34347980 */ /* 0x000f62000c101d00 */
[----:B------:R-:W-:Y:S01]  /*bc40*/  VIADD R7, R7, UR6 ;  /* 0x0000000607077c36 */ /* 0x000fe20008000000 */
[----:B------:R-:W-:Y:S02]  /*bc50*/  ULDC.64 UR6, c[0x0][0xae0] ;  /* 0x0002b80000067ab9 */ /* 0x000fe40000000a00 */
[----:B------:R-:W5:Y:S04]  /*bc60*/  LD.E.128 R40, desc[UR46][R40.64] ;  /* 0x0000002e28287980 */ /* 0x000f68000c101d00 */
[----:B------:R-:W5:Y:S01]  /*bc70*/  LD.E.128 R28, desc[UR46][R28.64] ;  /* 0x0000002e1c1c7980 */ /* 0x000f62000c101d00 */
[----:B------:R-:W-:Y:S01]  /*bc80*/  UIMAD UR4, UR11, UR6, URZ ;  /* 0x000000060b0472a4 */ /* 0x000fe2000f8e023f */
[----:B------:R-:W-:Y:S01]  /*bc90*/  @!PT LDS RZ, [RZ] ;  /* 0x00000000fffff984 */ /* 0x000fe20000000800 */
[----:B------:R-:W-:Y:S01]  /*bca0*/  @!PT LDS RZ, [RZ] ;  /* 0x00000000fffff984 */ /* 0x000fe20000000800 */
[----:B------:R-:W-:Y:S01]  /*bcb0*/  @!PT LDS RZ, [RZ] ;  /* 0x00000000fffff984 */ /* 0x000fe20000000800 */
[----:B------:R-:W-:Y:S01]  /*bcc0*/  @!PT LDS RZ, [RZ] ;  /* 0x00000000fffff984 */ /* 0x000fe20000000800 */
[----:B------:R0:W-:Y:S06]  /*bcd0*/  MEMBAR.ALL.CTA ;  /* 0x0000000000007992 */ /* 0x0001ec0000008000 */
[----:B0-----:R-:W0:Y:S01]  /*bce0*/  FENCE.VIEW.ASYNC.S ;  /* 0x00000000000073c6 */ /* 0x001e220000000000 */
[----:B------:R-:W-:Y:S01]  /*bcf0*/  IMAD.U32 R17, RZ, RZ, UR6 ;  /* 0x00000006ff117e24 */ /* 0x000fe2000f8e00ff */
[----:B------:R-:W-:Y:S01]  /*bd00*/  UIMAD UR4, UR39, UR7, UR4 ;  /* 0x00000007270472a4 */ /* 0x000fe2000f8e0204 */
[----:B------:R-:W-:-:S02]  /*bd10*/  IMAD R5, R18, -0x80, R5 ;  /* 0xffffff8012057824 */ /* 0x000fc400078e0205 */
[----:B------:R-:W-:Y:S01]  /*bd20*/  IMAD.WIDE.U32 R6, R17, UR39, R6 ;  /* 0x0000002711067c25 */ /* 0x000fe2000f8e0006 */
[----:B------:R-:W-:Y:S02]  /*bd30*/  ULDC.64 UR6, c[0x0][0xae8] ;  /* 0x0002ba0000067ab9 */ /* 0x000fe40000000a00 */
[----:B------:R-:W-:Y:S01]  /*bd40*/  ISETP.GE.AND P3, PT, R16, R5, PT ;  /* 0x000000051000720c */ /* 0x000fe20003f66270 */
[----:B------:R-:W-:Y:S01]  /*bd50*/  VIADD R7, R7, UR4 ;  /* 0x0000000407077c36 */ /* 0x000fe20008000000 */
[----:B------:R-:W-:Y:S01]  /*bd60*/  UIMAD UR4, UR37, UR6, URZ ;  /* 0x00000006250472a4 */ /* 0x000fe2000f8e023f */
[----:B------:R-:W-:Y:S02]  /*bd70*/  VIADD R4, R4, 0x33420 ;  /* 0x0003342004047836 */ /* 0x000fe40000000000 */
[----:B------:R-:W-:Y:S02]  /*bd80*/  VIADD R0, R16, 0x20 ;  /* 0x0000002010007836 */ /* 0x000fe40000000000 */
[----:B------:R-:W-:Y:S01]  /*bd90*/  IMAD.U32 R21, RZ, RZ, UR6 ;  /* 0x00000006ff157e24 */ /* 0x000fe2000f8e00ff */
[----:B------:R-:W-:Y:S01]  /*bda0*/  UIMAD UR4, UR36, UR7, UR4 ;  /* 0x00000007240472a4 */ /* 0x000fe2000f8e0204 */
[----:B------:R-:W-:-:S02]  /*bdb0*/  PRMT R4, RZ, 0x654, R4 ;  /* 0x00000654ff047816 */ /* 0x000fc40000000004 */
[----:B------:R-:W-:Y:S01]  /*bdc0*/  IMAD.WIDE.U32 R20, R21, UR36, R6 ;  /* 0x0000002415147c25 */ /* 0x000fe2000f8e0006 */
[-C--:B------:R-:W-:Y:S02]  /*bdd0*/  ISETP.GE.AND P0, PT, R0, R5.reuse, PT ;  /* 0x000000050000720c */ /* 0x080fe40003f06270 */
[--C-:B------:R-:W-:Y:S01]  /*bde0*/  SHF.R.S32.HI R17, RZ, 0x1f, R16.reuse ;  /* 0x0000001fff117819 */ /* 0x100fe20000011410 */
[C---:B------:R-:W-:Y:S01]  /*bdf0*/  VIADD R0, R16.reuse, 0x40 ;  /* 0x0000004010007836 */ /* 0x040fe20000000000 */
[----:B0-----:R0:W-:Y:S01]  /*be00*/  SYNCS.ARRIVE.TRANS64.RED.A1T0 RZ, [R4+URZ], RZ ;  /* 0x000000ff04ff79a7 */ /* 0x0011e2000810043f */
[----:B------:R-:W-:Y:S01]  /*be10*/  VIADD R3, R16, 0x60 ;  /* 0x0000006010037836 */ /* 0x000fe20000000000 */
[----:B------:R-:W-:Y:S01]  /*be20*/  BSSY B1, `(.L_x_278) ;  /* 0x0000019000017945 */ /* 0x000fe20003800000 */
[----:B------:R-:W-:Y:S01]  /*be30*/  VIADD R71, R21, UR4 ;  /* 0x0000000415477c36 */ /* 0x000fe20008000000 */
[-C--:B------:R-:W-:Y:S01]  /*be40*/  ISETP.GE.AND P1, PT, R0, R5.reuse, PT ;  /* 0x000000050000720c */ /* 0x080fe20003f26270 */
[----:B------:R-:W-:Y:S01]  /*be50*/  IMAD.WIDE R6, R18, 0x80, R16 ;  /* 0x0000008012067825 */ /* 0x000fe200078e0210 */
[----:B------:R-:W-:Y:S01]  /*be60*/  ISETP.GE.AND P2, PT, R3, R5, PT ;  /* 0x000000050300720c */ /* 0x000fe20003f46270 */
[----:B------:R-:W-:-:S12]  /*be70*/  @P3 BRA `(.L_x_279) ;  /* 0x00000000004c3947 */ /* 0x000fd80003800000 */
[----:B------:R-:W-:Y:S01]  /*be80*/  ULDC.64 UR6, c[0x0][0xad8] ;  /* 0x0002b60000067ab9 */ /* 0x000fe20000000a00 */
[C---:B------:R-:W-:Y:S01]  /*be90*/  VIADD R0, R2.reuse, 0x40 ;  /* 0x0000004002007836 */ /* 0x040fe20000000000 */
[----:B------:R-:W-:Y:S01]  /*bea0*/  ULDC UR4, c[0x0][0xa8c] ;  /* 0x0002a30000047ab9 */ /* 0x000fe20000000800 */
[C---:B------:R-:W-:Y:S01]  /*beb0*/  VIADD R18, R2.reuse, 0x80 ;  /* 0x0000008002127836 */ /* 0x040fe20000000000 */
[----:B------:R-:W-:Y:S01]  /*bec0*/  ISETP.GE.AND P3, PT, R2, UR4, PT ;  /* 0x0000000402007c0c */ /* 0x000fe2000bf66270 */
[----:B------:R-:W-:Y:S01]  /*bed0*/  IMAD R3, R7, UR6, RZ ;  /* 0x0000000607037c24 */ /* 0x000fe2000f8e02ff */
[----:B------:R-:W-:Y:S01]  /*bee0*/  ISETP.GE.AND P4, PT, R0, UR4, PT ;  /* 0x0000000400007c0c */ /* 0x000fe2000bf86270 */
[----:B0-----:R-:W-:Y:S01]  /*bef0*/  IMAD.MOV.U32 R4, RZ, RZ, R20 ;  /* 0x000000ffff047224 */ /* 0x001fe200078e0014 */
[----:B------:R-:W-:Y:S01]  /*bf00*/  ISETP.GE.AND P5, PT, R18, UR4, PT ;  /* 0x0000000412007c0c */ /* 0x000fe2000bfa6270 */
[----:B------:R-:W-:Y:S02]  /*bf10*/  IMAD.MOV.U32 R5, RZ, RZ, R71 ;  /* 0x000000ffff057224 */ /* 0x000fe400078e0047 */
[----:B------:R-:W-:-:S02]  /*bf20*/  IMAD R3, R6, UR7, R3 ;  /* 0x0000000706037c24 */ /* 0x000fc4000f8e0203 */
[----:B------:R-:W-:Y:S01]  /*bf30*/  IMAD.WIDE.U32 R4, R6, UR6, R4 ;  /* 0x0000000606047c25 */ /* 0x000fe2000f8e0004 */
[----:B------:R-:W-:-:S03]  /*bf40*/  ULDC.64 UR6, c[0x0][0xa80] ;  /* 0x0002a00000067ab9 */ /* 0x000fc60000000a00 */
[----:B------:R-:W-:Y:S01]  /*bf50*/  IMAD.IADD R3, R5, 0x1, R3 ;  /* 0x0000000105037824 */ /* 0x000fe200078e0203 */
[----:B------:R-:W-:-:S04]  /*bf60*/  LEA R68, P6, R4, UR6, 0x1 ;  /* 0x0000000604447c11 */ /* 0x000fc8000f8c08ff */
[----:B------:R-:W-:-:S05]  /*bf70*/  LEA.HI.X R69, R4, UR7, R3, 0x1, P6 ;  /* 0x0000000704457c11 */ /* 0x000fca000b0f0c03 */
[----:B-----5:R1:W-:Y:S04]  /*bf80*/  @!P3 STG.E.128 desc[UR46][R68.64], R48 ;  /* 0x000000304400b986 */ /* 0x0203e8000c101d2e */
[----:B------:R1:W-:Y:S04]  /*bf90*/  @!P4 STG.E.128 desc[UR46][R68.64+0x80], R56 ;  /* 0x000080384400c986 */ /* 0x0003e8000c101d2e */
[----:B------:R1:W-:Y:S02]  /*bfa0*/  @!P5 STG.E.128 desc[UR46][R68.64+0x100], R60 ;  /* 0x0001003c4400d986 */ /* 0x0003e4000c101d2e */
.L_x_279:
[----:B------:R-:W-:Y:S05]  /*bfb0*/  BSYNC B1 ;  /* 0x0000000000017941 */ /* 0x000fea0003800000 */
.L_x_278:
[----:B------:R-:W-:Y:S04]  /*bfc0*/  BSSY B1, `(.L_x_280) ;  /* 0x0000017000017945 */ /* 0x000fe80003800000 */
[----:B------:R-:W-:Y:S05]  /*bfd0*/  @P0 BRA `(.L_x_281) ;  /* 0x0000000000540947 */ /* 0x000fea0003800000 */
[----:B------:R-:W-:Y:S01]  /*bfe0*/  IADD3 R3, P0, R6, 0x20, RZ ;  /* 0x0000002006037810 */ /* 0x000fe20007f1e0ff */
[C---:B0-----:R-:W-:Y:S01]  /*bff0*/  VIADD R4, R2.reuse, 0x40 ;  /* 0x0000004002047836 */ /* 0x041fe20000000000 */
[----:B------:R-:W-:Y:S01]  /*c000*/  ULDC UR4, c[0x0][0xa8c] ;  /* 0x0002a30000047ab9 */ /* 0x000fe20000000800 */
[----:B------:R-:W-:Y:S01]  /*c010*/  ULDC.64 UR6, c[0x0][0xad8] ;  /* 0x0002b60000067ab9 */ /* 0x000fe20000000a00 */
[----:B------:R-:W-:Y:S01]  /*c020*/  IMAD.MOV.U32 R5, RZ, RZ, R71 ;  /* 0x000000ffff057224 */ /* 0x000fe200078e0047 */
[----:B------:R-:W-:Y:S01]  /*c030*/  ISETP.GE.AND P3, PT, R2, UR4, PT ;  /* 0x0000000402007c0c */ /* 0x000fe2000bf66270 */
[----:B------:R-:W-:Y:S01]  /*c040*/  IMAD.X R0, RZ, RZ, R7, P0 ;  /* 0x000000ffff007224 */ /* 0x000fe200000e0607 */
[----:B------:R-:W-:Y:S01]  /*c050*/  ISETP.GE.AND P4, PT, R4, UR4, PT ;  /* 0x0000000404007c0c */ /* 0x000fe2000bf86270 */
[----:B------:R-:W-:Y:S02]  /*c060*/  IMAD.MOV.U32 R4, RZ, RZ, R20 ;  /* 0x000000ffff047224 */ /* 0x000fe400078e0014 */
[----:B------:R-:W-:-:S02]  /*c070*/  VIADD R18, R2, 0x80 ;  /* 0x0000008002127836 */ /* 0x000fc40000000000 */
[----:B------:R-:W-:Y:S02]  /*c080*/  IMAD R0, R0, UR6, RZ ;  /* 0x0000000600007c24 */ /* 0x000fe4000f8e02ff */
[----:B------:R-:W-:Y:S01]  /*c090*/  IMAD.WIDE.U32 R4, R3, UR6, R4 ;  /* 0x0000000603047c25 */ /* 0x000fe2000f8e0004 */
[----:B------:R-:W-:-:S03]  /*c0a0*/  ISETP.GE.AND P5, PT, R18, UR4, PT ;  /* 0x0000000412007c0c */ /* 0x000fc6000bfa6270 */
[----:B------:R-:W-:Y:S01]  /*c0b0*/  IMAD R3, R3, UR7, R0 ;  /* 0x0000000703037c24 */ /* 0x000fe2000f8e0200 */
[----:B------:R-:W-:Y:S02]  /*c0c0*/  ULDC.64 UR6, c[0x0][0xa80] ;  /* 0x0002a00000067ab9 */ /* 0x000fe40000000a00 */
[----:B-1---5:R-:W-:Y:S01]  /*c0d0*/  LEA R48, P0, R4, UR6, 0x1 ;  /* 0x0000000604307c11 */ /* 0x022fe2000f8008ff */
[----:B------:R-:W-:-:S05]  /*c0e0*/  IMAD.IADD R3, R5, 0x1, R3 ;  /* 0x0000000105037824 */ /* 0x000fca00078e0203 */
[----:B------:R-:W-:-:S05]  /*c0f0*/  LEA.HI.X R49, R4, UR7, R3, 0x1, P0 ;  /* 0x0000000704317c11 */ /* 0x000fca00080f0c03 */
[----:B------:R2:W-:Y:S04]  /*c100*/  @!P3 STG.E.128 desc[UR46][R48.64], R36 ;  /* 0x000000243000b986 */ /* 0x0005e8000c101d2e */
[----:B------:R2:W-:Y:S04]  /*c110*/  @!P4 STG.E.128 desc[UR46][R48.64+0x80], R44 ;  /* 0x0000802c3000c986 */ /* 0x0005e8000c101d2e */
[----:B------:R2:W-:Y:S02]  /*c120*/  @!P5 STG.E.128 desc[UR46][R48.64+0x100], R52 ;  /* 0x000100343000d986 */ /* 0x0005e4000c101d2e */
.L_x_281:
[----:B------:R-:W-:Y:S05]  /*c130*/  BSYNC B1 ;  /* 0x0000000000017941 */ /* 0x000fea0003800000 */
.L_x_280:
        /* <DEDUP_REMOVED lines=17> */
[----:B--2--5:R-:W-:Y:S01]  /*c250*/  LEA R36, P0, R4, UR6, 0x1 ;  /* 0x0000000604247c11 */ /* 0x024fe2000f8008ff */
[----:B------:R-:W-:-:S05]  /*c260*/  IMAD.IADD R3, R5, 0x1, R3 ;  /* 0x0000000105037824 */ /* 0x000fca00078e0203 */
[----:B------:R-:W-:-:S05]  /*c270*/  LEA.HI.X R37, R4, UR7, R3, 0x1, P0 ;  /* 0x0000000704257c11 */ /* 0x000fca00080f0c03 */
[----:B------:R3:W-:Y:S04]  /*c280*/  @!P1 STG.E.128 desc[UR46][R36.64], R24 ;  /* 0x0000001824009986 */ /* 0x0007e8000c101d2e */
[----:B------:R3:W-:Y:S04]  /*c290*/  @!P3 STG.E.128 desc[UR46][R36.64+0x80], R32 ;  /* 0x000080202400b986 */ /* 0x0007e8000c101d2e */
[----:B------:R3:W-:Y:S02]  /*c2a0*/  @!P4 STG.E.128 desc[UR46][R36.64+0x100], R40 ;  /* 0x000100282400c986 */ /* 0x0007e4000c101d2e */
.L_x_283:
[----:B------:R-:W-:Y:S05]  /*c2b0*/  BSYNC B1 ;  /* 0x0000000000017941 */ /* 0x000fea0003800000 */
.L_x_282:
[----:B------:R-:W-:Y:S05]  /*c2c0*/  @P2 BRA `(.L_x_284) ;  /* 0x0000000c00282947 */ /* 0x000fea0003800000 */
[----:B------:R-:W-:Y:S01]  /*c2d0*/  IADD3 R3, P0, R6, 0x60, RZ ;  /* 0x0000006006037810 */ /* 0x000fe20007f1e0ff */
[----:B------:R-:W-:Y:S01]  /*c2e0*/  ULDC.64 UR6, c[0x0][0xad8] ;  /* 0x0002b60000067ab9 */ /* 0x000fe20000000a00 */
[----:B0-----:R-:W-:Y:S01]  /*c2f0*/  IMAD.MOV.U32 R4, RZ, RZ, R20 ;  /* 0x000000ffff047224 */ /* 0x001fe200078e0014 */
[----:B------:R-:W-:Y:S01]  /*c300*/  ULDC UR4, c[0x0][0xa8c] ;  /* 0x0002a30000047ab9 */ /* 0x000fe20000000800 */
[----:B------:R-:W-:Y:S01]  /*c310*/  IMAD.MOV.U32 R5, RZ, RZ, R71 ;  /* 0x000000ffff057224 */ /* 0x000fe200078e0047 */
[C---:B------:R-:W-:Y:S01]  /*c320*/  ISETP.GE.AND P1, PT, R2.reuse, UR4, PT ;  /* 0x0000000402007c0c */ /* 0x040fe2000bf26270 */
[----:B------:R-:W-:Y:S02]  /*c330*/  IMAD.X R6, RZ, RZ, R7, P0 ;  /* 0x000000ffff067224 */ /* 0x000fe400000e0607 */
[----:B------:R-:W-:Y:S02]  /*c340*/  VIADD R0, R2, 0x40 ;  /* 0x0000004002007836 */ /* 0x000fe40000000000 */
[----:B------:R-:W-:-:S02]  /*c350*/  IMAD R6, R6, UR6, RZ ;  /* 0x0000000606067c24 */ /* 0x000fc4000f8e02ff */
[----:B------:R-:W-:Y:S01]  /*c360*/  IMAD.WIDE.U32 R4, R3, UR6, R4 ;  /* 0x0000000603047c25 */ /* 0x000fe2000f8e0004 */
[----:B------:R-:W-:-:S03]  /*c370*/  ISETP.GE.AND P2, PT, R0, UR4, PT ;  /* 0x0000000400007c0c */ /* 0x000fc6000bf46270 */
[----:B------:R-:W-:Y:S01]  /*c380*/  IMAD R3, R3, UR7, R6 ;  /* 0x0000000703037c24 */ /* 0x000fe2000f8e0206 */
[----:B------:R-:W-:Y:S01]  /*c390*/  ULDC.64 UR6, c[0x0][0xa80] ;  /* 0x0002a00000067ab9 */ /* 0x000fe20000000a00 */
[----:B------:R-:W-:Y:S01]  /*c3a0*/  VIADD R0, R2, 0x80 ;  /* 0x0000008002007836 */ /* 0x000fe20000000000 */
[----:B------:R-:W-:Y:S01]  /*c3b0*/  LEA R6, P0, R4, UR6, 0x1 ;  /* 0x0000000604067c11 */ /* 0x000fe2000f8008ff */
[----:B------:R-:W-:-:S05]  /*c3c0*/  IMAD.IADD R3, R5, 0x1, R3 ;  /* 0x0000000105037824 */ /* 0x000fca00078e0203 */
[----:B------:R-:W-:Y:S02]  /*c3d0*/  LEA.HI.X R7, R4, UR7, R3, 0x1, P0 ;  /* 0x0000000704077c11 */ /* 0x000fe400080f0c03 */
[----:B------:R-:W-:-:S03]  /*c3e0*/  ISETP.GE.AND P0, PT, R0, UR4, PT ;  /* 0x0000000400007c0c */ /* 0x000fc6000bf06270 */
[----:B-----5:R4:W-:Y:S04]  /*c3f0*/  @!P1 STG.E.128 desc[UR46][R6.64], R8 ;  /* 0x0000000806009986 */ /* 0x0209e8000c101d2e */
[----:B------:R4:W-:Y:S06]  /*c400*/  @!P2 STG.E.128 desc[UR46][R6.64+0x80], R12 ;  /* 0x0000800c0600a986 */ /* 0x0009ec000c101d2e */
[----:B------:R-:W-:Y:S05]  /*c410*/  @P0 BRA `(.L_x_284) ;  /* 0x0000000800d40947 */ /* 0x000fea0003800000 */
[----:B------:R0:W-:Y:S01]  /*c420*/  STG.E.128 desc[UR46][R6.64+0x100], R28 ;  /* 0x0001001c06007986 */ /* 0x0001e2000c101d2e */
[----:B------:R-:W-:Y:S05]  /*c430*/  BRA `(.L_x_284) ;  /* 0x0000000800cc7947 */ /* 0x000fea0003800000 */
.L_x_276:
[----:B------:R-:W-:Y:S01]  /*c440*/  ULDC.64 UR6, c[0x0][0xbd8] ;  /* 0x0002f60000067ab9 */ /* 0x000fe20000000a00 */
[----:B------:R-:W-:Y:S01]  /*c450*/  IMAD.MOV.U32 R11, RZ, RZ, RZ ;  /* 0x000000ffff0b7224 */ /* 0x000fe200078e00ff */
[----:B------:R-:W-:Y:S02]  /*c460*/  UISETP.NE.U32.AND UP0, UPT, UR6, URZ, UPT ;  /* 0x0000003f0600728c */ /* 0x000fe4000bf05070 */
[----:B------:R-:W-:Y:S02]  /*c470*/  ULEA UR6, UP1, UR36, UR6, 0x2 ;  /* 0x0000000624067291 */ /* 0x000fe4000f82103f */
[----:B------:R-:W-:Y:S02]  /*c480*/  UISETP.NE.AND.EX UP0, UPT, UR7, URZ, UPT, UP0 ;  /* 0x0000003f0700728c */ /* 0x000fe4000bf05300 */
[----:B------:R-:W-:Y:S02]  /*c490*/  ULEA.HI.X UR7, UR36, UR7, UR37, 0x2, UP1 ;  /* 0x0000000724077291 */ /* 0x000fe400088f1425 */
[----:B------:R-:W-:Y:S01]  /*c4a0*/  IMAD.U32 R4, RZ, RZ, UR6 ;  /* 0x00000006ff047e24 */ /* 0x000fe2000f8e00ff */
[----:B------:R-:W0:Y:S01]  /*c4b0*/  LDC R9, c[0x0][0xa88] ;  /* 0x0002a200ff097b82 */ /* 0x000e220000000800 */
[----:B------:R-:W-:-:S02]  /*c4c0*/  PLOP3.LUT P1, PT, PT, PT, UP0, 0x80, 0x0 ;  /* 0x000000000000781c */ /* 0x000fc40003f2f008 */
[----:B------:R-:W-:Y:S01]  /*c4d0*/  IMAD.U32 R5, RZ, RZ, UR7 ;  /* 0x00000007ff057e24 */ /* 0x000fe2000f8e00ff */
[----:B------:R-:W-:Y:S02]  /*c4e0*/  ULDC.64 UR6, c[0x0][0xbe0] ;  /* 0x0002f80000067ab9 */ /* 0x000fe40000000a00 */
[----:B------:R-:W-:-:S04]  /*c4f0*/  UISETP.NE.U32.AND UP1, UPT, UR6, URZ, UPT ;  /* 0x0000003f0600728c */ /* 0x000fc8000bf25070 */
[----:B------:R-:W-:-:S04]  /*c500*/  UISETP.NE.AND.EX UP1, UPT, UR7, URZ, UPT, UP1 ;  /* 0x0000003f0700728c */ /* 0x000fc8000bf25310 */
[----:B------:R1:W5:Y:S02]  /*c510*/  @P1 LDG.E R11, desc[UR46][R4.64] ;  /* 0x0000002e040b1981 */ /* 0x000364000c1e1900 */
[----:B------:R-:W-:-:S05]  /*c520*/  PLOP3.LUT P2, PT, PT, PT, UP1, 0x80, 0x0 ;  /* 0x000000000000781c */ /* 0x000fca0003f4f018 */
[----:B------:R-:W-:Y:S02]  /*c530*/  @UP1 ULDC.64 UR6, c[0x0][0xbe0] ;  /* 0x0002f80000061ab9 */ /* 0x000fe40000000a00 */
[----:B------:R-:W-:-:S06]  /*c540*/  @UP1 UIMAD.WIDE UR6, UR36, 0x4, UR6 ;  /* 0x00000004240618a5 */ /* 0x000fcc000f8e0206 */
[----:B------:R-:W-:Y:S02]  /*c550*/  IMAD.U32 R6, RZ, RZ, UR6 ;  /* 0x00000006ff067e24 */ /* 0x000fe4000f8e00ff */
[----:B------:R-:W-:-:S05]  /*c560*/  IMAD.U32 R7, RZ, RZ, UR7 ;  /* 0x00000007ff077e24 */ /* 0x000fca000f8e00ff */
[----:B0-----:R1:W5:Y:S01]  /*c570*/  @P2 LDG.E R9, desc[UR46][R6.64] ;  /* 0x0000002e06092981 */ /* 0x001362000c1e1900 */
[----:B------:R-:W-:Y:S01]  /*c580*/  ISETP.GE.AND P0, PT, R223, 0x80, PT ;  /* 0x00000080df00780c */ /* 0x000fe20003f06270 */
[----:B------:R-:W-:-:S12]  /*c590*/  @P2 BRA `(.L_x_285) ;  /* 0x0000000000102947 */ /* 0x000fd80003800000 */
[----:B------:R-:W-:Y:S05]  /*c5a0*/  @!P1 BRA `(.L_x_285) ;  /* 0x00000000000c9947 */ /* 0x000fea0003800000 */
[----:B------:R-:W2:Y:S04]  /*c5b0*/  LDG.E R0, desc[UR46][R4.64] ;  /* 0x0000002e04007981 */ /* 0x000ea8000c1e1900 */
[----:B-----5:R-:W2:Y:S02]  /*c5c0*/  LDG.E R9, desc[UR46][R4.64+0x4] ;  /* 0x0000042e04097981 */ /* 0x020ea4000c1e1900 */
[----:B--2---:R-:W-:-:S07]  /*c5d0*/  IMAD.IADD R9, R9, 0x1, -R0 ;  /* 0x0000000109097824 */ /* 0x004fce00078e0a00 */
.L_x_285:
[----:B------:R-:W-:Y:S01]  /*c5e0*/  USHF.R.S32.HI UR7, URZ, 0x1f, UR39 ;  /* 0x0000001f3f077899 */ /* 0x000fe20008011427 */
[----:B------:R-:W-:Y:S01]  /*c5f0*/  BSSY B1, `(.L_x_286) ;  /* 0x000001e000017945 */ /* 0x000fe20003800000 */
[----:B------:R-:W-:Y:S01]  /*c600*/  USEL UR36, UR36, URZ, !UP0 ;  /* 0x0000003f24247287 */ /* 0x000fe2000c000000 */
[----:B------:R-:W-:Y:S01]  /*c610*/  SHF.R.S32.HI R13, RZ, 0x1f, R2 ;  /* 0x0000001fff0d7819 */ /* 0x000fe20000011402 */
[----:B------:R-:W-:Y:S01]  /*c620*/  USEL UR37, UR37, URZ, !UP0 ;  /* 0x0000003f25257287 */ /* 0x000fe2000c000000 */
[----:B-----5:R-:W-:Y:S01]  /*c630*/  SHF.R.S32.HI R8, RZ, 0x1f, R11 ;  /* 0x0000001fff087819 */ /* 0x020fe2000001140b */
[----:B------:R-:W-:Y:S10]  /*c640*/  @P0 BRA `(.L_x_287) ;  /* 0x0000000000600947 */ /* 0x000ff40003800000 */
[----:B------:R-:W0:Y:S02]  /*c650*/  S2R R0, SR_TID.X ;  /* 0x0000000000007919 */ /* 0x000e240000002100 */
[----:B0-----:R-:W-:-:S04]  /*c660*/  IMAD R0, R18, 0x80, R0 ;  /* 0x0000008012007824 */ /* 0x001fc800078e0200 */
[----:B------:R-:W-:-:S05]  /*c670*/  VIADD R0, R0, 0xffffff80 ;  /* 0xffffff8000007836 */ /* 0x000fca0000000000 */
[----:B------:R-:W-:-:S13]  /*c680*/  ISETP.GE.AND P0, PT, R0, R9, PT ;  /* 0x000000090000720c */ /* 0x000fda0003f06270 */
[----:B------:R-:W-:Y:S05]  /*c690*/  @P0 BRA `(.L_x_287) ;  /* 0x00000000004c0947 */ /* 0x000fea0003800000 */
[C---:B-1----:R-:W-:Y:S01]  /*c6a0*/  IADD3 R4, P0, R0.reuse, R11, RZ ;  /* 0x0000000b00047210 */ /* 0x042fe20007f1e0ff */
[----:B------:R-:W-:Y:S02]  /*c6b0*/  ULDC.64 UR8, c[0x0][0xb70] ;  /* 0x0002dc0000087ab9 */ /* 0x000fe40000000a00 */
[----:B------:R-:W-:Y:S01]  /*c6c0*/  UIMAD UR4, UR7, UR8, URZ ;  /* 0x00000008070472a4 */ /* 0x000fe2000f8e023f */
[----:B------:R-:W-:Y:S01]  /*c6d0*/  LEA.HI.X.SX32 R5, R0, R8, 0x1, P0 ;  /* 0x0000000800057211 */ /* 0x000fe200000f0eff */
[----:B------:R-:W-:Y:S02]  /*c6e0*/  IMAD.U32 R3, RZ, RZ, UR8 ;  /* 0x00000008ff037e24 */ /* 0x000fe4000f8e00ff */
[----:B------:R-:W-:Y:S02]  /*c6f0*/  UIMAD UR4, UR39, UR9, UR4 ;  /* 0x00000009270472a4 */ /* 0x000fe4000f8e0204 */
[----:B------:R-:W-:Y:S01]  /*c700*/  IMAD.WIDE.U32 R4, R3, UR39, R4 ;  /* 0x0000002703047c25 */ /* 0x000fe2000f8e0004 */
[----:B------:R-:W-:-:S02]  /*c710*/  ULDC.64 UR8, c[0x0][0xb78] ;  /* 0x0002de0000087ab9 */ /* 0x000fc40000000a00 */
[----:B------:R-:W-:Y:S01]  /*c720*/  UIMAD UR6, UR37, UR8, URZ ;  /* 0x00000008250672a4 */ /* 0x000fe2000f8e023f */
[----:B------:R-:W-:Y:S02]  /*c730*/  VIADD R5, R5, UR4 ;  /* 0x0000000405057c36 */ /* 0x000fe40008000000 */
[----:B------:R-:W-:Y:S01]  /*c740*/  IMAD.U32 R3, RZ, RZ, UR8 ;  /* 0x00000008ff037e24 */ /* 0x000fe2000f8e00ff */
[----:B------:R-:W-:-:S03]  /*c750*/  UIMAD UR6, UR36, UR9, UR6 ;  /* 0x00000009240672a4 */ /* 0x000fc6000f8e0206 */
[----:B------:R-:W-:Y:S01]  /*c760*/  IMAD.WIDE.U32 R4, R3, UR36, R4 ;  /* 0x0000002403047c25 */ /* 0x000fe2000f8e0004 */
[----:B------:R-:W-:-:S03]  /*c770*/  ULDC.64 UR8, c[0x0][0xb40] ;  /* 0x0002d00000087ab9 */ /* 0x000fc60000000a00 */
[----:B------:R-:W-:Y:S01]  /*c780*/  VIADD R3, R5, UR6 ;  /* 0x0000000605037c36 */ /* 0x000fe20008000000 */
[----:B------:R-:W-:-:S04]  /*c790*/  LEA R6, P0, R4, UR8, 0x2 ;  /* 0x0000000804067c11 */ /* 0x000fc8000f8010ff */
[----:B------:R-:W-:Y:S01]  /*c7a0*/  LEA.HI.X R7, R4, UR9, R3, 0x2, P0 ;  /* 0x0000000904077c11 */ /* 0x000fe200080f1403 */
[----:B------:R-:W-:-:S05]  /*c7b0*/  IMAD.MOV.U32 R3, RZ, RZ, -0x800000 ;  /* 0xff800000ff037424 */ /* 0x000fca00078e00ff */
[----:B------:R0:W-:Y:S03]  /*c7c0*/  STG.E desc[UR46][R6.64], R3 ;  /* 0x0000000306007986 */ /* 0x0001e6000c10192e */
.L_x_287:
[----:B------:R-:W-:Y:S05]  /*c7d0*/  BSYNC B1 ;  /* 0x0000000000017941 */ /* 0x000fea0003800000 */
.L_x_286:
[----:B------:R-:W-:Y:S01]  /*c7e0*/  ULDC.64 UR8, c[0x0][0xaa0] ;  /* 0x0002a80000087ab9 */ /* 0x000fe20000000a00 */
[----:B0-----:R-:W-:Y:S01]  /*c7f0*/  IMAD.MOV.U32 R3, RZ, RZ, R13 ;  /* 0x000000ffff037224 */ /* 0x001fe200078e000d */
[----:B------:R-:W-:Y:S01]  /*c800*/  BSSY B1, `(.L_x_288) ;  /* 0x0000030000017945 */ /* 0x000fe20003800000 */
[----:B------:R-:W-:Y:S02]  /*c810*/  IMAD R0, R8, UR8, RZ ;  /* 0x0000000808007c24 */ /* 0x000fe4000f8e02ff */
[----:B-1----:R-:W-:-:S04]  /*c820*/  IMAD.WIDE.U32 R4, R11, UR8, R2 ;  /* 0x000000080b047c25 */ /* 0x002fc8000f8e0002 */
[----:B------:R-:W-:Y:S01]  /*c830*/  IMAD R11, R11, UR9, R0 ;  /* 0x000000090b0b7c24 */ /* 0x000fe2000f8e0200 */
[----:B------:R-:W-:Y:S01]  /*c840*/  ULDC.64 UR8, c[0x0][0xae0] ;  /* 0x0002b80000087ab9 */ /* 0x000fe20000000a00 */
[----:B------:R-:W-:Y:S01]  /*c850*/  IMAD R9, R18, -0x80, R9 ;  /* 0xffffff8012097824 */ /* 0x000fe200078e0209 */
[----:B------:R-:W-:Y:S01]  /*c860*/  UIMAD UR4, UR7, UR8, URZ ;  /* 0x00000008070472a4 */ /* 0x000fe2000f8e023f */
[----:B------:R-:W-:Y:S02]  /*c870*/  IMAD.IADD R5, R5, 0x1, R11 ;  /* 0x0000000105057824 */ /* 0x000fe400078e020b */
[----:B------:R-:W-:Y:S01]  /*c880*/  IMAD.U32 R3, RZ, RZ, UR8 ;  /* 0x00000008ff037e24 */ /* 0x000fe2000f8e00ff */
[----:B------:R-:W-:Y:S01]  /*c890*/  UIMAD UR4, UR39, UR9, UR4 ;  /* 0x00000009270472a4 */ /* 0x000fe2000f8e0204 */
[C---:B------:R-:W-:Y:S01]  /*c8a0*/  VIADD R0, R16.reuse, 0x20 ;  /* 0x0000002010007836 */ /* 0x040fe20000000000 */
[----:B------:R-:W-:Y:S01]  /*c8b0*/  ULDC.64 UR6, c[0x0][0xae8] ;  /* 0x0002ba0000067ab9 */ /* 0x000fe20000000a00 */
[----:B------:R-:W-:Y:S01]  /*c8c0*/  IMAD.WIDE.U32 R4, R3, UR39, R4 ;  /* 0x0000002703047c25 */ /* 0x000fe2000f8e0004 */
[----:B------:R-:W-:-:S02]  /*c8d0*/  ISETP.GE.AND P3, PT, R16, R9, PT ;  /* 0x000000091000720c */ /* 0x000fc40003f66270 */
[-C--:B------:R-:W-:Y:S01]  /*c8e0*/  ISETP.GE.AND P2, PT, R0, R9.reuse, PT ;  /* 0x000000090000720c */ /* 0x080fe20003f46270 */
[----:B------:R-:W-:Y:S01]  /*c8f0*/  VIADD R5, R5, UR4 ;  /* 0x0000000405057c36 */ /* 0x000fe20008000000 */
[----:B------:R-:W-:Y:S01]  /*c900*/  UIMAD UR4, UR37, UR6, URZ ;  /* 0x00000006250472a4 */ /* 0x000fe2000f8e023f */
[C---:B------:R-:W-:Y:S02]  /*c910*/  VIADD R6, R16.reuse, 0x40 ;  /* 0x0000004010067836 */ /* 0x040fe40000000000 */
[----:B------:R-:W-:Y:S01]  /*c920*/  VIADD R0, R16, 0x60 ;  /* 0x0000006010007836 */ /* 0x000fe20000000000 */
[----:B------:R-:W-:Y:S01]  /*c930*/  UIMAD UR4, UR36, UR7, UR4 ;  /* 0x00000007240472a4 */ /* 0x000fe2000f8e0204 */
[----:B------:R-:W-:Y:S01]  /*c940*/  IMAD.U32 R7, RZ, RZ, UR6 ;  /* 0x00000006ff077e24 */ /* 0x000fe2000f8e00ff */
[-C--:B------:R-:W-:Y:S01]  /*c950*/  ISETP.GE.AND P1, PT, R6, R9.reuse, PT ;  /* 0x000000090600720c */ /* 0x080fe20003f26270 */
[----:B------:R-:W-:Y:S01]  /*c960*/  IMAD.MOV.U32 R8, RZ, RZ, R16 ;  /* 0x000000ffff087224 */ /* 0x000fe200078e0010 */
[----:B------:R-:W-:Y:S01]  /*c970*/  ISETP.GE.AND P0, PT, R0, R9, PT ;  /* 0x000000090000720c */ /* 0x000fe20003f06270 */
[----:B------:R-:W-:Y:S01]  /*c980*/  IMAD.WIDE.U32 R6, R7, UR36, R4 ;  /* 0x0000002407067c25 */ /* 0x000fe2000f8e0004 */
[----:B------:R-:W-:-:S03]  /*c990*/  SHF.R.S32.HI R9, RZ, 0x1f, R16 ;  /* 0x0000001fff097819 */ /* 0x000fc60000011410 */
[----:B------:R-:W-:Y:S02]  /*c9a0*/  VIADD R11, R7, UR4 ;  /* 0x00000004070b7c36 */ /* 0x000fe40008000000 */
[----:B------:R-:W-:Y:S01]  /*c9b0*/  IMAD.WIDE R8, R18, 0x80, R8 ;  /* 0x0000008012087825 */ /* 0x000fe200078e0208 */
[----:B------:R-:W-:Y:S06]  /*c9c0*/  @P3 BRA `(.L_x_289) ;  /* 0x00000000004c3947 */ /* 0x000fec0003800000 */
[----:B------:R-:W-:Y:S01]  /*c9d0*/  ULDC.64 UR6, c[0x0][0xad8] ;  /* 0x0002b60000067ab9 */ /* 0x000fe20000000a00 */
[C---:B------:R-:W-:Y:S01]  /*c9e0*/  VIADD R0, R2.reuse, 0x40 ;  /* 0x0000004002007836 */ /* 0x040fe20000000000 */
[----:B------:R-:W-:Y:S01]  /*c9f0*/  ULDC UR4, c[0x0][0xa8c] ;  /* 0x0002a30000047ab9 */ /* 0x000fe20000000800 */
[C---:B------:R-:W-:Y:S01]  /*ca00*/  VIADD R10, R2.reuse, 0x80 ;  /* 0x00000080020a7836 */ /* 0x040fe20000000000 */
[----:B------:R-:W-:Y:S01]  /*ca10*/  ISETP.GE.AND P4, PT, R2, UR4, PT ;  /* 0x0000000402007c0c */ /* 0x000fe2000bf86270 */
[----:B------:R-:W-:Y:S01]  /*ca20*/  IMAD R3, R9, UR6, RZ ;  /* 0x0000000609037c24 */ /* 0x000fe2000f8e02ff */
[----:B------:R-:W-:Y:S01]  /*ca30*/  ISETP.GE.AND P5, PT, R0, UR4, PT ;  /* 0x0000000400007c0c */ /* 0x000fe2000bfa6270 */
[----:B------:R-:W-:Y:S01]  /*ca40*/  IMAD.MOV.U32 R4, RZ, RZ, R6 ;  /* 0x000000ffff047224 */ /* 0x000fe200078e0006 */
        /* <DEDUP_REMOVED lines=8> */
[----:B------:R0:W-:Y:S04]  /*cad0*/  @!P4 STG.E.128 desc[UR46][R12.64], RZ ;  /* 0x000000ff0c00c986 */ /* 0x0001e8000c101d2e */
[----:B------:R0:W-:Y:S04]  /*cae0*/  @!P5 STG.E.128 desc[UR46][R12.64+0x80], RZ ;  /* 0x000080ff0c00d986 */ /* 0x0001e8000c101d2e */
[----:B------:R0:W-:Y:S02]  /*caf0*/  @!P6 STG.E.128 desc[UR46][R12.64+0x100], RZ ;  /* 0x000100ff0c00e986 */ /* 0x0001e4000c101d2e */
.L_x_289:
[----:B------:R-:W-:Y:S05]  /*cb00*/  BSYNC B1 ;  /* 0x0000000000017941 */ /* 0x000fea0003800000 */
.L_x_288:
[----:B------:R-:W-:Y:S04]  /*cb10*/  BSSY B1, `(.L_x_290) ;  /* 0x0000017000017945 */ /* 0x000fe80003800000 */
[----:B------:R-:W-:Y:S05]  /*cb20*/  @P2 BRA `(.L_x_291) ;  /* 0x0000000000542947 */ /* 0x000fea0003800000 */
[----:B------:R-:W-:Y:S01]  /*cb30*/  IADD3 R3, P2, R8, 0x20, RZ ;  /* 0x0000002008037810 */ /* 0x000fe20007f5e0ff */
[C---:B------:R-:W-:Y:S01]  /*cb40*/  VIADD R4, R2.reuse, 0x40 ;  /* 0x0000004002047836 */ /* 0x040fe20000000000 */
        /* <DEDUP_REMOVED lines=13> */
[----:B0-----:R-:W-:Y:S01]  /*cc20*/  LEA R12, P2, R4, UR6, 0x1 ;  /* 0x00000006040c7c11 */ /* 0x001fe2000f8408ff */
[----:B------:R-:W-:-:S05]  /*cc30*/  IMAD.IADD R3, R5, 0x1, R3 ;  /* 0x0000000105037824 */ /* 0x000fca00078e0203 */
[----:B------:R-:W-:-:S05]  /*cc40*/  LEA.HI.X R13, R4, UR7, R3, 0x1, P2 ;  /* 0x00000007040d7c11 */ /* 0x000fca00090f0c03 */
[----:B------:R1:W-:Y:S04]  /*cc50*/  @!P3 STG.E.128 desc[UR46][R12.64], RZ ;  /* 0x000000ff0c00b986 */ /* 0x0003e8000c101d2e */
[----:B------:R1:W-:Y:S04]  /*cc60*/  @!P4 STG.E.128 desc[UR46][R12.64+0x80], RZ ;  /* 0x000080ff0c00c986 */ /* 0x0003e8000c101d2e */
[----:B------:R1:W-:Y:S02]  /*cc70*/  @!P5 STG.E.128 desc[UR46][R12.64+0x100], RZ ;  /* 0x000100ff0c00d986 */ /* 0x0003e4000c101d2e */
.L_x_291:
[----:B------:R-:W-:Y:S05]  /*cc80*/  BSYNC B1 ;  /* 0x0000000000017941 */ /* 0x000fea0003800000 */
.L_x_290:
        /* <DEDUP_REMOVED lines=17> */
[----:B01----:R-:W-:Y:S01]  /*cda0*/  LEA R12, P1, R4, UR6, 0x1 ;  /* 0x00000006040c7c11 */ /* 0x003fe2000f8208ff */
[----:B------:R-:W-:-:S05]  /*cdb0*/  IMAD.IADD R3, R5, 0x1, R3 ;  /* 0x0000000105037824 */ /* 0x000fca00078e0203 */
[----:B------:R-:W-:-:S05]  /*cdc0*/  LEA.HI.X R13, R4, UR7, R3, 0x1, P1 ;  /* 0x00000007040d7c11 */ /* 0x000fca00088f0c03 */
[----:B------:R2:W-:Y:S04]  /*cdd0*/  @!P2 STG.E.128 desc[UR46][R12.64], RZ ;  /* 0x000000ff0c00a986 */ /* 0x0005e8000c101d2e */
[----:B------:R2:W-:Y:S04]  /*cde0*/  @!P3 STG.E.128 desc[UR46][R12.64+0x80], RZ ;  /* 0x000080ff0c00b986 */ /* 0x0005e8000c101d2e */
[----:B------:R2:W-:Y:S02]  /*cdf0*/  @!P4 STG.E.128 desc[UR46][R12.64+0x100], RZ ;  /* 0x000100ff0c00c986 */ /* 0x0005e4000c101d2e */
.L_x_293:
[----:B------:R-:W-:Y:S05]  /*ce00*/  BSYNC B1 ;  /* 0x0000000000017941 */ /* 0x000fea0003800000 */
.L_x_292:
        /* <DEDUP_REMOVED lines=10> */
[----:B------:R-:W-:-:S02]  /*ceb0*/  IMAD R8, R8, UR6, RZ ;  /* 0x0000000608087c24 */ /* 0x000fc4000f8e02ff */
[----:B------:R-:W-:Y:S02]  /*cec0*/  VIADD R0, R2, 0x80 ;  /* 0x0000008002007836 */ /* 0x000fe40000000000 */
[----:B------:R-:W-:-:S03]  /*ced0*/  IMAD.WIDE.U32 R4, R3, UR6, R4 ;  /* 0x0000000603047c25 */ /* 0x000fc6000f8e0004 */
[----:B------:R-:W-:Y:S01]  /*cee0*/  ISETP.GE.AND P3, PT, R0, UR4, PT ;  /* 0x0000000400007c0c */ /* 0x000fe2000bf66270 */
[----:B------:R-:W-:Y:S01]  /*cef0*/  IMAD R3, R3, UR7, R8 ;  /* 0x0000000703037c24 */ /* 0x000fe2000f8e0208 */
[----:B------:R-:W-:Y:S02]  /*cf00*/  ULDC.64 UR6, c[0x0][0xa80] ;  /* 0x0002a00000067ab9 */ /* 0x000fe40000000a00 */
[----:B------:R-:W-:Y:S01]  /*cf10*/  LEA R6, P0, R4, UR6, 0x1 ;  /* 0x0000000604067c11 */ /* 0x000fe2000f8008ff */
[----:B------:R-:W-:-:S05]  /*cf20*/  IMAD.IADD R3, R5, 0x1, R3 ;  /* 0x0000000105037824 */ /* 0x000fca00078e0203 */
[----:B------:R-:W-:-:S05]  /*cf30*/  LEA.HI.X R7, R4, UR7, R3, 0x1, P0 ;  /* 0x0000000704077c11 */ /* 0x000fca00080f0c03 */
[----:B------:R3:W-:Y:S04]  /*cf40*/  @!P1 STG.E.128 desc[UR46][R6.64], RZ ;  /* 0x000000ff06009986 */ /* 0x0007e8000c101d2e */
[----:B------:R3:W-:Y:S04]  /*cf50*/  @!P2 STG.E.128 desc[UR46][R6.64+0x80], RZ ;  /* 0x000080ff0600a986 */ /* 0x0007e8000c101d2e */
[----:B------:R3:W-:Y:S02]  /*cf60*/  @!P3 STG.E.128 desc[UR46][R6.64+0x100], RZ ;  /* 0x000100ff0600b986 */ /* 0x0007e4000c101d2e */
.L_x_284:
[----:B------:R-:W-:Y:S05]  /*cf70*/  BSYNC B0 ;  /* 0x0000000000007941 */ /* 0x000fea0003800000 */
.L_x_275:
[----:B------:R-:W-:Y:S02]  /*cf80*/  ULDC UR4, c[0x0][0xc14] ;  /* 0x0003050000047ab9 */ /* 0x000fe40000000800 */
[----:B------:R-:W-:-:S13]  /*cf90*/  ISETP.GE.AND P0, PT, R67, UR4, PT ;  /* 0x0000000443007c0c */ /* 0x000fda000bf06270 */
[----:B------:R-:W-:Y:S05]  /*cfa0*/  @!P0 BRA `(.L_x_294) ;  /* 0xffffff3c007c8947 */ /* 0x000fea000383ffff */
[----:B------:R-:W-:Y:S05]  /*cfb0*/  EXIT ;  /* 0x000000000000794d */ /* 0x000fea0003800000 */
.L_x_249:
[----:B------:R-:W-:-:S08]  /*cfc0*/  NOP ;  /* 0x0000000000007918 */ /* 0x000fd00000000000 */
[----:B------:R-:W0:-:S00]  /*cfd0*/  USETMAXREG.DEALLOC.CTAPOOL 0x18 ;  /* 0x00000018000079c8 */ /* 0x000e0000080e0500 */
[----:B0-----:R-:W-:-:S06]  /*cfe0*/  LOP3.LUT R0, R0, 0x3, RZ, 0xc0, !PT ;  /* 0x0000000300007812 */ /* 0x001fcc00078ec0ff */
[----:B------:R-:W0:Y:S02]  /*cff0*/  SHFL.IDX PT, R0, R0, RZ, 0x1f ;  /* 0x00001fff00007589 */ /* 0x000e2400000e0000 */
[----:B0-----:R-:W-:Y:S01]  /*d000*/  ISETP.NE.AND P0, PT, R0, RZ, PT ;  /* 0x000000ff0000720c */ /* 0x001fe20003f05270 */
[----:B------:R-:W-:-:S03]  /*d010*/  IMAD.MOV.U32 R0, RZ, RZ, RZ ;  /* 0x000000ffff007224 */ /* 0x000fc600078e00ff */
[----:B------:R-:W-:-:S05]  /*d020*/  P2R R2, PR, RZ, 0x1 ;  /* 0x00000001ff027803 */ /* 0x000fca0000000000 */
[----:B------:R0:W-:Y:S04]  /*d030*/  STL [R1+0x1c], R2 ;  /* 0x00001c0201007387 */ /* 0x0001e80000100800 */
[----:B------:R-:W-:Y:S05]  /*d040*/  @!P0 BRA `(.L_x_295) ;  /* 0x00000000002c8947 */ /* 0x000fea0003800000 */
[----:B------:R-:W1:Y:S08]  /*d050*/  S2UR UR5, SR_CgaCtaId ;  /* 0x00000000000579c3 */ /* 0x000e700000008800 */
[----:B------:R-:W-:Y:S06]  /*d060*/  BAR.SYNC.DEFER_BLOCKING 0x5, 0x180 ;  /* 0x0146000000007b1d */ /* 0x000fec0000010000 */
[----:B------:R-:W-:-:S02]  /*d070*/  UMOV UR4, 0x400 ;  /* 0x0000040000047882 */ /* 0x000fc40000000000 */
[----:B-1----:R-:W-:-:S09]  /*d080*/  ULEA UR4, UR5, UR4, 0x18 ;  /* 0x0000000405047291 */ /* 0x002fd2000f8ec03f */
[----:B------:R-:W1:Y:S04]  /*d090*/  LDS.128 R4, [UR4+0x334d0] ;  /* 0x0334d004ff047984 */ /* 0x000e680008000c00 */
[----:B-1----:R1:W-:Y:S01]  /*d0a0*/  STL [R1+0x4], R5 ;  /* 0x0000040501007387 */ /* 0x0023e20000100800 */
[----:B------:R-:W-:Y:S02]  /*d0b0*/  R2UR UR52, R7 ;  /* 0x00000000073472ca */ /* 0x000fe400000e0000 */
[----:B------:R-:W-:Y:S01]  /*d0c0*/  R2UR UR38, R6 ;  /* 0x00000000062672ca */ /* 0x000fe200000e0000 */
[----:B------:R1:W-:Y:S01]  /*d0d0*/  STL [R1], R4 ;  /* 0x0000000401007387 */ /* 0x0003e20000100800 */
[----:B------:R-:W-:Y:S06]  /*d0e0*/  BAR.ARV 0x4, 0x180 ;  /* 0x0106000000007b1d */ /* 0x000fec0000002000 */
[----:B------:R-:W-:Y:S07]  /*d0f0*/  BRA `(.L_x_296) ;  /* 0x0000000800247947 */ /* 0x000fee0003800000 */
.L_x_295:
[----:B0-----:R-:W0:Y:S01]  /*d100*/  S2R R2, SR_TID.X ;  /* 0x0000000000027919 */ /* 0x001e220000002100 */
[----:B------:R-:W-:Y:S01]  /*d110*/  ULDC UR4, c[0x0][0xc14] ;  /* 0x0003050000047ab9 */ /* 0x000fe20000000800 */
[----:B------:R-:W1:Y:S01]  /*d120*/  LDC R9, c[0x0][0xc10] ;  /* 0x00030400ff097b82 */ /* 0x000e620000000800 */
[----:B0-----:R-:W-:-:S04]  /*d130*/  LOP3.LUT R5, R2, 0x1f, RZ, 0xc0, !PT ;  /* 0x0000001f02057812 */ /* 0x001fc800078ec0ff */
[----:B------:R-:W-:-:S04]  /*d140*/  ISETP.NE.AND P0, PT, R5, 0x1f, PT ;  /* 0x0000001f0500780c */ /* 0x000fc80003f05270 */
[----:B------:R-:W-:-:S13]  /*d150*/  ISETP.GE.OR P1, PT, R5, UR4, !P0 ;  /* 0x0000000405007c0c */ /* 0x000fda000c726670 */
[----:B------:R-:W0:Y:S02]  /*d160*/  @!P1 LDC.64 R2, c[0x0][0xc58] ;  /* 0x00031600ff029b82 */ /* 0x000e240000000a00 */
[----:B0-----:R-:W-:-:S05]  /*d170*/  @!P1 IMAD.WIDE.U32 R2, R5, 0x4, R2 ;  /* 0x0000000405029825 */ /* 0x001fca00078e0002 */
[----:B------:R-:W2:Y:S01]  /*d180*/  @!P1 LDG.E R0, desc[UR46][R2.64] ;  /* 0x0000002e02009981 */ /* 0x000ea2000c1e1900 */
[C---:B------:R-:W-:Y:S01]  /*d190*/  ISETP.NE.AND P1, PT, R5.reuse, RZ, PT ;  /* 0x000000ff0500720c */ /* 0x040fe20003f25270 */
[----:B------:R-:W-:Y:S01]  /*d1a0*/  UMOV UR52, URZ ;  /* 0x0000003f00347c82 */ /* 0x000fe20008000000 */
[C---:B------:R-:W-:Y:S02]  /*d1b0*/  ISETP.GE.U32.AND P2, PT, R5.reuse, 0x2, PT ;  /* 0x000000020500780c */ /* 0x040fe40003f46070 */
[C---:B------:R-:W-:Y:S02]  /*d1c0*/  ISETP.GE.U32.AND P3, PT, R5.reuse, 0x4, PT ;  /* 0x000000040500780c */ /* 0x040fe40003f66070 */
[C---:B------:R-:W-:Y:S02]  /*d1d0*/  ISETP.GE.U32.AND P4, PT, R5.reuse, 0x8, PT ;  /* 0x000000080500780c */ /* 0x040fe40003f86070 */
[----:B------:R-:W-:Y:S01]  /*d1e0*/  ISETP.GE.U32.AND P5, PT, R5, 0x10, PT ;  /* 0x000000100500780c */ /* 0x000fe20003fa6070 */
[----:B--2---:R-:W0:Y:S02]  /*d1f0*/  SHFL.UP PT, R4, R0, 0x1, RZ ;  /* 0x0420000000047989 */ /* 0x004e2400000e00ff */
[----:B0-----:R-:W-:-:S05]  /*d200*/  SEL R7, R4, RZ, P1 ;  /* 0x000000ff04077207 */ /* 0x001fca0000800000 */
[----:B------:R-:W-:-:S05]  /*d210*/  IMAD.IADD R7, R0, 0x1, R7 ;  /* 0x0000000100077824 */ /* 0x000fca00078e0207 */
[----:B------:R-:W0:Y:S02]  /*d220*/  SHFL.UP PT, R4, R7, 0x2, RZ ;  /* 0x0440000007047989 */ /* 0x000e2400000e00ff */
[----:B0-----:R-:W-:-:S05]  /*d230*/  SEL R4, R4, RZ, P2 ;  /* 0x000000ff04047207 */ /* 0x001fca0001000000 */
[----:B------:R-:W-:-:S05]  /*d240*/  IMAD.IADD R4, R7, 0x1, R4 ;  /* 0x0000000107047824 */ /* 0x000fca00078e0204 */
[----:B------:R-:W0:Y:S02]  /*d250*/  SHFL.UP PT, R6, R4, 0x4, RZ ;  /* 0x0480000004067989 */ /* 0x000e2400000e00ff */
[----:B0-----:R-:W-:-:S05]  /*d260*/  SEL R3, R6, RZ, P3 ;  /* 0x000000ff06037207 */ /* 0x001fca0001800000 */
[----:B------:R-:W-:Y:S02]  /*d270*/  IMAD.IADD R3, R4, 0x1, R3 ;  /* 0x0000000104037824 */ /* 0x000fe400078e0203 */
[----:B------:R-:W0:Y:S03]  /*d280*/  S2R R4, SR_CTAID.X ;  /* 0x0000000000047919 */ /* 0x000e260000002500 */
[----:B------:R-:W2:Y:S02]  /*d290*/  SHFL.UP PT, R2, R3, 0x8, RZ ;  /* 0x0500000003027989 */ /* 0x000ea400000e00ff */
[----:B--2---:R-:W-:-:S05]  /*d2a0*/  SEL R2, R2, RZ, P4 ;  /* 0x000000ff02027207 */ /* 0x004fca0002000000 */
[----:B------:R-:W-:-:S05]  /*d2b0*/  IMAD.IADD R8, R3, 0x1, R2 ;  /* 0x0000000103087824 */ /* 0x000fca00078e0202 */
[----:B------:R-:W2:Y:S02]  /*d2c0*/  SHFL.UP PT, R2, R8, 0x10, RZ ;  /* 0x0600000008027989 */ /* 0x000ea400000e00ff */
[----:B--2---:R-:W-:-:S05]  /*d2d0*/  SEL R7, R2, RZ, P5 ;  /* 0x000000ff02077207 */ /* 0x004fca0002800000 */
[----:B------:R-:W-:-:S05]  /*d2e0*/  IMAD.IADD R2, R8, 0x1, R7 ;  /* 0x0000000108027824 */ /* 0x000fca00078e0207 */
[----:B------:R-:W1:Y:S02]  /*d2f0*/  SHFL.IDX PT, R6, R2, 0x1f, 0x1f ;  /* 0x03e01f0002067f89 */ /* 0x000e6400000e0000 */
[----:B-1----:R-:W-:Y:S02]  /*d300*/  IMAD R7, R6, R9, RZ ;  /* 0x0000000906077224 */ /* 0x002fe400078e02ff */
[----:B------:R-:W-:Y:S02]  /*d310*/  IMAD.MOV.U32 R6, RZ, RZ, RZ ;  /* 0x000000ffff067224 */ /* 0x000fe400078e00ff */
[----:B------:R-:W-:Y:S01]  /*d320*/  IMAD.MOV.U32 R10, RZ, RZ, R7 ;  /* 0x000000ffff0a7224 */ /* 0x000fe200078e0007 */
[----:B0-----:R-:W-:-:S13]  /*d330*/  ISETP.GT.AND P6, PT, R7, R4, PT ;  /* 0x000000040700720c */ /* 0x001fda0003fc4270 */
[----:B------:R-:W-:Y:S05]  /*d340*/  @P6 BRA `(.L_x_297) ;  /* 0x0000000000a46947 */ /* 0x000fea0003800000 */
[----:B------:R-:W-:Y:S01]  /*d350*/  IMAD.MOV.U32 R7, RZ, RZ, R10 ;  /* 0x000000ffff077224 */ /* 0x000fe200078e000a */
[----:B------:R-:W-:Y:S01]  /*d360*/  UMOV UR52, URZ ;  /* 0x0000003f00347c82 */ /* 0x000fe20008000000 */
[----:B------:R-:W-:Y:S01]  /*d370*/  ULDC UR6, c[0x0][0xc14] ;  /* 0x0003050000067ab9 */ /* 0x000fe20000000800 */
[----:B------:R-:W-:-:S05]  /*d380*/  ULDC UR5, c[0x0][0xc14] ;  /* 0x0003050000057ab9 */ /* 0x000fca0000000800 */
.L_x_301:
[----:B------:R-:W-:-:S03]  /*d390*/  UIADD3 UR4, UR52, 0x1f, URZ ;  /* 0x0000001f34047890 */ /* 0x000fc6000fffe03f */
[----:B------:R-:W-:Y:S01]  /*d3a0*/  UMOV UR52, UR5 ;  /* 0x0000000500347c82 */ /* 0x000fe20008000000 */
[----:B------:R-:W-:-:S06]  /*d3b0*/  UISETP.GE.AND UP0, UPT, UR4, UR6, UPT ;  /* 0x000000060400728c */ /* 0x000fcc000bf06270 */
[----:B------:R-:W-:-:S13]  /*d3c0*/  PLOP3.LUT P6, PT, PT, PT, UP0, 0x40, 0x0 ;  /* 0x000000000000781c */ /* 0x000fda0003fce808 */
[----:B------:R-:W-:Y:S05]  /*d3d0*/  @!P6 BRA `(.L_x_298) ;  /* 0x000000040034e947 */ /* 0x000fea0003800000 */
[----:B------:R-:W-:Y:S01]  /*d3e0*/  UMOV UR52, UR4 ;  /* 0x0000000400347c82 */ /* 0x000fe20008000000 */
[----:B------:R-:W-:Y:S01]  /*d3f0*/  BSSY B0, `(.L_x_299) ;  /* 0x0000008000007945 */ /* 0x000fe20003800000 */
[----:B------:R-:W-:Y:S02]  /*d400*/  VIADD R9, R5, UR52 ;  /* 0x0000003405097c36 */ /* 0x000fe40008000000 */
[----:B------:R-:W-:-:S03]  /*d410*/  IMAD.MOV.U32 R0, RZ, RZ, RZ ;  /* 0x000000ffff007224 */ /* 0x000fc600078e00ff */
[----:B------:R-:W-:-:S13]  /*d420*/  ISETP.GE.OR P6, PT, R9, UR6, !P0 ;  /* 0x0000000609007c0c */ /* 0x000fda000c7c6670 */
[----:B------:R-:W-:Y:S05]  /*d430*/  @P6 BRA `(.L_x_300) ;  /* 0x00000000000c6947 */ /* 0x000fea0003800000 */
[----:B------:R-:W0:Y:S02]  /*d440*/  LDC.64 R2, c[0x0][0xc58] ;  /* 0x00031600ff027b82 */ /* 0x000e240000000a00 */
[----:B0-----:R-:W-:-:S05]  /*d450*/  IMAD.WIDE R2, R9, 0x4, R2 ;  /* 0x0000000409027825 */ /* 0x001fca00078e0202 */
[----:B------:R0:W5:Y:S02]  /*d460*/  LDG.E R0, desc[UR46][R2.64] ;  /* 0x0000002e02007981 */ /* 0x000164000c1e1900 */
.L_x_300:
[----:B------:R-:W-:Y:S05]  /*d470*/  BSYNC B0 ;  /* 0x0000000000007941 */ /* 0x000fea0003800000 */
.L_x_299:
[----:B0----5:R-:W0:Y:S02]  /*d480*/  SHFL.UP PT, R2, R0, 0x1, RZ ;  /* 0x0420000000027989 */ /* 0x021e2400000e00ff */
[----:B0-----:R-:W-:-:S05]  /*d490*/  SEL R3, R2, RZ, P1 ;  /* 0x000000ff02037207 */ /* 0x001fca0000800000 */
[----:B------:R-:W-:-:S05]  /*d4a0*/  IMAD.IADD R3, R0, 0x1, R3 ;  /* 0x0000000100037824 */ /* 0x000fca00078e0203 */
[----:B------:R-:W0:Y:S02]  /*d4b0*/  SHFL.UP PT, R2, R3, 0x2, RZ ;  /* 0x0440000003027989 */ /* 0x000e2400000e00ff */
        /* <DEDUP_REMOVED lines=11> */
[----:B------:R-:W0:Y:S03]  /*d570*/  LDC R9, c[0x0][0xc10] ;  /* 0x00030400ff097b82 */ /* 0x000e260000000800 */
[----:B------:R-:W0:Y:S02]  /*d580*/  SHFL.IDX PT, R12, R2, 0x1f, 0x1f ;  /* 0x03e01f00020c7f89 */ /* 0x000e2400000e0000 */
[----:B0-----:R-:W-:-:S04]  /*d590*/  IMAD R12, R12, R9, RZ ;  /* 0x000000090c0c7224 */ /* 0x001fc800078e02ff */
[----:B------:R-:W-:-:S05]  /*d5a0*/  IMAD.IADD R7, R12, 0x1, R7 ;  /* 0x000000010c077824 */ /* 0x000fca00078e0207 */
[----:B------:R-:W-:-:S13]  /*d5b0*/  ISETP.GT.AND P6, PT, R7, R4, PT ;  /* 0x000000040700720c */ /* 0x000fda0003fc4270 */
[----:B------:R-:W-:Y:S05]  /*d5c0*/  @!P6 BRA `(.L_x_301) ;  /* 0xfffffffc0070e947 */ /* 0x000fea000383ffff */
[----:B------:R-:W-:-:S07]  /*d5d0*/  IMAD.MOV.U32 R10, RZ, RZ, R12 ;  /* 0x000000ffff0a7224 */ /* 0x000fce00078e000c */
.L_x_297:
[----:B------:R-:W-:-:S04]  /*d5e0*/  IMAD.IADD R8, R7, 0x1, -R10 ;  /* 0x0000000107087824 */ /* 0x000fc800078e0a0a */
[----:B------:R-:W-:-:S05]  /*d5f0*/  IMAD R3, R2, R9, R8 ;  /* 0x0000000902037224 */ /* 0x000fca00078e0208 */
[----:B------:R-:W-:-:S13]  /*d600*/  ISETP.GT.AND P0, PT, R3, R4, PT ;  /* 0x000000040300720c */ /* 0x000fda0003f04270 */
[----:B------:R-:W-:Y:S02]  /*d610*/  VOTEU.ANY UR5, UPT, !P0 ;  /* 0x0000000000057886 */ /* 0x000fe400040e0100 */
[----:B------:R-:W-:Y:S02]  /*d620*/  UPOPC UR4, UR5 ;  /* 0x00000005000472bf */ /* 0x000fe40008000000 */
[----:B------:R-:W-:-:S04]  /*d630*/  ISETP.NE.AND P0, PT, RZ, UR5, PT ;  /* 0x00000005ff007c0c */ /* 0x000fc8000bf05270 */
[----:B------:R-:W-:-:S05]  /*d640*/  IMAD.U32 R11, RZ, RZ, UR4 ;  /* 0x00000004ff0b7e24 */ /* 0x000fca000f8e00ff */
[----:B------:R-:W0:Y:S02]  /*d650*/  SHFL.IDX PT, R0, R0, R11, 0x1f ;  /* 0x00001f0b00007589 */ /* 0x000e2400000e0000 */
[----:B0-----:R-:W-:-:S04]  /*d660*/  IABS R7, R0 ;  /* 0x0000000000077213 */ /* 0x001fc80000000000 */
[----:B------:R-:W0:Y:S08]  /*d670*/  I2F.RP R10, R7 ;  /* 0x00000007000a7306 */ /* 0x000e300000209400 */
[----:B0-----:R-:W0:Y:S02]  /*d680*/  MUFU.RCP R10, R10 ;  /* 0x0000000a000a7308 */ /* 0x001e240000001000 */
[----:B0-----:R-:W-:-:S06]  /*d690*/  VIADD R3, R10, 0xffffffe ;  /* 0x0ffffffe0a037836 */ /* 0x001fcc0000000000 */
[----:B------:R-:W0:Y:S01]  /*d6a0*/  F2I.FTZ.U32.TRUNC.NTZ R3, R3 ;  /* 0x0000000300037305 */ /* 0x000e22000021f000 */
[----:B------:R-:W-:Y:S05]  /*d6b0*/  @!P0 BRA `(.L_x_302) ;  /* 0x00000000000c8947 */ /* 0x000fea0003800000 */
[----:B------:R-:W-:-:S06]  /*d6c0*/  UIADD3 UR5, UR4, -0x1, URZ ;  /* 0xffffffff04057890 */ /* 0x000fcc000fffe03f */
[----:B------:R-:W-:-:S05]  /*d6d0*/  IMAD.U32 R11, RZ, RZ, UR5 ;  /* 0x00000005ff0b7e24 */ /* 0x000fca000f8e00ff */
[----:B------:R1:W2:Y:S02]  /*d6e0*/  SHFL.IDX PT, R6, R2, R11, 0x1f ;  /* 0x00001f0b02067589 */ /* 0x0002a400000e0000 */
.L_x_302:
[--C-:B01----:R-:W-:Y:S01]  /*d6f0*/  IMAD.MOV R2, RZ, RZ, -R3.reuse ;  /* 0x000000ffff027224 */ /* 0x103fe200078e0a03 */
[----:B------:R-:W-:Y:S01]  /*d700*/  UIADD3 UR52, UR4, UR52, URZ ;  /* 0x0000003404347290 */ /* 0x000fe2000fffe03f */
[----:B--2---:R-:W-:Y:S02]  /*d710*/  IMAD R6, R6, R9, R8 ;  /* 0x0000000906067224 */ /* 0x004fe400078e0208 */
[----:B------:R-:W-:Y:S02]  /*d720*/  IMAD R9, R2, R7, RZ ;  /* 0x0000000702097224 */ /* 0x000fe400078e02ff */
[----:B------:R-:W-:Y:S01]  /*d730*/  IMAD.MOV.U32 R2, RZ, RZ, RZ ;  /* 0x000000ffff027224 */ /* 0x000fe200078e00ff */
[----:B------:R1:W-:Y:S03]  /*d740*/  STL [R1], R6 ;  /* 0x0000000601007387 */ /* 0x0003e60000100800 */
[----:B------:R-:W-:-:S04]  /*d750*/  IMAD.HI.U32 R2, R3, R9, R2 ;  /* 0x0000000903027227 */ /* 0x000fc800078e0002 */
[----:B------:R-:W-:Y:S01]  /*d760*/  IMAD.IADD R9, R4, 0x1, -R6 ;  /* 0x0000000104097824 */ /* 0x000fe200078e0a06 */
[----:B------:R-:W-:-:S04]  /*d770*/  IABS R4, R0 ;  /* 0x0000000000047213 */ /* 0x000fc80000000000 */
[----:B------:R-:W-:Y:S01]  /*d780*/  IABS R3, R9 ;  /* 0x0000000900037213 */ /* 0x000fe20000000000 */
[----:B------:R-:W-:-:S04]  /*d790*/  IMAD.MOV R4, RZ, RZ, -R4 ;  /* 0x000000ffff047224 */ /* 0x000fc800078e0a04 */
[----:B------:R-:W-:-:S04]  /*d7a0*/  IMAD.HI.U32 R2, R2, R3, RZ ;  /* 0x0000000302027227 */ /* 0x000fc800078e00ff */
[----:B------:R-:W-:Y:S01]  /*d7b0*/  IMAD R4, R2, R4, R3 ;  /* 0x0000000402047224 */ /* 0x000fe200078e0203 */
[----:B------:R-:W-:-:S04]  /*d7c0*/  LOP3.LUT R3, R9, R0, RZ, 0x3c, !PT ;  /* 0x0000000009037212 */ /* 0x000fc800078e3cff */
[----:B------:R-:W-:Y:S02]  /*d7d0*/  ISETP.GT.U32.AND P1, PT, R7, R4, PT ;  /* 0x000000040700720c */ /* 0x000fe40003f24070 */
[----:B------:R-:W-:-:S11]  /*d7e0*/  ISETP.GE.AND P2, PT, R3, RZ, PT ;  /* 0x000000ff0300720c */ /* 0x000fd60003f46270 */
[----:B------:R-:W-:Y:S02]  /*d7f0*/  @!P1 IMAD.IADD R4, R4, 0x1, -R7 ;  /* 0x0000000104049824 */ /* 0x000fe400078e0a07 */
[----:B------:R-:W-:Y:S01]  /*d800*/  @!P1 VIADD R2, R2, 0x1 ;  /* 0x0000000102029836 */ /* 0x000fe20000000000 */
[----:B------:R-:W-:Y:S02]  /*d810*/  ISETP.NE.AND P1, PT, R0, RZ, PT ;  /* 0x000000ff0000720c */ /* 0x000fe40003f25270 */
[----:B------:R-:W-:-:S13]  /*d820*/  ISETP.GE.U32.AND P0, PT, R4, R7, PT ;  /* 0x000000070400720c */ /* 0x000fda0003f06070 */
[----:B------:R-:W-:-:S04]  /*d830*/  @P0 VIADD R2, R2, 0x1 ;  /* 0x0000000102020836 */ /* 0x000fc80000000000 */
[----:B------:R-:W-:Y:S01]  /*d840*/  @!P2 IMAD.MOV R2, RZ, RZ, -R2 ;  /* 0x000000ffff02a224 */ /* 0x000fe200078e0a02 */
[----:B------:R-:W-:-:S04]  /*d850*/  @!P1 LOP3.LUT R2, RZ, R0, RZ, 0x33, !PT ;  /* 0x00000000ff029212 */ /* 0x000fc800078e33ff */
[----:B------:R-:W-:Y:S01]  /*d860*/  R2UR UR38, R2 ;  /* 0x00000000022672ca */ /* 0x000fe200000e0000 */
[----:B------:R-:W-:-:S04]  /*d870*/  IMAD.MOV R3, RZ, RZ, -R2 ;  /* 0x000000ffff037224 */ /* 0x000fc800078e0a02 */
[----:B------:R-:W-:-:S05]  /*d880*/  IMAD R0, R0, R3, R9 ;  /* 0x0000000300007224 */ /* 0x000fca00078e0209 */
[----:B------:R1:W-:Y:S01]  /*d890*/  STL [R1+0x4], R0 ;  /* 0x0000040001007387 */ /* 0x0003e20000100800 */
[----:B------:R-:W-:Y:S05]  /*d8a0*/  BRA `(.L_x_303) ;  /* 0x00000000000c7947 */ /* 0x000fea0003800000 */
.L_x_298:
[----:B------:R0:W-:Y:S01]  /*d8b0*/  STL [R1], R4 ;  /* 0x0000000401007387 */ /* 0x0001e20000100800 */
[----:B------:R-:W-:-:S03]  /*d8c0*/  UMOV UR38, URZ ;  /* 0x0000003f00267c82 */ /* 0x000fc60008000000 */
[----:B------:R0:W-:Y:S02]  /*d8d0*/  STL [R1+0x4], RZ ;  /* 0x000004ff01007387 */ /* 0x0001e40000100800 */
.L_x_303:
[----:B------:R-:W2:Y:S04]  /*d8e0*/  LDL R2, [R1+0x4] ;  /* 0x0000040001027983 */ /* 0x000ea80000100800 */
[----:B0-----:R-:W3:Y:S01]  /*d8f0*/  LDL R4, [R1] ;  /* 0x0000000001047983 */ /* 0x001ee20000100800 */
[----:B------:R-:W-:-:S13]  /*d900*/  ISETP.NE.AND P0, PT, R5, RZ, PT ;  /* 0x000000ff0500720c */ /* 0x000fda0003f05270 */
[----:B------:R-:W0:Y:S01]  /*d910*/  @!P0 S2R R3, SR_CgaCtaId ;  /* 0x0000000000038919 */ /* 0x000e220000008800 */
[----:B-1----:R-:W-:Y:S01]  /*d920*/  @!P0 MOV R0, 0x400 ;  /* 0x0000040000008802 */ /* 0x002fe20000000f00 */
[----:B------:R-:W-:Y:S02]  /*d930*/  IMAD.U32 R6, RZ, RZ, UR38 ;  /* 0x00000026ff067e24 */ /* 0x000fe4000f8e00ff */
[----:B------:R-:W-:Y:S01]  /*d940*/  IMAD.U32 R7, RZ, RZ, UR52 ;  /* 0x00000034ff077e24 */ /* 0x000fe2000f8e00ff */
[----:B0-----:R-:W-:Y:S01]  /*d950*/  @!P0 LEA R0, R3, R0, 0x18 ;  /* 0x0000000003008211 */ /* 0x001fe200078ec0ff */
[----:B--2---:R-:W-:-:S05]  /*d960*/  IMAD.MOV.U32 R5, RZ, RZ, R2 ;  /* 0x000000ffff057224 */ /* 0x004fca00078e0002 */
[----:B---3--:R2:W-:Y:S01]  /*d970*/  @!P0 STS.128 [R0+0x334d0], R4 ;  /* 0x0334d00400008388 */ /* 0x0085e20000000c00 */
[----:B------:R-:W-:Y:S06]  /*d980*/  BAR.ARV 0x5, 0x180 ;  /* 0x0146000000007b1d */ /* 0x000fec0000002000 */
.L_x_296:
[----:B------:R-:W-:Y:S01]  /*d990*/  ULDC UR4, c[0x0][0xc14] ;  /* 0x0003050000047ab9 */ /* 0x000fe20000000800 */
[----:B------:R3:W-:Y:S01]  /*d9a0*/  STL [R1+0x18], RZ ;  /* 0x000018ff01007387 */ /* 0x0007e20000100800 */
[----:B------:R-:W-:Y:S01]  /*d9b0*/  UISETP.GE.AND UP0, UPT, UR52, UR4, UPT ;  /* 0x000000043400728c */ /* 0x000fe2000bf06270 */
[----:B------:R-:W-:Y:S02]  /*d9c0*/  IMAD.MOV.U32 R18, RZ, RZ, 0x1 ;  /* 0x00000001ff127424 */ /* 0x000fe400078e00ff */
[----:B------:R-:W-:-:S03]  /*d9d0*/  IMAD.MOV.U32 R17, RZ, RZ, RZ ;  /* 0x000000ffff117224 */ /* 0x000fc600078e00ff */
[----:B------:R-:W-:-:S13]  /*d9e0*/  PLOP3.LUT P0, PT, PT, PT, UP0, 0x80, 0x0 ;  /* 0x000000000000781c */ /* 0x000fda0003f0f008 */
[----:B---3--:R-:W-:Y:S05]  /*d9f0*/  @P0 BRA `(.L_x_304) ;  /* 0x0000003c00fc0947 */ /* 0x008fea0003800000 */
[----:B--2---:R-:W2:Y:S01]  /*da00*/  S2R R0, SR_TID.X ;  /* 0x0000000000007919 */ /* 0x004ea20000002100 */
[----:B------:R-:W-:Y:S01]  /*da10*/  IMAD.MOV.U32 R18, RZ, RZ, 0x1 ;  /* 0x00000001ff127424 */ /* 0x000fe200078e00ff */
[----:B------:R-:W-:Y:S01]  /*da20*/  ULOP3.LUT UR42, UR40, 0x1, URZ, 0xfc, !UPT ;  /* 0x00000001282a7892 */ /* 0x000fe2000f8efc3f */
[----:B------:R-:W-:Y:S01]  /*da30*/  IMAD.MOV.U32 R17, RZ, RZ, RZ ;  /* 0x000000ffff117224 */ /* 0x000fe200078e00ff */
[----:B------:R-:W1:Y:S01]  /*da40*/  S2R R6, SR_TID.X ;  /* 0x0000000000067919 */ /* 0x000e620000002100 */
[----:B------:R-:W-:Y:S01]  /*da50*/  ULOP3.LUT UR51, UR40, 0x2, URZ, 0xfc, !UPT ;  /* 0x0000000228337892 */ /* 0x000fe2000f8efc3f */
[----:B------:R-:W-:Y:S01]  /*da60*/  ULDC UR50, c[0x0][0xc] ;  /* 0x0000030000327ab9 */ /* 0x000fe20000000800 */
[----:B------:R-:W-:Y:S01]  /*da70*/  ULDC.64 UR54, c[0x0][0x198] ;  /* 0x0000660000367ab9 */ /* 0x000fe20000000a00 */
[----:B--2---:R-:W-:Y:S01]  /*da80*/  LOP3.LUT R0, R0, 0x7f, RZ, 0xc0, !PT ;  /* 0x0000007f00007812 */ /* 0x004fe200078ec0ff */
[----:B-1----:R-:W-:-:S04]  /*da90*/  IMAD.SHL.U32 R4, R6, 0x20, RZ ;  /* 0x0000002006047824 */ /* 0x002fc800078e00ff */
[----:B------:R-:W-:Y:S02]  /*daa0*/  IMAD.SHL.U32 R0, R0, 0x10, RZ ;  /* 0x0000001000007824 */ /* 0x000fe400078e00ff */
[----:B------:R-:W-:-:S03]  /*dab0*/  IMAD.SHL.U32 R7, R6, 0x4, RZ ;  /* 0x0000000406077824 */ /* 0x000fc600078e00ff */
[----:B------:R-:W-:Y:S01]  /*dac0*/  LOP3.LUT R3, R0, 0x600, RZ, 0xc0, !PT ;  /* 0x0000060000037812 */ /* 0x000fe200078ec0ff */
[----:B------:R-:W-:-:S03]  /*dad0*/  IMAD.SHL.U32 R0, R6, 0x40, RZ ;  /* 0x0000004006007824 */ /* 0x000fc600078e00ff */
[----:B------:R-:W-:Y:S02]  /*dae0*/  LOP3.LUT R5, R3, 0x60, R4, 0xf8, !PT ;  /* 0x0000006003057812 */ /* 0x000fe400078ef804 */
[----:B------:R-:W-:Y:S02]  /*daf0*/  SHF.R.U32.HI R3, RZ, 0x1, R6 ;  /* 0x00000001ff037819 */ /* 0x000fe40000011606 */
[----:B0-----:R-:W-:Y:S02]  /*db00*/  LOP3.LUT R2, R0, 0x180, RZ, 0xc0, !PT ;  /* 0x0000018000027812 */ /* 0x001fe400078ec0ff */
[----:B------:R-:W-:Y:S02]  /*db10*/  LOP3.LUT R5, R5, 0x100, R4, 0xf8, !PT ;  /* 0x0000010005057812 */ /* 0x000fe400078ef804 */
[----:B------:R-:W-:Y:S02]  /*db20*/  LOP3.LUT R4, R4, 0x80, RZ, 0xc0, !PT ;  /* 0x0000008004047812 */ /* 0x000fe400078ec0ff */
[----:B------:R-:W-:Y:S01]  /*db30*/  LOP3.LUT R2, R2, 0x30, R3, 0xf8, !PT ;  /* 0x0000003002027812 */ /* 0x000fe200078ef803 */
[----:B------:R-:W-:Y:S01]  /*db40*/  IMAD.SHL.U32 R3, R6, 0x8, RZ ;  /* 0x0000000806037824 */ /* 0x000fe200078e00ff */
[----:B------:R-:W-:-:S04]  /*db50*/  LOP3.LUT R4, R4, 0x10, R6, 0xf8, !PT ;  /* 0x0000001004047812 */ /* 0x000fc800078ef806 */
[----:B------:R-:W-:Y:S02]  /*db60*/  LOP3.LUT R3, R2, 0x30, R3, 0x78, !PT ;  /* 0x0000003002037812 */ /* 0x000fe400078e7803 */
[----:B------:R-:W-:Y:S02]  /*db70*/  LOP3.LUT R4, R4, 0x10, R7, 0x78, !PT ;  /* 0x0000001004047812 */ /* 0x000fe400078e7807 */
[----:B------:R-:W-:Y:S02]  /*db80*/  LOP3.LUT R2, R3, 0x640, R0, 0xf8, !PT ;  /* 0x0000064003027812 */ /* 0x000fe400078ef800 */
[----:B------:R-:W-:-:S03]  /*db90*/  LOP3.LUT R0, R5, R4, RZ, 0xfc, !PT ;  /* 0x0000000405007212 */ /* 0x000fc600078efcff */
[----:B------:R0:W-:Y:S04]  /*dba0*/  STL [R1+0x14], R2 ;  /* 0x0000140201007387 */ /* 0x0001e80000100800 */
[----:B------:R0:W-:Y:S04]  /*dbb0*/  STL [R1+0x10], R0 ;  /* 0x0000100001007387 */ /* 0x0001e80000100800 */
[----:B------:R0:W-:Y:S02]  /*dbc0*/  STL [R1+0x18], RZ ;  /* 0x000018ff01007387 */ /* 0x0001e40000100800 */
.L_x_366:
[----:B------:R-:W-:Y:S01]  /*dbd0*/  ULDC.64 UR4, c[0x0][0xc60] ;  /* 0x0003180000047ab9 */ /* 0x000fe20000000a00 */
[----:B0-----:R-:W-:Y:S01]  /*dbe0*/  IMAD.MOV.U32 R0, RZ, RZ, RZ ;  /* 0x000000ffff007224 */ /* 0x001fe200078e00ff */
[----:B------:R-:W-:Y:S01]  /*dbf0*/  UIMAD.WIDE UR4, UR52, 0x4, UR4 ;  /* 0x00000004340478a5 */ /* 0x000fe2000f8e0204 */
[----:B------:R-:W-:Y:S01]  /*dc00*/  ULDC.64 UR6, c[0x0][0xa28] ;  /* 0x00028a0000067ab9 */ /* 0x000fe20000000a00 */
[----:B------:R-:W-:Y:S01]  /*dc10*/  ULDC.64 UR10, c[0x0][0xa20] ;  /* 0x00028800000a7ab9 */ /* 0x000fe20000000a00 */
[----:B-1----:R-:W-:Y:S01]  /*dc20*/  IMAD.MOV.U32 R4, RZ, RZ, RZ ;  /* 0x000000ffff047224 */ /* 0x002fe200078e00ff */
[----:B------:R-:W-:Y:S02]  /*dc30*/  ULDC UR44, c[0x0][0x2e0] ;  /* 0x0000b800002c7ab9 */ /* 0x000fe40000000800 */
[----:B------:R-:W-:Y:S02]  /*dc40*/  IMAD.U32 R2, RZ, RZ, UR4 ;  /* 0x00000004ff027e24 */ /* 0x000fe4000f8e00ff */
[----:B------:R-:W-:Y:S01]  /*dc50*/  IMAD.U32 R3, RZ, RZ, UR5 ;  /* 0x00000005ff037e24 */ /* 0x000fe2000f8e00ff */
[----:B------:R-:W-:-:S04]  /*dc60*/  ULDC.64 UR4, c[0x0][0xa00] ;  /* 0x0002800000047ab9 */ /* 0x000fc80000000a00 */
[----:B------:R-:W2:Y:S01]  /*dc70*/  LDG.E R2, desc[UR46][R2.64] ;  /* 0x0000002e02027981 */ /* 0x000ea2000c1e1900 */
[----:B------:R-:W-:Y:S02]  /*dc80*/  UISETP.NE.U32.AND UP0, UPT, UR4, URZ, UPT ;  /* 0x0000003f0400728c */ /* 0x000fe4000bf05070 */
[----:B------:R-:W-:Y:S02]  /*dc90*/  UISETP.NE.U32.AND UP1, UPT, UR6, URZ, UPT ;  /* 0x0000003f0600728c */ /* 0x000fe4000bf25070 */
[----:B------:R-:W-:-:S06]  /*dca0*/  UISETP.NE.AND.EX UP0, UPT, UR5, URZ, UPT, UP0 ;  /* 0x0000003f0500728c */ /* 0x000fcc000bf05300 */
[----:B------:R-:W-:Y:S02]  /*dcb0*/  PLOP3.LUT P0, PT, PT, PT, UP0, 0x80, 0x0 ;  /* 0x000000000000781c */ /* 0x000fe40003f0f008 */
[----:B--2---:R-:W-:-:S13]  /*dcc0*/  R2UR UR49, R2 ;  /* 0x00000000023172ca */ /* 0x004fda00000e0000 */
[----:B------:R-:W-:Y:S02]  /*dcd0*/  USHF.R.S32.HI UR8, URZ, 0x1f, UR49 ;  /* 0x0000001f3f087899 */ /* 0x000fe40008011431 */
[----:B------:R-:W-:-:S04]  /*dce0*/  @UP0 ULEA UR4, UP2, UR49, UR4, 0x2 ;  /* 0x0000000431040291 */ /* 0x000fc8000f84103f */
[----:B------:R-:W-:Y:S02]  /*dcf0*/  @UP0 ULEA.HI.X UR5, UR49, UR5, UR8, 0x2, UP2 ;  /* 0x0000000531050291 */ /* 0x000fe400090f1408 */
[----:B------:R-:W-:Y:S01]  /*dd00*/  IMAD.U32 R2, RZ, RZ, UR4 ;  /* 0x00000004ff027e24 */ /* 0x000fe2000f8e00ff */
[----:B------:R-:W-:Y:S02]  /*dd10*/  UISETP.NE.AND.EX UP0, UPT, UR7, URZ, UPT, UP1 ;  /* 0x0000003f0700728c */ /* 0x000fe4000bf05310 */
[----:B------:R-:W-:Y:S01]  /*dd20*/  UISETP.NE.U32.AND UP2, UPT, UR10, URZ, UPT ;  /* 0x0000003f0a00728c */ /* 0x000fe2000bf45070 */
[----:B------:R-:W-:-:S03]  /*dd30*/  IMAD.U32 R3, RZ, RZ, UR5 ;  /* 0x00000005ff037e24 */ /* 0x000fc6000f8e00ff */
[----:B------:R-:W-:Y:S02]  /*dd40*/  UISETP.NE.AND.EX UP2, UPT, UR11, URZ, UPT, UP2 ;  /* 0x0000003f0b00728c */ /* 0x000fe4000bf45320 */
[----:B------:R0:W2:Y:S01]  /*dd50*/  @P0 LDG.E R0, desc[UR46][R2.64] ;  /* 0x0000002e02000981 */ /* 0x0000a2000c1e1900 */
[----:B------:R-:W-:Y:S01]  /*dd60*/  USHF.L.U32 UR45, UR49, 0x2, URZ ;  /* 0x00000002312d7899 */ /* 0x000fe2000800063f */
[----:B------:R-:W-:Y:S01]  /*dd70*/  PLOP3.LUT P1, PT, PT, PT, UP0, 0x80, 0x0 ;  /* 0x000000000000781c */ /* 0x000fe20003f2f008 */
[----:B------:R-:W-:Y:S01]  /*dd80*/  @UP0 ULEA UR4, UP1, UR49, UR6, 0x2 ;  /* 0x0000000631040291 */ /* 0x000fe2000f82103f */
[----:B------:R-:W-:Y:S01]  /*dd90*/  PLOP3.LUT P2, PT, PT, PT, UP2, 0x80, 0x0 ;  /* 0x000000000000781c */ /* 0x000fe20003f4f028 */
[----:B------:R-:W-:Y:S02]  /*dda0*/  USHF.L.U64.HI UR48, UR49, 0x2, UR8 ;  /* 0x0000000231307899 */ /* 0x000fe40008010208 */
[----:B------:R-:W-:Y:S02]  /*ddb0*/  @UP0 ULEA.HI.X UR5, UR49, UR7, UR8, 0x2, UP1 ;  /* 0x0000000731050291 */ /* 0x000fe400088f1408 */
[----:B------:R-:W-:Y:S01]  /*ddc0*/  @UP2 UIADD3 UR6, UP3, UR45, UR10, URZ ;  /* 0x0000000a2d062290 */ /* 0x000fe2000ff7e03f */
[----:B0-----:R-:W-:Y:S01]  /*ddd0*/  IMAD.U32 R2, RZ, RZ, UR4 ;  /* 0x00000004ff027e24 */ /* 0x001fe2000f8e00ff */
[----:B------:R-:W-:-:S02]  /*dde0*/  ULDC.64 UR8, c[0x0][0xa08] ;  /* 0x0002820000087ab9 */ /* 0x000fc40000000a00 */
[----:B------:R-:W-:Y:S01]  /*ddf0*/  @UP2 UIADD3.X UR7, UR48, UR11, URZ, UP3, !UPT ;  /* 0x0000000b30072290 */ /* 0x000fe20009ffe43f */
[----:B------:R-:W-:Y:S01]  /*de00*/  IMAD.U32 R3, RZ, RZ, UR5 ;  /* 0x00000005ff037e24 */ /* 0x000fe2000f8e00ff */
[----:B------:R-:W-:Y:S01]  /*de10*/  ISETP.NE.U32.AND P0, PT, RZ, UR8, PT ;  /* 0x00000008ff007c0c */ /* 0x000fe2000bf05070 */
[----:B------:R-:W-:-:S03]  /*de20*/  UIADD3 UR8, UP0, UR45, UR8, URZ ;  /* 0x000000082d087290 */ /* 0x000fc6000ff1e03f */
[----:B------:R-:W-:Y:S01]  /*de30*/  ISETP.NE.AND.EX P0, PT, RZ, UR9, PT, P0 ;  /* 0x00000009ff007c0c */ /* 0x000fe2000bf05300 */
[----:B------:R-:W-:Y:S01]  /*de40*/  UIADD3.X UR4, UR48, UR9, URZ, UP0, !UPT ;  /* 0x0000000930047290 */ /* 0x000fe200087fe43f */
[----:B--2---:R0:W-:Y:S04]  /*de50*/  STL [R1+0xc], R0 ;  /* 0x00000c0001007387 */ /* 0x0041e80000100800 */
[----:B0-----:R0:W2:Y:S02]  /*de60*/  @P1 LDG.E R0, desc[UR46][R2.64] ;  /* 0x0000002e02001981 */ /* 0x0010a4000c1e1900 */
[----:B0-----:R-:W-:Y:S02]  /*de70*/  IMAD.U32 R2, RZ, RZ, UR6 ;  /* 0x00000006ff027e24 */ /* 0x001fe4000f8e00ff */
[----:B------:R-:W-:-:S05]  /*de80*/  IMAD.U32 R3, RZ, RZ, UR7 ;  /* 0x00000007ff037e24 */ /* 0x000fca000f8e00ff */
[----:B------:R0:W3:Y:S02]  /*de90*/  @P2 LDG.E R5, desc[UR46][R2.64] ;  /* 0x0000002e02052981 */ /* 0x0000e4000c1e1900 */
[----:B0-----:R-:W-:Y:S02]  /*dea0*/  IMAD.U32 R2, RZ, RZ, UR8 ;  /* 0x00000008ff027e24 */ /* 0x001fe4000f8e00ff */
[----:B------:R-:W-:Y:S01]  /*deb0*/  IMAD.U32 R3, RZ, RZ, UR4 ;  /* 0x00000004ff037e24 */ /* 0x000fe2000f8e00ff */
[----:B------:R-:W-:-:S04]  /*dec0*/  ULDC.64 UR4, c[0x0][0x3f8] ;  /* 0x0000fe0000047ab9 */ /* 0x000fc80000000a00 */
[----:B------:R0:W5:Y:S01]  /*ded0*/  @P0 LDG.E R4, desc[UR46][R2.64] ;  /* 0x0000002e02040981 */ /* 0x000162000c1e1900 */
[----:B------:R-:W-:-:S03]  /*dee0*/  UISETP.NE.U32.AND UP0, UPT, UR4, URZ, UPT ;  /* 0x0000003f0400728c */ /* 0x000fc6000bf05070 */
[----:B------:R-:W-:Y:S01]  /*def0*/  UMOV UR4, URZ ;  /* 0x0000003f00047c82 */ /* 0x000fe20008000000 */
[----:B------:R-:W-:-:S03]  /*df00*/  UISETP.NE.AND.EX UP0, UPT, UR5, URZ, UPT, UP0 ;  /* 0x0000003f0500728c */ /* 0x000fc6000bf05300 */
[----:B------:R-:W-:Y:S02]  /*df10*/  ULDC UR5, c[0x0][0x404] ;  /* 0x0001010000057ab9 */ /* 0x000fe40000000800 */
[----:B------:R-:W-:-:S04]  /*df20*/  USEL UR5, UR5, 0x1, UP0 ;  /* 0x0000000105057887 */ /* 0x000fc80008000000 */
[----:B------:R-:W-:Y:S01]  /*df30*/  UIMAD UR44, UR5, UR44, URZ ;  /* 0x0000002c052c72a4 */ /* 0x000fe2000f8e023f */
[----:B--2---:R-:W-:-:S06]  /*df40*/  @P1 R2UR UR4, R0 ;  /* 0x00000000000412ca */ /* 0x004fcc00000e0000 */
[----:B---3--:R-:W-:Y:S01]  /*df50*/  @P2 R2UR UR44, R5 ;  /* 0x00000000052c22ca */ /* 0x008fe200000e0000 */
[----:B0-----:R-:W-:-:S14]  /*df60*/  @P2 BRA `(.L_x_305) ;  /* 0x0000000000182947 */ /* 0x001fdc0003800000 */
[----:B------:R-:W-:Y:S05]  /*df70*/  @!P0 BRA `(.L_x_305) ;  /* 0x0000000000148947 */ /* 0x000fea0003800000 */
[----:B------:R-:W2:Y:S04]  /*df80*/  LDG.E R5, desc[UR46][R2.64] ;  /* 0x0000002e02057981 */ /* 0x000ea8000c1e1900 */
[----:B------:R-:W3:Y:S01]  /*df90*/  LDG.E R0, desc[UR46][R2.64+0x4] ;  /* 0x0000042e02007981 */ /* 0x000ee2000c1e1900 */
[----:B--2---:R-:W-:Y:S02]  /*dfa0*/  R2UR UR5, R5 ;  /* 0x00000000050572ca */ /* 0x004fe400000e0000 */
[----:B---3--:R-:W-:-:S13]  /*dfb0*/  R2UR UR44, R0 ;  /* 0x00000000002c72ca */ /* 0x008fda00000e0000 */
[----:B------:R-:W-:-:S12]  /*dfc0*/  UIADD3 UR44, -UR5, UR44, URZ ;  /* 0x0000002c052c7290 */ /* 0x000fd8000fffe13f */
.L_x_305:
[----:B-----5:R-:W-:Y:S01]  /*dfd0*/  VIADD R0, R4, UR4 ;  /* 0x0000000404007c36 */ /* 0x020fe20008000000 */
[----:B------:R-:W-:Y:S01]  /*dfe0*/  UIADD3 UR44, -UR4, UR44, URZ ;  /* 0x0000002c042c7290 */ /* 0x000fe2000fffe13f */
[----:B------:R-:W-:Y:S03]  /*dff0*/  BSSY B6, `(.L_x_306) ;  /* 0x00002fd000067945 */ /* 0x000fe60003800000 */
[----:B------:R0:W-:Y:S01]  /*e000*/  STL [R1+0x8], R0 ;  /* 0x0000080001007387 */ /* 0x0001e20000100800 */
[----:B------:R-:W-:Y:S02]  /*e010*/  UIADD3 UR6, UR44, 0x9f, URZ ;  /* 0x0000009f2c067890 */ /* 0x000fe4000fffe03f */
[----:B------:R-:W-:Y:S02]  /*e020*/  ISETP.LT.AND P0, PT, RZ, UR44, PT ;  /* 0x0000002cff007c0c */ /* 0x000fe4000bf01270 */
[----:B------:R-:W-:-:S04]  /*e030*/  UIMAD.WIDE UR6, UR6, 0x66666667, URZ ;  /* 0x66666667060678a5 */ /* 0x000fc8000f8e023f */
[----:B------:R-:W-:-:S04]  /*e040*/  USHF.R.U32.HI UR43, URZ, 0x1f, UR7 ;  /* 0x0000001f3f2b7899 */ /* 0x000fc80008011607 */
[----:B------:R-:W-:-:S03]  /*e050*/  ULEA.HI.SX32 UR43, UR7, UR43, 0x1a ;  /* 0x0000002b072b7291 */ /* 0x000fc6000f8fd23f */
[----:B0-----:R-:W-:Y:S09]  /*e060*/  @P0 BRA `(.L_x_307) ;  /* 0x0000000000480947 */ /* 0x001ff20003800000 */
[----:B------:R-:W0:Y:S02]  /*e070*/  S2R R0, SR_TID.X ;  /* 0x0000000000007919 */ /* 0x000e240000002100 */
[----:B0-----:R-:W-:-:S04]  /*e080*/  LOP3.LUT R0, R0, 0x7f, RZ, 0xc0, !PT ;  /* 0x0000007f00007812 */ /* 0x001fc800078ec0ff */
[----:B------:R-:W-:-:S13]  /*e090*/  ISETP.NE.AND P0, PT, R0, RZ, PT ;  /* 0x000000ff0000720c */ /* 0x000fda0003f05270 */
[----:B------:R-:W-:Y:S05]  /*e0a0*/  @P0 BRA `(.L_x_308) ;  /* 0x0000002c00c40947 */ /* 0x000fea0003800000 */
[----:B------:R-:W0:Y:S01]  /*e0b0*/  S2R R5, SR_LANEID ;  /* 0x0000000000057919 */ /* 0x000e220000000000 */
[----:B------:R-:W-:Y:S01]  /*e0c0*/  VOTEU.ANY UR4, UPT, PT ;  /* 0x0000000000047886 */ /* 0x000fe200038e0100 */
[----:B------:R-:W1:Y:S01]  /*e0d0*/  LDC.64 R2, c[0x0][0xc38] ;  /* 0x00030e00ff027b82 */ /* 0x000e620000000a00 */
[----:B------:R-:W0:Y:S02]  /*e0e0*/  FLO.U32 R0, UR4 ;  /* 0x0000000400007d00 */ /* 0x000e2400080e0000 */
[----:B0-----:R-:W-:-:S06]  /*e0f0*/  ISETP.EQ.U32.AND P0, PT, R0, R5, PT ;  /* 0x000000050000720c */ /* 0x001fcc0003f02070 */
[----:B------:R-:W1:Y:S07]  /*e100*/  POPC R5, UR4 ;  /* 0x0000000400057d09 */ /* 0x000e6e0008000000 */
[----:B-1----:R-:W2:Y:S01]  /*e110*/  @P0 ATOMG.E.ADD.STRONG.GPU PT, R3, desc[UR46][R2.64], R5 ;  /* 0x00000005020309a8 */ /* 0x002ea200081ee1ee */
[----:B------:R-:W0:Y:S02]  /*e120*/  S2R R4, SR_LTMASK ;  /* 0x0000000000047919 */ /* 0x000e240000003900 */
[----:B0-----:R-:W-:-:S04]  /*e130*/  LOP3.LUT R4, R4, UR4, RZ, 0xc0, !PT ;  /* 0x0000000404047c12 */ /* 0x001fc8000f8ec0ff */
[----:B------:R-:W0:Y:S01]  /*e140*/  POPC R7, R4 ;  /* 0x0000000400077309 */ /* 0x000e220000000000 */
[----:B--2---:R-:W0:Y:S02]  /*e150*/  SHFL.IDX PT, R0, R3, R0, 0x1f ;  /* 0x00001f0003007589 */ /* 0x004e2400000e0000 */
[----:B0-----:R-:W-:-:S05]  /*e160*/  IADD3 R0, R0, UR50, R7 ;  /* 0x0000003200007c10 */ /* 0x001fca000fffe007 */
[----:B------:R2:W-:Y:S01]  /*e170*/  STL [R1], R0 ;  /* 0x0000000001007387 */ /* 0x0005e20000100800 */
[----:B------:R-:W-:Y:S05]  /*e180*/  BRA `(.L_x_308) ;  /* 0x0000002c008c7947 */ /* 0x000fea0003800000 */
.L_x_307:
[----:B------:R-:W0:Y:S01]  /*e190*/  S2UR UR4, SR_CgaCtaId ;  /* 0x00000000000479c3 */ /* 0x000e220000008800 */
[----:B------:R-:W-:Y:S02]  /*e1a0*/  UMOV UR41, 0x400 ;  /* 0x0000040000297882 */ /* 0x000fe40000000000 */
[----:B0-----:R-:W-:-:S04]  /*e1b0*/  ULEA UR41, UR4, UR41, 0x18 ;  /* 0x0000002904297291 */ /* 0x001fc8000f8ec03f */
[----:B------:R-:W-:-:S04]  /*e1c0*/  UIADD3 UR4, UR41, 0x24200, URZ ;  /* 0x0002420029047890 */ /* 0x000fc8000fffe03f */
[----:B------:R-:W-:-:S06]  /*e1d0*/  ULOP3.LUT UP0, URZ, UR4, 0x1bf, URZ, 0xc0, !UPT ;  /* 0x000001bf043f7892 */ /* 0x000fcc000f80c03f */
[----:B------:R-:W-:-:S13]  /*e1e0*/  PLOP3.LUT P0, PT, PT, PT, UP0, 0x80, 0x0 ;  /* 0x000000000000781c */ /* 0x000fda0003f0f008 */
[----:B------:R-:W-:Y:S05]  /*e1f0*/  @!P0 BRA `(.L_x_309) ;  /* 0x0000000000408947 */ /* 0x000fea0003800000 */
[----:B------:R-:W-:Y:S01]  /*e200*/  MOV R2, 0x0 ;  /* 0x0000000000027802 */ /* 0x000fe20000000f00 */
[----:B------:R-:W-:Y:S01]  /*e210*/  ULDC.64 UR6, c[0x4][0xc0] ;  /* 0x0100300000067ab9 */ /* 0x000fe20000000a00 */
[----:B------:R-:W-:Y:S01]  /*e220*/  ULDC.64 UR8, c[0x4][0xc8] ;  /* 0x0100320000087ab9 */ /* 0x000fe20000000a00 */
[----:B------:R-:W-:Y:S01]  /*e230*/  ULDC.64 UR4, c[0x4][0x8] ;  /* 0x0100020000047ab9 */ /* 0x000fe20000000a00 */
[----:B------:R-:W-:Y:S02]  /*e240*/  IMAD.U32 R4, RZ, RZ, UR6 ;  /* 0x00000006ff047e24 */ /* 0x000fe4000f8e00ff */
[----:B------:R-:W0:Y:S01]  /*e250*/  LDC.64 R2, c[0x4][R2] ;  /* 0x0100000002027b82 */ /* 0x000e220000000a00 */
        /* <DEDUP_REMOVED lines=9> */
[----:B0-----:R-:W-:Y:S05]  /*e2f0*/  CALL.ABS.NOINC R2 ;  /* 0x0000000002007343 */ /* 0x001fea0003c00000 */
.L_x_309:
[----:B------:R-:W-:-:S06]  /*e300*/  UIADD3 UR4, UR41, 0xf200, URZ ;  /* 0x0000f20029047890 */ /* 0x000fcc000fffe03f */
[----:B------:R-:W-:-:S05]  /*e310*/  IMAD.U32 R16, RZ, RZ, UR4 ;  /* 0x00000004ff107e24 */ /* 0x000fca000f8e00ff */
[----:B------:R-:W-:-:S13]  /*e320*/  LOP3.LUT P0, RZ, R16, 0x1bf, RZ, 0xc0, !PT ;  /* 0x000001bf10ff7812 */ /* 0x000fda000780c0ff */
        /* <DEDUP_REMOVED lines=17> */
.L_x_310:
        /* <DEDUP_REMOVED lines=20> */
.L_x_311:
        /* <DEDUP_REMOVED lines=18> */
.L_x_312:
[----:B------:R-:W-:Y:S01]  /*e6a0*/  ULDC.64 UR4, c[0x0][0x9f8] ;  /* 0x00027e0000047ab9 */ /* 0x000fe20000000a00 */
[----:B------:R-:W2:Y:S01]  /*e6b0*/  LDL.LU R7, [R1+0xc] ;  /* 0x00000c0001077983 */ /* 0x000ea20000300800 */
[----:B------:R-:W-:Y:S01]  /*e6c0*/  UISETP.NE.U32.AND UP0, UPT, UR4, URZ, UPT ;  /* 0x0000003f0400728c */ /* 0x000fe2000bf05070 */
[----:B------:R-:W-:Y:S01]  /*e6d0*/  IMAD.U32 R19, RZ, RZ, UR49 ;  /* 0x00000031ff137e24 */ /* 0x000fe2000f8e00ff */
[----:B------:R-:W0:Y:S01]  /*e6e0*/  LDC R0, c[0x0][0x428] ;  /* 0x00010a00ff007b82 */ /* 0x000e220000000800 */
[----:B------:R-:W2:Y:S01]  /*e6f0*/  LDL.LU R6, [R1+0x4] ;  /* 0x0000040001067983 */ /* 0x000ea20000300800 */
[----:B------:R-:W-:Y:S01]  /*e700*/  UISETP.NE.AND.EX UP0, UPT, UR5, URZ, UPT, UP0 ;  /* 0x0000003f0500728c */ /* 0x000fe2000bf05300 */
[----:B------:R-:W1:Y:S01]  /*e710*/  S2R R4, SR_TID.X ;  /* 0x0000000000047919 */ /* 0x000e620000002100 */
[----:B------:R-:W-:Y:S01]  /*e720*/  IMAD.U32 R16, RZ, RZ, UR38 ;  /* 0x00000026ff107e24 */ /* 0x000fe2000f8e00ff */
[----:B------:R-:W-:-:S03]  /*e730*/  ULDC.64 UR14, c[0x0][0xa08] ;  /* 0x00028200000e7ab9 */ /* 0x000fc60000000a00 */
[----:B------:R-:W-:-:S05]  /*e740*/  PLOP3.LUT P0, PT, PT, PT, UP0, 0x80, 0x0 ;  /* 0x000000000000781c */ /* 0x000fca0003f0f008 */
[----:B------:R-:W-:-:S04]  /*e750*/  @UP0 UIADD3 UR4, UP1, UR45, UR4, URZ ;  /* 0x000000042d040290 */ /* 0x000fc8000ff3e03f */
[----:B------:R-:W-:Y:S02]  /*e760*/  @UP0 UIADD3.X UR5, UR48, UR5, URZ, UP1, !UPT ;  /* 0x0000000530050290 */ /* 0x000fe40008ffe43f */
[----:B------:R-:W-:-:S04]  /*e770*/  IMAD.U32 R2, RZ, RZ, UR4 ;  /* 0x00000004ff027e24 */ /* 0x000fc8000f8e00ff */
[----:B------:R-:W-:Y:S01]  /*e780*/  IMAD.U32 R3, RZ, RZ, UR5 ;  /* 0x00000005ff037e24 */ /* 0x000fe2000f8e00ff */
[----:B------:R-:W-:-:S04]  /*e790*/  ULDC.64 UR4, c[0x0][0xa00] ;  /* 0x0002800000047ab9 */ /* 0x000fc80000000a00 */
[----:B------:R3:W4:Y:S01]  /*e7a0*/  @P0 LDG.E R19, desc[UR46][R2.64] ;  /* 0x0000002e02130981 */ /* 0x000722000c1e1900 */
[----:B0-----:R-:W-:Y:S01]  /*e7b0*/  ISETP.NE.AND P0, PT, R0, 0x1, PT ;  /* 0x000000010000780c */ /* 0x001fe20003f05270 */
[----:B------:R-:W-:Y:S01]  /*e7c0*/  UMOV UR36, URZ ;  /* 0x0000003f00247c82 */ /* 0x000fe20008000000 */
[----:B------:R-:W-:Y:S01]  /*e7d0*/  UMOV UR6, UR38 ;  /* 0x0000002600067c82 */ /* 0x000fe20008000000 */
[----:B------:R-:W-:Y:S01]  /*e7e0*/  UMOV UR8, 0x80 ;  /* 0x0000008000087882 */ /* 0x000fe20000000000 */
[----:B------:R-:W-:Y:S01]  /*e7f0*/  UMOV UR10, UR38 ;  /* 0x00000026000a7c82 */ /* 0x000fe20008000000 */
[----:B-1----:R-:W-:Y:S01]  /*e800*/  LOP3.LUT R10, R4, 0x7f, RZ, 0xc0, !PT ;  /* 0x0000007f040a7812 */ /* 0x002fe200078ec0ff */
[----:B---3--:R-:W0:Y:S01]  /*e810*/  LDC.64 R2, c[0x0][0x3f8] ;  /* 0x0000fe00ff027b82 */ /* 0x008e220000000a00 */
[----:B------:R-:W-:Y:S02]  /*e820*/  SHF.R.U32.HI R4, RZ, 0x5, R4 ;  /* 0x00000005ff047819 */ /* 0x000fe40000011604 */
[----:B------:R-:W-:-:S02]  /*e830*/  ISETP.NE.AND P1, PT, R10, RZ, PT ;  /* 0x000000ff0a00720c */ /* 0x000fc40003f25270 */
[----:B------:R-:W-:-:S03]  /*e840*/  LOP3.LUT R4, R4, 0x3, RZ, 0xc0, !PT ;  /* 0x0000000304047812 */ /* 0x000fc600078ec0ff */
[----:B------:R-:W1:Y:S08]  /*e850*/  @P0 LDC R0, c[0x0][0x42c] ;  /* 0x00010b00ff000b82 */ /* 0x000e700000000800 */
[----:B------:R-:W3:Y:S01]  /*e860*/  @P0 LDC R5, c[0x0][0x430] ;  /* 0x00010c00ff050b82 */ /* 0x000ee20000000800 */
[----:B------:R-:W-:-:S05]  /*e870*/  VOTEU.ALL UP1, P1 ;  /* 0x00000000003f7886 */ /* 0x000fca0000820000 */
[----:B------:R-:W-:-:S04]  /*e880*/  @!UP1 UIADD3 UR12, UP0, UR54, 0x270, URZ ;  /* 0x00000270360c9890 */ /* 0x000fc8000ff1e03f */
[----:B------:R-:W-:Y:S01]  /*e890*/  @!UP1 UIADD3.X UR13, URZ, UR55, URZ, UP0, !UPT ;  /* 0x000000373f0d9290 */ /* 0x000fe200087fe43f */
[----:B-1----:R-:W-:-:S05]  /*e8a0*/  @P0 IMAD.HI.U32 R0, R0, UR38, RZ ;  /* 0x0000002600000c27 */ /* 0x002fca000f8e00ff */
[----:B---3--:R-:W-:Y:S02]  /*e8b0*/  @P0 SHF.R.U32.HI R16, RZ, R5, R0 ;  /* 0x00000005ff100219 */ /* 0x008fe40000011600 */
[----:B------:R-:W-:Y:S01]  /*e8c0*/  ISETP.NE.U32.AND P0, PT, RZ, UR4, PT ;  /* 0x00000004ff007c0c */ /* 0x000fe2000bf05070 */
[----:B------:R-:W-:-:S03]  /*e8d0*/  UMOV UR4, 0x40 ;  /* 0x0000004000047882 */ /* 0x000fc60000000000 */
[----:B------:R-:W-:Y:S01]  /*e8e0*/  ISETP.NE.AND.EX P0, PT, RZ, UR5, PT, P0 ;  /* 0x00000005ff007c0c */ /* 0x000fe2000bf05300 */
[----:B--2---:R-:W-:-:S03]  /*e8f0*/  IMAD R6, R6, 0x80, R7 ;  /* 0x0000008006067824 */ /* 0x004fc600078e0207 */
[----:B------:R-:W-:Y:S02]  /*e900*/  SEL R7, RZ, UR49, P0 ;  /* 0x00000031ff077c07 */ /* 0x000fe40008000000 */
[----:B0-----:R-:W-:Y:S01]  /*e910*/  LOP3.LUT P0, RZ, R2, UR14, RZ, 0xfc, !PT ;  /* 0x0000000e02ff7c12 */ /* 0x001fe2000f80fcff */
[----:B------:R-:W-:Y:S01]  /*e920*/  UMOV UR14, 0xffffffff ;  /* 0xffffffff000e7882 */ /* 0x000fe20000000000 */
[----:B------:R-:W-:Y:S02]  /*e930*/  R2UR UR37, R6 ;  /* 0x00000000062572ca */ /* 0x000fe400000e0000 */
[----:B------:R-:W-:Y:S02]  /*e940*/  R2UR UR39, R7 ;  /* 0x00000000072772ca */ /* 0x000fe400000e0000 */
[----:B------:R-:W-:-:S09]  /*e950*/  LOP3.LUT P0, RZ, R3, UR15, RZ, 0xfc, P0 ;  /* 0x0000000f03ff7c12 */ /* 0x000fd2000800fcff */
[----:B------:R-:W-:Y:S01]  /*e960*/  UMOV UR5, UR37 ;  /* 0x0000002500057c82 */ /* 0x000fe20008000000 */
[----:B------:R-:W-:Y:S01]  /*e970*/  UMOV UR9, UR37 ;  /* 0x0000002500097c82 */ /* 0x000fe20008000000 */
[----:B------:R-:W-:Y:S01]  /*e980*/  UMOV UR7, UR39 ;  /* 0x0000002700077c82 */ /* 0x000fe20008000000 */
[----:B------:R-:W-:Y:S01]  /*e990*/  UMOV UR11, UR39 ;  /* 0x00000027000b7c82 */ /* 0x000fe20008000000 */
[----:B------:R0:W-:Y:S01]  /*e9a0*/  @!UP1 UTMAPF.L2.4D [UR36], [UR12] ;  /* 0x000000240c0095b8 */ /* 0x0001e20008018000 */
[----:B----4-:R-:W-:Y:S02]  /*e9b0*/  SHF.R.S32.HI R20, RZ, 0x1f, R19 ;  /* 0x0000001fff147819 */ /* 0x010fe40000011413 */
[----:B------:R-:W-:Y:S01]  /*e9c0*/  SEL R0, R19, RZ, !P0 ;  /* 0x000000ff13007207 */ /* 0x000fe20004000000 */
[----:B------:R0:W-:Y:S01]  /*e9d0*/  @!UP1 UTMAPF.L2.4D [UR4], [UR12] ;  /* 0x000000040c0095b8 */ /* 0x0001e20008018000 */
[----:B------:R0:W-:Y:S02]  /*e9e0*/  @!UP1 UTMAPF.L2.4D [UR8], [UR12] ;  /* 0x000000080c0095b8 */ /* 0x0001e40008018000 */
[----:B0-----:R-:W-:Y:S05]  /*e9f0*/  BRA.DIV UR14, `(.L_x_313) ;  /* 0x000000360e6c7947 */ /* 0x001fea000b800000 */
[----:B------:R0:W1:Y:S02]  /*ea00*/  SHFL.IDX PT, R14, R4, RZ, 0x1f ;  /* 0x00001fff040e7589 */ /* 0x00006400000e0000 */
.L_x_385:
[----:B-1----:R-:W-:Y:S02]  /*ea10*/  ISETP.NE.AND P0, PT, R14, RZ, PT ;  /* 0x000000ff0e00720c */ /* 0x002fe40003f05270 */
[----:B------:R-:W-:-:S11]  /*ea20*/  PLOP3.LUT P6, PT, PT, PT, PT, 0x8, 0x0 ;  /* 0x000000000000781c */ /* 0x000fd60003fce170 */
[----:B------:R-:W-:Y:S05]  /*ea30*/  @P0 BRA `(.L_x_314) ;  /* 0x00000008000c0947 */ /* 0x000fea0003800000 */
[----:B------:R-:W-:-:S06]  /*ea40*/  UIADD3 UR4, UR43, -0x1, URZ ;  /* 0xffffffff2b047890 */ /* 0x000fcc000fffe03f */
[----:B------:R-:W-:Y:S01]  /*ea50*/  IMAD.U32 R8, RZ, RZ, UR4 ;  /* 0x00000004ff087e24 */ /* 0x000fe2000f8e00ff */
[----:B------:R-:W-:-:S03]  /*ea60*/  UMOV UR4, 0xffffffff ;  /* 0xffffffff00047882 */ /* 0x000fc60000000000 */
[----:B------:R-:W-:Y:S05]  /*ea70*/  BRA.DIV UR4, `(.L_x_315) ;  /* 0x00000036046c7947 */ /* 0x000fea000b800000 */
[----:B------:R-:W-:-:S13]  /*ea80*/  ELECT P6, URZ, PT ;  /* 0x00000000003f782f */ /* 0x000fda00038c0000 */
.L_x_388:
[----:B------:R-:W-:Y:S05]  /*ea90*/  @!P6 BRA `(.L_x_316) ;  /* 0x000000040078e947 */ /* 0x000fea0003800000 */
[----:B------:R-:W-:-:S04]  /*eaa0*/  ISETP.NE.U32.AND P0, PT, R2, RZ, PT ;  /* 0x000000ff0200720c */ /* 0x000fc80003f05070 */
[----:B------:R-:W-:-:S13]  /*eab0*/  ISETP.NE.AND.EX P0, PT, R3, RZ, PT, P0 ;  /* 0x000000ff0300720c */ /* 0x000fda0003f05300 */
[----:B------:R-:W-:Y:S05]  /*eac0*/  @!P0 BRA `(.L_x_317) ;  /* 0x0000000000448947 */ /* 0x000fea0003800000 */
[----:B------:R-:W1:Y:S01]  /*ead0*/  LDC R9, c[0x0][0x41c] ;  /* 0x00010700ff097b82 */ /* 0x000e620000000800 */
[----:B------:R-:W-:Y:S01]  /*eae0*/  ULDC.64 UR4, c[0x0][0x408] ;  /* 0x0001020000047ab9 */ /* 0x000fe20000000a00 */
[----:B-1----:R-:W-:-:S13]  /*eaf0*/  ISETP.NE.AND P0, PT, R9, 0x1, PT ;  /* 0x000000010900780c */ /* 0x002fda0003f05270 */
[----:B0-----:R-:W0:Y:S02]  /*eb00*/  @P0 LDC.64 R4, c[0x0][0x420] ;  /* 0x00010800ff040b82 */ /* 0x001e240000000a00 */
[----:B0-----:R-:W-:-:S04]  /*eb10*/  @P0 IMAD.HI.U32 R0, R8, R4, RZ ;  /* 0x0000000408000227 */ /* 0x001fc800078e00ff */
        /* <DEDUP_REMOVED lines=12> */
.L_x_317:
[----:B0-----:R-:W-:Y:S02]  /*ebe0*/  LEA R4, R17, UR41, 0x3 ;  /* 0x0000002911047c11 */ /* 0x001fe4000f8e18ff */
[----:B-1----:R-:W-:Y:S02]  /*ebf0*/  SHF.L.U32 R3, R18, 0x1f, RZ ;  /* 0x0000001f12037819 */ /* 0x002fe400000006ff */
[----:B------:R-:W-:Y:S02]  /*ec00*/  ISETP.NE.AND P0, PT, R10, RZ, PT ;  /* 0x000000ff0a00720c */ /* 0x000fe40003f05270 */
[----:B------:R-:W0:Y:S02]  /*ec10*/  SYNCS.PHASECHK.TRANS64.TRYWAIT P2, [R4+URZ+0x33480], R3 ;  /* 0x03348003040075a7 */ /* 0x000e24000804017f */
[----:B0-----:R-:W-:Y:S09]  /*ec20*/  @!P2 BRA `(.L_x_318) ;  /* 0x000000340020a947 */ /* 0x001ff20003800000 */
.L_x_389:
[----:B------:R-:W-:Y:S05]  /*ec30*/  @P0 BRA `(.L_x_319) ;  /* 0x00000000001c0947 */ /* 0x000fea0003800000 */
[----:B------:R-:W1:Y:S01]  /*ec40*/  S2R R2, SR_TID.X ;  /* 0x0000000000027919 */ /* 0x000e620000002100 */
[----:B------:R-:W-:-:S04]  /*ec50*/  IMAD.MOV.U32 R5, RZ, RZ, 0x7800 ;  /* 0x00007800ff057424 */ /* 0x000fc800078e00ff */
[----:B------:R2:W-:Y:S01]  /*ec60*/  SYNCS.ARRIVE.TRANS64 RZ, [R4+URZ+0x33470], R5 ;  /* 0x0334700504ff79a7 */ /* 0x0005e2000800003f */
[----:B-1----:R-:W-:-:S04]  /*ec70*/  LOP3.LUT R2, R2, 0x1f, RZ, 0xc0, !PT ;  /* 0x0000001f02027812 */ /* 0x002fc800078ec0ff */
[----:B------:R-:W-:-:S13]  /*ec80*/  ISETP.NE.AND P2, PT, R2, RZ, PT ;  /* 0x000000ff0200720c */ /* 0x000fda0003f45270 */
[----:B--2---:R-:W-:Y:S05]  /*ec90*/  @!P2 BRA `(.L_x_319) ;  /* 0x000000000004a947 */ /* 0x004fea0003800000 */
[----:B------:R-:W-:Y:S01]  /*eca0*/  BPT.TRAP 0x1 ;  /* 0x000000040000795c */ /* 0x000fe20000300000 */
.L_x_319:
[----:B------:R-:W2:Y:S01]  /*ecb0*/  LDL R5, [R1+0x8] ;  /* 0x0000080001057983 */ /* 0x000ea20000100800 */
[----:B------:R-:W-:Y:S01]  /*ecc0*/  IMAD.U32 R2, RZ, RZ, UR41 ;  /* 0x00000029ff027e24 */ /* 0x000fe2000f8e00ff */
[----:B------:R-:W-:Y:S01]  /*ecd0*/  R2UR UR9, R4 ;  /* 0x00000000040972ca */ /* 0x000fe200000e0000 */
[----:B------:R-:W-:Y:S01]  /*ece0*/  UIADD3 UR4, UP0, UR54, 0x470, URZ ;  /* 0x0000047036047890 */ /* 0x000fe2000ff1e03f */
[----:B------:R-:W-:Y:S01]  /*ecf0*/  R2UR UR12, R16 ;  /* 0x00000000100c72ca */ /* 0x000fe200000e0000 */
[----:B------:R-:W-:Y:S01]  /*ed00*/  IMAD R2, R17, 0x7800, R2 ;  /* 0x0000780011027824 */ /* 0x000fe200078e0202 */
[----:B-----5:R-:W-:Y:S01]  /*ed10*/  R2UR UR13, R0 ;  /* 0x00000000000d72ca */ /* 0x020fe200000e0000 */
[----:B------:R-:W-:Y:S01]  /*ed20*/  UIADD3.X UR5, URZ, UR55, URZ, UP0, !UPT ;  /* 0x000000373f057290 */ /* 0x000fe200087fe43f */
[----:B------:R-:W-:Y:S02]  /*ed30*/  UMOV UR10, URZ ;  /* 0x0000003f000a7c82 */ /* 0x000fe40008000000 */
[----:B------:R-:W-:Y:S01]  /*ed40*/  R2UR UR15, R2 ;  /* 0x00000000020f72ca */ /* 0x000fe200000e0000 */
[----:B------:R-:W-:Y:S01]  /*ed50*/  UMOV UR6, 0x0 ;  /* 0x0000000000067882 */ /* 0x000fe20000000000 */
[----:B------:R-:W-:Y:S01]  /*ed60*/  UMOV UR7, 0x14f00000 ;  /* 0x14f0000000077882 */ /* 0x000fe20000000000 */
[----:B------:R-:W-:-:S02]  /*ed70*/  UMOV UR16, 0x40 ;  /* 0x0000004000107882 */ /* 0x000fc40000000000 */
[----:B------:R-:W-:-:S08]  /*ed80*/  UIADD3 UR9, UR9, 0x33470, URZ ;  /* 0x0003347009097890 */ /* 0x000fd0000fffe03f */
[----:B------:R-:W-:Y:S02]  /*ed90*/  UIADD3 UR8, UR15, 0xf200, URZ ;  /* 0x0000f2000f087890 */ /* 0x000fe4000fffe03f */
[----:B------:R-:W-:Y:S02]  /*eda0*/  UIADD3 UR14, UR15, 0x11a00, URZ ;  /* 0x00011a000f0e7890 */ /* 0x000fe4000fffe03f */
[----:B------:R-:W-:Y:S01]  /*edb0*/  UIADD3 UR15, UR15, 0x14200, URZ ;  /* 0x000142000f0f7890 */ /* 0x000fe2000fffe03f */
[----:B--2---:R-:W-:-:S05]  /*edc0*/  IMAD R8, R8, 0xa0, R5 ;  /* 0x000000a008087824 */ /* 0x004fca00078e0205 */
[----:B------:R-:W-:-:S13]  /*edd0*/  R2UR UR11, R8 ;  /* 0x00000000080b72ca */ /* 0x000fda00000e0000 */
        /* <DEDUP_REMOVED lines=8> */
[----:B------:R-:W2:Y:S02]  /*ee60*/  SYNCS.PHASECHK.TRANS64.TRYWAIT P2, [R4+URZ+0x33440], R3 ;  /* 0x03344003040075a7 */ /* 0x000ea4000804017f */
[----:B-12---:R-:W-:Y:S05]  /*ee70*/  @!P2 BRA `(.L_x_320) ;  /* 0x0000003000a0a947 */ /* 0x006fea0003800000 */
.L_x_390:
[----:B------:R-:W-:Y:S05]  /*ee80*/  @P0 BRA `(.L_x_321) ;  /* 0x00000000001c0947 */ /* 0x000fea0003800000 */
[----:B------:R-:W2:Y:S01]  /*ee90*/  S2R R5, SR_TID.X ;  /* 0x0000000000057919 */ /* 0x000ea20000002100 */
[----:B01----:R-:W-:-:S04]  /*eea0*/  IMAD.MOV.U32 R3, RZ, RZ, 0x7800 ;  /* 0x00007800ff037424 */ /* 0x003fc800078e00ff */
[----:B------:R3:W-:Y:S01]  /*eeb0*/  SYNCS.ARRIVE.TRANS64 RZ, [R4+URZ+0x33430], R3 ;  /* 0x0334300304ff79a7 */ /* 0x0007e2000800003f */
[----:B--2---:R-:W-:-:S04]  /*eec0*/  LOP3.LUT R5, R5, 0x1f, RZ, 0xc0, !PT ;  /* 0x0000001f05057812 */ /* 0x004fc800078ec0ff */
[----:B------:R-:W-:-:S13]  /*eed0*/  ISETP.NE.AND P0, PT, R5, RZ, PT ;  /* 0x000000ff0500720c */ /* 0x000fda0003f05270 */
[----:B---3--:R-:W-:Y:S05]  /*eee0*/  @!P0 BRA `(.L_x_321) ;  /* 0x0000000000048947 */ /* 0x008fea0003800000 */
[----:B------:R-:W-:Y:S01]  /*eef0*/  BPT.TRAP 0x1 ;  /* 0x000000040000795c */ /* 0x000fe20000300000 */
.L_x_321:
        /* <DEDUP_REMOVED lines=16> */
[----:B--2---:R-:W-:Y:S01]  /*f000*/  UMOV UR8, UR14 ;  /* 0x0000000e00087c82 */ /* 0x004fe20008000000 */
[----:B------:R-:W-:Y:S01]  /*f010*/  UMOV UR10, UR16 ;  /* 0x00000010000a7c82 */ /* 0x000fe20008000000 */
[----:B------:R-:W-:Y:S01]  /*f020*/  UMOV UR14, 0x80 ;  /* 0x00000080000e7882 */ /* 0x000fe20000000000 */
[----:B------:R2:W-:Y:S02]  /*f030*/  UTMALDG.4D [UR8], [UR4], desc[UR6] ;  /* 0x00000608040075b4 */ /* 0x0005e40008019000 */
[----:B--2---:R-:W-:Y:S01]  /*f040*/  UMOV UR8, UR15 ;  /* 0x0000000f00087c82 */ /* 0x004fe20008000000 */
[----:B------:R-:W-:Y:S02]  /*f050*/  UMOV UR10, UR14 ;  /* 0x0000000e000a7c82 */ /* 0x000fe40008000000 */
[----:B------:R2:W-:Y:S02]  /*f060*/  UTMALDG.4D [UR8], [UR4], desc[UR6] ;  /* 0x00000608040075b4 */ /* 0x0005e40008019000 */
[----:B--2---:R-:W-:Y:S01]  /*f070*/  NOP ;  /* 0x0000000000007918 */ /* 0x004fe20000000000 */
.L_x_316:
        /* <DEDUP_REMOVED lines=13> */
[C---:B------:R-:W-:Y:S01]  /*f150*/  @P0 R2UR UR27, R6.reuse ;  /* 0x00000000061b02ca */ /* 0x040fe200000e0000 */
[----:B------:R-:W-:Y:S01]  /*f160*/  UMOV UR7, 0x12f00000 ;  /* 0x12f0000000077882 */ /* 0x000fe20000000000 */
[C---:B------:R-:W-:Y:S01]  /*f170*/  @P0 R2UR UR29, R7.reuse ;  /* 0x00000000071d02ca */ /* 0x040fe200000e0000 */
[----:B------:R-:W-:Y:S01]  /*f180*/  UMOV UR10, URZ ;  /* 0x0000003f000a7c82 */ /* 0x000fe20008000000 */
[----:B------:R-:W-:Y:S01]  /*f190*/  @P0 R2UR UR19, R6 ;  /* 0x00000000061302ca */ /* 0x000fe200000e0000 */
[----:B------:R-:W-:Y:S01]  /*f1a0*/  UMOV UR12, UR38 ;  /* 0x00000026000c7c82 */ /* 0x000fe20008000000 */
[----:B------:R-:W-:Y:S01]  /*f1b0*/  @P0 R2UR UR21, R7 ;  /* 0x00000000071502ca */ /* 0x000fe200000e0000 */
[----:B------:R-:W-:Y:S01]  /*f1c0*/  UMOV UR26, 0x40 ;  /* 0x00000040001a7882 */ /* 0x000fe20000000000 */
[----:B------:R2:W-:Y:S01]  /*f1d0*/  @P0 SYNCS.ARRIVE.TRANS64 RZ, [UR41+0x33400], R2 ;  /* 0x03340002ffff09a7 */ /* 0x0005e20008000029 */
[----:B------:R-:W-:Y:S01]  /*f1e0*/  UMOV UR28, UR38 ;  /* 0x00000026001c7c82 */ /* 0x000fe20008000000 */
[----:B------:R-:W-:Y:S01]  /*f1f0*/  UMOV UR25, UR9 ;  /* 0x0000000900197c82 */ /* 0x000fe20008000000 */
[----:B------:R-:W-:Y:S01]  /*f200*/  UMOV UR18, 0x80 ;  /* 0x0000008000127882 */ /* 0x000fe20000000000 */
[----:B------:R-:W-:Y:S01]  /*f210*/  UMOV UR20, UR38 ;  /* 0x0000002600147c82 */ /* 0x000fe20008000000 */
[----:B------:R2:W-:Y:S01]  /*f220*/  UTMALDG.4D [UR8], [UR4], desc[UR6] ;  /* 0x00000608040075b4 */ /* 0x0005e20008019000 */
[----:B------:R-:W-:Y:S01]  /*f230*/  UMOV UR17, UR9 ;  /* 0x0000000900117c82 */ /* 0x000fe20008000000 */
[----:B------:R2:W-:Y:S04]  /*f240*/  UTMALDG.4D [UR24], [UR4], desc[UR6] ;  /* 0x00000618040075b4 */ /* 0x0005e80008019000 */
[----:B------:R2:W-:Y:S02]  /*f250*/  UTMALDG.4D [UR16], [UR4], desc[UR6] ;  /* 0x00000610040075b4 */ /* 0x0005e40008019000 */
[----:B--2---:R-:W-:Y:S01]  /*f260*/  NOP ;  /* 0x0000000000007918 */ /* 0x004fe20000000000 */
.L_x_314:
[----:B01----:R-:W2:Y:S01]  /*f270*/  LDL.LU R3, [R1+0x18] ;  /* 0x0000180001037983 */ /* 0x003ea20000300800 */
[----:B------:R-:W-:Y:S01]  /*f280*/  BSSY B0, `(.L_x_322) ;  /* 0x0000009000007945 */ /* 0x000fe20003800000 */
[----:B--2---:R-:W-:-:S05]  /*f290*/  VIADD R3, R3, 0x1 ;  /* 0x0000000103037836 */ /* 0x004fca0000000000 */
[----:B------:R-:W-:Y:S01]  /*f2a0*/  LEA.HI R2, R3, R3, RZ, 0x1 ;  /* 0x0000000303027211 */ /* 0x000fe200078f08ff */
[----:B------:R0:W-:Y:S03]  /*f2b0*/  STL [R1+0x18], R3 ;  /* 0x0000180301007387 */ /* 0x0001e60000100800 */
[----:B------:R-:W-:-:S05]  /*f2c0*/  LOP3.LUT R2, R2, 0xfffffffe, RZ, 0xc0, !PT ;  /* 0xfffffffe02027812 */ /* 0x000fca00078ec0ff */
[----:B------:R-:W-:-:S05]  /*f2d0*/  IMAD.IADD R2, R3, 0x1, -R2 ;  /* 0x0000000103027824 */ /* 0x000fca00078e0a02 */
[----:B------:R-:W-:-:S04]  /*f2e0*/  SHF.L.U32 R2, R2, 0x1f, RZ ;  /* 0x0000001f02027819 */ /* 0x000fc800000006ff */
[----:B------:R-:W1:Y:S02]  /*f2f0*/  SYNCS.PHASECHK.TRANS64.TRYWAIT P0, [UR41+0x33420], R2 ;  /* 0x03342002ff0075a7 */ /* 0x000e640008000169 */
[----:B01----:R-:W-:Y:S05]  /*f300*/  @!P0 BRA `(.L_x_323) ;  /* 0x0000002c00908947 */ /* 0x003fea0003800000 */
.L_x_391:
[----:B------:R-:W-:Y:S05]  /*f310*/  BSYNC B0 ;  /* 0x0000000000007941 */ /* 0x000fea0003800000 */
.L_x_322:
[----:B------:R-:W-:-:S06]  /*f320*/  UISETP.GE.AND UP0, UPT, UR44, 0xa1, UPT ;  /* 0x000000a12c00788c */ /* 0x000fcc000bf06270 */
[----:B------:R-:W-:-:S13]  /*f330*/  PLOP3.LUT P0, PT, PT, PT, UP0, 0x80, 0x0 ;  /* 0x000000000000781c */ /* 0x000fda0003f0f008 */
[----:B------:R-:W-:Y:S05]  /*f340*/  @!P0 BRA `(.L_x_324) ;  /* 0x0000001000c88947 */ /* 0x000fea0003800000 */
[----:B------:R-:W-:Y:S01]  /*f350*/  UIADD3 UR4, UR43, -0x2, URZ ;  /* 0xfffffffe2b047890 */ /* 0x000fe2000fffe03f */
[----:B0-----:R-:W-:Y:S02]  /*f360*/  IMAD.MOV.U32 R2, RZ, RZ, R18 ;  /* 0x000000ffff027224 */ /* 0x001fe400078e0012 */
[----:B------:R-:W-:-:S03]  /*f370*/  IMAD.MOV.U32 R8, RZ, RZ, R17 ;  /* 0x000000ffff087224 */ /* 0x000fc600078e0011 */
[----:B------:R-:W-:-:S07]  /*f380*/  IMAD.U32 R3, RZ, RZ, UR4 ;  /* 0x00000004ff037e24 */ /* 0x000fce000f8e00ff */
.L_x_348:
[----:B------:R-:W-:Y:S01]  /*f390*/  VIADD R17, R8, 0x1 ;  /* 0x0000000108117836 */ /* 0x000fe20000000000 */
[----:B------:R-:W-:Y:S05]  /*f3a0*/  YIELD ;  /* 0x0000000000007946 */ /* 0x000fea0003800000 */
[----:B------:R-:W-:Y:S01]  /*f3b0*/  ISETP.NE.AND P0, PT, R17, 0x2, PT ;  /* 0x000000021100780c */ /* 0x000fe20003f05270 */
[----:B------:R-:W-:Y:S03]  /*f3c0*/  BSSY B0, `(.L_x_325) ;  /* 0x00000a5000007945 */ /* 0x000fe60003800000 */
[----:B------:R-:W-:-:S02]  /*f3d0*/  SEL R5, RZ, 0x1, P0 ;  /* 0x00000001ff057807 */ /* 0x000fc40000000000 */
[----:B------:R-:W-:Y:S02]  /*f3e0*/  SEL R17, R17, RZ, P0 ;  /* 0x000000ff11117207 */ /* 0x000fe40000000000 */
[----:B------:R-:W-:Y:S01]  /*f3f0*/  LOP3.LUT R18, R2, R5, RZ, 0x3c, !PT ;  /* 0x0000000502127212 */ /* 0x000fe200078e3cff */
[----:B------:R-:W-:Y:S06]  /*f400*/  @!P6 BRA `(.L_x_326) ;  /* 0x000000080080e947 */ /* 0x000fec0003800000 */
[----:B------:R-:W-:Y:S01]  /*f410*/  ULDC.64 UR4, c[0x0][0x3f8] ;  /* 0x0000fe0000047ab9 */ /* 0x000fe20000000a00 */
[----:B------:R-:W-:Y:S01]  /*f420*/  IMAD.MOV.U32 R9, RZ, RZ, R3 ;  /* 0x000000ffff097224 */ /* 0x000fe200078e0003 */
[----:B------:R-:W-:-:S04]  /*f430*/  ISETP.NE.U32.AND P0, PT, RZ, UR4, PT ;  /* 0x00000004ff007c0c */ /* 0x000fc8000bf05070 */
[----:B------:R-:W-:-:S13]  /*f440*/  ISETP.NE.AND.EX P0, PT, RZ, UR5, PT, P0 ;  /* 0x00000005ff007c0c */ /* 0x000fda000bf05300 */
[----:B------:R-:W-:Y:S05]  /*f450*/  @!P0 BRA `(.L_x_327) ;  /* 0x0000000000448947 */ /* 0x000fea0003800000 */
[----:B------:R-:W0:Y:S01]  /*f460*/  LDC R0, c[0x0][0x41c] ;  /* 0x00010700ff007b82 */ /* 0x000e220000000800 */
[----:B------:R-:W-:Y:S01]  /*f470*/  ULDC.64 UR6, c[0x0][0x408] ;  /* 0x0001020000067ab9 */ /* 0x000fe20000000a00 */
[----:B0-----:R-:W-:-:S13]  /*f480*/  ISETP.NE.AND P0, PT, R0, 0x1, PT ;  /* 0x000000010000780c */ /* 0x001fda0003f05270 */
[----:B------:R-:W0:Y:S02]  /*f490*/  @P0 LDC.64 R4, c[0x0][0x420] ;  /* 0x00010800ff040b82 */ /* 0x000e240000000a00 */
        /* <DEDUP_REMOVED lines=9> */
[----:B------:R-:W-:-:S03]  /*f530*/  LEA R6, P0, R4, UR4, 0x2 ;  /* 0x0000000404067c11 */ /* 0x000fc6000f8010ff */
[----:B------:R-:W-:-:S05]  /*f540*/  IMAD.IADD R0, R0, 0x1, R5 ;  /* 0x0000000100007824 */ /* 0x000fca00078e0205 */
[----:B------:R-:W-:-:S05]  /*f550*/  LEA.HI.X R7, R4, UR5, R0, 0x2, P0 ;  /* 0x0000000504077c11 */ /* 0x000fca00080f1400 */
[----:B------:R0:W5:Y:S02]  /*f560*/  LDG.E R0, desc[UR46][R6.64] ;  /* 0x0000002e06007981 */ /* 0x000164000c1e1900 */
.L_x_327:
[----:B------:R-:W1:Y:S01]  /*f570*/  S2R R4, SR_TID.X ;  /* 0x0000000000047919 */ /* 0x000e620000002100 */
[----:B0-----:R-:W-:Y:S01]  /*f580*/  LEA R6, R17, UR41, 0x3 ;  /* 0x0000002911067c11 */ /* 0x001fe2000f8e18ff */
[----:B------:R-:W-:Y:S01]  /*f590*/  BSSY B1, `(.L_x_328) ;  /* 0x0000006000017945 */ /* 0x000fe20003800000 */
[----:B-1----:R-:W-:Y:S02]  /*f5a0*/  LOP3.LUT R5, R4, 0x7f, RZ, 0xc0, !PT ;  /* 0x0000007f04057812 */ /* 0x002fe400078ec0ff */
[----:B------:R-:W-:Y:S02]  /*f5b0*/  SHF.L.U32 R4, R18, 0x1f, RZ ;  /* 0x0000001f12047819 */ /* 0x000fe400000006ff */
[----:B------:R-:W-:Y:S02]  /*f5c0*/  ISETP.NE.AND P2, PT, R5, RZ, PT ;  /* 0x000000ff0500720c */ /* 0x000fe40003f45270 */
[----:B------:R-:W0:Y:S02]  /*f5d0*/  SYNCS.PHASECHK.TRANS64.TRYWAIT P0, [R6+URZ+0x33480], R4 ;  /* 0x03348004060075a7 */ /* 0x000e24000800017f */
[----:B0-----:R-:W-:Y:S09]  /*f5e0*/  @!P0 BRA `(.L_x_329) ;  /* 0x0000002800f08947 */ /* 0x001ff20003800000 */
.L_x_392:
[----:B------:R-:W-:Y:S05]  /*f5f0*/  BSYNC B1 ;  /* 0x0000000000017941 */ /* 0x000fea0003800000 */
.L_x_328:
[----:B------:R-:W-:Y:S04]  /*f600*/  BSSY B1, `(.L_x_330) ;  /* 0x0000009000017945 */ /* 0x000fe80003800000 */
[----:B------:R-:W-:Y:S05]  /*f610*/  @P2 BRA `(.L_x_331) ;  /* 0x00000000001c2947 */ /* 0x000fea0003800000 */
[----:B------:R-:W1:Y:S02]  /*f620*/  S2R R5, SR_TID.X ;  /* 0x0000000000057919 */ /* 0x000e640000002100 */
[----:B-1----:R-:W-:Y:S01]  /*f630*/  LOP3.LUT R7, R5, 0x1f, RZ, 0xc0, !PT ;  /* 0x0000001f05077812 */ /* 0x002fe200078ec0ff */
[----:B------:R-:W-:-:S03]  /*f640*/  IMAD.MOV.U32 R5, RZ, RZ, 0x7800 ;  /* 0x00007800ff057424 */ /* 0x000fc600078e00ff */
[----:B------:R-:W-:Y:S01]  /*f650*/  ISETP.NE.AND P0, PT, R7, RZ, PT ;  /* 0x000000ff0700720c */ /* 0x000fe20003f05270 */
[----:B------:R1:W-:-:S12]  /*f660*/  SYNCS.ARRIVE.TRANS64 RZ, [R6+URZ+0x33470], R5 ;  /* 0x0334700506ff79a7 */ /* 0x0003d8000800003f */
[----:B-1----:R-:W-:Y:S05]  /*f670*/  @!P0 BRA `(.L_x_331) ;  /* 0x0000000000048947 */ /* 0x002fea0003800000 */
[----:B------:R-:W-:Y:S01]  /*f680*/  BPT.TRAP 0x1 ;  /* 0x000000040000795c */ /* 0x000fe20000300000 */
.L_x_331:
[----:B------:R-:W-:Y:S05]  /*f690*/  BSYNC B1 ;  /* 0x0000000000017941 */ /* 0x000fea0003800000 */
.L_x_330:
[----:B------:R-:W2:Y:S01]  /*f6a0*/  LDL R5, [R1+0x8] ;  /* 0x0000080001057983 */ /* 0x000ea20000100800 */
[----:B------:R-:W-:Y:S01]  /*f6b0*/  IMAD.MOV.U32 R13, RZ, RZ, RZ ;  /* 0x000000ffff0d7224 */ /* 0x000fe200078e00ff */
[----:B------:R-:W-:Y:S01]  /*f6c0*/  R2UR UR12, R16 ;  /* 0x00000000100c72ca */ /* 0x000fe200000e0000 */
[----:B------:R-:W-:Y:S01]  /*f6d0*/  IMAD.U32 R7, RZ, RZ, UR41 ;  /* 0x00000029ff077e24 */ /* 0x000fe2000f8e00ff */
[----:B------:R-:W-:Y:S01]  /*f6e0*/  UIADD3 UR4, UP0, UR54, 0x470, URZ ;  /* 0x0000047036047890 */ /* 0x000fe2000ff1e03f */
[----:B------:R-:W-:Y:S01]  /*f6f0*/  PLOP3.LUT P0, PT, PT, PT, PT, 0x80, 0x0 ;  /* 0x000000000000781c */ /* 0x000fe20003f0f070 */
[----:B------:R-:W-:Y:S01]  /*f700*/  UMOV UR6, 0x0 ;  /* 0x0000000000067882 */ /* 0x000fe20000000000 */
[----:B------:R-:W-:Y:S01]  /*f710*/  R2UR UR10, R13 ;  /* 0x000000000d0a72ca */ /* 0x000fe200000e0000 */
[----:B------:R-:W-:Y:S01]  /*f720*/  IMAD R7, R17, 0x7800, R7 ;  /* 0x0000780011077824 */ /* 0x000fe200078e0207 */
[----:B------:R-:W-:Y:S01]  /*f730*/  UIADD3.X UR5, URZ, UR55, URZ, UP0, !UPT ;  /* 0x000000373f057290 */ /* 0x000fe200087fe43f */
[----:B------:R-:W-:-:S02]  /*f740*/  UMOV UR7, 0x14f00000 ;  /* 0x14f0000000077882 */ /* 0x000fc40000000000 */
[----:B------:R-:W-:Y:S02]  /*f750*/  VIADD R10, R7, 0xf200 ;  /* 0x0000f200070a7836 */ /* 0x000fe40000000000 */
[----:B--2---:R-:W-:Y:S02]  /*f760*/  IMAD R9, R9, 0xa0, R5 ;  /* 0x000000a009097824 */ /* 0x004fe400078e0205 */
[----:B------:R-:W-:-:S07]  /*f770*/  VIADD R5, R6, 0x33470 ;  /* 0x0003347006057836 */ /* 0x000fce0000000000 */
.L_x_332:
        /* <DEDUP_REMOVED lines=8> */
[----:B-1----:R-:W-:Y:S05]  /*f800*/  @P0 BRA.U.ANY `(.L_x_332) ;  /* 0xfffffffd00dc0947 */ /* 0x002fea000393ffff */
[----:B------:R-:W-:Y:S01]  /*f810*/  IMAD.MOV.U32 R12, RZ, RZ, 0x40 ;  /* 0x00000040ff0c7424 */ /* 0x000fe200078e00ff */
[----:B------:R-:W-:Y:S01]  /*f820*/  R2UR UR12, R16 ;  /* 0x00000000100c72ca */ /* 0x000fe200000e0000 */
[----:B------:R-:W-:Y:S01]  /*f830*/  VIADD R10, R7, 0x11a00 ;  /* 0x00011a00070a7836 */ /* 0x000fe20000000000 */
[----:B------:R-:W-:Y:S01]  /*f840*/  PLOP3.LUT P0, PT, PT, PT, PT, 0x80, 0x0 ;  /* 0x000000000000781c */ /* 0x000fe20003f0f070 */
[----:B------:R-:W-:Y:S01]  /*f850*/  UMOV UR6, 0x0 ;  /* 0x0000000000067882 */ /* 0x000fe20000000000 */
[----:B------:R-:W-:Y:S01]  /*f860*/  R2UR UR10, R12 ;  /* 0x000000000c0a72ca */ /* 0x000fe200000e0000 */
[----:B------:R-:W-:-:S14]  /*f870*/  UMOV UR7, 0x14f00000 ;  /* 0x14f0000000077882 */ /* 0x000fdc0000000000 */
.L_x_333:
        /* <DEDUP_REMOVED lines=16> */
.L_x_334:
        /* <DEDUP_REMOVED lines=9> */
[----:B------:R-:W1:Y:S01]  /*fa10*/  SYNCS.PHASECHK.TRANS64.TRYWAIT P0, [R6+URZ+0x33440], R4 ;  /* 0x03344004060075a7 */ /* 0x000e62000800017f */
[----:B------:R-:W-:Y:S04]  /*fa20*/  BSSY B1, `(.L_x_335) ;  /* 0x0000002000017945 */ /* 0x000fe80003800000 */
[----:B-1----:R-:W-:Y:S05]  /*fa30*/  @!P0 BRA `(.L_x_336) ;  /* 0x0000002400f08947 */ /* 0x002fea0003800000 */
.L_x_393:
[----:B------:R-:W-:Y:S05]  /*fa40*/  BSYNC B1 ;  /* 0x0000000000017941 */ /* 0x000fea0003800000 */
.L_x_335:
[----:B------:R-:W-:Y:S01]  /*fa50*/  BSSY B1, `(.L_x_337) ;  /* 0x000000b000017945 */ /* 0x000fe20003800000 */
[----:B01----:R-:W-:Y:S02]  /*fa60*/  IMAD.MOV.U32 R4, RZ, RZ, 0x0 ;  /* 0x00000000ff047424 */ /* 0x003fe400078e00ff */
[----:B------:R-:W-:Y:S01]  /*fa70*/  IMAD.MOV.U32 R5, RZ, RZ, 0x14f00000 ;  /* 0x14f00000ff057424 */ /* 0x000fe200078e00ff */
[----:B------:R-:W-:Y:S06]  /*fa80*/  @P2 BRA `(.L_x_338) ;  /* 0x00000000001c2947 */ /* 0x000fec0003800000 */
[----:B------:R-:W0:Y:S02]  /*fa90*/  S2R R10, SR_TID.X ;  /* 0x00000000000a7919 */ /* 0x000e240000002100 */
[----:B0-----:R-:W-:Y:S01]  /*faa0*/  LOP3.LUT R14, R10, 0x1f, RZ, 0xc0, !PT ;  /* 0x0000001f0a0e7812 */ /* 0x001fe200078ec0ff */
[----:B------:R-:W-:-:S03]  /*fab0*/  IMAD.MOV.U32 R10, RZ, RZ, 0x7800 ;  /* 0x00007800ff0a7424 */ /* 0x000fc600078e00ff */
[----:B------:R-:W-:Y:S01]  /*fac0*/  ISETP.NE.AND P0, PT, R14, RZ, PT ;  /* 0x000000ff0e00720c */ /* 0x000fe20003f05270 */
[----:B------:R0:W-:-:S12]  /*fad0*/  SYNCS.ARRIVE.TRANS64 RZ, [R6+URZ+0x33430], R10 ;  /* 0x0334300a06ff79a7 */ /* 0x0001d8000800003f */
[----:B0-----:R-:W-:Y:S05]  /*fae0*/  @!P0 BRA `(.L_x_338) ;  /* 0x0000000000048947 */ /* 0x001fea0003800000 */
[----:B------:R-:W-:Y:S01]  /*faf0*/  BPT.TRAP 0x1 ;  /* 0x000000040000795c */ /* 0x000fe20000300000 */
.L_x_338:
[----:B------:R-:W-:Y:S05]  /*fb00*/  BSYNC B1 ;  /* 0x0000000000017941 */ /* 0x000fea0003800000 */
.L_x_337:
[----:B------:R-:W-:Y:S01]  /*fb10*/  R2UR UR10, R13 ;  /* 0x000000000d0a72ca */ /* 0x000fe200000e0000 */
[----:B------:R-:W-:Y:S01]  /*fb20*/  UIADD3 UR4, UP0, UR54, 0x370, URZ ;  /* 0x0000037036047890 */ /* 0x000fe2000ff1e03f */
[----:B------:R-:W-:Y:S01]  /*fb30*/  R2UR UR6, R4 ;  /* 0x00000000040672ca */ /* 0x000fe200000e0000 */
[----:B------:R-:W-:Y:S01]  /*fb40*/  VIADD R6, R6, 0x33430 ;  /* 0x0003343006067836 */ /* 0x000fe20000000000 */
[----:B------:R-:W-:Y:S01]  /*fb50*/  R2UR UR7, R5 ;  /* 0x00000000050772ca */ /* 0x000fe200000e0000 */
[----:B------:R-:W-:Y:S01]  /*fb60*/  VIADD R10, R7, 0x24200 ;  /* 0x00024200070a7836 */ /* 0x000fe20000000000 */
[----:B------:R-:W-:Y:S01]  /*fb70*/  R2UR UR12, R16 ;  /* 0x00000000100c72ca */ /* 0x000fe200000e0000 */
[----:B------:R-:W-:Y:S01]  /*fb80*/  UIADD3.X UR5, URZ, UR55, URZ, UP0, !UPT ;  /* 0x000000373f057290 */ /* 0x000fe200087fe43f */
[----:B------:R-:W-:-:S13]  /*fb90*/  PLOP3.LUT P0, PT, PT, PT, PT, 0x80, 0x0 ;  /* 0x000000000000781c */ /* 0x000fda0003f0f070 */
.L_x_339:
        /* <DEDUP_REMOVED lines=8> */
[----:B0-----:R-:W-:Y:S05]  /*fc20*/  @P0 BRA.U.ANY `(.L_x_339) ;  /* 0xfffffffd00dc0947 */ /* 0x001fea000393ffff */
[----:B------:R-:W-:Y:S01]  /*fc30*/  R2UR UR10, R12 ;  /* 0x000000000c0a72ca */ /* 0x000fe200000e0000 */
[----:B------:R-:W-:Y:S01]  /*fc40*/  VIADD R10, R7, 0x26a00 ;  /* 0x00026a00070a7836 */ /* 0x000fe20000000000 */
[----:B------:R-:W-:Y:S02]  /*fc50*/  R2UR UR6, R4 ;  /* 0x00000000040672ca */ /* 0x000fe400000e0000 */
[----:B------:R-:W-:Y:S02]  /*fc60*/  R2UR UR7, R5 ;  /* 0x00000000050772ca */ /* 0x000fe400000e0000 */
[----:B------:R-:W-:Y:S02]  /*fc70*/  R2UR UR12, R16 ;  /* 0x00000000100c72ca */ /* 0x000fe400000e0000 */
[----:B------:R-:W-:-:S13]  /*fc80*/  PLOP3.LUT P0, PT, PT, PT, PT, 0x80, 0x0 ;  /* 0x000000000000781c */ /* 0x000fda0003f0f070 */
.L_x_340:
        /* <DEDUP_REMOVED lines=15> */
.L_x_341:
        /* <DEDUP_REMOVED lines=9> */
.L_x_326:
[----:B------:R-:W-:Y:S05]  /*fe10*/  BSYNC B0 ;  /* 0x0000000000007941 */ /* 0x000fea0003800000 */
.L_x_325:
[----:B------:R-:W-:-:S06]  /*fe20*/  UISETP.NE.AND UP0, UPT, UR42, 0x3, UPT ;  /* 0x000000032a00788c */ /* 0x000fcc000bf05270 */
[----:B------:R-:W-:-:S13]  /*fe30*/  PLOP3.LUT P0, PT, PT, PT, UP0, 0x80, 0x0 ;  /* 0x000000000000781c */ /* 0x000fda0003f0f008 */
[----:B------:R-:W-:Y:S05]  /*fe40*/  @!P0 BRA `(.L_x_342) ;  /* 0x0000000000048947 */ /* 0x000fea0003800000 */
[----:B------:R-:W-:Y:S01]  /*fe50*/  BPT.TRAP 0x1 ;  /* 0x000000040000795c */ /* 0x000fe20000300000 */
.L_x_342:
[----:B------:R-:W-:Y:S01]  /*fe60*/  IMAD.U32 R4, RZ, RZ, UR51 ;  /* 0x00000033ff047e24 */ /* 0x000fe2000f8e00ff */
[----:B------:R-:W-:Y:S01]  /*fe70*/  LEA R13, R8, UR41, 0x3 ;  /* 0x00000029080d7c11 */ /* 0x000fe2000f8e18ff */
[----:B------:R-:W-:Y:S03]  /*fe80*/  BSSY B0, `(.L_x_343) ;  /* 0x0000006000007945 */ /* 0x000fe60003800000 */
[----:B------:R-:W-:Y:S02]  /*fe90*/  ISETP.NE.AND P0, PT, R4, 0x3, PT ;  /* 0x000000030400780c */ /* 0x000fe40003f05270 */
[----:B------:R-:W-:-:S04]  /*fea0*/  LOP3.LUT R4, R2, 0x1, RZ, 0x3c, !PT ;  /* 0x0000000102047812 */ /* 0x000fc800078e3cff */
[----:B------:R-:W-:-:S04]  /*feb0*/  SHF.L.U32 R4, R4, 0x1f, RZ ;  /* 0x0000001f04047819 */ /* 0x000fc800000006ff */
[----:B------:R-:W0:Y:S02]  /*fec0*/  SYNCS.PHASECHK.TRANS64.TRYWAIT P2, [R13+URZ+0x33470], R4 ;  /* 0x033470040d0075a7 */ /* 0x000e24000804017f */
[----:B0-----:R-:W-:Y:S05]  /*fed0*/  @!P2 BRA `(.L_x_344) ;  /* 0x0000002000dca947 */ /* 0x001fea0003800000 */
.L_x_394:
[----:B------:R-:W-:Y:S05]  /*fee0*/  BSYNC B0 ;  /* 0x0000000000007941 */ /* 0x000fea0003800000 */
.L_x_343:
[----:B------:R-:W-:Y:S05]  /*fef0*/  @!P0 BRA `(.L_x_345) ;  /* 0x0000000000048947 */ /* 0x000fea0003800000 */
[----:B------:R-:W-:Y:S01]  /*ff00*/  BPT.TRAP 0x1 ;  /* 0x000000040000795c */ /* 0x000fe20000300000 */
.L_x_345:
[----:B------:R-:W-:Y:S01]  /*ff10*/  SHF.L.U32 R2, R2, 0x1f, RZ ;  /* 0x0000001f02027819 */ /* 0x000fe200000006ff */
[----:B------:R-:W-:-:S03]  /*ff20*/  IMAD R10, R8, 0x7800, RZ ;  /* 0x00007800080a7824 */ /* 0x000fc600078e02ff */
[----:B------:R-:W1:Y:S02]  /*ff30*/  SYNCS.PHASECHK.TRANS64.TRYWAIT P2, [R13+URZ+0x33460], R2 ;  /* 0x033460020d0075a7 */ /* 0x000e64000804017f */
[----:B-1----:R-:W-:Y:S05]  /*ff40*/  @!P2 BRA `(.L_x_346) ;  /* 0x0000002000d4a947 */ /* 0x002fea0003800000 */
.L_x_395:
[----:B0-----:R-:W1:Y:S04]  /*ff50*/  LDL R4, [R1+0x14] ;  /* 0x0000140001047983 */ /* 0x001e680000100800 */
[----:B------:R-:W2:Y:S01]  /*ff60*/  LDL R11, [R1+0x10] ;  /* 0x00001000010b7983 */ /* 0x000ea20000100800 */
[----:B------:R-:W-:Y:S05]  /*ff70*/  WARPSYNC.ALL ;  /* 0x0000000000007948 */ /* 0x000fea0003800000 */
[----:B-1----:R-:W-:-:S02]  /*ff80*/  LOP3.LUT R2, R10, R4, RZ, 0xfc, !PT ;  /* 0x000000040a027212 */ /* 0x002fc400078efcff */
[----:B--2---:R-:W-:-:S03]  /*ff90*/  LOP3.LUT R12, R10, R11, RZ, 0xfc, !PT ;  /* 0x0000000b0a0c7212 */ /* 0x004fc600078efcff */
[----:B------:R-:W0:Y:S02]  /*ffa0*/  LDSM.16.MT88.4 R4, [R2+UR41+0xf200] ;  /* 0x00f200290204783b */ /* 0x000e240008004200 */
[----:B------:R-:W-:Y:S01]  /*ffb0*/  VIADD R12, R12, UR41 ;  /* 0x000000290c0c7c36 */ /* 0x000fe20008000000 */
[C-C-:B0-----:R-:W-:Y:S02]  /*ffc0*/  PRMT R8, R4.reuse, 0x6420, R5.reuse ;  /* 0x0000642004087816 */ /* 0x141fe40000000005 */
[----:B------:R-:W-:Y:S02]  /*ffd0*/  PRMT R9, R4, 0x7531, R5 ;  /* 0x0000753104097816 */ /* 0x000fe40000000005 */
[C-C-:B------:R-:W-:Y:S02]  /*ffe0*/  PRMT R10, R6.reuse, 0x6420, R7.reuse ;  /* 0x00006420060a7816 */ /* 0x140fe40000000007 */
[----:B------:R-:W-:-:S05]  /*fff0*/  PRMT R11, R6, 0x7531, R7 ;  /* 0x00007531060b7816 */ /* 0x000fca0000000007 */
[----:B------:R-:W-:Y:S04]  /*10000*/  STSM.16.M88.4 [R12+0x200], R8 ;  /* 0x000200080c007844 */ /* 0x000fe80000000200 */
[----:B------:R-:W0:Y:S02]  /*10010*/  LDSM.16.MT88.4 R4, [R2+UR41+0x11a00] ;  /* 0x011a00290204783b */ /* 0x000e240008004200 */
[C-C-:B0-----:R-:W-:Y:S02]  /*10020*/  PRMT R8, R4.reuse, 0x6420, R5.reuse ;  /* 0x0000642004087816 */ /* 0x141fe40000000005 */
[----:B------:R-:W-:Y:S02]  /*10030*/  PRMT R9, R4, 0x7531, R5 ;  /* 0x0000753104097816 */ /* 0x000fe40000000005 */
[----:B------:R-:W-:-:S02]  /*10040*/  PRMT R10, R6, 0x6420, R7 ;  /* 0x00006420060a7816 */ /* 0x000fc40000000007 */
        /* <DEDUP_REMOVED lines=85> */
[----:B-1----:R-:W1:Y:S01]  /*105a0*/  FENCE.VIEW.ASYNC.S ;  /* 0x00000000000073c6 */ /* 0x002e620000000000 */
[----:B------:R-:W-:Y:S05]  /*105b0*/  @!P0 BRA `(.L_x_347) ;  /* 0x0000000000048947 */ /* 0x000fea0003800000 */
[----:B------:R-:W-:Y:S01]  /*105c0*/  BPT.TRAP 0x1 ;  /* 0x000000040000795c */ /* 0x000fe20000300000 */
.L_x_347:
[----:B-1----:R-:W-:Y:S01]  /*105d0*/  SYNCS.ARRIVE.TRANS64.A1T0 RZ, [R13+URZ+0x33450], RZ ;  /* 0x033450ff0dff79a7 */ /* 0x002fe2000810003f */
[----:B------:R-:W-:Y:S01]  /*105e0*/  BAR.SYNC.DEFER_BLOCKING 0x2, 0x80 ;  /* 0x0082000000007b1d */ /* 0x000fe20000010000 */
[----:B------:R-:W-:Y:S01]  /*105f0*/  ISETP.GT.AND P0, PT, R3, RZ, PT ;  /* 0x000000ff0300720c */ /* 0x000fe20003f04270 */
[----:B------:R-:W-:Y:S02]  /*10600*/  @!P1 VIADD R2, R13, 0x33480 ;  /* 0x000334800d029836 */ /* 0x000fe40000000000 */
[----:B------:R-:W-:Y:S02]  /*10610*/  VIADD R3, R3, 0xffffffff ;  /* 0xffffffff03037836 */ /* 0x000fe40000000000 */
[----:B0-----:R-:W-:Y:S01]  /*10620*/  IMAD.MOV.U32 R8, RZ, RZ, R17 ;  /* 0x000000ffff087224 */ /* 0x001fe200078e0011 */
[----:B------:R-:W-:-:S04]  /*10630*/  @!P1 PRMT R2, RZ, 0x654, R2 ;  /* 0x00000654ff029816 */ /* 0x000fc80000000002 */
[----:B------:R0:W-:Y:S02]  /*10640*/  @!P1 SYNCS.ARRIVE.TRANS64.RED.A1T0 RZ, [R2+URZ], RZ ;  /* 0x000000ff02ff99a7 */ /* 0x0001e4000810043f */
[----:B0-----:R-:W-:Y:S01]  /*10650*/  IMAD.MOV.U32 R2, RZ, RZ, R18 ;  /* 0x000000ffff027224 */ /* 0x001fe200078e0012 */
[----:B------:R-:W-:Y:S06]  /*10660*/  @P0 BRA `(.L_x_348) ;  /* 0xffffffec00480947 */ /* 0x000fec000383ffff */
.L_x_324:
[----:B------:R-:W-:Y:S04]  /*10670*/  BSSY B0, `(.L_x_349) ;  /* 0x000000f000007945 */ /* 0x000fe80003800000 */
[----:B------:R-:W-:Y:S05]  /*10680*/  @P1 BRA `(.L_x_350) ;  /* 0x0000000000341947 */ /* 0x000fea0003800000 */
[----:B------:R-:W1:Y:S01]  /*10690*/  S2R R5, SR_LANEID ;  /* 0x0000000000057919 */ /* 0x000e620000000000 */
[----:B------:R-:W-:Y:S01]  /*106a0*/  VOTEU.ANY UR4, UPT, PT ;  /* 0x0000000000047886 */ /* 0x000fe200038e0100 */
[----:B0-----:R-:W0:Y:S01]  /*106b0*/  LDC.64 R2, c[0x0][0xc38] ;  /* 0x00030e00ff027b82 */ /* 0x001e220000000a00 */
[----:B------:R-:W1:Y:S02]  /*106c0*/  FLO.U32 R0, UR4 ;  /* 0x0000000400007d00 */ /* 0x000e6400080e0000 */
[----:B-1----:R-:W-:-:S06]  /*106d0*/  ISETP.EQ.U32.AND P0, PT, R0, R5, PT ;  /* 0x000000050000720c */ /* 0x002fcc0003f02070 */
[----:B------:R-:W0:Y:S07]  /*106e0*/  POPC R5, UR4 ;  /* 0x0000000400057d09 */ /* 0x000e2e0008000000 */
[----:B0-----:R-:W2:Y:S01]  /*106f0*/  @P0 ATOMG.E.ADD.STRONG.GPU PT, R3, desc[UR46][R2.64], R5 ;  /* 0x00000005020309a8 */ /* 0x001ea200081ee1ee */
[----:B------:R-:W0:Y:S02]  /*10700*/  S2R R4, SR_LTMASK ;  /* 0x0000000000047919 */ /* 0x000e240000003900 */
[----:B0-----:R-:W-:-:S04]  /*10710*/  LOP3.LUT R4, R4, UR4, RZ, 0xc0, !PT ;  /* 0x0000000404047c12 */ /* 0x001fc8000f8ec0ff */
[----:B------:R-:W0:Y:S01]  /*10720*/  POPC R7, R4 ;  /* 0x0000000400077309 */ /* 0x000e220000000000 */
[----:B--2---:R-:W0:Y:S02]  /*10730*/  SHFL.IDX PT, R0, R3, R0, 0x1f ;  /* 0x00001f0003007589 */ /* 0x004e2400000e0000 */
[----:B0-----:R-:W-:-:S05]  /*10740*/  IADD3 R0, R0, UR50, R7 ;  /* 0x0000003200007c10 */ /* 0x001fca000fffe007 */
[----:B------:R1:W-:Y:S02]  /*10750*/  STL [R1], R0 ;  /* 0x0000000001007387 */ /* 0x0003e40000100800 */
.L_x_350:
[----:B------:R-:W-:Y:S05]  /*10760*/  BSYNC B0 ;  /* 0x0000000000007941 */ /* 0x000fea0003800000 */
.L_x_349:
[----:B------:R-:W-:-:S06]  /*10770*/  UISETP.NE.AND UP0, UPT, UR42, 0x3, UPT ;  /* 0x000000032a00788c */ /* 0x000fcc000bf05270 */
[----:B------:R-:W-:-:S13]  /*10780*/  PLOP3.LUT P0, PT, PT, PT, UP0, 0x80, 0x0 ;  /* 0x000000000000781c */ /* 0x000fda0003f0f008 */
[----:B------:R-:W-:Y:S05]  /*10790*/  @!P0 BRA `(.L_x_351) ;  /* 0x0000000000048947 */ /* 0x000fea0003800000 */
[----:B------:R-:W-:Y:S01]  /*107a0*/  BPT.TRAP 0x1 ;  /* 0x000000040000795c */ /* 0x000fe20000300000 */
.L_x_351:
[----:B-1----:R-:W-:Y:S01]  /*107b0*/  LOP3.LUT R0, R18, 0x1, RZ, 0x3c, !PT ;  /* 0x0000000112007812 */ /* 0x002fe200078e3cff */
[----:B0-----:R-:W-:Y:S01]  /*107c0*/  IMAD.U32 R2, RZ, RZ, UR51 ;  /* 0x00000033ff027e24 */ /* 0x001fe2000f8e00ff */
[----:B------:R-:W-:Y:S01]  /*107d0*/  LEA R3, R17, UR41, 0x3 ;  /* 0x0000002911037c11 */ /* 0x000fe2000f8e18ff */
[----:B------:R-:W-:Y:S01]  /*107e0*/  BSSY B0, `(.L_x_352) ;  /* 0x0000005000007945 */ /* 0x000fe20003800000 */
[----:B------:R-:W-:Y:S02]  /*107f0*/  SHF.L.U32 R0, R0, 0x1f, RZ ;  /* 0x0000001f00007819 */ /* 0x000fe400000006ff */
[----:B------:R-:W-:Y:S02]  /*10800*/  ISETP.NE.AND P2, PT, R2, 0x3, PT ;  /* 0x000000030200780c */ /* 0x000fe40003f45270 */
[----:B------:R-:W0:Y:S02]  /*10810*/  SYNCS.PHASECHK.TRANS64.TRYWAIT P0, [R3+URZ+0x33470], R0 ;  /* 0x03347000030075a7 */ /* 0x000e24000800017f */
[----:B0-----:R-:W-:Y:S09]  /*10820*/  @!P0 BRA `(.L_x_353) ;  /* 0x0000001800b08947 */ /* 0x001ff20003800000 */
.L_x_396:
[----:B------:R-:W-:Y:S05]  /*10830*/  BSYNC B0 ;  /* 0x0000000000007941 */ /* 0x000fea0003800000 */
.L_x_352:
[----:B------:R-:W-:Y:S05]  /*10840*/  @!P2 BRA `(.L_x_354) ;  /* 0x000000000004a947 */ /* 0x000fea0003800000 */
[----:B------:R-:W-:Y:S01]  /*10850*/  BPT.TRAP 0x1 ;  /* 0x000000040000795c */ /* 0x000fe20000300000 */
.L_x_354:
[----:B0-----:R-:W-:-:S04]  /*10860*/  SHF.L.U32 R0, R18, 0x1f, RZ ;  /* 0x0000001f12007819 */ /* 0x001fc800000006ff */
[----:B------:R-:W0:Y:S02]  /*10870*/  SYNCS.PHASECHK.TRANS64.TRYWAIT P0, [R3+URZ+0x33460], R0 ;  /* 0x03346000030075a7 */ /* 0x000e24000800017f */
[----:B0-----:R-:W-:Y:S05]  /*10880*/  @!P0 BRA `(.L_x_355) ;  /* 0x0000001800ac8947 */ /* 0x001fea0003800000 */
.L_x_397:
[----:B------:R-:W0:Y:S04]  /*10890*/  LDL R4, [R1+0x14] ;  /* 0x0000140001047983 */ /* 0x000e280000100800 */
[----:B------:R-:W2:Y:S01]  /*108a0*/  LDL R10, [R1+0x10] ;  /* 0x00001000010a7983 */ /* 0x000ea20000100800 */
[----:B------:R-:W-:Y:S01]  /*108b0*/  IMAD R2, R17, 0x7800, RZ ;  /* 0x0000780011027824 */ /* 0x000fe200078e02ff */
[----:B------:R-:W-:Y:S05]  /*108c0*/  WARPSYNC.ALL ;  /* 0x0000000000007948 */ /* 0x000fea0003800000 */
[----:B0-----:R-:W-:-:S02]  /*108d0*/  LOP3.LUT R0, R2, R4, RZ, 0xfc, !PT ;  /* 0x0000000402007212 */ /* 0x001fc400078efcff */
        /* <DEDUP_REMOVED lines=100> */
.L_x_356:
[----:B-1----:R1:W-:Y:S01]  /*10f20*/  SYNCS.ARRIVE.TRANS64.A1T0 RZ, [R3+URZ+0x33450], RZ ;  /* 0x033450ff03ff79a7 */ /* 0x0023e2000810003f */
[----:B------:R-:W-:Y:S02]  /*10f30*/  @!P1 VIADD R0, R3, 0x33480 ;  /* 0x0003348003009836 */ /* 0x000fe40000000000 */
[----:B------:R-:W-:-:S03]  /*10f40*/  VIADD R17, R17, 0x1 ;  /* 0x0000000111117836 */ /* 0x000fc60000000000 */
[----:B------:R-:W-:Y:S01]  /*10f50*/  @!P1 PRMT R0, RZ, 0x654, R0 ;  /* 0x00000654ff009816 */ /* 0x000fe20000000000 */
[----:B------:R-:W-:Y:S01]  /*10f60*/  BAR.SYNC.DEFER_BLOCKING 0x2, 0x80 ;  /* 0x0082000000007b1d */ /* 0x000fe20000010000 */
[----:B------:R-:W-:-:S04]  /*10f70*/  ISETP.NE.AND P0, PT, R17, 0x2, PT ;  /* 0x000000021100780c */ /* 0x000fc80003f05270 */
[----:B-1----:R-:W-:Y:S02]  /*10f80*/  SEL R3, RZ, 0x1, P0 ;  /* 0x00000001ff037807 */ /* 0x002fe40000000000 */
[----:B------:R-:W-:Y:S02]  /*10f90*/  SEL R17, R17, RZ, P0 ;  /* 0x000000ff11117207 */ /* 0x000fe40000000000 */
[----:B------:R-:W-:Y:S01]  /*10fa0*/  LOP3.LUT R18, R18, R3, RZ, 0x3c, !PT ;  /* 0x0000000312127212 */ /* 0x000fe200078e3cff */
[----:B------:R1:W-:Y:S06]  /*10fb0*/  @!P1 SYNCS.ARRIVE.TRANS64.RED.A1T0 RZ, [R0+URZ], RZ ;  /* 0x000000ff00ff99a7 */ /* 0x0003ec000810043f */
.L_x_308:
[----:B------:R-:W-:Y:S05]  /*10fc0*/  BSYNC B6 ;  /* 0x0000000000067941 */ /* 0x000fea0003800000 */
.L_x_306:
[----:B-12---:R-:W2:Y:S02]  /*10fd0*/  LDL R0, [R1+0x1c] ;  /* 0x00001c0001007983 */ /* 0x006ea40000100800 */
[----:B--2---:R-:W-:-:S13]  /*10fe0*/  ISETP.NE.AND P0, PT, R0, RZ, PT ;  /* 0x000000ff0000720c */ /* 0x004fda0003f05270 */
[----:B------:R-:W-:Y:S05]  /*10ff0*/  @!P0 BRA `(.L_x_357) ;  /* 0x0000000000308947 */ /* 0x000fea0003800000 */
[----:B------:R-:W1:Y:S08]  /*11000*/  S2UR UR5, SR_CgaCtaId ;  /* 0x00000000000579c3 */ /* 0x000e700000008800 */
[----:B------:R-:W-:Y:S06]  /*11010*/  BAR.SYNC.DEFER_BLOCKING 0x5, 0x180 ;  /* 0x0146000000007b1d */ /* 0x000fec0000010000 */
[----:B------:R-:W-:-:S02]  /*11020*/  UMOV UR4, 0x400 ;  /* 0x0000040000047882 */ /* 0x000fc40000000000 */
[----:B-1----:R-:W-:-:S09]  /*11030*/  ULEA UR4, UR5, UR4, 0x18 ;  /* 0x0000000405047291 */ /* 0x002fd2000f8ec03f */
[----:B------:R-:W1:Y:S04]  /*11040*/  LDS.128 R4, [UR4+0x334d0] ;  /* 0x0334d004ff047984 */ /* 0x000e680008000c00 */
[----:B-1----:R1:W-:Y:S01]  /*11050*/  STL.64 [R1], R4 ;  /* 0x0000000401007387 */ /* 0x0023e20000100a00 */
[----:B0-----:R-:W-:Y:S02]  /*11060*/  IMAD.MOV.U32 R2, RZ, RZ, R7 ;  /* 0x000000ffff027224 */ /* 0x001fe400078e0007 */
[----:B------:R-:W-:-:S03]  /*11070*/  IMAD.MOV.U32 R0, RZ, RZ, R6 ;  /* 0x000000ffff007224 */ /* 0x000fc600078e0006 */
[----:B------:R-:W-:Y:S02]  /*11080*/  R2UR UR52, R2 ;  /* 0x00000000023472ca */ /* 0x000fe400000e0000 */
[----:B------:R-:W-:Y:S01]  /*11090*/  R2UR UR38, R0 ;  /* 0x00000000002672ca */ /* 0x000fe200000e0000 */
[----:B------:R-:W-:Y:S06]  /*110a0*/  BAR.ARV 0x4, 0x180 ;  /* 0x0106000000007b1d */ /* 0x000fec0000002000 */
[----:B------:R-:W-:Y:S08]  /*110b0*/  BRA `(.L_x_358) ;  /* 0x00000008003c7947 */ /* 0x000ff00003800000 */
.L_x_357:
[----:B0-----:R-:W0:Y:S01]  /*110c0*/  S2R R2, SR_TID.X ;  /* 0x0000000000027919 */ /* 0x001e220000002100 */
[----:B------:R-:W-:Y:S01]  /*110d0*/  ULDC UR4, c[0x0][0xc14] ;  /* 0x0003050000047ab9 */ /* 0x000fe20000000800 */
[----:B------:R-:W2:Y:S01]  /*110e0*/  LDL.LU R0, [R1] ;  /* 0x0000000001007983 */ /* 0x000ea20000300800 */
[----:B------:R-:W-:Y:S01]  /*110f0*/  IMAD.MOV.U32 R4, RZ, RZ, RZ ;  /* 0x000000ffff047224 */ /* 0x000fe200078e00ff */
[----:B0-----:R-:W-:-:S04]  /*11100*/  LOP3.LUT R9, R2, 0x1f, RZ, 0xc0, !PT ;  /* 0x0000001f02097812 */ /* 0x001fc800078ec0ff */
[C---:B------:R-:W-:Y:S01]  /*11110*/  ISETP.NE.AND P0, PT, R9.reuse, 0x1f, PT ;  /* 0x0000001f0900780c */ /* 0x040fe20003f05270 */
[----:B------:R-:W-:-:S05]  /*11120*/  VIADD R5, R9, UR52 ;  /* 0x0000003409057c36 */ /* 0x000fca0008000000 */
[----:B------:R-:W-:Y:S01]  /*11130*/  ISETP.GE.OR P1, PT, R5, UR4, !P0 ;  /* 0x0000000405007c0c */ /* 0x000fe2000c726670 */
[----:B------:R-:W-:-:S12]  /*11140*/  ULDC UR4, c[0x0][0xc14] ;  /* 0x0003050000047ab9 */ /* 0x000fd80000000800 */
[----:B------:R-:W0:Y:S02]  /*11150*/  @!P1 LDC.64 R2, c[0x0][0xc58] ;  /* 0x00031600ff029b82 */ /* 0x000e240000000a00 */
[----:B0-----:R-:W-:-:S05]  /*11160*/  @!P1 IMAD.WIDE R2, R5, 0x4, R2 ;  /* 0x0000000405029825 */ /* 0x001fca00078e0202 */
[----:B------:R-:W3:Y:S01]  /*11170*/  @!P1 LDG.E R4, desc[UR46][R2.64] ;  /* 0x0000002e02049981 */ /* 0x000ee2000c1e1900 */
[C---:B------:R-:W-:Y:S02]  /*11180*/  ISETP.NE.AND P1, PT, R9.reuse, RZ, PT ;  /* 0x000000ff0900720c */ /* 0x040fe40003f25270 */
[C---:B------:R-:W-:Y:S02]  /*11190*/  ISETP.GE.U32.AND P2, PT, R9.reuse, 0x2, PT ;  /* 0x000000020900780c */ /* 0x040fe40003f46070 */
[C---:B------:R-:W-:Y:S02]  /*111a0*/  ISETP.GE.U32.AND P3, PT, R9.reuse, 0x4, PT ;  /* 0x000000040900780c */ /* 0x040fe40003f66070 */
[C---:B------:R-:W-:Y:S02]  /*111b0*/  ISETP.GE.U32.AND P4, PT, R9.reuse, 0x8, PT ;  /* 0x000000080900780c */ /* 0x040fe40003f86070 */
[----:B------:R-:W-:Y:S01]  /*111c0*/  ISETP.GE.U32.AND P5, PT, R9, 0x10, PT ;  /* 0x000000100900780c */ /* 0x000fe20003fa6070 */
[----:B--2---:R-:W-:-:S02]  /*111d0*/  IMAD.MOV.U32 R8, RZ, RZ, R0 ;  /* 0x000000ffff087224 */ /* 0x004fc400078e0000 */
[----:B---3--:R-:W0:Y:S02]  /*111e0*/  SHFL.UP PT, R0, R4, 0x1, RZ ;  /* 0x0420000004007989 */ /* 0x008e2400000e00ff */
        /* <DEDUP_REMOVED lines=11> */
[----:B------:R-:W0:Y:S04]  /*112a0*/  SHFL.UP PT, R2, R7, 0x10, RZ ;  /* 0x0600000007027989 */ /* 0x000e2800000e00ff */
[----:B------:R-:W-:Y:S01]  /*112b0*/  SHFL.IDX PT, R9, R8, 0x1, 0x1f ;  /* 0x00201f0008097f89 */ /* 0x000fe200000e0000 */
[----:B0-----:R-:W-:-:S05]  /*112c0*/  SEL R2, R2, RZ, P5 ;  /* 0x000000ff02027207 */ /* 0x001fca0002800000 */
[----:B------:R-:W-:Y:S02]  /*112d0*/  IMAD.IADD R3, R7, 0x1, R2 ;  /* 0x0000000107037824 */ /* 0x000fe400078e0202 */
[----:B------:R-:W0:Y:S03]  /*112e0*/  LDC R2, c[0x0][0xc10] ;  /* 0x00030400ff027b82 */ /* 0x000e260000000800 */
[----:B------:R-:W0:Y:S04]  /*112f0*/  SHFL.IDX PT, R5, R3, 0x1f, 0x1f ;  /* 0x03e01f0003057f89 */ /* 0x000e2800000e0000 */
[----:B------:R-:W1:Y:S01]  /*11300*/  SHFL.IDX PT, R0, R8, RZ, 0x1f ;  /* 0x00001fff08007589 */ /* 0x000e6200000e0000 */
[----:B0-----:R-:W-:-:S04]  /*11310*/  IMAD R6, R5, R2, RZ ;  /* 0x0000000205067224 */ /* 0x001fc800078e02ff */
[----:B------:R-:W-:-:S05]  /*11320*/  IMAD.IADD R5, R9, 0x1, R6 ;  /* 0x0000000109057824 */ /* 0x000fca00078e0206 */
[----:B-1----:R-:W-:-:S13]  /*11330*/  ISETP.GT.AND P6, PT, R5, R0, PT ;  /* 0x000000000500720c */ /* 0x002fda0003fc4270 */
[----:B------:R-:W-:Y:S05]  /*11340*/  @P6 BRA `(.L_x_359) ;  /* 0x0000000000906947 */ /* 0x000fea0003800000 */
.L_x_363:
[----:B------:R-:W-:-:S04]  /*11350*/  UIADD3 UR52, UR52, 0x1f, URZ ;  /* 0x0000001f34347890 */ /* 0x000fc8000fffe03f */
[----:B------:R-:W-:-:S06]  /*11360*/  UISETP.GE.AND UP0, UPT, UR52, UR4, UPT ;  /* 0x000000043400728c */ /* 0x000fcc000bf06270 */
[----:B------:R-:W-:-:S13]  /*11370*/  PLOP3.LUT P6, PT, PT, PT, UP0, 0x40, 0x0 ;  /* 0x000000000000781c */ /* 0x000fda0003fce808 */
[----:B------:R-:W-:Y:S05]  /*11380*/  @!P6 BRA `(.L_x_360) ;  /* 0x00000004003ce947 */ /* 0x000fea0003800000 */
[----:B------:R-:W0:Y:S01]  /*11390*/  S2R R2, SR_TID.X ;  /* 0x0000000000027919 */ /* 0x000e220000002100 */
[----:B------:R-:W-:Y:S01]  /*113a0*/  BSSY B0, `(.L_x_361) ;  /* 0x0000009000007945 */ /* 0x000fe20003800000 */
[----:B------:R-:W-:Y:S01]  /*113b0*/  IMAD.MOV.U32 R4, RZ, RZ, RZ ;  /* 0x000000ffff047224 */ /* 0x000fe200078e00ff */
[----:B0-----:R-:W-:-:S05]  /*113c0*/  LOP3.LUT R2, R2, 0x1f, RZ, 0xc0, !PT ;  /* 0x0000001f02027812 */ /* 0x001fca00078ec0ff */
[----:B------:R-:W-:-:S05]  /*113d0*/  VIADD R7, R2, UR52 ;  /* 0x0000003402077c36 */ /* 0x000fca0008000000 */
[----:B------:R-:W-:-:S13]  /*113e0*/  ISETP.GE.OR P6, PT, R7, UR4, !P0 ;  /* 0x0000000407007c0c */ /* 0x000fda000c7c6670 */
[----:B------:R-:W-:Y:S05]  /*113f0*/  @P6 BRA `(.L_x_362) ;  /* 0x00000000000c6947 */ /* 0x000fea0003800000 */
[----:B------:R-:W0:Y:S02]  /*11400*/  LDC.64 R2, c[0x0][0xc58] ;  /* 0x00031600ff027b82 */ /* 0x000e240000000a00 */
[----:B0-----:R-:W-:-:S05]  /*11410*/  IMAD.WIDE R2, R7, 0x4, R2 ;  /* 0x0000000407027825 */ /* 0x001fca00078e0202 */
[----:B------:R0:W5:Y:S02]  /*11420*/  LDG.E R4, desc[UR46][R2.64] ;  /* 0x0000002e02047981 */ /* 0x000164000c1e1900 */
.L_x_362:
[----:B------:R-:W-:Y:S05]  /*11430*/  BSYNC B0 ;  /* 0x0000000000007941 */ /* 0x000fea0003800000 */
.L_x_361:
        /* <DEDUP_REMOVED lines=13> */
[----:B0-----:R-:W-:Y:S02]  /*11510*/  SEL R9, R2, RZ, P5 ;  /* 0x000000ff02097207 */ /* 0x001fe40002800000 */
[----:B------:R-:W0:Y:S03]  /*11520*/  LDC R2, c[0x0][0xc10] ;  /* 0x00030400ff027b82 */ /* 0x000e260000000800 */
[----:B------:R-:W-:-:S05]  /*11530*/  IMAD.IADD R3, R8, 0x1, R9 ;  /* 0x0000000108037824 */ /* 0x000fca00078e0209 */
[----:B------:R-:W0:Y:S02]  /*11540*/  SHFL.IDX PT, R9, R3, 0x1f, 0x1f ;  /* 0x03e01f0003097f89 */ /* 0x000e2400000e0000 */
[----:B0-----:R-:W-:-:S04]  /*11550*/  IMAD R6, R9, R2, RZ ;  /* 0x0000000209067224 */ /* 0x001fc800078e02ff */
[----:B------:R-:W-:-:S05]  /*11560*/  IMAD.IADD R5, R6, 0x1, R5 ;  /* 0x0000000106057824 */ /* 0x000fca00078e0205 */
[----:B------:R-:W-:-:S13]  /*11570*/  ISETP.GT.AND P6, PT, R5, R0, PT ;  /* 0x000000000500720c */ /* 0x000fda0003fc4270 */
[----:B------:R-:W-:Y:S05]  /*11580*/  @!P6 BRA `(.L_x_363) ;  /* 0xfffffffc0070e947 */ /* 0x000fea000383ffff */
.L_x_359:
[----:B------:R-:W-:Y:S02]  /*11590*/  IMAD.IADD R7, R5, 0x1, -R6 ;  /* 0x0000000105077824 */ /* 0x000fe400078e0a06 */
[----:B------:R-:W-:Y:S02]  /*115a0*/  IMAD.MOV.U32 R6, RZ, RZ, RZ ;  /* 0x000000ffff067224 */ /* 0x000fe400078e00ff */
        /* <DEDUP_REMOVED lines=14> */
[----:B------:R-:W-:-:S06]  /*11690*/  IMAD.U32 R6, RZ, RZ, UR5 ;  /* 0x00000005ff067e24 */ /* 0x000fcc000f8e00ff */
[----:B------:R1:W2:Y:S02]  /*116a0*/  SHFL.IDX PT, R6, R3, R6, 0x1f ;  /* 0x00001f0603067589 */ /* 0x0002a400000e0000 */
.L_x_364:
[----:B--2---:R-:W-:Y:S01]  /*116b0*/  IMAD R7, R6, R2, R7 ;  /* 0x0000000206077224 */ /* 0x004fe200078e0207 */
[----:B------:R-:W-:Y:S01]  /*116c0*/  UIADD3 UR52, UR4, UR52, URZ ;  /* 0x0000003404347290 */ /* 0x000fe2000fffe03f */
[--C-:B0-----:R-:W-:Y:S02]  /*116d0*/  IMAD.MOV R6, RZ, RZ, -R9.reuse ;  /* 0x000000ffff067224 */ /* 0x101fe400078e0a09 */
[----:B------:R-:W-:Y:S01]  /*116e0*/  IMAD.MOV.U32 R2, RZ, RZ, RZ ;  /* 0x000000ffff027224 */ /* 0x000fe200078e00ff */
[----:B------:R0:W-:Y:S01]  /*116f0*/  STL [R1], R7 ;  /* 0x0000000701007387 */ /* 0x0001e20000100800 */
[----:B------:R-:W-:Y:S02]  /*11700*/  IMAD R6, R6, R5, RZ ;  /* 0x0000000506067224 */ /* 0x000fe400078e02ff */
[----:B-1----:R-:W-:Y:S02]  /*11710*/  IMAD.MOV.U32 R3, RZ, RZ, R9 ;  /* 0x000000ffff037224 */ /* 0x002fe400078e0009 */
[----:B------:R-:W-:Y:S01]  /*11720*/  IMAD.HI.U32 R9, R9, R6, R2 ;  /* 0x0000000609097227 */ /* 0x000fe200078e0002 */
[----:B------:R-:W-:-:S03]  /*11730*/  IABS R2, R4 ;  /* 0x0000000400027213 */ /* 0x000fc60000000000 */
[----:B------:R-:W-:Y:S02]  /*11740*/  IMAD.IADD R3, R0, 0x1, -R7 ;  /* 0x0000000100037824 */ /* 0x000fe400078e0a07 */
[----:B------:R-:W-:-:S03]  /*11750*/  IMAD.MOV R2, RZ, RZ, -R2 ;  /* 0x000000ffff027224 */ /* 0x000fc600078e0a02 */
[----:B------:R-:W-:-:S05]  /*11760*/  IABS R0, R3 ;  /* 0x0000000300007213 */ /* 0x000fca0000000000 */
[----:B------:R-:W-:-:S04]  /*11770*/  IMAD.HI.U32 R9, R9, R0, RZ ;  /* 0x0000000009097227 */ /* 0x000fc800078e00ff */
[----:B------:R-:W-:-:S05]  /*11780*/  IMAD R0, R9, R2, R0 ;  /* 0x0000000209007224 */ /* 0x000fca00078e0200 */
[----:B------:R-:W-:-:S13]  /*11790*/  ISETP.GT.U32.AND P1, PT, R5, R0, PT ;  /* 0x000000000500720c */ /* 0x000fda0003f24070 */
[----:B------:R-:W-:Y:S02]  /*117a0*/  @!P1 IMAD.IADD R0, R0, 0x1, -R5 ;  /* 0x0000000100009824 */ /* 0x000fe400078e0a05 */
[----:B------:R-:W-:Y:S01]  /*117b0*/  @!P1 VIADD R9, R9, 0x1 ;  /* 0x0000000109099836 */ /* 0x000fe20000000000 */
[----:B------:R-:W-:Y:S02]  /*117c0*/  ISETP.NE.AND P1, PT, R4, RZ, PT ;  /* 0x000000ff0400720c */ /* 0x000fe40003f25270 */
[----:B------:R-:W-:Y:S02]  /*117d0*/  ISETP.GE.U32.AND P0, PT, R0, R5, PT ;  /* 0x000000050000720c */ /* 0x000fe40003f06070 */
[----:B------:R-:W-:-:S04]  /*117e0*/  LOP3.LUT R0, R3, R4, RZ, 0x3c, !PT ;  /* 0x0000000403007212 */ /* 0x000fc800078e3cff */
[----:B------:R-:W-:-:S07]  /*117f0*/  ISETP.GE.AND P2, PT, R0, RZ, PT ;  /* 0x000000ff0000720c */ /* 0x000fce0003f46270 */
[----:B------:R-:W-:-:S06]  /*11800*/  @P0 VIADD R9, R9, 0x1 ;  /* 0x0000000109090836 */ /* 0x000fcc0000000000 */
[----:B------:R-:W-:Y:S01]  /*11810*/  @!P2 IMAD.MOV R9, RZ, RZ, -R9 ;  /* 0x000000ffff09a224 */ /* 0x000fe200078e0a09 */
[----:B------:R-:W-:-:S04]  /*11820*/  @!P1 LOP3.LUT R9, RZ, R4, RZ, 0x33, !PT ;  /* 0x00000004ff099212 */ /* 0x000fc800078e33ff */
[----:B------:R-:W-:Y:S01]  /*11830*/  R2UR UR38, R9 ;  /* 0x00000000092672ca */ /* 0x000fe200000e0000 */
[----:B------:R-:W-:-:S04]  /*11840*/  IMAD.MOV R9, RZ, RZ, -R9 ;  /* 0x000000ffff097224 */ /* 0x000fc800078e0a09 */
[----:B------:R-:W-:-:S05]  /*11850*/  IMAD R0, R4, R9, R3 ;  /* 0x0000000904007224 */ /* 0x000fca00078e0203 */
[----:B------:R0:W-:Y:S01]  /*11860*/  STL [R1+0x4], R0 ;  /* 0x0000040001007387 */ /* 0x0001e20000100800 */
[----:B------:R-:W-:Y:S05]  /*11870*/  BRA `(.L_x_365) ;  /* 0x0000000000107947 */ /* 0x000fea0003800000 */
.L_x_360:
[----:B------:R1:W-:Y:S01]  /*11880*/  STL [R1], R0 ;  /* 0x0000000001007387 */ /* 0x0003e20000100800 */
[----:B------:R-:W-:Y:S01]  /*11890*/  ULDC UR52, c[0x0][0xc14] ;  /* 0x0003050000347ab9 */ /* 0x000fe20000000800 */
[----:B------:R-:W-:Y:S02]  /*118a0*/  UMOV UR38, URZ ;  /* 0x0000003f00267c82 */ /* 0x000fe40008000000 */
[----:B------:R1:W-:Y:S03]  /*118b0*/  STL [R1+0x4], RZ ;  /* 0x000004ff01007387 */ /* 0x0003e60000100800 */
.L_x_365:
[----:B------:R-:W2:Y:S04]  /*118c0*/  LDL R3, [R1] ;  /* 0x0000000001037983 */ /* 0x000ea80000100800 */
[----:B------:R-:W3:Y:S01]  /*118d0*/  LDL R2, [R1+0x4] ;  /* 0x0000040001027983 */ /* 0x000ee20000100800 */
[----:B------:R-:W-:Y:S02]  /*118e0*/  IMAD.U32 R6, RZ, RZ, UR38 ;  /* 0x00000026ff067e24 */ /* 0x000fe4000f8e00ff */
[----:B0-----:R-:W-:Y:S01]  /*118f0*/  IMAD.U32 R7, RZ, RZ, UR52 ;  /* 0x00000034ff077e24 */ /* 0x001fe2000f8e00ff */
[----:B-1----:R-:W0:Y:S02]  /*11900*/  S2R R0, SR_TID.X ;  /* 0x0000000000007919 */ /* 0x002e240000002100 */
[----:B0-----:R-:W-:Y:S01]  /*11910*/  LOP3.LUT R0, R0, 0x1f, RZ, 0xc0, !PT ;  /* 0x0000001f00007812 */ /* 0x001fe200078ec0ff */
[----:B------:R-:W-:Y:S03]  /*11920*/  BAR.SYNC.DEFER_BLOCKING 0x4, 0x180 ;  /* 0x0106000000007b1d */ /* 0x000fe60000010000 */
[----:B------:R-:W-:-:S13]  /*11930*/  ISETP.NE.AND P0, PT, R0, RZ, PT ;  /* 0x000000ff0000720c */ /* 0x000fda0003f05270 */
[----:B------:R-:W-:Y:S01]  /*11940*/  @!P0 MOV R0, 0x400 ;  /* 0x0000040000008802 */ /* 0x000fe20000000f00 */
[----:B--2---:R-:W-:Y:S02]  /*11950*/  IMAD.MOV.U32 R4, RZ, RZ, R3 ;  /* 0x000000ffff047224 */ /* 0x004fe400078e0003 */
[----:B------:R-:W0:Y:S01]  /*11960*/  @!P0 S2R R3, SR_CgaCtaId ;  /* 0x0000000000038919 */ /* 0x000e220000008800 */
[----:B---3--:R-:W-:Y:S01]  /*11970*/  IMAD.MOV.U32 R5, RZ, RZ, R2 ;  /* 0x000000ffff057224 */ /* 0x008fe200078e0002 */
[----:B0-----:R-:W-:-:S05]  /*11980*/  @!P0 LEA R0, R3, R0, 0x18 ;  /* 0x0000000003008211 */ /* 0x001fca00078ec0ff */
[----:B------:R0:W-:Y:S01]  /*11990*/  @!P0 STS.128 [R0+0x334d0], R4 ;  /* 0x0334d00400008388 */ /* 0x0001e20000000c00 */
[----:B------:R-:W-:Y:S06]  /*119a0*/  BAR.ARV 0x5, 0x180 ;  /* 0x0146000000007b1d */ /* 0x000fec0000002000 */
.L_x_358:
[----:B------:R-:W-:Y:S02]  /*119b0*/  ULDC UR4, c[0x0][0xc14] ;  /* 0x0003050000047ab9 */ /* 0x000fe40000000800 */
[----:B------:R-:W-:-:S06]  /*119c0*/  UISETP.GE.AND UP0, UPT, UR52, UR4, UPT ;  /* 0x000000043400728c */ /* 0x000fcc000bf06270 */
[----:B------:R-:W-:-:S13]  /*119d0*/  PLOP3.LUT P0, PT, PT, PT, UP0, 0x80, 0x0 ;  /* 0x000000000000781c */ /* 0x000fda0003f0f008 */
[----:B------:R-:W-:Y:S05]  /*119e0*/  @!P0 BRA `(.L_x_366) ;  /* 0xffffffc000788947 */ /* 0x000fea000383ffff */
.L_x_304:
[----:B0-2---:R-:W2:Y:S01]  /*119f0*/  LDL.LU R0, [R1+0x18] ;  /* 0x0000180001007983 */ /* 0x005ea20000300800 */
[----:B------:R-:W-:Y:S01]  /*11a00*/  BSSY B0, `(.L_x_367) ;  /* 0x000000b000007945 */ /* 0x000fe20003800000 */
[----:B-1----:R-:W0:Y:S01]  /*11a10*/  S2R R5, SR_CgaCtaId ;  /* 0x0000000000057919 */ /* 0x002e220000008800 */
[----:B--2---:R-:W-:-:S05]  /*11a20*/  VIADD R0, R0, 0x1 ;  /* 0x0000000100007836 */ /* 0x004fca0000000000 */
[----:B------:R-:W-:-:S04]  /*11a30*/  LEA.HI R2, R0, R0, RZ, 0x1 ;  /* 0x0000000000027211 */ /* 0x000fc800078f08ff */
[----:B------:R-:W-:-:S05]  /*11a40*/  LOP3.LUT R3, R2, 0xfffffffe, RZ, 0xc0, !PT ;  /* 0xfffffffe02037812 */ /* 0x000fca00078ec0ff */
[----:B------:R-:W-:Y:S01]  /*11a50*/  IMAD.IADD R3, R0, 0x1, -R3 ;  /* 0x0000000100037824 */ /* 0x000fe200078e0a03 */
[----:B------:R-:W-:-:S04]  /*11a60*/  MOV R0, 0x400 ;  /* 0x0000040000007802 */ /* 0x000fc80000000f00 */
[----:B0-----:R-:W-:Y:S02]  /*11a70*/  LEA R0, R5, R0, 0x18 ;  /* 0x0000000005007211 */ /* 0x001fe400078ec0ff */
[----:B------:R-:W-:-:S04]  /*11a80*/  SHF.L.U32 R3, R3, 0x1f, RZ ;  /* 0x0000001f03037819 */ /* 0x000fc800000006ff */
[----:B------:R-:W0:Y:S02]  /*11a90*/  SYNCS.PHASECHK.TRANS64.TRYWAIT P0, [R0+URZ+0x33420], R3 ;  /* 0x03342003000075a7 */ /* 0x000e24000800017f */
[----:B0-----:R-:W-:Y:S05]  /*11aa0*/  @!P0 BRA `(.L_x_368) ;  /* 0x0000000800388947 */ /* 0x001fea0003800000 */
.L_x_398:
[----:B------:R-:W-:Y:S05]  /*11ab0*/  BSYNC B0 ;  /* 0x0000000000007941 */ /* 0x000fea0003800000 */
.L_x_367:
[----:B------:R-:W-:-:S03]  /*11ac0*/  UMOV UR4, 0xffffffff ;  /* 0xffffffff00047882 */ /* 0x000fc60000000000 */
[----:B------:R-:W-:Y:S05]  /*11ad0*/  BRA.DIV UR4, `(.L_x_369) ;  /* 0x0000000a04407947 */ /* 0x000fea000b800000 */
[----:B------:R-:W1:Y:S02]  /*11ae0*/  S2R R2, SR_TID.X ;  /* 0x0000000000027919 */ /* 0x000e640000002100 */
[----:B-1----:R-:W-:-:S04]  /*11af0*/  SHF.R.U32.HI R2, RZ, 0x5, R2 ;  /* 0x00000005ff027819 */ /* 0x002fc80000011602 */
[----:B------:R-:W-:-:S05]  /*11b00*/  LOP3.LUT R2, R2, 0x3, RZ, 0xc0, !PT ;  /* 0x0000000302027812 */ /* 0x000fca00078ec0ff */
[----:B------:R1:W2:Y:S02]  /*11b10*/  SHFL.IDX PT, R14, R2, RZ, 0x1f ;  /* 0x00001fff020e7589 */ /* 0x0002a400000e0000 */
.L_x_401:
[----:B--2---:R-:W-:Y:S01]  /*11b20*/  ISETP.NE.AND P0, PT, R14, RZ, PT ;  /* 0x000000ff0e00720c */ /* 0x004fe20003f05270 */
[----:B------:R-:W-:-:S12]  /*11b30*/  BSSY B0, `(.L_x_370) ;  /* 0x000002b000007945 */ /* 0x000fd80003800000 */
[----:B------:R-:W-:Y:S05]  /*11b40*/  @P0 BRA `(.L_x_371) ;  /* 0x0000000000a40947 */ /* 0x000fea0003800000 */
[----:B------:R-:W-:-:S03]  /*11b50*/  UMOV UR4, 0xffffffff ;  /* 0xffffffff00047882 */ /* 0x000fc60000000000 */
[----:B------:R-:W-:Y:S05]  /*11b60*/  BRA.DIV UR4, `(.L_x_372) ;  /* 0x0000000a04507947 */ /* 0x000fea000b800000 */
[----:B------:R-:W-:-:S13]  /*11b70*/  ELECT P6, URZ, PT ;  /* 0x00000000003f782f */ /* 0x000fda00038c0000 */
.L_x_404:
[----:B------:R-:W-:Y:S05]  /*11b80*/  @!P6 BRA `(.L_x_371) ;  /* 0x000000000094e947 */ /* 0x000fea0003800000 */
[----:B------:R-:W-:-:S06]  /*11b90*/  ULOP3.LUT UR4, UR40, 0x2, URZ, 0xfc, !UPT ;  /* 0x0000000228047892 */ /* 0x000fcc000f8efc3f */
[----:B-1----:R-:W-:-:S05]  /*11ba0*/  IMAD.U32 R2, RZ, RZ, UR4 ;  /* 0x00000004ff027e24 */ /* 0x002fca000f8e00ff */
[----:B------:R-:W-:-:S13]  /*11bb0*/  ISETP.NE.AND P0, PT, R2, 0x3, PT ;  /* 0x000000030200780c */ /* 0x000fda0003f05270 */
[----:B------:R-:W-:Y:S05]  /*11bc0*/  @!P0 BRA `(.L_x_373) ;  /* 0x0000000000048947 */ /* 0x000fea0003800000 */
[----:B------:R-:W-:Y:S01]  /*11bd0*/  BPT.TRAP 0x1 ;  /* 0x000000040000795c */ /* 0x000fe20000300000 */
.L_x_373:
[----:B------:R-:W-:Y:S01]  /*11be0*/  VIADD R2, R0, 0x33440 ;  /* 0x0003344000027836 */ /* 0x000fe20000000000 */
[----:B------:R-:W-:Y:S01]  /*11bf0*/  SHF.L.U32 R4, R18, 0x1f, RZ ;  /* 0x0000001f12047819 */ /* 0x000fe200000006ff */
[C---:B0-----:R-:W-:Y:S02]  /*11c00*/  VIADD R3, R17.reuse, 0x1 ;  /* 0x0000000111037836 */ /* 0x041fe40000000000 */
[----:B------:R-:W-:-:S03]  /*11c10*/  IMAD R7, R17, 0x8, R2 ;  /* 0x0000000811077824 */ /* 0x000fc600078e0202 */
[C---:B------:R-:W-:Y:S01]  /*11c20*/  ISETP.NE.AND P2, PT, R3.reuse, 0x2, PT ;  /* 0x000000020300780c */ /* 0x040fe20003f45270 */
[----:B------:R-:W0:Y:S03]  /*11c30*/  SYNCS.PHASECHK.TRANS64.TRYWAIT P1, [R7+URZ], R4 ;  /* 0x00000004070075a7 */ /* 0x000e26000802017f */
[----:B------:R-:W-:Y:S02]  /*11c40*/  SEL R5, RZ, 0x1, P2 ;  /* 0x00000001ff057807 */ /* 0x000fe40001000000 */
[----:B------:R-:W-:Y:S02]  /*11c50*/  SEL R3, R3, RZ, P2 ;  /* 0x000000ff03037207 */ /* 0x000fe40001000000 */
[----:B------:R-:W-:-:S03]  /*11c60*/  LOP3.LUT R5, R18, R5, RZ, 0x3c, !PT ;  /* 0x0000000512057212 */ /* 0x000fc600078e3cff */
[----:B------:R-:W-:Y:S01]  /*11c70*/  IMAD R9, R3, 0x8, R2 ;  /* 0x0000000803097824 */ /* 0x000fe200078e0202 */
[----:B------:R-:W-:Y:S01]  /*11c80*/  SHF.L.U32 R2, R5, 0x1f, RZ ;  /* 0x0000001f05027819 */ /* 0x000fe200000006ff */
[----:B0-----:R-:W-:Y:S06]  /*11c90*/  @!P1 BRA `(.L_x_374) ;  /* 0x0000000800249947 */ /* 0x001fec0003800000 */
.L_x_405:
[----:B------:R-:W1:Y:S02]  /*11ca0*/  SYNCS.PHASECHK.TRANS64.TRYWAIT P1, [R9+URZ], R2 ;  /* 0x00000002090075a7 */ /* 0x000e64000802017f */
[----:B-1----:R-:W-:Y:S05]  /*11cb0*/  @!P1 BRA `(.L_x_375) ;  /* 0x0000000800309947 */ /* 0x002fea0003800000 */
.L_x_406:
[----:B------:R-:W-:Y:S05]  /*11cc0*/  @!P0 BRA `(.L_x_376) ;  /* 0x0000000000048947 */ /* 0x000fea0003800000 */
[----:B------:R-:W-:Y:S01]  /*11cd0*/  BPT.TRAP 0x1 ;  /* 0x000000040000795c */ /* 0x000fe20000300000 */
.L_x_376:
[----:B------:R-:W-:-:S04]  /*11ce0*/  IMAD R17, R17, 0x8, R0 ;  /* 0x0000000811117824 */ /* 0x000fc800078e0200 */
[----:B------:R-:W2:Y:S02]  /*11cf0*/  SYNCS.PHASECHK.TRANS64.TRYWAIT P1, [R17+URZ+0x33460], R4 ;  /* 0x03346004110075a7 */ /* 0x000ea4000802017f */
[----:B--2---:R-:W-:Y:S05]  /*11d00*/  @!P1 BRA `(.L_x_377) ;  /* 0x0000000800309947 */ /* 0x004fea0003800000 */
.L_x_407:
[----:B------:R-:W-:Y:S05]  /*11d10*/  @!P0 BRA `(.L_x_378) ;  /* 0x0000000000048947 */ /* 0x000fea0003800000 */
[----:B------:R-:W-:Y:S01]  /*11d20*/  BPT.TRAP 0x1 ;  /* 0x000000040000795c */ /* 0x000fe20000300000 */
.L_x_378:
[----:B------:R-:W-:-:S04]  /*11d30*/  IMAD R3, R3, 0x8, R0 ;  /* 0x0000000803037824 */ /* 0x000fc800078e0200 */
[----:B------:R-:W3:Y:S02]  /*11d40*/  SYNCS.PHASECHK.TRANS64.TRYWAIT P1, [R3+URZ+0x33460], R2 ;  /* 0x03346002030075a7 */ /* 0x000ee4000802017f */
[----:B---3--:R-:W-:Y:S05]  /*11d50*/  @!P1 BRA `(.L_x_379) ;  /* 0x0000000800309947 */ /* 0x008fea0003800000 */
.L_x_408:
[----:B------:R-:W-:Y:S05]  /*11d60*/  @!P0 BRA `(.L_x_380) ;  /* 0x0000000000048947 */ /* 0x000fea0003800000 */
[----:B------:R-:W-:Y:S01]  /*11d70*/  BPT.TRAP 0x1 ;  /* 0x000000040000795c */ /* 0x000fe20000300000 */
.L_x_380:
[----:B------:R-:W4:Y:S02]  /*11d80*/  SYNCS.PHASECHK.TRANS64.TRYWAIT P0, [R17+URZ+0x33480], R4 ;  /* 0x03348004110075a7 */ /* 0x000f24000800017f */
[----:B----4-:R-:W-:Y:S05]  /*11d90*/  @!P0 BRA `(.L_x_381) ;  /* 0x0000000800348947 */ /* 0x010fea0003800000 */
.L_x_382:
[----:B------:R0:W0:Y:S02]  /*11da0*/  SYNCS.PHASECHK.TRANS64.TRYWAIT P0, [R3+URZ+0x33480], R2 ;  /* 0x03348002030075a7 */ /* 0x000024000800017f */
[----:B0-----:R-:W-:Y:S05]  /*11db0*/  @!P0 NANOSLEEP.SYNCS 0x989680 ;  /* 0x009896800000895d */ /* 0x001fea0003900000 */
[----:B------:R-:W0:Y:S02]  /*11dc0*/  @!P0 SYNCS.PHASECHK.TRANS64 P0, [R3+URZ+0x33480], R2 ;  /* 0x03348002030085a7 */ /* 0x000e24000800007f */
[----:B0-----:R-:W-:Y:S05]  /*11dd0*/  @!P0 BRA `(.L_x_382) ;  /* 0xfffffffc00f08947 */ /* 0x001fea000383ffff */
.L_x_371:
[----:B------:R-:W-:Y:S05]  /*11de0*/  BSYNC B0 ;  /* 0x0000000000007941 */ /* 0x000fea0003800000 */
.L_x_370:
[----:B------:R-:W-:Y:S05]  /*11df0*/  EXIT ;  /* 0x000000000000794d */ /* 0x000fea0003800000 */
.L_x_254:
[----:B0-----:R0:W1:Y:S02]  /*11e00*/  SYNCS.PHASECHK.TRANS64.TRYWAIT P1, [R3+URZ+0x33400], R10 ;  /* 0x0334000a030075a7 */ /* 0x001064000802017f */
[----:B-1----:R-:W-:Y:S05]  /*11e10*/  @!P1 NANOSLEEP.SYNCS 0x989680 ;  /* 0x009896800000995d */ /* 0x002fea0003900000 */
[----:B------:R-:W1:Y:S02]  /*11e20*/  @!P1 SYNCS.PHASECHK.TRANS64 P1, [R3+URZ+0x33400], R10 ;  /* 0x0334000a030095a7 */ /* 0x000e64000802007f */
[----:B-1----:R-:W-:Y:S05]  /*11e30*/  @!P1 BRA `(.L_x_254) ;  /* 0xfffffffc00f09947 */ /* 0x002fea000383ffff */
[----:B------:R-:W-:Y:S05]  /*11e40*/  BRA `(.L_x_383) ;  /* 0xfffffefc00187947 */ /* 0x000fea000383ffff */
.L_x_258:
[----:B--2---:R2:W3:Y:S02]  /*11e50*/  SYNCS.PHASECHK.TRANS64.TRYWAIT P1, [R5+URZ+0x33430], R6 ;  /* 0x03343006050075a7 */ /* 0x0044e4000802017f */
[----:B---3--:R-:W-:Y:S05]  /*11e60*/  @!P1 NANOSLEEP.SYNCS 0x989680 ;  /* 0x009896800000995d */ /* 0x008fea0003900000 */
[----:B------:R-:W3:Y:S02]  /*11e70*/  @!P1 SYNCS.PHASECHK.TRANS64 P1, [R5+URZ+0x33430], R6 ;  /* 0x03343006050095a7 */ /* 0x000ee4000802007f */
[----:B---3--:R-:W-:Y:S05]  /*11e80*/  @!P1 BRA `(.L_x_258) ;  /* 0xfffffffc00f09947 */ /* 0x008fea000383ffff */
[----:B------:R-:W-:Y:S05]  /*11e90*/  BRA `(.L_x_257) ;  /* 0xfffffefc00407947 */ /* 0x000fea000383ffff */
.L_x_263:
[----:B-1----:R-:W-:-:S04]  /*11ea0*/  IMAD.U32 R4, RZ, RZ, UR6 ;  /* 0x00000006ff047e24 */ /* 0x002fc8000f8e00ff */
[----:B------:R1:W2:Y:S03]  /*11eb0*/  SYNCS.PHASECHK.TRANS64.TRYWAIT P1, [R4+URZ+0x33430], R3 ;  /* 0x03343003040075a7 */ /* 0x0002a6000802017f */
[----:B--2---:R-:W-:Y:S05]  /*11ec0*/  @!P1 NANOSLEEP.SYNCS 0x989680 ;  /* 0x009896800000995d */ /* 0x004fea0003900000 */
[----:B------:R-:W2:Y:S02]  /*11ed0*/  @!P1 SYNCS.PHASECHK.TRANS64 P1, [R4+URZ+0x33430], R3 ;  /* 0x03343003040095a7 */ /* 0x000ea4000802007f */
[----:B--2---:R-:W-:Y:S05]  /*11ee0*/  @!P1 BRA `(.L_x_263) ;  /* 0xfffffffc00ec9947 */ /* 0x004fea000383ffff */
[----:B------:R-:W-:Y:S05]  /*11ef0*/  BRA `(.L_x_260) ;  /* 0xffffff3c00407947 */ /* 0x000fea000383ffff */
.L_x_267:
[----:B-1----:R-:W-:-:S04]  /*11f00*/  IMAD.U32 R4, RZ, RZ, UR6 ;  /* 0x00000006ff047e24 */ /* 0x002fc8000f8e00ff */
[----:B------:R1:W2:Y:S03]  /*11f10*/  SYNCS.PHASECHK.TRANS64.TRYWAIT P1, [R4+URZ+0x33450], R3 ;  /* 0x03345003040075a7 */ /* 0x0002a6000802017f */
[----:B--2---:R-:W-:Y:S05]  /*11f20*/  @!P1 NANOSLEEP.SYNCS 0x989680 ;  /* 0x009896800000995d */ /* 0x004fea0003900000 */
[----:B------:R-:W2:Y:S02]  /*11f30*/  @!P1 SYNCS.PHASECHK.TRANS64 P1, [R4+URZ+0x33450], R3 ;  /* 0x03345003040095a7 */ /* 0x000ea4000802007f */
[----:B--2---:R-:W-:Y:S05]  /*11f40*/  @!P1 BRA `(.L_x_267) ;  /* 0xfffffffc00ec9947 */ /* 0x004fea000383ffff */
[----:B------:R-:W-:Y:S05]  /*11f50*/  BRA `(.L_x_264) ;  /* 0xffffff48004c7947 */ /* 0x000fea000383ffff */
.L_x_273:
[----:B-1----:R1:W2:Y:S02]  /*11f60*/  SYNCS.PHASECHK.TRANS64.TRYWAIT P1, [R21+URZ+0x33450], R0 ;  /* 0x03345000150075a7 */ /* 0x0022a4000802017f */
[----:B--2---:R-:W-:Y:S05]  /*11f70*/  @!P1 NANOSLEEP.SYNCS 0x989680 ;  /* 0x009896800000995d */ /* 0x004fea0003900000 */
[----:B------:R-:W2:Y:S02]  /*11f80*/  @!P1 SYNCS.PHASECHK.TRANS64 P1, [R21+URZ+0x33450], R0 ;  /* 0x03345000150095a7 */ /* 0x000ea4000802007f */
[----:B--2---:R-:W-:Y:S05]  /*11f90*/  @!P1 BRA `(.L_x_273) ;  /* 0xfffffffc00f09947 */ /* 0x004fea000383ffff */
[----:B------:R-:W-:Y:S05]  /*11fa0*/  BRA `(.L_x_272) ;  /* 0xffffff7400587947 */ /* 0x000fea000383ffff */
.L_x_313:
[----:B------:R-:W-:Y:S02]  /*11fb0*/  IMAD.MOV.U32 R13, RZ, RZ, R4 ;  /* 0x000000ffff0d7224 */ /* 0x000fe400078e0004 */
[----:B------:R-:W-:Y:S02]  /*11fc0*/  IMAD.MOV.U32 R12, RZ, RZ, RZ ;  /* 0x000000ffff0c7224 */ /* 0x000fe400078e00ff */
[----:B------:R-:W-:Y:S02]  /*11fd0*/  IMAD.MOV.U32 R11, RZ, RZ, 0x1f ;  /* 0x0000001fff0b7424 */ /* 0x000fe400078e00ff */
[----:B------:R-:W-:-:S07]  /*11fe0*/  IMAD.MOV.U32 R15, RZ, RZ, -0x1 ;  /* 0xffffffffff0f7424 */ /* 0x000fce00078e00ff */
[----:B------:R-:W-:Y:S05]  /*11ff0*/  WARPSYNC.COLLECTIVE R15, `(.L_x_384) ;  /* 0x000000000f087348 */ /* 0x000fea0003c00000 */
[----:B------:R0:W1:Y:S02]  /*12000*/  SHFL.IDX P6, R14, R13, R12, R11 ;  /* 0x0000000c0d0e7389 */ /* 0x00006400000c000b */
[----:B01----:R-:W-:Y:S01]  /*12010*/  ENDCOLLECTIVE ;  /* 0x000000000000791b */ /* 0x003fe20003800000 */
.L_x_384:
[----:B------:R-:W-:Y:S05]  /*12020*/  BRA `(.L_x_385) ;  /* 0xffffffc800787947 */ /* 0x000fea000383ffff */
.L_x_315:
[----:B------:R-:W-:Y:S01]  /*12030*/  BSSY B0, `(.L_x_386) ;  /* 0x0000006000007945 */ /* 0x000fe20003800000 */
[----:B------:R-:W-:-:S07]  /*12040*/  IMAD.MOV.U32 R15, RZ, RZ, -0x1 ;  /* 0xffffffffff0f7424 */ /* 0x000fce00078e00ff */
[----:B0-----:R-:W-:Y:S05]  /*12050*/  WARPSYNC.COLLECTIVE R15, `(.L_x_387) ;  /* 0x000000000f0c7348 */ /* 0x001fea0003c00000 */
[----:B------:R-:W-:Y:S02]  /*12060*/  ELECT P6, UR62, PT ;  /* 0x00000000003e782f */ /* 0x000fe400038c0000 */
[----:B------:R-:W-:Y:S01]  /*12070*/  MOV R14, UR62 ;  /* 0x0000003e000e7c02 */ /* 0x000fe20008000f00 */
[----:B0-----:R-:W-:Y:S10]  /*12080*/  ENDCOLLECTIVE ;  /* 0x000000000000791b */ /* 0x001ff40003800000 */
.L_x_387:
[----:B------:R-:W-:Y:S05]  /*12090*/  BSYNC B0 ;  /* 0x0000000000007941 */ /* 0x000fea0003800000 */
.L_x_386:
[----:B------:R-:W-:Y:S05]  /*120a0*/  BRA `(.L_x_388) ;  /* 0xffffffc800787947 */ /* 0x000fea000383ffff */
.L_x_318:
[----:B0-----:R0:W1:Y:S02]  /*120b0*/  SYNCS.PHASECHK.TRANS64.TRYWAIT P2, [R4+URZ+0x33480], R3 ;  /* 0x03348003040075a7 */ /* 0x001064000804017f */
[----:B-1----:R-:W-:Y:S05]  /*120c0*/  @!P2 NANOSLEEP.SYNCS 0x989680 ;  /* 0x009896800000a95d */ /* 0x002fea0003900000 */
[----:B------:R-:W1:Y:S02]  /*120d0*/  @!P2 SYNCS.PHASECHK.TRANS64 P2, [R4+URZ+0x33480], R3 ;  /* 0x033480030400a5a7 */ /* 0x000e64000804007f */
[----:B-1----:R-:W-:Y:S05]  /*120e0*/  @!P2 BRA `(.L_x_318) ;  /* 0xfffffffc00f0a947 */ /* 0x002fea000383ffff */
[----:B------:R-:W-:Y:S05]  /*120f0*/  BRA `(.L_x_389) ;  /* 0xffffffc800cc7947 */ /* 0x000fea000383ffff */
.L_x_320:
[----:B-1----:R1:W2:Y:S02]  /*12100*/  SYNCS.PHASECHK.TRANS64.TRYWAIT P2, [R4+URZ+0x33440], R3 ;  /* 0x03344003040075a7 */ /* 0x0022a4000804017f */
[----:B--2---:R-:W-:Y:S05]  /*12110*/  @!P2 NANOSLEEP.SYNCS 0x989680 ;  /* 0x009896800000a95d */ /* 0x004fea0003900000 */
[----:B------:R-:W2:Y:S02]  /*12120*/  @!P2 SYNCS.PHASECHK.TRANS64 P2, [R4+URZ+0x33440], R3 ;  /* 0x033440030400a5a7 */ /* 0x000ea4000804007f */
[----:B--2---:R-:W-:Y:S05]  /*12130*/  @!P2 BRA `(.L_x_320) ;  /* 0xfffffffc00f0a947 */ /* 0x004fea000383ffff */
[----:B------:R-:W-:Y:S05]  /*12140*/  BRA `(.L_x_390) ;  /* 0xffffffcc004c7947 */ /* 0x000fea000383ffff */
.L_x_323:
[----:B0-----:R-:W-:-:S04]  /*12150*/  IMAD.U32 R3, RZ, RZ, UR41 ;  /* 0x00000029ff037e24 */ /* 0x001fc8000f8e00ff */
[----:B------:R0:W1:Y:S03]  /*12160*/  SYNCS.PHASECHK.TRANS64.TRYWAIT P0, [R3+URZ+0x33420], R2 ;  /* 0x03342002030075a7 */ /* 0x000066000800017f */
[----:B-1----:R-:W-:Y:S05]  /*12170*/  @!P0 NANOSLEEP.SYNCS 0x989680 ;  /* 0x009896800000895d */ /* 0x002fea0003900000 */
[----:B------:R-:W1:Y:S02]  /*12180*/  @!P0 SYNCS.PHASECHK.TRANS64 P0, [R3+URZ+0x33420], R2 ;  /* 0x03342002030085a7 */ /* 0x000e64000800007f */
[----:B-1----:R-:W-:Y:S05]  /*12190*/  @!P0 BRA `(.L_x_323) ;  /* 0xfffffffc00ec8947 */ /* 0x002fea000383ffff */
[----:B------:R-:W-:Y:S05]  /*121a0*/  BRA `(.L_x_391) ;  /* 0xffffffd000587947 */ /* 0x000fea000383ffff */
.L_x_329:
[----:B0-----:R0:W1:Y:S02]  /*121b0*/  SYNCS.PHASECHK.TRANS64.TRYWAIT P0, [R6+URZ+0x33480], R4 ;  /* 0x03348004060075a7 */ /* 0x001064000800017f */
[----:B-1----:R-:W-:Y:S05]  /*121c0*/  @!P0 NANOSLEEP.SYNCS 0x989680 ;  /* 0x009896800000895d */ /* 0x002fea0003900000 */
[----:B------:R-:W1:Y:S02]  /*121d0*/  @!P0 SYNCS.PHASECHK.TRANS64 P0, [R6+URZ+0x33480], R4 ;  /* 0x03348004060085a7 */ /* 0x000e64000800007f */
[----:B-1----:R-:W-:Y:S05]  /*121e0*/  @!P0 BRA `(.L_x_329) ;  /* 0xfffffffc00f08947 */ /* 0x002fea000383ffff */
[----:B------:R-:W-:Y:S05]  /*121f0*/  BRA `(.L_x_392) ;  /* 0xffffffd000fc7947 */ /* 0x000fea000383ffff */
.L_x_336:
[----:B-1----:R1:W2:Y:S02]  /*12200*/  SYNCS.PHASECHK.TRANS64.TRYWAIT P0, [R6+URZ+0x33440], R4 ;  /* 0x03344004060075a7 */ /* 0x0022a4000800017f */
[----:B--2---:R-:W-:Y:S05]  /*12210*/  @!P0 NANOSLEEP.SYNCS 0x989680 ;  /* 0x009896800000895d */ /* 0x004fea0003900000 */
[----:B------:R-:W2:Y:S02]  /*12220*/  @!P0 SYNCS.PHASECHK.TRANS64 P0, [R6+URZ+0x33440], R4 ;  /* 0x03344004060085a7 */ /* 0x000ea4000800007f */
[----:B--2---:R-:W-:Y:S05]  /*12230*/  @!P0 BRA `(.L_x_336) ;  /* 0xfffffffc00f08947 */ /* 0x004fea000383ffff */
[----:B------:R-:W-:Y:S05]  /*12240*/  BRA `(.L_x_393) ;  /* 0xffffffd400fc7947 */ /* 0x000fea000383ffff */
.L_x_344:
[----:B0-----:R0:W1:Y:S02]  /*12250*/  SYNCS.PHASECHK.TRANS64.TRYWAIT P2, [R13+URZ+0x33470], R4 ;  /* 0x033470040d0075a7 */ /* 0x001064000804017f */
[----:B-1----:R-:W-:Y:S05]  /*12260*/  @!P2 NANOSLEEP.SYNCS 0x989680 ;  /* 0x009896800000a95d */ /* 0x002fea0003900000 */
[----:B------:R-:W1:Y:S02]  /*12270*/  @!P2 SYNCS.PHASECHK.TRANS64 P2, [R13+URZ+0x33470], R4 ;  /* 0x033470040d00a5a7 */ /* 0x000e64000804007f */
[----:B-1----:R-:W-:Y:S05]  /*12280*/  @!P2 BRA `(.L_x_344) ;  /* 0xfffffffc00f0a947 */ /* 0x002fea000383ffff */
[----:B------:R-:W-:Y:S05]  /*12290*/  BRA `(.L_x_394) ;  /* 0xffffffdc00107947 */ /* 0x000fea000383ffff */
.L_x_346:
[----:B-1----:R1:W2:Y:S02]  /*122a0*/  SYNCS.PHASECHK.TRANS64.TRYWAIT P2, [R13+URZ+0x33460], R2 ;  /* 0x033460020d0075a7 */ /* 0x0022a4000804017f */
[----:B--2---:R-:W-:Y:S05]  /*122b0*/  @!P2 NANOSLEEP.SYNCS 0x989680 ;  /* 0x009896800000a95d */ /* 0x004fea0003900000 */
[----:B------:R-:W2:Y:S02]  /*122c0*/  @!P2 SYNCS.PHASECHK.TRANS64 P2, [R13+URZ+0x33460], R2 ;  /* 0x033460020d00a5a7 */ /* 0x000ea4000804007f */
[----:B--2---:R-:W-:Y:S05]  /*122d0*/  @!P2 BRA `(.L_x_346) ;  /* 0xfffffffc00f0a947 */ /* 0x004fea000383ffff */
[----:B------:R-:W-:Y:S05]  /*122e0*/  BRA `(.L_x_395) ;  /* 0xffffffdc00187947 */ /* 0x000fea000383ffff */
.L_x_353:
[----:B0-----:R0:W1:Y:S02]  /*122f0*/  SYNCS.PHASECHK.TRANS64.TRYWAIT P0, [R3+URZ+0x33470], R0 ;  /* 0x03347000030075a7 */ /* 0x001064000800017f */
[----:B-1----:R-:W-:Y:S05]  /*12300*/  @!P0 NANOSLEEP.SYNCS 0x989680 ;  /* 0x009896800000895d */ /* 0x002fea0003900000 */
[----:B------:R-:W1:Y:S02]  /*12310*/  @!P0 SYNCS.PHASECHK.TRANS64 P0, [R3+URZ+0x33470], R0 ;  /* 0x03347000030085a7 */ /* 0x000e64000800007f */
[----:B-1----:R-:W-:Y:S05]  /*12320*/  @!P0 BRA `(.L_x_353) ;  /* 0xfffffffc00f08947 */ /* 0x002fea000383ffff */
[----:B------:R-:W-:Y:S05]  /*12330*/  BRA `(.L_x_396) ;  /* 0xffffffe4003c7947 */ /* 0x000fea000383ffff */
.L_x_355:
[----:B0-----:R0:W1:Y:S02]  /*12340*/  SYNCS.PHASECHK.TRANS64.TRYWAIT P0, [R3+URZ+0x33460], R0 ;  /* 0x03346000030075a7 */ /* 0x001064000800017f */
[----:B-1----:R-:W-:Y:S05]  /*12350*/  @!P0 NANOSLEEP.SYNCS 0x989680 ;  /* 0x009896800000895d */ /* 0x002fea0003900000 */
[----:B------:R-:W1:Y:S02]  /*12360*/  @!P0 SYNCS.PHASECHK.TRANS64 P0, [R3+URZ+0x33460], R0 ;  /* 0x03346000030085a7 */ /* 0x000e64000800007f */
[----:B-1----:R-:W-:Y:S05]  /*12370*/  @!P0 BRA `(.L_x_355) ;  /* 0xfffffffc00f08947 */ /* 0x002fea000383ffff */
[----:B------:R-:W-:Y:S05]  /*12380*/  BRA `(.L_x_397) ;  /* 0xffffffe400407947 */ /* 0x000fea000383ffff */
.L_x_368:
[----:B0-----:R0:W1:Y:S02]  /*12390*/  SYNCS.PHASECHK.TRANS64.TRYWAIT P0, [R0+URZ+0x33420], R3 ;  /* 0x03342003000075a7 */ /* 0x001064000800017f */
[----:B-1----:R-:W-:Y:S05]  /*123a0*/  @!P0 NANOSLEEP.SYNCS 0x989680 ;  /* 0x009896800000895d */ /* 0x002fea0003900000 */
[----:B------:R-:W1:Y:S02]  /*123b0*/  @!P0 SYNCS.PHASECHK.TRANS64 P0, [R0+URZ+0x33420], R3 ;  /* 0x03342003000085a7 */ /* 0x000e64000800007f */
[----:B-1----:R-:W-:Y:S05]  /*123c0*/  @!P0 BRA `(.L_x_368) ;  /* 0xfffffffc00f08947 */ /* 0x002fea000383ffff */
[----:B------:R-:W-:Y:S05]  /*123d0*/  BRA `(.L_x_398) ;  /* 0xfffffff400b47947 */ /* 0x000fea000383ffff */
.L_x_369:
[----:B------:R-:W1:Y:S01]  /*123e0*/  S2R R2, SR_TID.X ;  /* 0x0000000000027919 */ /* 0x000e620000002100 */
[----:B------:R-:W-:Y:S01]  /*123f0*/  BSSY B0, `(.L_x_399) ;  /* 0x000000a000007945 */ /* 0x000fe20003800000 */
[----:B------:R-:W-:Y:S02]  /*12400*/  IMAD.MOV.U32 R12, RZ, RZ, RZ ;  /* 0x000000ffff0c7224 */ /* 0x000fe400078e00ff */
[----:B------:R-:W-:Y:S02]  /*12410*/  IMAD.MOV.U32 R11, RZ, RZ, 0x1f ;  /* 0x0000001fff0b7424 */ /* 0x000fe400078e00ff */
[----:B------:R-:W-:Y:S01]  /*12420*/  IMAD.MOV.U32 R15, RZ, RZ, -0x1 ;  /* 0xffffffffff0f7424 */ /* 0x000fe200078e00ff */
[----:B-1----:R-:W-:-:S04]  /*12430*/  SHF.R.U32.HI R2, RZ, 0x5, R2 ;  /* 0x00000005ff027819 */ /* 0x002fc80000011602 */
[----:B------:R-:W-:-:S05]  /*12440*/  LOP3.LUT R2, R2, 0x3, RZ, 0xc0, !PT ;  /* 0x0000000302027812 */ /* 0x000fca00078ec0ff */
[----:B------:R-:W-:-:S07]  /*12450*/  IMAD.MOV.U32 R13, RZ, RZ, R2 ;  /* 0x000000ffff0d7224 */ /* 0x000fce00078e0002 */
[----:B0-----:R-:W-:Y:S05]  /*12460*/  WARPSYNC.COLLECTIVE R15, `(.L_x_400) ;  /* 0x000000000f087348 */ /* 0x001fea0003c00000 */
[----:B------:R1:W2:Y:S02]  /*12470*/  SHFL.IDX P6, R14, R13, R12, R11 ;  /* 0x0000000c0d0e7389 */ /* 0x0002a400000c000b */
[----:B012---:R-:W-:Y:S01]  /*12480*/  ENDCOLLECTIVE ;  /* 0x000000000000791b */ /* 0x007fe20003800000 */
.L_x_400:
[----:B------:R-:W-:Y:S05]  /*12490*/  BSYNC B0 ;  /* 0x0000000000007941 */ /* 0x000fea0003800000 */
.L_x_399:
[----:B------:R-:W-:Y:S05]  /*124a0*/  BRA `(.L_x_401) ;  /* 0xfffffff4009c7947 */ /* 0x000fea000383ffff */
.L_x_372:
[----:B------:R-:W-:Y:S01]  /*124b0*/  BSSY B1, `(.L_x_402) ;  /* 0x0000006000017945 */ /* 0x000fe20003800000 */
[----:B------:R-:W-:-:S07]  /*124c0*/  IMAD.MOV.U32 R15, RZ, RZ, -0x1 ;  /* 0xffffffffff0f7424 */ /* 0x000fce00078e00ff */
[----:B01----:R-:W-:Y:S05]  /*124d0*/  WARPSYNC.COLLECTIVE R15, `(.L_x_403) ;  /* 0x000000000f0c7348 */ /* 0x003fea0003c00000 */
[----:B------:R-:W-:Y:S02]  /*124e0*/  ELECT P6, UR62, PT ;  /* 0x00000000003e782f */ /* 0x000fe400038c0000 */
[----:B------:R-:W-:Y:S01]  /*124f0*/  MOV R14, UR62 ;  /* 0x0000003e000e7c02 */ /* 0x000fe20008000f00 */
[----:B01----:R-:W-:Y:S10]  /*12500*/  ENDCOLLECTIVE ;  /* 0x000000000000791b */ /* 0x003ff40003800000 */
.L_x_403:
[----:B------:R-:W-:Y:S05]  /*12510*/  BSYNC B1 ;  /* 0x0000000000017941 */ /* 0x000fea0003800000 */
.L_x_402:
[----:B------:R-:W-:Y:S05]  /*12520*/  BRA `(.L_x_404) ;  /* 0xfffffff400947947 */ /* 0x000fea000383ffff */
.L_x_374:
[----:B0-----:R0:W1:Y:S02]  /*12530*/  SYNCS.PHASECHK.TRANS64.TRYWAIT P1, [R7+URZ], R4 ;  /* 0x00000004070075a7 */ /* 0x001064000802017f */
[----:B-1----:R-:W-:Y:S05]  /*12540*/  @!P1 NANOSLEEP.SYNCS 0x989680 ;  /* 0x009896800000995d */ /* 0x002fea0003900000 */
[----:B------:R-:W1:Y:S02]  /*12550*/  @!P1 SYNCS.PHASECHK.TRANS64 P1, [R7+URZ], R4 ;  /* 0x00000004070095a7 */ /* 0x000e64000802007f */
[----:B-1----:R-:W-:Y:S05]  /*12560*/  @!P1 BRA `(.L_x_374) ;  /* 0xfffffffc00f09947 */ /* 0x002fea000383ffff */
[----:B------:R-:W-:Y:S05]  /*12570*/  BRA `(.L_x_405) ;  /* 0xfffffff400c87947 */ /* 0x000fea000383ffff */
.L_x_375:
[----:B-1----:R1:W2:Y:S02]  /*12580*/  SYNCS.PHASECHK.TRANS64.TRYWAIT P1, [R9+URZ], R2 ;  /* 0x00000002090075a7 */ /* 0x0022a4000802017f */
[----:B--2---:R-:W-:Y:S05]  /*12590*/  @!P1 NANOSLEEP.SYNCS 0x989680 ;  /* 0x009896800000995d */ /* 0x004fea0003900000 */
[----:B------:R-:W2:Y:S02]  /*125a0*/  @!P1 SYNCS.PHASECHK.TRANS64 P1, [R9+URZ], R2 ;  /* 0x00000002090095a7 */ /* 0x000ea4000802007f */
[----:B--2---:R-:W-:Y:S05]  /*125b0*/  @!P1 BRA `(.L_x_375) ;  /* 0xfffffffc00f09947 */ /* 0x004fea000383ffff */
[----:B------:R-:W-:Y:S05]  /*125c0*/  BRA `(.L_x_406) ;  /* 0xfffffff400bc7947 */ /* 0x000fea000383ffff */
.L_x_377:
[----:B--2---:R2:W3:Y:S02]  /*125d0*/  SYNCS.PHASECHK.TRANS64.TRYWAIT P1, [R17+URZ+0x33460], R4 ;  /* 0x03346004110075a7 */ /* 0x0044e4000802017f */
[----:B---3--:R-:W-:Y:S05]  /*125e0*/  @!P1 NANOSLEEP.SYNCS 0x989680 ;  /* 0x009896800000995d */ /* 0x008fea0003900000 */
[----:B------:R-:W3:Y:S02]  /*125f0*/  @!P1 SYNCS.PHASECHK.TRANS64 P1, [R17+URZ+0x33460], R4 ;  /* 0x03346004110095a7 */ /* 0x000ee4000802007f */
[----:B---3--:R-:W-:Y:S05]  /*12600*/  @!P1 BRA `(.L_x_377) ;  /* 0xfffffffc00f09947 */ /* 0x008fea000383ffff */
[----:B------:R-:W-:Y:S05]  /*12610*/  BRA `(.L_x_407) ;  /* 0xfffffff400bc7947 */ /* 0x000fea000383ffff */
.L_x_379:
[----:B---3--:R3:W4:Y:S02]  /*12620*/  SYNCS.PHASECHK.TRANS64.TRYWAIT P1, [R3+URZ+0x33460], R2 ;  /* 0x03346002030075a7 */ /* 0x008724000802017f */
[----:B----4-:R-:W-:Y:S05]  /*12630*/  @!P1 NANOSLEEP.SYNCS 0x989680 ;  /* 0x009896800000995d */ /* 0x010fea0003900000 */
[----:B------:R-:W4:Y:S02]  /*12640*/  @!P1 SYNCS.PHASECHK.TRANS64 P1, [R3+URZ+0x33460], R2 ;  /* 0x03346002030095a7 */ /* 0x000f24000802007f */
[----:B----4-:R-:W-:Y:S05]  /*12650*/  @!P1 BRA `(.L_x_379) ;  /* 0xfffffffc00f09947 */ /* 0x010fea000383ffff */
[----:B------:R-:W-:Y:S05]  /*12660*/  BRA `(.L_x_408) ;  /* 0xfffffff400bc7947 */ /* 0x000fea000383ffff */
.L_x_381:
[----:B----4-:R4:W0:Y:S02]  /*12670*/  SYNCS.PHASECHK.TRANS64.TRYWAIT P0, [R17+URZ+0x33480], R4 ;  /* 0x03348004110075a7 */ /* 0x010824000800017f */
[----:B0-----:R-:W-:Y:S05]  /*12680*/  @!P0 NANOSLEEP.SYNCS 0x989680 ;  /* 0x009896800000895d */ /* 0x001fea0003900000 */
[----:B------:R-:W0:Y:S02]  /*12690*/  @!P0 SYNCS.PHASECHK.TRANS64 P0, [R17+URZ+0x33480], R4 ;  /* 0x03348004110085a7 */ /* 0x000e24000800007f */
[----:B0-----:R-:W-:Y:S05]  /*126a0*/  @!P0 BRA `(.L_x_381) ;  /* 0xfffffffc00f08947 */ /* 0x001fea000383ffff */
[----:B------:R-:W-:Y:S05]  /*126b0*/  BRA `(.L_x_382) ;  /* 0xfffffff400b87947 */ /* 0x000fea000383ffff */
.L_x_409:
        /* <DEDUP_REMOVED lines=12> */
.L_x_2702:


//--------------------- .text._ZN7cutlass13device_kernelIN5flash11enable_sm90INS1_16FlashAttnFwdSm90INS1_25CollectiveMainloopFwdSm90ILi2EN4cute5tupleIJNS5_1CILi1EEES8_S8_EEENS6_IJNS7_ILi128EEENS7_ILi160EEENS7_ILi192EEEEEELi192ENS_12float_e4m3_tEfNS_4arch4Sm90ELb0ELb0ELb1ELb1ELb0ELb1ELb0ELb1ELb1ELb0ELb0ELb0EEENS1_21CollectiveEpilogueFwdINS6_IJSA_SC_SB_EEES9_NS_10bfloat16_tESG_Li256ELb1ELb0ELb0ELb1EEENS1_36VarlenDynamicPersistentTileSchedulerILi128ELi160ELi256ELi128ELb0ELb0ELb1ELb0ELb1ELb1EEEEEEEEEvNT_6ParamsE --------------------------
	.section	.text._ZN7cutlass13device_kernelIN5flash11enable_sm90INS1_16FlashAttnFwdSm90INS1_25CollectiveMainloopFwdSm90ILi2EN4cute5tupleIJNS5_1CILi1EEES8_S8_EEENS6_IJNS7_ILi128EEENS7_ILi160EEENS7_ILi192EEEEEELi192ENS_12float_e4m3_tEfNS_4arch4Sm90ELb0ELb0ELb1ELb1ELb0ELb1ELb0ELb1ELb1ELb0ELb0ELb0EEENS1_21CollectiveEpilogueFwdINS6_IJSA_SC_SB_EEES9_NS_10bfloat16_tESG_Li256ELb1ELb0ELb0ELb1EEENS1_36VarlenDynamicPersistentTileSchedulerILi128ELi160ELi256ELi128ELb0ELb0ELb1ELb0ELb1ELb1EEEEEEEEEvNT_6ParamsE,"ax",@progbits
	.align	128
.text._ZN7cutlass13device_kernelIN5flash11enable_sm90INS1_16FlashAttnFwdSm90INS1_25CollectiveMainloopFwdSm90ILi2EN4cute5tupleIJNS5_1CILi1EEES8_S8_EEENS6_IJNS7_ILi128EEENS7_ILi160EEENS7_ILi192EEEEEELi192ENS_12float_e4m3_tEfNS_4arch4Sm90ELb0ELb0ELb1ELb1ELb0ELb1ELb0ELb1ELb1ELb0ELb0ELb0EEENS1_21CollectiveEpilogueFwdINS6_IJSA_SC_SB_EEES9_NS_10bfloat16_tESG_Li256ELb1ELb0ELb0ELb1EEENS1_36VarlenDynamicPersistentTileSchedulerILi128ELi160ELi256ELi128ELb0ELb0ELb1ELb0ELb1ELb1EEEEEEEEEvNT_6ParamsE:
        .type           _ZN7cutlass13device_kernelIN5flash11enable_sm90INS1_16FlashAttnFwdSm90INS1_25CollectiveMainloopFwdSm90ILi2EN4cute5tupleIJNS5_1CILi1EEES8_S8_EEENS6_IJNS7_ILi128EEENS7_ILi160EEENS7_ILi192EEEEEELi192ENS_12float_e4m3_tEfNS_4arch4Sm90ELb0ELb0ELb1ELb1ELb0ELb1ELb0ELb1ELb1ELb0ELb0ELb0EEENS1_21CollectiveEpilogueFwdINS6_IJSA_SC_SB_EEES9_NS_10bfloat16_tESG_Li256ELb1ELb0ELb0ELb1EEENS1_36VarlenDynamicPersistentTileSchedulerILi128ELi160ELi256ELi128ELb0ELb0ELb1ELb0ELb1ELb1EEEEEEEEEvNT_6ParamsE,@function
        .size           _ZN7cutlass13device_kernelIN5flash11enable_sm90INS1_16FlashAttnFwdSm90INS1_25CollectiveMainloopFwdSm90ILi2EN4cute5tupleIJNS5_1CILi1EEES8_S8_EEENS6_IJNS7_ILi128EEENS7_ILi160EEENS7_ILi192EEEEEELi192ENS_12float_e4m3_tEfNS_4arch4Sm90ELb0ELb0ELb1ELb1ELb0ELb1ELb0ELb1ELb1ELb0ELb0ELb0EEENS1_21CollectiveEpilogueFwdINS6_IJSA_SC_SB_EEES9_NS_10bfloat16_tESG_Li256ELb1ELb0ELb0ELb1EEENS1_36VarlenDynamicPersistentTileSchedulerILi128ELi160ELi256ELi128ELb0ELb0ELb1ELb0ELb1ELb1EEEEEEEEEvNT_6ParamsE,(.L_x_2703 - _ZN7cutlass13device_kernelIN5flash11enable_sm90INS1_16FlashAttnFwdSm90INS1_25CollectiveMainloopFwdSm90ILi2EN4cute5tupleIJNS5_1CILi1EEES8_S8_EEENS6_IJNS7_ILi128EEENS7_ILi160EEENS7_ILi192EEEEEELi192ENS_12float_e4m3_tEfNS_4arch4Sm90ELb0ELb0ELb1ELb1ELb0ELb1ELb0ELb1ELb1ELb0ELb0ELb0EEENS1_21CollectiveEpilogueFwdINS6_IJSA_SC_SB_EEES9_NS_10bfloat16_tESG_Li256ELb1ELb0ELb0ELb1EEENS1_36VarlenDynamicPersistentTileSchedulerILi128ELi160ELi256ELi128ELb0ELb0ELb1ELb0ELb1ELb1EEEEEEEEEvNT_6ParamsE)
        .other          _ZN7cutlass13device_kernelIN5flash11enable_sm90INS1_16FlashAttnFwdSm90INS1_25CollectiveMainloopFwdSm90ILi2EN4cute5tupleIJNS5_1CILi1EEES8_S8_EEENS6_IJNS7_ILi128EEENS7_ILi160EEENS7_ILi192EEEEEELi192ENS_12float_e4m3_tEfNS_4arch4Sm90ELb0ELb0ELb1ELb1ELb0ELb1ELb0ELb1ELb1ELb0ELb0ELb0EEENS1_21CollectiveEpilogueFwdINS6_IJSA_SC_SB_EEES9_NS_10bfloat16_tESG_Li256ELb1ELb0ELb0ELb1EEENS1_36VarlenDynamicPersistentTileSchedulerILi128ELi160ELi256ELi128ELb0ELb0ELb1ELb0ELb1ELb1EEEEEEEEEvNT_6ParamsE,@"STO_CUDA_ENTRY STV_DEFAULT"
_ZN7cutlass13device_kernelIN5flash11enable_sm90INS1_16FlashAttnFwdSm90INS1_25CollectiveMainloopFwdSm90ILi2EN4cute5tupleIJNS5_1CILi1EEES8_S8_EEENS6_IJNS7_ILi128EEENS7_ILi160EEENS7_ILi192EEEEEELi192ENS_12float_e4m3_tEfNS_4arch4Sm90ELb0ELb0ELb1ELb1ELb0ELb1ELb0ELb1ELb1ELb0ELb0ELb0EEENS1_21CollectiveEpilogueFwdINS6_IJSA_SC_SB_EEES9_NS_10bfloat16_tESG_Li256ELb1ELb0ELb0ELb1EEENS1_36VarlenDynamicPersistentTileSchedulerILi128ELi160ELi256ELi128ELb0ELb0ELb1ELb0ELb1ELb1EEEEEEEEEvNT_6ParamsE:
        /* <DEDUP_REMOVED lines=14> */
[----:B------:R-:W-:Y:S02]  /*00e0*/  UIADD3 UR12, UP3, UR4, 0x570, URZ ;  /* 0x00000570040c7890 */ /* 0x000fe4000ff7e03f */
[----:B------:R-:W-:-:S02]  /*00f0*/  UIADD3 UR4, UP4, UR4, 0x670, URZ ;  /* 0x0000067004047890 */ /* 0x000fc4000ff9e03f */
[----:B------:R-:W-:Y:S02]  /*0100*/  UIADD3.X UR7, URZ, UR5, URZ, UP0, !UPT ;  /* 0x000000053f077290 */ /* 0x000fe400087fe43f */
[----:B------:R-:W-:Y:S02]  /*0110*/  UIADD3.X UR9, URZ, UR5, URZ, UP1, !UPT ;  /* 0x000000053f097290 */ /* 0x000fe40008ffe43f */
[----:B------:R-:W-:Y:S02]  /*0120*/  UIADD3.X UR11, URZ, UR5, URZ, UP2, !UPT ;  /* 0x000000053f0b7290 */ /* 0x000fe400097fe43f */
[----:B------:R-:W-:Y:S02]  /*0130*/  UIADD3.X UR13, URZ, UR5, URZ, UP3, !UPT ;  /* 0x000000053f0d7290 */ /* 0x000fe40009ffe43f */
[----:B------:R-:W-:Y:S01]  /*0140*/  UIADD3.X UR5, URZ, UR5, URZ, UP4, !UPT ;  /* 0x000000053f057290 */ /* 0x000fe2000a7fe43f */
[----:B------:R0:W-:Y:S02]  /*0150*/  UTMACCTL.PF [UR6] ;  /* 0x00000000060079b9 */ /* 0x0001e40008040000 */
[----:B------:R0:W-:Y:S02]  /*0160*/  UTMACCTL.PF [UR8] ;  /* 0x00000000080079b9 */ /* 0x0001e40008040000 */
[----:B------:R0:W-:Y:S02]  /*0170*/  UTMACCTL.PF [UR10] ;  /* 0x000000000a0079b9 */ /* 0x0001e40008040000 */
[----:B------:R0:W-:Y:S02]  /*0180*/  UTMACCTL.PF [UR12] ;  /* 0x000000000c0079b9 */ /* 0x0001e40008040000 */
[----:B------:R0:W-:Y:S02]  /*0190*/  UTMACCTL.PF [UR4] ;  /* 0x00000000040079b9 */ /* 0x0001e40008040000 */
[----:B0-----:R-:W-:Y:S01]  /*01a0*/  NOP ;  /* 0x0000000000007918 */ /* 0x001fe20000000000 */
.L_x_411:
[----:B------:R-:W-:Y:S05]  /*01b0*/  BSYNC B0 ;  /* 0x0000000000007941 */ /* 0x000fea0003800000 */
.L_x_410:
        /* <DEDUP_REMOVED lines=41> */
.L_x_412:
        /* <DEDUP_REMOVED lines=22> */
.L_x_413:
        /* <DEDUP_REMOVED lines=18> */
.L_x_414:
        /* <DEDUP_REMOVED lines=22> */
.L_x_415:
        /* <DEDUP_REMOVED lines=22> */
.L_x_416:
[----:B------:R-:W-:Y:S01]  /*0990*/  PLOP3.LUT P0, PT, PT, PT, UP0, 0x80, 0x0 ;  /* 0x000000000000781c */ /* 0x000fe20003f0f008 */
[----:B------:R-:W-:Y:S01]  /*09a0*/  UMOV UR36, 0x1 ;  /* 0x0000000100247882 */ /* 0x000fe20000000000 */
[----:B------:R-:W-:Y:S01]  /*09b0*/  NOP ;  /* 0x0000000000007918 */ /* 0x000fe20000000000 */
[----:B------:R-:W-:Y:S01]  /*09c0*/  USEL UR36, UR36, 0x2, !UP0 ;  /* 0x0000000224247887 */ /* 0x000fe2000c000000 */
[----:B------:R-:W-:Y:S01]  /*09d0*/  BSSY B8, `(.L_x_417) ;  /* 0x00028d8000087945 */ /* 0x000fe20003800000 */
[----:B------:R-:W-:Y:S01]  /*09e0*/  ULDC.64 UR54, c[0x0][0x208] ;  /* 0x0000820000367ab9 */ /* 0x000fe20000000a00 */
[----:B012-4-:R-:W-:Y:S07]  /*09f0*/  BAR.SYNC.DEFER_BLOCKING 0x0 ;  /* 0x0000000000007b1d */ /* 0x017fee0000010000 */
[----:B------:R-:W-:Y:S05]  /*0a00*/  @!P0 BRA `(.L_x_418) ;  /* 0x0000022000ec8947 */ /* 0x000fea0003800000 */
.L_x_419:
[----:B------:R-:W-:-:S08]  /*0a10*/  NOP ;  /* 0x0000000000007918 */ /* 0x000fd00000000000 */
[----:B------:R-:W0:Y:S02]  /*0a20*/  USETMAXREG.TRY_ALLOC.CTAPOOL UP0, 0xf0 ;  /* 0x000000f0000079c8 */ /* 0x000e240008000600 */
[----:B0-----:R-:W-:-:S13]  /*0a30*/  PLOP3.LUT P0, PT, PT, PT, UP0, 0x80, 0x0 ;  /* 0x000000000000781c */ /* 0x001fda0003f0f008 */
[----:B------:R-:W-:Y:S05]  /*0a40*/  @!P0 BRA `(.L_x_419) ;  /* 0xfffffffc00f08947 */ /* 0x000fea000383ffff */
[----:B------:R-:W2:Y:S01]  /*0a50*/  LDL.LU R0, [R1] ;  /* 0x0000000001007983 */ /* 0x000ea20000300800 */
[----:B------:R-:W0:Y:S01]  /*0a60*/  S2R R2, SR_TID.X ;  /* 0x0000000000027919 */ /* 0x000e220000002100 */
[----:B------:R-:W1:Y:S01]  /*0a70*/  S2UR UR42, SR_CgaCtaId ;  /* 0x00000000002a79c3 */ /* 0x000e620000008800 */
[----:B------:R-:W-:Y:S01]  /*0a80*/  UMOV UR4, 0x400 ;  /* 0x0000040000047882 */ /* 0x000fe20000000000 */
[----:B0-----:R-:W-:-:S06]  /*0a90*/  SHF.R.U32.HI R2, RZ, 0x7, R2 ;  /* 0x00000007ff027819 */ /* 0x001fcc0000011602 */
[----:B------:R-:W-:Y:S06]  /*0aa0*/  BAR.ARV 0x8, 0x120 ;  /* 0x0204800000007b1d */ /* 0x000fec0000002000 */
[----:B------:R-:W-:-:S13]  /*0ab0*/  ISETP.NE.AND P0, PT, R2, 0x1, PT ;  /* 0x000000010200780c */ /* 0x000fda0003f05270 */
[----:B------:R-:W-:Y:S08]  /*0ac0*/  @!P0 BAR.ARV 0x9, 0x100 ;  /* 0x0244000000008b1d */ /* 0x000ff00000002000 */
[----:B------:R-:W-:Y:S01]  /*0ad0*/  BAR.SYNC.DEFER_BLOCKING 0x5, 0x180 ;  /* 0x0146000000007b1d */ /* 0x000fe20000010000 */
[----:B-1----:R-:W-:-:S06]  /*0ae0*/  ULEA UR4, UR42, UR4, 0x18 ;  /* 0x000000042a047291 */ /* 0x002fcc000f8ec03f */
[----:B------:R-:W-:Y:S01]  /*0af0*/  IMAD.U32 R18, RZ, RZ, UR4 ;  /* 0x00000004ff127e24 */ /* 0x000fe2000f8e00ff */
[----:B------:R-:W-:-:S04]  /*0b00*/  ULDC UR4, c[0x0][0xc14] ;  /* 0x0003050000047ab9 */ /* 0x000fc80000000800 */
[----:B------:R-:W0:Y:S01]  /*0b10*/  LDS.128 R144, [R18+0x334d0] ;  /* 0x0334d00012907984 */ /* 0x000e220000000c00 */
[----:B------:R-:W-:Y:S06]  /*0b20*/  BAR.ARV 0x4, 0x180 ;  /* 0x0106000000007b1d */ /* 0x000fec0000002000 */
[----:B--2---:R-:W-:-:S04]  /*0b30*/  LOP3.LUT R0, R0, 0xfffffff7, RZ, 0xc0, !PT ;  /* 0xfffffff700007812 */ /* 0x004fc800078ec0ff */
[----:B------:R-:W-:-:S05]  /*0b40*/  @P0 LOP3.LUT R0, R0, 0x8, RZ, 0xfc, !PT ;  /* 0x0000000800000812 */ /* 0x000fca00078efcff */
[----:B------:R1:W-:Y:S01]  /*0b50*/  STL [R1], R0 ;  /* 0x0000000001007387 */ /* 0x0003e20000100800 */
[----:B0-----:R-:W-:-:S13]  /*0b60*/  ISETP.GE.AND P0, PT, R147, UR4, PT ;  /* 0x0000000493007c0c */ /* 0x001fda000bf06270 */
[----:B-1----:R-:W-:Y:S05]  /*0b70*/  @P0 BRA `(.L_x_420) ;  /* 0x0000028800f40947 */ /* 0x002fea0003800000 */
[----:B------:R-:W0:Y:S01]  /*0b80*/  S2R R0, SR_TID.X ;  /* 0x0000000000007919 */ /* 0x000e220000002100 */
[----:B------:R-:W-:Y:S01]  /*0b90*/  IMAD.MOV.U32 R14, RZ, RZ, -0x2 ;  /* 0xfffffffeff0e7424 */ /* 0x000fe200078e00ff */
[----:B------:R-:W-:Y:S01]  /*0ba0*/  R2UR UR52, R18 ;  /* 0x00000000123472ca */ /* 0x000fe200000e0000 */
[----:B------:R-:W-:Y:S01]  /*0bb0*/  IMAD.MOV.U32 R223, RZ, RZ, RZ ;  /* 0x000000ffffdf7224 */ /* 0x000fe200078e00ff */
[----:B------:R-:W-:Y:S01]  /*0bc0*/  ULOP3.LUT UR53, UR36, 0x1, URZ, 0xfc, !UPT ;  /* 0x0000000124357892 */ /* 0x000fe2000f8efc3f */
[----:B------:R-:W-:Y:S01]  /*0bd0*/  IMAD.MOV.U32 R19, RZ, RZ, RZ ;  /* 0x000000ffff137224 */ /* 0x000fe200078e00ff */
[----:B------:R-:W-:Y:S01]  /*0be0*/  UMOV UR43, URZ ;  /* 0x0000003f002b7c82 */ /* 0x000fe20008000000 */
[----:B------:R-:W-:Y:S02]  /*0bf0*/  IMAD.MOV.U32 R227, RZ, RZ, RZ ;  /* 0x000000ffffe37224 */ /* 0x000fe400078e00ff */
[----:B------:R-:W-:-:S06]  /*0c00*/  IMAD.MOV.U32 R148, RZ, RZ, RZ ;  /* 0x000000ffff947224 */ /* 0x000fcc00078e00ff */
[----:B------:R-:W-:Y:S01]  /*0c10*/  UIADD3 UR52, UR52, 0x1e200, URZ ;  /* 0x0001e20034347890 */ /* 0x000fe2000fffe03f */
[----:B0-----:R-:W-:-:S05]  /*0c20*/  VIADD R15, R0, 0xffffff80 ;  /* 0xffffff80000f7836 */ /* 0x001fca0000000000 */
[----:B------:R-:W-:Y:S02]  /*0c30*/  SHF.R.S32.HI R0, RZ, 0x1f, R15 ;  /* 0x0000001fff007819 */ /* 0x000fe4000001140f */
[-C--:B------:R-:W-:Y:S02]  /*0c40*/  LEA.HI R7, R15, R15.reuse, RZ, 0x1 ;  /* 0x0000000f0f077211 */ /* 0x080fe400078f08ff */
[CC--:B------:R-:W-:Y:S02]  /*0c50*/  LEA.HI R2, R0.reuse, R15.reuse, RZ, 0x5 ;  /* 0x0000000f00027211 */ /* 0x0c0fe400078f28ff */
[----:B------:R-:W-:Y:S02]  /*0c60*/  LEA.HI R3, R0, R15, RZ, 0x4 ;  /* 0x0000000f00037211 */ /* 0x000fe400078f20ff */
[----:B------:R-:W-:Y:S01]  /*0c70*/  SHF.R.S32.HI R220, RZ, 0x1, R7 ;  /* 0x00000001ffdc7819 */ /* 0x000fe20000011407 */
[----:B------:R-:W-:Y:S01]  /*0c80*/  IMAD.SHL.U32 R4, R2, 0x20, RZ ;  /* 0x0000002002047824 */ /* 0x000fe200078e00ff */
[----:B------:R-:W-:-:S02]  /*0c90*/  LOP3.LUT R2, R3, 0x3fffff0, RZ, 0xc0, !PT ;  /* 0x03fffff003027812 */ /* 0x000fc400078ec0ff */
[----:B------:R-:W-:Y:S01]  /*0ca0*/  LEA.HI R8, R0, R15, RZ, 0x2 ;  /* 0x0000000f00087211 */ /* 0x000fe200078f10ff */
[----:B------:R-:W-:Y:S01]  /*0cb0*/  VIADD R11, R220, 0x80 ;  /* 0x00000080dc0b7836 */ /* 0x000fe20000000000 */
[----:B------:R-:W-:Y:S02]  /*0cc0*/  LOP3.LUT R5, R4, 0xfffffc00, RZ, 0xc0, !PT ;  /* 0xfffffc0004057812 */ /* 0x000fe400078ec0ff */
[----:B------:R-:W-:Y:S02]  /*0cd0*/  IADD3 R2, R15, -R2, RZ ;  /* 0x800000020f027210 */ /* 0x000fe40007ffe0ff */
[----:B------:R-:W-:Y:S02]  /*0ce0*/  SHF.R.S32.HI R4, RZ, 0x4, R3 ;  /* 0x00000004ff047819 */ /* 0x000fe40000011403 */
[----:B------:R-:W-:Y:S01]  /*0cf0*/  SHF.R.S32.HI R236, RZ, 0x2, R8 ;  /* 0x00000002ffec7819 */ /* 0x000fe20000011408 */
[----:B------:R-:W-:Y:S01]  /*0d00*/  IMAD R6, R2, 0x40, R5 ;  /* 0x0000004002067824 */ /* 0x000fe200078e0205 */
[----:B------:R-:W-:-:S02]  /*0d10*/  LEA.HI R5, R7, R220, RZ, 0x1 ;  /* 0x000000dc07057211 */ /* 0x000fc400078f08ff */
[----:B------:R-:W-:Y:S02]  /*0d20*/  LEA.HI R2, R0, R15, RZ, 0x7 ;  /* 0x0000000f00027211 */ /* 0x000fe400078f38ff */
[----:B------:R-:W-:Y:S02]  /*0d30*/  LOP3.LUT R9, R5, 0x3fffffe, RZ, 0xc0, !PT ;  /* 0x03fffffe05097812 */ /* 0x000fe400078ec0ff */
[----:B------:R-:W-:Y:S02]  /*0d40*/  SHF.R.S32.HI R5, RZ, 0x1f, R8 ;  /* 0x0000001fff057819 */ /* 0x000fe40000011408 */
[----:B------:R-:W-:Y:S01]  /*0d50*/  LEA.HI R3, R3, R4, RZ, 0x1 ;  /* 0x0000000403037211 */ /* 0x000fe200078f08ff */
[----:B------:R-:W-:Y:S01]  /*0d60*/  IMAD.IADD R9, R220, 0x1, -R9 ;  /* 0x00000001dc097824 */ /* 0x000fe200078e0a09 */
[----:B------:R-:W-:Y:S02]  /*0d70*/  LOP3.LUT R8, R2, 0xffffff80, RZ, 0xc0, !PT ;  /* 0xffffff8002087812 */ /* 0x000fe400078ec0ff */
[----:B------:R-:W-:-:S02]  /*0d80*/  LOP3.LUT R3, R3, 0x1ffffffe, RZ, 0xc0, !PT ;  /* 0x1ffffffe03037812 */ /* 0x000fc400078ec0ff */
[----:B------:R-:W-:Y:S01]  /*0d90*/  LEA.HI R5, R5, R236, RZ, 0x2 ;  /* 0x000000ec05057211 */ /* 0x000fe200078f10ff */
[----:B------:R-:W-:Y:S01]  /*0da0*/  IMAD.IADD R13, R15, 0x1, -R8 ;  /* 0x000000010f0d7824 */ /* 0x000fe200078e0a08 */
[----:B------:R-:W-:Y:S01]  /*0db0*/  LEA.HI R10, R11, R11, RZ, 0x1 ;  /* 0x0000000b0b0a7211 */ /* 0x000fe200078f08ff */
[C---:B------:R-:W-:Y:S01]  /*0dc0*/  IMAD.IADD R3, R4.reuse, 0x1, -R3 ;  /* 0x0000000104037824 */ /* 0x040fe200078e0a03 */
[----:B------:R-:W-:Y:S02]  /*0dd0*/  LEA R226, R4, R9, 0x3 ;  /* 0x0000000904e27211 */ /* 0x000fe400078e18ff */
[----:B------:R-:W-:Y:S01]  /*0de0*/  SHF.R.S32.HI R9, RZ, 0x1f, R11 ;  /* 0x0000001fff097819 */ /* 0x000fe2000001140b */
[----:B------:R-:W-:Y:S01]  /*0df0*/  IMAD R3, R3, 0x8, R6 ;  /* 0x0000000803037824 */ /* 0x000fe200078e0206 */
[----:B------:R-:W-:Y:S01]  /*0e00*/  LOP3.LUT R5, R5, 0xfffffffc, RZ, 0xc0, !PT ;  /* 0xfffffffc05057812 */ /* 0x000fe200078ec0ff */
[----:B------:R-:W-:Y:S01]  /*0e10*/  IMAD.SHL.U32 R226, R226, 0x40, RZ ;  /* 0x00000040e2e27824 */ /* 0x000fe200078e00ff */
[----:B------:R-:W-:-:S02]  /*0e20*/  LOP3.LUT R8, R10, 0x3fffffe, RZ, 0xc0, !PT ;  /* 0x03fffffe0a087812 */ /* 0x000fc400078ec0ff */
[----:B------:R-:W-:Y:S01]  /*0e30*/  SHF.R.S32.HI R4, RZ, 0x1f, R13 ;  /* 0x0000001fff047819 */ /* 0x000fe2000001140d */
[----:B------:R-:W-:Y:S01]  /*0e40*/  IMAD.IADD R236, R236, 0x1, -R5 ;  /* 0x00000001ecec7824 */ /* 0x000fe200078e0a05 */
[----:B------:R-:W-:Y:S01]  /*0e50*/  LEA.HI R9, R9, R11, RZ, 0x3 ;  /* 0x0000000b09097211 */ /* 0x000fe200078f18ff */
[----:B------:R-:W-:Y:S01]  /*0e60*/  IMAD.IADD R229, R11, 0x1, -R8 ;  /* 0x000000010be57824 */ /* 0x000fe200078e0a08 */
[----:B------:R-:W-:Y:S01]  /*0e70*/  LEA.HI R5, R4, R13, RZ, 0x2 ;  /* 0x0000000d04057211 */ /* 0x000fe200078f10ff */
[----:B------:R0:W-:Y:S01]  /*0e80*/  STL [R1+0x48], R3 ;  /* 0x0000480301007387 */ /* 0x0001e20000100800 */
[----:B------:R-:W-:Y:S02]  /*0e90*/  SHF.L.U32 R11, R9, 0x6, RZ ;  /* 0x00000006090b7819 */ /* 0x000fe400000006ff */
[----:B------:R-:W-:Y:S02]  /*0ea0*/  LOP3.LUT R9, R5, 0x7ffffffc, RZ, 0xc0, !PT ;  /* 0x7ffffffc05097812 */ /* 0x000fe400078ec0ff */
[----:B------:R-:W-:-:S02]  /*0eb0*/  LOP3.LUT R12, R11, 0xfffffe00, RZ, 0xc0, !PT ;  /* 0xfffffe000b0c7812 */ /* 0x000fc400078ec0ff */
[----:B------:R-:W-:Y:S01]  /*0ec0*/  LOP3.LUT R7, R7, 0xfffffffe, RZ, 0xc0, !PT ;  /* 0xfffffffe07077812 */ /* 0x000fe200078ec0ff */
[----:B------:R-:W-:Y:S01]  /*0ed0*/  IMAD.IADD R9, R13, 0x1, -R9 ;  /* 0x000000010d097824 */ /* 0x000fe200078e0a09 */
[--C-:B------:R-:W-:Y:S01]  /*0ee0*/  SHF.R.S32.HI R8, RZ, 0x2, R5.reuse ;  /* 0x00000002ff087819 */ /* 0x100fe20000011405 */
[----:B------:R-:W-:Y:S01]  /*0ef0*/  IMAD R229, R229, 0x40, R12 ;  /* 0x00000040e5e57824 */ /* 0x000fe200078e020c */
[----:B------:R-:W-:Y:S01]  /*0f00*/  SHF.R.S32.HI R5, RZ, 0x1f, R5 ;  /* 0x0000001fff057819 */ /* 0x000fe20000011405 */
[----:B------:R-:W-:Y:S01]  /*0f10*/  IMAD.IADD R12, R15, 0x1, -R7 ;  /* 0x000000010f0c7824 */ /* 0x000fe200078e0a07 */
[----:B------:R-:W-:Y:S01]  /*0f20*/  LEA.HI R4, R4, R13, RZ, 0x5 ;  /* 0x0000000d04047211 */ /* 0x000fe200078f28ff */
[----:B0-----:R-:W-:Y:S01]  /*0f30*/  IMAD R3, R9, R14, 0xa0 ;  /* 0x000000a009037424 */ /* 0x001fe200078e020e */
[----:B------:R-:W-:Y:S01]  /*0f40*/  LEA.HI R5, R5, R8, RZ, 0x3 ;  /* 0x0000000805057211 */ /* 0x000fe200078f18ff */
[----:B------:R-:W-:Y:S01]  /*0f50*/  IMAD.SHL.U32 R16, R12, 0x8, RZ ;  /* 0x000000080c107824 */ /* 0x000fe200078e00ff */
[----:B------:R-:W-:-:S02]  /*0f60*/  SHF.R.S32.HI R9, RZ, 0x7, R2 ;  /* 0x00000007ff097819 */ /* 0x000fc40000011402 */
[----:B------:R-:W-:Y:S01]  /*0f70*/  LOP3.LUT R5, R5, 0xfffffff8, RZ, 0xc0, !PT ;  /* 0xfffffff805057812 */ /* 0x000fe200078ec0ff */
[----:B------:R0:W-:Y:S01]  /*0f80*/  STL [R1+0x40], R3 ;  /* 0x0000400301007387 */ /* 0x0001e20000100800 */
[----:B------:R-:W-:Y:S02]  /*0f90*/  SHF.L.U32 R22, R12, 0x4, RZ ;  /* 0x000000040c167819 */ /* 0x000fe400000006ff */
[----:B------:R-:W-:Y:S01]  /*0fa0*/  LEA.HI R2, R2, R9, RZ, 0x1 ;  /* 0x0000000902027211 */ /* 0x000fe200078f08ff */
[----:B------:R-:W-:Y:S01]  /*0fb0*/  IMAD.IADD R5, R8, 0x1, -R5 ;  /* 0x0000000108057824 */ /* 0x000fe200078e0a05 */
[----:B------:R-:W-:Y:S01]  /*0fc0*/  SHF.R.S32.HI R4, RZ, 0x5, R4 ;  /* 0x00000005ff047819 */ /* 0x000fe20000011404 */
[----:B------:R-:W-:Y:S01]  /*0fd0*/  VIADD R221, R22, 0x20 ;  /* 0x0000002016dd7836 */ /* 0x000fe20000000000 */
[----:B------:R-:W-:Y:S01]  /*0fe0*/  LOP3.LUT R2, R2, 0x3fffffe, RZ, 0xc0, !PT ;  /* 0x03fffffe02027812 */ /* 0x000fe200078ec0ff */
[----:B------:R-:W-:Y:S01]  /*0ff0*/  VIADD R222, R22, 0x40 ;  /* 0x0000004016de7836 */ /* 0x000fe20000000000 */
[----:B------:R-:W-:Y:S01]  /*1000*/  SHF.L.U32 R224, R236, 0x7, RZ ;  /* 0x00000007ece07819 */ /* 0x000fe200000006ff */
[----:B------:R-:W-:Y:S01]  /*1010*/  IMAD R5, R4, 0x10, R5 ;  /* 0x0000001004057824 */ /* 0x000fe200078e0205 */
[----:B------:R-:W-:Y:S01]  /*1020*/  SHF.R.S32.HI R4, RZ, 0x1f, R221 ;  /* 0x0000001fff047819 */ /* 0x000fe200000114dd */
[----:B------:R-:W-:Y:S01]  /*1030*/  IMAD.IADD R2, R9, 0x1, -R2 ;  /* 0x0000000109027824 */ /* 0x000fe200078e0a02 */
[----:B0-----:R-:W-:-:S02]  /*1040*/  SHF.R.S32.HI R3, RZ, 0x1f, R222 ;  /* 0x0000001fff037819 */ /* 0x001fc400000114de */
[CC--:B------:R-:W-:Y:S02]  /*1050*/  LEA.HI R7, R4.reuse, R221.reuse, RZ, 0x4 ;  /* 0x000000dd04077211 */ /* 0x0c0fe400078f20ff */
[----:B------:R-:W-:Y:S02]  /*1060*/  LEA.HI R4, R4, R221, RZ, 0x6 ;  /* 0x000000dd04047211 */ /* 0x000fe400078f30ff */
[----:B------:R-:W-:Y:S02]  /*1070*/  LOP3.LUT R224, R224, 0x180, RZ, 0xc0, !PT ;  /* 0x00000180e0e07812 */ /* 0x000fe400078ec0ff */
[----:B------:R-:W-:Y:S02]  /*1080*/  LEA R2, R2, R5, 0x6 ;  /* 0x0000000502027211 */ /* 0x000fe400078e30ff */
[CC--:B------:R-:W-:Y:S02]  /*1090*/  LEA.HI R11, R3.reuse, R222.reuse, RZ, 0x4 ;  /* 0x000000de030b7211 */ /* 0x0c0fe400078f20ff */
[----:B------:R-:W-:Y:S01]  /*10a0*/  LEA.HI R6, R3, R222, RZ, 0x6 ;  /* 0x000000de03067211 */ /* 0x000fe200078f30ff */
[----:B------:R-:W-:Y:S01]  /*10b0*/  IMAD.SHL.U32 R3, R4, 0x80, RZ ;  /* 0x0000008004037824 */ /* 0x000fe200078e00ff */
[----:B------:R-:W-:Y:S01]  /*10c0*/  LEA.HI R0, R0, R15, RZ, 0x3 ;  /* 0x0000000f00007211 */ /* 0x000fe200078f18ff */
[----:B------:R0:W-:Y:S01]  /*10d0*/  STL [R1+0x44], R2 ;  /* 0x0000440201007387 */ /* 0x0001e20000100800 */
[----:B------:R-:W-:Y:S01]  /*10e0*/  LOP3.LUT R4, R224, 0x30, R7, 0xf8, !PT ;  /* 0x00000030e0047812 */ /* 0x000fe200078ef807 */
[----:B------:R-:W-:Y:S01]  /*10f0*/  IMAD.SHL.U32 R8, R6, 0x80, RZ ;  /* 0x0000008006087824 */ /* 0x000fe200078e00ff */
[----:B------:R-:W-:-:S02]  /*1100*/  SHF.R.U32.HI R225, RZ, 0x3, R224 ;  /* 0x00000003ffe17819 */ /* 0x000fc400000116e0 */
[----:B------:R-:W-:Y:S02]  /*1110*/  LOP3.LUT R3, R3, 0xffffe000, RZ, 0xc0, !PT ;  /* 0xffffe00003037812 */ /* 0x000fe400078ec0ff */
[----:B------:R-:W-:Y:S02]  /*1120*/  LOP3.LUT R4, R4, R225, RZ, 0x3c, !PT ;  /* 0x000000e104047212 */ /* 0x000fe400078e3cff */
[----:B------:R-:W-:Y:S02]  /*1130*/  LOP3.LUT R6, R224, 0x30, R11, 0xf8, !PT ;  /* 0x00000030e0067812 */ /* 0x000fe400078ef80b */
[----:B0-----:R-:W-:Y:S02]  /*1140*/  LOP3.LUT R2, R0, 0x1ffffff8, RZ, 0xc0, !PT ;  /* 0x1ffffff800027812 */ /* 0x001fe400078ec0ff */
[----:B------:R-:W-:Y:S02]  /*1150*/  SHF.R.S32.HI R232, RZ, 0x3, R0 ;  /* 0x00000003ffe87819 */ /* 0x000fe40000011400 */
[----:B------:R-:W-:-:S02]  /*1160*/  IADD3 R2, R15, -R2, RZ ;  /* 0x800000020f027210 */ /* 0x000fc40007ffe0ff */
[----:B------:R-:W-:Y:S02]  /*1170*/  IADD3 R9, R4, R226, R3 ;  /* 0x000000e204097210 */ /* 0x000fe40007ffe003 */
[--C-:B------:R-:W-:Y:S01]  /*1180*/  LOP3.LUT R0, R224, 0x10, R22.reuse, 0xf8, !PT ;  /* 0x00000010e0007812 */ /* 0x100fe200078ef816 */
[----:B------:R-:W-:Y:S01]  /*1190*/  IMAD.SHL.U32 R230, R2, 0x8, RZ ;  /* 0x0000000802e67824 */ /* 0x000fe200078e00ff */
[----:B------:R-:W-:Y:S02]  /*11a0*/  LOP3.LUT R4, R224, 0x30, R22, 0xf8, !PT ;  /* 0x00000030e0047812 */ /* 0x000fe400078ef816 */
[----:B------:R-:W-:Y:S02]  /*11b0*/  LOP3.LUT R13, R8, 0xffffe000, RZ, 0xc0, !PT ;  /* 0xffffe000080d7812 */ /* 0x000fe400078ec0ff */
[-C--:B------:R-:W-:Y:S02]  /*11c0*/  LOP3.LUT R6, R6, R225.reuse, RZ, 0x3c, !PT ;  /* 0x000000e106067212 */ /* 0x080fe400078e3cff */
[----:B------:R-:W-:-:S02]  /*11d0*/  LOP3.LUT R235, R0, R225, RZ, 0x3c, !PT ;  /* 0x000000e100eb7212 */ /* 0x000fc400078e3cff */
[----:B------:R-:W-:Y:S02]  /*11e0*/  SHF.R.S32.HI R2, RZ, 0x4, R7 ;  /* 0x00000004ff027819 */ /* 0x000fe40000011407 */
[----:B------:R-:W-:Y:S01]  /*11f0*/  LOP3.LUT R3, R4, R225, RZ, 0x3c, !PT ;  /* 0x000000e104037212 */ /* 0x000fe200078e3cff */
[----:B------:R-:W-:Y:S01]  /*1200*/  IMAD.IADD R235, R226, 0x1, R235 ;  /* 0x00000001e2eb7824 */ /* 0x000fe200078e02eb */
[----:B------:R-:W-:Y:S01]  /*1210*/  SHF.R.S32.HI R0, RZ, 0x4, R11 ;  /* 0x00000004ff007819 */ /* 0x000fe2000001140b */
[----:B------:R0:W-:Y:S01]  /*1220*/  STL [R1+0x3c], R2 ;  /* 0x00003c0201007387 */ /* 0x0001e20000100800 */
[-C--:B------:R-:W-:Y:S02]  /*1230*/  IADD3 R13, R6, R226.reuse, R13 ;  /* 0x000000e2060d7210 */ /* 0x080fe40007ffe00d */
[----:B------:R-:W-:Y:S01]  /*1240*/  IADD3 R3, R18, R226, R3 ;  /* 0x000000e212037210 */ /* 0x000fe20007ffe003 */
[----:B------:R1:W-:Y:S01]  /*1250*/  STL [R1+0x38], R0 ;  /* 0x0000380001007387 */ /* 0x0003e20000100800 */
[----:B------:R-:W-:-:S03]  /*1260*/  SHF.R.S32.HI R10, RZ, 0x1, R10 ;  /* 0x00000001ff0a7819 */ /* 0x000fc6000001140a */
[----:B------:R2:W-:Y:S01]  /*1270*/  STL [R1+0x30], R3 ;  /* 0x0000300301007387 */ /* 0x0005e20000100800 */
[----:B0-----:R-:W-:Y:S01]  /*1280*/  IADD3 R2, R18, R9, RZ ;  /* 0x0000000912027210 */ /* 0x001fe20007ffe0ff */
[----:B------:R-:W-:Y:S02]  /*1290*/  IMAD.SHL.U32 R10, R10, 0x80, RZ ;  /* 0x000000800a0a7824 */ /* 0x000fe400078e00ff */
[----:B-1----:R-:W-:Y:S02]  /*12a0*/  IMAD.IADD R0, R18, 0x1, R13 ;  /* 0x0000000112007824 */ /* 0x002fe400078e020d */
[----:B------:R2:W-:Y:S01]  /*12b0*/  STL [R1+0x2c], R2 ;  /* 0x00002c0201007387 */ /* 0x0005e20000100800 */
[----:B------:R-:W-:-:S03]  /*12c0*/  LOP3.LUT R228, R10, 0x180, RZ, 0xc0, !PT ;  /* 0x000001800ae47812 */ /* 0x000fc600078ec0ff */
[----:B------:R2:W-:Y:S04]  /*12d0*/  STL [R1+0x28], R0 ;  /* 0x0000280001007387 */ /* 0x0005e80000100800 */
.L_x_613:
[----:B0-2---:R-:W0:Y:S02]  /*12e0*/  LDC.64 R2, c[0x0][0xc60] ;  /* 0x00031800ff027b82 */ /* 0x005e240000000a00 */
[----:B0-----:R-:W-:-:S05]  /*12f0*/  IMAD.WIDE R2, R147, 0x4, R2 ;  /* 0x0000000493027825 */ /* 0x001fca00078e0202 */
[----:B------:R0:W2:Y:S01]  /*1300*/  LDG.E R237, desc[UR54][R2.64] ;  /* 0x0000003602ed7981 */ /* 0x0000a2000c1e1900 */
[----:B------:R-:W-:Y:S05]  /*1310*/  YIELD ;  /* 0x0000000000007946 */ /* 0x000fea0003800000 */
[----:B------:R-:W-:Y:S01]  /*1320*/  ULDC.64 UR4, c[0x0][0xa28] ;  /* 0x00028a0000047ab9 */ /* 0x000fe20000000a00 */
[----:B------:R-:W-:Y:S01]  /*1330*/  ULDC.64 UR8, c[0x0][0xa18] ;  /* 0x0002860000087ab9 */ /* 0x000fe20000000a00 */
[----:B------:R-:W-:Y:S01]  /*1340*/  ISETP.NE.U32.AND P1, PT, RZ, UR4, PT ;  /* 0x00000004ff007c0c */ /* 0x000fe2000bf25070 */
[----:B------:R-:W-:Y:S01]  /*1350*/  ULDC.64 UR6, c[0x0][0xa08] ;  /* 0x0002820000067ab9 */ /* 0x000fe20000000a00 */
[----:B0-----:R-:W-:Y:S01]  /*1360*/  IMAD.MOV.U32 R3, RZ, RZ, RZ ;  /* 0x000000ffff037224 */ /* 0x001fe200078e00ff */
[----:B------:R-:W-:Y:S01]  /*1370*/  ISETP.NE.U32.AND P0, PT, RZ, UR6, PT ;  /* 0x00000006ff007c0c */ /* 0x000fe2000bf05070 */
[----:B---3-5:R-:W-:Y:S01]  /*1380*/  IMAD.MOV.U32 R27, RZ, RZ, RZ ;  /* 0x000000ffff1b7224 */ /* 0x028fe200078e00ff */
[----:B------:R-:W-:-:S02]  /*1390*/  ISETP.NE.AND.EX P1, PT, RZ, UR5, PT, P1 ;  /* 0x00000005ff007c0c */ /* 0x000fc4000bf25310 */
[----:B------:R-:W-:Y:S02]  /*13a0*/  ISETP.NE.AND.EX P0, PT, RZ, UR7, PT, P0 ;  /* 0x00000007ff007c0c */ /* 0x000fe4000bf05300 */
[----:B--2---:R-:W-:Y:S01]  /*13b0*/  SHF.R.S32.HI R0, RZ, 0x1f, R237 ;  /* 0x0000001fff007819 */ /* 0x004fe200000114ed */
[----:B------:R-:W-:-:S08]  /*13c0*/  IMAD.SHL.U32 R29, R237, 0x4, RZ ;  /* 0x00000004ed1d7824 */ /* 0x000fd000078e00ff */
[C---:B----4-:R-:W-:Y:S02]  /*13d0*/  @P1 LEA R4, P2, R237.reuse, UR4, 0x2 ;  /* 0x00000004ed041c11 */ /* 0x050fe4000f8410ff */
[C-C-:B------:R-:W-:Y:S01]  /*13e0*/  SHF.L.U64.HI R28, R237.reuse, 0x2, R0.reuse ;  /* 0x00000002ed1c7819 */ /* 0x140fe20000010200 */
[----:B------:R0:W-:Y:S01]  /*13f0*/  STL [R1+0x10], R0 ;  /* 0x0000100001007387 */ /* 0x0001e20000100800 */
[----:B------:R-:W-:Y:S02]  /*1400*/  @P1 LEA.HI.X R5, R237, UR5, R0, 0x2, P2 ;  /* 0x00000005ed051c11 */ /* 0x000fe400090f1400 */
[----:B------:R-:W-:Y:S01]  /*1410*/  ISETP.NE.U32.AND P2, PT, RZ, UR8, PT ;  /* 0x00000008ff007c0c */ /* 0x000fe2000bf45070 */
[----:B------:R-:W-:Y:S01]  /*1420*/  ULDC UR4, c[0x0][0x288] ;  /* 0x0000a20000047ab9 */ /* 0x000fe20000000800 */
[----:B------:R-:W-:Y:S01]  /*1430*/  IADD3 R8, P3, R29, UR6, RZ ;  /* 0x000000061d087c10 */ /* 0x000fe2000ff7e0ff */
[----:B------:R0:W5:Y:S01]  /*1440*/  @P1 LDG.E R3, desc[UR54][R4.64] ;  /* 0x0000003604031981 */ /* 0x000162000c1e1900 */
[----:B------:R-:W-:-:S02]  /*1450*/  ISETP.NE.AND.EX P2, PT, RZ, UR9, PT, P2 ;  /* 0x00000009ff007c0c */ /* 0x000fc4000bf45320 */
[----:B------:R-:W-:Y:S01]  /*1460*/  MOV R150, UR4 ;  /* 0x0000000400967c02 */ /* 0x000fe20008000f00 */
[----:B------:R-:W-:Y:S01]  /*1470*/  ULDC.64 UR4, c[0x0][0x3f8] ;  /* 0x0000fe0000047ab9 */ /* 0x000fe20000000a00 */
[C---:B------:R-:W-:Y:S01]  /*1480*/  IADD3.X R9, R28.reuse, UR7, RZ, P3, !PT ;  /* 0x000000071c097c10 */ /* 0x040fe20009ffe4ff */
[----:B------:R0:W-:Y:S04]  /*1490*/  STL [R1+0x8], R29 ;  /* 0x0000081d01007387 */ /* 0x0001e80000100800 */
[----:B------:R0:W5:Y:S04]  /*14a0*/  @P0 LDG.E R27, desc[UR54][R8.64] ;  /* 0x00000036081b0981 */ /* 0x000168000c1e1900 */
[----:B------:R-:W-:Y:S01]  /*14b0*/  @P2 IADD3 R6, P1, R29, UR8, RZ ;  /* 0x000000081d062c10 */ /* 0x000fe2000ff3e0ff */
[----:B------:R-:W-:Y:S01]  /*14c0*/  UISETP.NE.U32.AND UP0, UPT, UR4, URZ, UPT ;  /* 0x0000003f0400728c */ /* 0x000fe2000bf05070 */
[----:B------:R0:W-:Y:S02]  /*14d0*/  STL [R1+0xc], R28 ;  /* 0x00000c1c01007387 */ /* 0x0001e40000100800 */
[----:B------:R-:W-:Y:S01]  /*14e0*/  @P2 IADD3.X R7, R28, UR9, RZ, P1, !PT ;  /* 0x000000091c072c10 */ /* 0x000fe20008ffe4ff */
[----:B------:R-:W-:-:S04]  /*14f0*/  ULDC UR4, c[0x0][0x404] ;  /* 0x0001010000047ab9 */ /* 0x000fc80000000800 */
[----:B------:R0:W5:Y:S01]  /*1500*/  @P2 LDG.E R150, desc[UR54][R6.64] ;  /* 0x0000003606962981 */ /* 0x000162000c1e1900 */
[----:B------:R-:W-:-:S03]  /*1510*/  UISETP.NE.AND.EX UP0, UPT, UR5, URZ, UPT, UP0 ;  /* 0x0000003f0500728c */ /* 0x000fc6000bf05300 */
[----:B------:R-:W-:Y:S01]  /*1520*/  ULDC UR5, c[0x0][0x2e0] ;  /* 0x0000b80000057ab9 */ /* 0x000fe20000000800 */
[----:B------:R-:W-:-:S04]  /*1530*/  USEL UR4, UR4, 0x1, UP0 ;  /* 0x0000000104047887 */ /* 0x000fc80008000000 */
[----:B------:R-:W-:-:S03]  /*1540*/  UIMAD UR4, UR4, UR5, URZ ;  /* 0x00000005040472a4 */ /* 0x000fc6000f8e023f */
[----:B------:R-:W-:Y:S02]  /*1550*/  ULDC UR5, c[0x0][0x338] ;  /* 0x0000ce0000057ab9 */ /* 0x000fe40000000800 */
[----:B------:R-:W-:Y:S02]  /*1560*/  IMAD.U32 R2, RZ, RZ, UR5 ;  /* 0x00000005ff027e24 */ /* 0x000fe4000f8e00ff */
[----:B------:R-:W-:Y:S02]  /*1570*/  IMAD.U32 R26, RZ, RZ, UR4 ;  /* 0x00000004ff1a7e24 */ /* 0x000fe4000f8e00ff */
[----:B------:R-:W-:Y:S01]  /*1580*/  IMAD.MOV.U32 R25, RZ, RZ, R237 ;  /* 0x000000ffff197224 */ /* 0x000fe200078e00ed */
[----:B0-----:R-:W-:Y:S06]  /*1590*/  @P2 BRA `(.L_x_421) ;  /* 0x0000000000242947 */ /* 0x001fec0003800000 */
[----:B------:R-:W-:Y:S02]  /*15a0*/  ULDC.64 UR4, c[0x0][0xa00] ;  /* 0x0002800000047ab9 */ /* 0x000fe40000000a00 */
[----:B------:R-:W-:-:S04]  /*15b0*/  ISETP.NE.U32.AND P1, PT, RZ, UR4, PT ;  /* 0x00000004ff007c0c */ /* 0x000fc8000bf25070 */
[----:B------:R-:W-:-:S13]  /*15c0*/  ISETP.NE.AND.EX P1, PT, RZ, UR5, PT, P1 ;  /* 0x00000005ff007c0c */ /* 0x000fda000bf25310 */
[----:B------:R-:W-:Y:S05]  /*15d0*/  @!P1 BRA `(.L_x_421) ;  /* 0x0000000000149947 */ /* 0x000fea0003800000 */
[----:B------:R-:W0:Y:S02]  /*15e0*/  LDC.64 R4, c[0x0][0xa00] ;  /* 0x00028000ff047b82 */ /* 0x000e240000000a00 */
[----:B0-----:R-:W-:-:S05]  /*15f0*/  IMAD.WIDE R4, R25, 0x4, R4 ;  /* 0x0000000419047825 */ /* 0x001fca00078e0204 */
[----:B-----5:R-:W2:Y:S04]  /*1600*/  LDG.E R150, desc[UR54][R4.64] ;  /* 0x0000003604967981 */ /* 0x020ea8000c1e1900 */
[----:B------:R-:W2:Y:S02]  /*1610*/  LDG.E R7, desc[UR54][R4.64+0x4] ;  /* 0x0000043604077981 */ /* 0x000ea4000c1e1900 */
[----:B--2---:R-:W-:-:S07]  /*1620*/  IMAD.IADD R150, R7, 0x1, -R150 ;  /* 0x0000000107967824 */ /* 0x004fce00078e0a96 */
.L_x_421:
[----:B------:R-:W-:Y:S01]  /*1630*/  ULDC.64 UR4, c[0x0][0xa20] ;  /* 0x0002880000047ab9 */ /* 0x000fe20000000a00 */
[----:B------:R0:W-:Y:S01]  /*1640*/  STL [R1+0x18], R145 ;  /* 0x0000189101007387 */ /* 0x0001e20000100800 */
[----:B------:R-:W-:-:S03]  /*1650*/  ISETP.NE.U32.AND P1, PT, RZ, UR4, PT ;  /* 0x00000004ff007c0c */ /* 0x000fc6000bf25070 */
[----:B------:R0:W-:Y:S01]  /*1660*/  STL [R1+0x4], R146 ;  /* 0x0000049201007387 */ /* 0x0001e20000100800 */
[----:B------:R-:W-:-:S13]  /*1670*/  ISETP.NE.AND.EX P1, PT, RZ, UR5, PT, P1 ;  /* 0x00000005ff007c0c */ /* 0x000fda000bf25310 */
[----:B0-----:R-:W-:Y:S05]  /*1680*/  @!P1 BRA `(.L_x_422) ;  /* 0x0000000000109947 */ /* 0x001fea0003800000 */
[----:B------:R-:W-:-:S04]  /*1690*/  IADD3 R4, P0, R29, UR4, RZ ;  /* 0x000000041d047c10 */ /* 0x000fc8000ff1e0ff */
[----:B------:R-:W-:-:S05]  /*16a0*/  IADD3.X R5, R28, UR5, RZ, P0, !PT ;  /* 0x000000051c057c10 */ /* 0x000fca00087fe4ff */
[----:B------:R0:W5:Y:S01]  /*16b0*/  LDG.E R26, desc[UR54][R4.64] ;  /* 0x00000036041a7981 */ /* 0x000162000c1e1900 */
[----:B------:R-:W-:Y:S05]  /*16c0*/  BRA `(.L_x_423) ;  /* 0x0000000000107947 */ /* 0x000fea0003800000 */
.L_x_422:
[----:B------:R-:W-:Y:S05]  /*16d0*/  @!P0 BRA `(.L_x_423) ;  /* 0x00000000000c8947 */ /* 0x000fea0003800000 */
[----:B------:R-:W2:Y:S04]  /*16e0*/  LDG.E R5, desc[UR54][R8.64] ;  /* 0x0000003608057981 */ /* 0x000ea8000c1e1900 */
[----:B------:R-:W2:Y:S02]  /*16f0*/  LDG.E R26, desc[UR54][R8.64+0x4] ;  /* 0x00000436081a7981 */ /* 0x000ea4000c1e1900 */
[----:B--2---:R-:W-:-:S07]  /*1700*/  IADD3 R26, -R5, R26, RZ ;  /* 0x0000001a051a7210 */ /* 0x004fce0007ffe1ff */
.L_x_423:
[----:B------:R-:W-:Y:S02]  /*1710*/  ULDC.64 UR4, c[0x0][0xa10] ;  /* 0x0002840000047ab9 */ /* 0x000fe40000000a00 */
[----:B------:R-:W-:-:S04]  /*1720*/  ISETP.NE.U32.AND P0, PT, RZ, UR4, PT ;  /* 0x00000004ff007c0c */ /* 0x000fc8000bf05070 */
[----:B------:R-:W-:Y:S01]  /*1730*/  ISETP.NE.AND.EX P0, PT, RZ, UR5, PT, P0 ;  /* 0x00000005ff007c0c */ /* 0x000fe2000bf05300 */
[----:B-----5:R-:W-:Y:S01]  /*1740*/  IMAD.IADD R3, R26, 0x1, -R3 ;  /* 0x000000011a037824 */ /* 0x020fe200078e0a03 */
[----:B------:R-:W-:-:S11]  /*1750*/  ULDC.64 UR4, c[0x0][0xa30] ;  /* 0x00028c0000047ab9 */ /* 0x000fd60000000a00 */
[----:B0-----:R-:W0:Y:S02]  /*1760*/  @P0 LDC.64 R4, c[0x0][0xa10] ;  /* 0x00028400ff040b82 */ /* 0x001e240000000a00 */
[----:B0-----:R-:W-:-:S05]  /*1770*/  @P0 IMAD.WIDE R4, R25, 0x4, R4 ;  /* 0x0000000419040825 */ /* 0x001fca00078e0204 */
[----:B------:R-:W2:Y:S04]  /*1780*/  @P0 LDG.E R0, desc[UR54][R4.64] ;  /* 0x0000003604000981 */ /* 0x000ea8000c1e1900 */
[----:B------:R0:W2:Y:S01]  /*1790*/  @P0 LDG.E R9, desc[UR54][R4.64+0x4] ;  /* 0x0000043604090981 */ /* 0x0000a2000c1e1900 */
[----:B------:R-:W-:Y:S01]  /*17a0*/  ISETP.NE.U32.AND P1, PT, RZ, UR4, PT ;  /* 0x00000004ff007c0c */ /* 0x000fe2000bf25070 */
[----:B------:R-:W-:-:S03]  /*17b0*/  IMAD.MOV.U32 R123, RZ, RZ, R26 ;  /* 0x000000ffff7b7224 */ /* 0x000fc600078e001a */
[----:B------:R-:W-:Y:S01]  /*17c0*/  ISETP.NE.AND.EX P1, PT, RZ, UR5, PT, P1 ;  /* 0x00000005ff007c0c */ /* 0x000fe2000bf25310 */
[----:B0-----:R-:W-:-:S05]  /*17d0*/  IMAD.MOV R4, RZ, RZ, -R3 ;  /* 0x000000ffff047224 */ /* 0x001fca00078e0a03 */
[----:B------:R-:W-:-:S07]  /*17e0*/  VIMNMX R4, RZ, R4, !PT ;  /* 0x00000004ff047248 */ /* 0x000fce0007fe0100 */
[----:B------:R-:W-:-:S04]  /*17f0*/  @P1 IADD3 R6, P2, R29, UR4, RZ ;  /* 0x000000041d061c10 */ /* 0x000fc8000ff5e0ff */
[----:B------:R-:W-:-:S05]  /*1800*/  @P1 IADD3.X R7, R28, UR5, RZ, P2, !PT ;  /* 0x000000051c071c10 */ /* 0x000fca00097fe4ff */
[----:B------:R0:W5:Y:S01]  /*1810*/  @P1 LDG.E R123, desc[UR54][R6.64] ;  /* 0x00000036067b1981 */ /* 0x000162000c1e1900 */
[----:B--2---:R-:W-:-:S04]  /*1820*/  @P0 IMAD.IADD R2, R9, 0x1, -R0 ;  /* 0x0000000109020824 */ /* 0x004fc800078e0a00 */
[----:B------:R-:W-:-:S05]  /*1830*/  IMAD.IADD R149, R3, 0x1, R2 ;  /* 0x0000000103957824 */ /* 0x000fca00078e0202 */
[----:B------:R-:W-:-:S05]  /*1840*/  IADD3 R0, R149, 0x9f, RZ ;  /* 0x0000009f95007810 */ /* 0x000fca0007ffe0ff */
[----:B------:R-:W-:-:S05]  /*1850*/  IMAD.HI R0, R0, 0x66666667, RZ ;  /* 0x6666666700007827 */ /* 0x000fca00078e02ff */
[----:B------:R-:W-:-:S04]  /*1860*/  SHF.R.U32.HI R157, RZ, 0x1f, R0 ;  /* 0x0000001fff9d7819 */ /* 0x000fc80000011600 */
[----:B------:R-:W-:-:S05]  /*1870*/  LEA.HI.SX32 R157, R0, R157, 0x1a ;  /* 0x0000009d009d7211 */ /* 0x000fca00078fd2ff */
[----:B------:R-:W-:-:S05]  /*1880*/  IMAD R3, R157, 0xa0, -R3 ;  /* 0x000000a09d037824 */ /* 0x000fca00078e0a03 */
[----:B------:R-:W-:-:S04]  /*1890*/  VIMNMX R3, R3, R2, PT ;  /* 0x0000000203037248 */ /* 0x000fc80003fe0100 */
[----:B------:R-:W-:Y:S01]  /*18a0*/  ISETP.GT.AND P0, PT, R3, R4, PT ;  /* 0x000000040300720c */ /* 0x000fe20003f04270 */
[----:B------:R-:W-:-:S05]  /*18b0*/  IMAD.WIDE.U32 R4, R4, -0x33333333, RZ ;  /* 0xcccccccd04047825 */ /* 0x000fca00078e00ff */
[----:B------:R-:W-:-:S05]  /*18c0*/  SHF.R.U32.HI R122, RZ, 0x7, R5 ;  /* 0x00000007ff7a7819 */ /* 0x000fca0000011605 */
[----:B------:R-:W-:Y:S02]  /*18d0*/  IMAD.MOV.U32 R24, RZ, RZ, R122 ;  /* 0x000000ffff187224 */ /* 0x000fe400078e007a */
[----:B------:R-:W-:-:S04]  /*18e0*/  @P0 VIADD R0, R3, 0x9f ;  /* 0x0000009f03000836 */ /* 0x000fc80000000000 */
[----:B------:R-:W-:-:S05]  /*18f0*/  @P0 IMAD.HI R0, R0, 0x66666667, RZ ;  /* 0x6666666700000827 */ /* 0x000fca00078e02ff */
[----:B------:R-:W-:-:S04]  /*1900*/  @P0 SHF.R.U32.HI R3, RZ, 0x1f, R0 ;  /* 0x0000001fff030819 */ /* 0x000fc80000011600 */
[----:B------:R-:W-:Y:S02]  /*1910*/  @P0 LEA.HI.SX32 R24, R0, R3, 0x1a ;  /* 0x0000000300180211 */ /* 0x000fe400078fd2ff */
[----:B------:R-:W-:Y:S02]  /*1920*/  PLOP3.LUT P0, PT, PT, PT, PT, 0x80, 0x0 ;  /* 0x000000000000781c */ /* 0x000fe40003f0f070 */
[----:B------:R-:W-:-:S13]  /*1930*/  ISETP.GT.AND P1, PT, R24, R122, PT ;  /* 0x0000007a1800720c */ /* 0x000fda0003f24270 */
[----:B0-----:R-:W-:Y:S05]  /*1940*/  @!P1 BRA `(.L_x_424) ;  /* 0x000000e000709947 */ /* 0x001fea0003800000 */
[----:B------:R-:W-:Y:S01]  /*1950*/  VIADD R0, R18, 0x24200 ;  /* 0x0002420012007836 */ /* 0x000fe20000000000 */
[----:B------:R-:W-:Y:S04]  /*1960*/  BSSY B6, `(.L_x_425) ;  /* 0x0000013000067945 */ /* 0x000fe80003800000 */
[----:B------:R-:W-:-:S13]  /*1970*/  LOP3.LUT P0, RZ, R0, 0x1bf, RZ, 0xc0, !PT ;  /* 0x000001bf00ff7812 */ /* 0x000fda000780c0ff */
[----:B------:R-:W-:Y:S05]  /*1980*/  @!P0 BRA `(.L_x_426) ;  /* 0x0000000000408947 */ /* 0x000fea0003800000 */
[----:B------:R-:W-:Y:S01]  /*1990*/  MOV R0, 0x0 ;  /* 0x0000000000007802 */ /* 0x000fe20000000f00 */
[----:B------:R-:W-:Y:S01]  /*19a0*/  ULDC.64 UR4, c[0x4][0xc0] ;  /* 0x0100300000047ab9 */ /* 0x000fe20000000a00 */
[----:B------:R-:W-:Y:S01]  /*19b0*/  ULDC.64 UR6, c[0x4][0x20] ;  /* 0x0100080000067ab9 */ /* 0x000fe20000000a00 */
[----:B------:R-:W-:Y:S01]  /*19c0*/  MOV R4, UR4 ;  /* 0x0000000400047c02 */ /* 0x000fe20008000f00 */
[----:B------:R0:W1:Y:S01]  /*19d0*/  LDC.64 R14, c[0x4][R0] ;  /* 0x01000000000e7b82 */ /* 0x0000620000000a00 */
[----:B------:R-:W-:Y:S01]  /*19e0*/  IMAD.U32 R5, RZ, RZ, UR5 ;  /* 0x00000005ff057e24 */ /* 0x000fe2000f8e00ff */
[----:B------:R-:W-:Y:S01]  /*19f0*/  ULDC.64 UR4, c[0x4][0xc8] ;  /* 0x0100320000047ab9 */ /* 0x000fe20000000a00 */
[----:B------:R-:W-:Y:S01]  /*1a00*/  IMAD.U32 R10, RZ, RZ, UR6 ;  /* 0x00000006ff0a7e24 */ /* 0x000fe2000f8e00ff */
[----:B------:R-:W-:Y:S01]  /*1a10*/  MOV R11, UR7 ;  /* 0x00000007000b7c02 */ /* 0x000fe20008000f00 */
[----:B------:R-:W-:Y:S02]  /*1a20*/  IMAD.U32 R6, RZ, RZ, UR4 ;  /* 0x00000004ff067e24 */ /* 0x000fe4000f8e00ff */
[----:B------:R-:W-:-:S02]  /*1a30*/  IMAD.U32 R7, RZ, RZ, UR5 ;  /* 0x00000005ff077e24 */ /* 0x000fc4000f8e00ff */
[----:B------:R-:W-:Y:S02]  /*1a40*/  IMAD.MOV.U32 R8, RZ, RZ, 0x70 ;  /* 0x00000070ff087424 */ /* 0x000fe400078e00ff */
[----:B------:R-:W-:Y:S02]  /*1a50*/  IMAD.MOV.U32 R12, RZ, RZ, 0x1 ;  /* 0x00000001ff0c7424 */ /* 0x000fe400078e00ff */
[----:B0-----:R-:W-:-:S07]  /*1a60*/  IMAD.MOV.U32 R13, RZ, RZ, RZ ;  /* 0x000000ffff0d7224 */ /* 0x001fce00078e00ff */
[----:B------:R-:W-:-:S07]  /*1a70*/  LEPC R20, `(.L_x_426) ;  /* 0x000000001014794e */ /* 0x000fce0000000000 */
[----:B-1---5:R-:W-:Y:S05]  /*1a80*/  CALL.ABS.NOINC R14 ;  /* 0x000000000e007343 */ /* 0x022fea0003c00000 */
.L_x_426:
[----:B------:R-:W-:Y:S05]  /*1a90*/  BSYNC B6 ;  /* 0x0000000000067941 */ /* 0x000fea0003800000 */
.L_x_425:
        /* <DEDUP_REMOVED lines=20> */
.L_x_428:
[----:B------:R-:W-:Y:S05]  /*1be0*/  BSYNC B6 ;  /* 0x0000000000067941 */ /* 0x000fea0003800000 */
.L_x_427:
[----:B------:R-:W-:Y:S01]  /*1bf0*/  ULDC.64 UR4, c[0x0][0x9f8] ;  /* 0x00027e0000047ab9 */ /* 0x000fe20000000a00 */
[----:B------:R-:W0:Y:S01]  /*1c00*/  LDC R0, c[0x0][0x428] ;  /* 0x00010a00ff007b82 */ /* 0x000e220000000800 */
[----:B------:R-:W-:-:S07]  /*1c10*/  ISETP.NE.U32.AND P0, PT, RZ, UR4, PT ;  /* 0x00000004ff007c0c */ /* 0x000fce000bf05070 */
[----:B------:R-:W1:Y:S01]  /*1c20*/  LDC.64 R116, c[0x0][0x2f0] ;  /* 0x0000bc00ff747b82 */ /* 0x000e620000000a00 */
[----:B------:R-:W-:Y:S01]  /*1c30*/  ISETP.NE.AND.EX P0, PT, RZ, UR5, PT, P0 ;  /* 0x00000005ff007c0c */ /* 0x000fe2000bf05300 */
[----:B------:R-:W2:Y:S01]  /*1c40*/  S2R R20, SR_TID.X ;  /* 0x0000000000147919 */ /* 0x000ea20000002100 */
[----:B------:R-:W-:Y:S01]  /*1c50*/  IMAD.IADD R103, R27, 0x1, R26 ;  /* 0x000000011b677824 */ /* 0x000fe200078e021a */
[----:B------:R-:W-:Y:S01]  /*1c60*/  ULDC.64 UR6, c[0x0][0xa08] ;  /* 0x0002820000067ab9 */ /* 0x000fe20000000a00 */
[----:B------:R-:W-:-:S03]  /*1c70*/  SHF.R.S32.HI R23, RZ, 0x1f, R22 ;  /* 0x0000001fff177819 */ /* 0x000fc60000011416 */
[----:B------:R-:W3:Y:S06]  /*1c80*/  LDC.64 R110, c[0x0][0x3d8] ;  /* 0x0000f600ff6e7b82 */ /* 0x000eec0000000a00 */
[----:B------:R-:W-:Y:S02]  /*1c90*/  @P0 IADD3 R4, P1, R29, UR4, RZ ;  /* 0x000000041d040c10 */ /* 0x000fe4000ff3e0ff */
[----:B------:R-:W-:Y:S01]  /*1ca0*/  SHF.R.S32.HI R144, RZ, 0x1f, R220 ;  /* 0x0000001fff907819 */ /* 0x000fe200000114dc */
[----:B------:R-:W4:Y:S01]  /*1cb0*/  LDC.64 R104, c[0x0][0x3e8] ;  /* 0x0000fa00ff687b82 */ /* 0x000f220000000a00 */
[----:B------:R-:W-:Y:S01]  /*1cc0*/  @P0 IADD3.X R5, R28, UR5, RZ, P1, !PT ;  /* 0x000000051c050c10 */ /* 0x000fe20008ffe4ff */
[----:B------:R-:W-:Y:S01]  /*1cd0*/  ULDC.64 UR4, c[0x0][0x2f8] ;  /* 0x0000be0000047ab9 */ /* 0x000fe20000000a00 */
[----:B------:R-:W4:Y:S04]  /*1ce0*/  LDL.LU R28, [R1] ;  /* 0x00000000011c7983 */ /* 0x000f280000300800 */
[----:B------:R2:W4:Y:S01]  /*1cf0*/  @P0 LDG.E R25, desc[UR54][R4.64] ;  /* 0x0000003604190981 */ /* 0x000522000c1e1900 */
[----:B0-----:R-:W-:Y:S01]  /*1d00*/  ISETP.NE.AND P0, PT, R0, 0x1, PT ;  /* 0x000000010000780c */ /* 0x001fe20003f05270 */
[----:B------:R-:W0:Y:S01]  /*1d10*/  LDC R101, c[0x0][0x3d4] ;  /* 0x0000f500ff657b82 */ /* 0x000e220000000800 */
[----:B------:R-:W-:-:S05]  /*1d20*/  SHF.R.S32.HI R37, RZ, 0x1f, R103 ;  /* 0x0000001fff257819 */ /* 0x000fca0000011467 */
[-C--:B-1----:R-:W-:Y:S02]  /*1d30*/  IMAD R6, R37, R116.reuse, RZ ;  /* 0x0000007425067224 */ /* 0x082fe400078e02ff */
[----:B--2---:R-:W-:Y:S01]  /*1d40*/  IMAD.WIDE.U32 R4, R103, R116, RZ ;  /* 0x0000007467047225 */ /* 0x004fe200078e00ff */
[----:B------:R-:W-:-:S03]  /*1d50*/  SHF.R.U32.HI R20, RZ, 0x7, R20 ;  /* 0x00000007ff147819 */ /* 0x000fc60000011614 */
[----:B------:R-:W1:Y:S08]  /*1d60*/  @P0 LDC R3, c[0x0][0x42c] ;  /* 0x00010b00ff030b82 */ /* 0x000e700000000800 */
[----:B------:R-:W2:Y:S01]  /*1d70*/  @P0 LDC R7, c[0x0][0x430] ;  /* 0x00010c00ff070b82 */ /* 0x000ea20000000800 */
[----:B-1----:R-:W-:Y:S01]  /*1d80*/  @P0 IMAD.HI.U32 R0, R146, R3, RZ ;  /* 0x0000000392000227 */ /* 0x002fe200078e00ff */
[----:B------:R-:W-:-:S04]  /*1d90*/  MOV R3, R146 ;  /* 0x0000009200037202 */ /* 0x000fc80000000f00 */
[----:B--2---:R-:W-:Y:S01]  /*1da0*/  @P0 SHF.R.U32.HI R3, RZ, R7, R0 ;  /* 0x00000007ff030219 */ /* 0x004fe20000011600 */
[----:B------:R-:W-:Y:S01]  /*1db0*/  IMAD R7, R103, R117, R6 ;  /* 0x0000007567077224 */ /* 0x000fe200078e0206 */
[----:B------:R-:W-:Y:S02]  /*1dc0*/  ISETP.NE.U32.AND P0, PT, RZ, UR6, PT ;  /* 0x00000006ff007c0c */ /* 0x000fe4000bf05070 */
[----:B------:R-:W-:Y:S01]  /*1dd0*/  SHF.R.S32.HI R6, RZ, 0x1f, R3 ;  /* 0x0000001fff067819 */ /* 0x000fe20000011403 */
[----:B------:R-:W-:Y:S01]  /*1de0*/  IMAD.IADD R5, R5, 0x1, R7 ;  /* 0x0000000105057824 */ /* 0x000fe200078e0207 */
[----:B------:R-:W-:-:S03]  /*1df0*/  ISETP.NE.AND.EX P0, PT, RZ, UR7, PT, P0 ;  /* 0x00000007ff007c0c */ /* 0x000fc6000bf05300 */
[----:B------:R-:W-:Y:S01]  /*1e00*/  IMAD R0, R6, UR4, RZ ;  /* 0x0000000406007c24 */ /* 0x000fe2000f8e02ff */
[----:B------:R-:W-:Y:S01]  /*1e10*/  ISETP.NE.AND P6, PT, R20, 0x1, PT ;  /* 0x000000011400780c */ /* 0x000fe20003fc5270 */
[----:B------:R-:W-:-:S04]  /*1e20*/  IMAD.WIDE.U32 R4, R3, UR4, R4 ;  /* 0x0000000403047c25 */ /* 0x000fc8000f8e0004 */
[----:B------:R-:W-:Y:S01]  /*1e30*/  IMAD R7, R3, UR5, R0 ;  /* 0x0000000503077c24 */ /* 0x000fe2000f8e0200 */
[----:B------:R-:W-:-:S03]  /*1e40*/  ULDC.64 UR4, c[0x0][0x300] ;  /* 0x0000c00000047ab9 */ /* 0x000fc60000000a00 */
[----:B------:R-:W-:Y:S01]  /*1e50*/  IMAD.IADD R5, R5, 0x1, R7 ;  /* 0x0000000105057824 */ /* 0x000fe200078e0207 */
[----:B------:R-:W-:Y:S01]  /*1e60*/  SHF.R.S32.HI R17, RZ, 0x1f, R16 ;  /* 0x0000001fff117819 */ /* 0x000fe20000011410 */
[----:B---3--:R-:W-:Y:S01]  /*1e70*/  IMAD.WIDE.U32 R112, R220, R110, R22 ;  /* 0x0000006edc707225 */ /* 0x008fe200078e0016 */
[----:B0-----:R-:W-:-:S03]  /*1e80*/  ISETP.GE.AND P3, PT, R222, R101, PT ;  /* 0x00000065de00720c */ /* 0x001fc60003f66270 */
[----:B----4-:R-:W-:-:S04]  /*1e90*/  IMAD.WIDE.U32 R108, R220, R104, R16 ;  /* 0x00000068dc6c7225 */ /* 0x010fc800078e0010 */
[----:B------:R-:W-:-:S04]  /*1ea0*/  IMAD.WIDE.U32 R106, R220, R104, R22 ;  /* 0x00000068dc6a7225 */ /* 0x000fc800078e0016 */
[----:B------:R-:W-:Y:S01]  /*1eb0*/  IMAD.WIDE.U32 R114, R220, R110, R16 ;  /* 0x0000006edc727225 */ /* 0x000fe200078e0010 */
[----:B------:R-:W-:-:S03]  /*1ec0*/  SHF.L.U64.HI R129, R116, 0x7, R117 ;  /* 0x0000000774817819 */ /* 0x000fc60000010275 */
[----:B------:R-:W-:Y:S02]  /*1ed0*/  IMAD.SHL.U32 R130, R116, 0x80, RZ ;  /* 0x0000008074827824 */ /* 0x000fe400078e00ff */
[----:B------:R-:W-:Y:S02]  /*1ee0*/  VIADD R26, R220, 0x80 ;  /* 0x00000080dc1a7836 */ /* 0x000fe40000000000 */
[----:B------:R-:W-:-:S03]  /*1ef0*/  IMAD R125, R111, 0xa0, RZ ;  /* 0x000000a06f7d7824 */ /* 0x000fc600078e02ff */
[----:B------:R-:W-:Y:S01]  /*1f00*/  SHF.R.S32.HI R147, RZ, 0x1f, R26 ;  /* 0x0000001fff937819 */ /* 0x000fe2000001141a */
[----:B------:R-:W-:Y:S01]  /*1f10*/  VIADD R151, R20, 0x8 ;  /* 0x0000000814977836 */ /* 0x000fe20000000000 */
[----:B------:R-:W-:Y:S02]  /*1f20*/  SHF.R.S32.HI R0, RZ, 0x1f, R25 ;  /* 0x0000001fff007819 */ /* 0x000fe40000011419 */
[----:B------:R-:W-:Y:S02]  /*1f30*/  SEL R13, R25, RZ, !P0 ;  /* 0x000000ff190d7207 */ /* 0x000fe40004000000 */
[----:B------:R-:W-:-:S05]  /*1f40*/  SEL R10, R0, RZ, !P0 ;  /* 0x000000ff000a7207 */ /* 0x000fca0004000000 */
[----:B------:R-:W-:Y:S02]  /*1f50*/  IMAD R0, R10, UR4, RZ ;  /* 0x000000040a007c24 */ /* 0x000fe4000f8e02ff */
[----:B------:R-:W-:-:S04]  /*1f60*/  IMAD.WIDE.U32 R120, R13, UR4, R4 ;  /* 0x000000040d787c25 */ /* 0x000fc8000f8e0004 */
[----:B------:R-:W-:Y:S01]  /*1f70*/  IMAD R9, R13, UR5, R0 ;  /* 0x000000050d097c24 */ /* 0x000fe2000f8e0200 */
[----:B------:R-:W-:Y:S05]  /*1f80*/  @!P6 WARPSYNC.ALL ;  /* 0x000000000000e948 */ /* 0x000fea0003800000 */
[----:B------:R-:W-:Y:S01]  /*1f90*/  ULDC.64 UR4, c[0x0][0x320] ;  /* 0x0000c80000047ab9 */ /* 0x000fe20000000a00 */
[----:B------:R-:W-:Y:S01]  /*1fa0*/  IMAD R0, R144, R116, RZ ;  /* 0x0000007490007224 */ /* 0x000fe200078e02ff */
[----:B------:R-:W-:Y:S01]  /*1fb0*/  ULDC.64 UR6, c[0x0][0x328] ;  /* 0x0000ca0000067ab9 */ /* 0x000fe20000000a00 */
[----:B------:R-:W-:Y:S02]  /*1fc0*/  IMAD R4, R6, UR4, RZ ;  /* 0x0000000406047c24 */ /* 0x000fe4000f8e02ff */
[----:B------:R-:W-:Y:S01]  /*1fd0*/  IMAD.WIDE.U32 R6, R3, UR4, R22 ;  /* 0x0000000403067c25 */ /* 0x000fe2000f8e0016 */
[----:B------:R-:W-:-:S03]  /*1fe0*/  ULDC UR4, c[0x0][0x2e4] ;  /* 0x0000b90000047ab9 */ /* 0x000fc60000000800 */
[----:B------:R-:W-:Y:S02]  /*1ff0*/  IMAD R119, R3, UR5, R4 ;  /* 0x0000000503777c24 */ /* 0x000fe4000f8e0204 */
[C---:B------:R-:W-:Y:S01]  /*2000*/  IMAD.WIDE.U32 R4, R220.reuse, R116, R22 ;  /* 0x00000074dc047225 */ /* 0x040fe200078e0016 */
[----:B------:R-:W-:Y:S01]  /*2010*/  @!P6 BAR.SYNC.DEFER_BLOCKING 0x9, 0x100 ;  /* 0x024400000000eb1d */ /* 0x000fe20000010000 */
[----:B------:R-:W-:Y:S02]  /*2020*/  ISETP.GE.AND P1, PT, R221, UR4, PT ;  /* 0x00000004dd007c0c */ /* 0x000fe4000bf26270 */
[----:B------:R-:W-:Y:S01]  /*2030*/  IMAD R11, R220, R117, R0 ;  /* 0x00000075dc0b7224 */ /* 0x000fe200078e0200 */
[----:B------:R-:W-:Y:S01]  /*2040*/  IADD3 R3, P2, R120, R4, RZ ;  /* 0x0000000478037210 */ /* 0x000fe20007f5e0ff */
[----:B------:R-:W-:Y:S01]  /*2050*/  IMAD.IADD R0, R121, 0x1, R9 ;  /* 0x0000000179007824 */ /* 0x000fe200078e0209 */
[----:B------:R-:W-:Y:S02]  /*2060*/  SEL R4, RZ, 0xffffffff, P1 ;  /* 0xffffffffff047807 */ /* 0x000fe40000800000 */
[----:B------:R-:W-:Y:S01]  /*2070*/  ISETP.GE.AND P0, PT, R22, UR4, PT ;  /* 0x0000000416007c0c */ /* 0x000fe2000bf06270 */
[----:B------:R-:W-:Y:S01]  /*2080*/  IMAD.IADD R119, R7, 0x1, R119 ;  /* 0x0000000107777824 */ /* 0x000fe200078e0277 */
[----:B------:R-:W-:-:S02]  /*2090*/  SHF.L.U32 R8, R4, 0x1, RZ ;  /* 0x0000000104087819 */ /* 0x000fc400000006ff */
[----:B------:R-:W-:Y:S02]  /*20a0*/  SEL R7, RZ, 0x1, P0 ;  /* 0x00000001ff077807 */ /* 0x000fe40000000000 */
[----:B------:R-:W-:Y:S01]  /*20b0*/  IADD3.X R4, R0, R5, R11, P2, !PT ;  /* 0x0000000500047210 */ /* 0x000fe200017fe40b */
[----:B------:R-:W-:Y:S01]  /*20c0*/  VIADD R5, R22, 0x60 ;  /* 0x0000006016057836 */ /* 0x000fe20000000000 */
[----:B------:R-:W-:Y:S01]  /*20d0*/  LOP3.LUT R7, R8, 0x2, R7, 0xe2, !PT ;  /* 0x0000000208077812 */ /* 0x000fe200078ee207 */
[----:B------:R-:W-:Y:S01]  /*20e0*/  IMAD.MOV.U32 R118, RZ, RZ, R6 ;  /* 0x000000ffff767224 */ /* 0x000fe200078e0006 */
[----:B------:R-:W-:Y:S01]  /*20f0*/  ISETP.GE.AND P0, PT, R222, UR4, PT ;  /* 0x00000004de007c0c */ /* 0x000fe2000bf06270 */
[----:B------:R-:W-:Y:S01]  /*2100*/  IMAD R8, R144, R110, RZ ;  /* 0x0000006e90087224 */ /* 0x000fe200078e02ff */
[----:B------:R-:W-:Y:S01]  /*2110*/  ISETP.GE.AND P1, PT, R5, UR4, PT ;  /* 0x0000000405007c0c */ /* 0x000fe2000bf26270 */
[----:B------:R-:W-:Y:S02]  /*2120*/  VIADD R6, R22, 0x80 ;  /* 0x0000008016067836 */ /* 0x000fe40000000000 */
[----:B------:R-:W-:Y:S01]  /*2130*/  IMAD R11, R220, R111, R8 ;  /* 0x0000006fdc0b7224 */ /* 0x000fe200078e0208 */
[----:B------:R-:W-:-:S02]  /*2140*/  SEL R8, RZ, 0x4, P0 ;  /* 0x00000004ff087807 */ /* 0x000fc40000000000 */
[----:B------:R-:W-:Y:S02]  /*2150*/  SEL R9, RZ, 0x8, P1 ;  /* 0x00000008ff097807 */ /* 0x000fe40000800000 */
[----:B------:R-:W-:Y:S02]  /*2160*/  ISETP.GE.AND P0, PT, R6, UR4, PT ;  /* 0x0000000406007c0c */ /* 0x000fe4000bf06270 */
[----:B------:R-:W-:Y:S02]  /*2170*/  LOP3.LUT R7, R9, R7, R8, 0xfe, !PT ;  /* 0x0000000709077212 */ /* 0x000fe400078efe08 */
[----:B------:R-:W-:Y:S01]  /*2180*/  SEL R8, RZ, 0x10, P0 ;  /* 0x00000010ff087807 */ /* 0x000fe20000000000 */
[----:B------:R-:W-:Y:S01]  /*2190*/  IMAD R9, R10, UR6, RZ ;  /* 0x000000060a097c24 */ /* 0x000fe2000f8e02ff */
[-C--:B------:R-:W-:Y:S02]  /*21a0*/  ISETP.GE.AND P0, PT, R22, R101.reuse, PT ;  /* 0x000000651600720c */ /* 0x080fe40003f06270 */
[----:B------:R-:W-:Y:S01]  /*21b0*/  LOP3.LUT R35, R7, R8, RZ, 0xfc, !PT ;  /* 0x0000000807237212 */ /* 0x000fe200078efcff */
[----:B------:R-:W-:Y:S01]  /*21c0*/  IMAD R7, R144, R104, RZ ;  /* 0x0000006890077224 */ /* 0x000fe200078e02ff */
[----:B------:R-:W-:Y:S01]  /*21d0*/  ISETP.GE.AND P1, PT, R221, R101, PT ;  /* 0x00000065dd00720c */ /* 0x000fe20003f26270 */
[----:B------:R-:W-:-:S02]  /*21e0*/  IMAD R33, R13, UR7, R9 ;  /* 0x000000070d217c24 */ /* 0x000fc4000f8e0209 */
[----:B------:R-:W-:Y:S01]  /*21f0*/  IMAD R9, R220, R105, R7 ;  /* 0x00000069dc097224 */ /* 0x000fe200078e0207 */
[C---:B------:R-:W-:Y:S02]  /*2200*/  SEL R7, R101.reuse, RZ, P0 ;  /* 0x000000ff65077207 */ /* 0x040fe40000000000 */
[----:B------:R-:W-:Y:S01]  /*2210*/  SEL R8, R101, RZ, P1 ;  /* 0x000000ff65087207 */ /* 0x000fe20000800000 */
[----:B------:R-:W-:Y:S02]  /*2220*/  IMAD.IADD R109, R109, 0x1, R9 ;  /* 0x000000016d6d7824 */ /* 0x000fe400078e0209 */
[----:B------:R-:W-:Y:S01]  /*2230*/  IMAD.IADD R7, R22, 0x1, R7 ;  /* 0x0000000116077824 */ /* 0x000fe200078e0207 */
[----:B------:R-:W-:Y:S01]  /*2240*/  IADD3 R113, R11, R113, RZ ;  /* 0x000000710b717210 */ /* 0x000fe20007ffe0ff */
[----:B------:R-:W-:Y:S02]  /*2250*/  IMAD.IADD R107, R9, 0x1, R107 ;  /* 0x00000001096b7824 */ /* 0x000fe400078e026b */
[----:B------:R-:W-:Y:S01]  /*2260*/  IMAD.IADD R115, R115, 0x1, R11 ;  /* 0x0000000173737824 */ /* 0x000fe200078e020b */
[----:B------:R-:W-:Y:S01]  /*2270*/  SEL R11, R101, RZ, P3 ;  /* 0x000000ff650b7207 */ /* 0x000fe20001800000 */
[----:B------:R-:W-:Y:S01]  /*2280*/  IMAD.IADD R9, R221, 0x1, R8 ;  /* 0x00000001dd097824 */ /* 0x000fe200078e0208 */
[----:B------:R-:W-:-:S02]  /*2290*/  SHF.R.S32.HI R8, RZ, 0x1f, R7 ;  /* 0x0000001fff087819 */ /* 0x000fc40000011407 */
[----:B------:R-:W-:Y:S02]  /*22a0*/  IADD3 R14, R222, R11, RZ ;  /* 0x0000000bde0e7210 */ /* 0x000fe40007ffe0ff */
[----:B------:R-:W-:Y:S02]  /*22b0*/  SHF.R.S32.HI R10, RZ, 0x1f, R9 ;  /* 0x0000001fff0a7819 */ /* 0x000fe40000011409 */
[CC--:B------:R-:W-:Y:S02]  /*22c0*/  LEA.HI R25, R8.reuse, R7.reuse, RZ, 0x4 ;  /* 0x0000000708197211 */ /* 0x0c0fe400078f20ff */
[----:B------:R-:W-:Y:S02]  /*22d0*/  LEA.HI R8, R8, R7, RZ, 0x6 ;  /* 0x0000000708087211 */ /* 0x000fe400078f30ff */
[----:B------:R-:W-:Y:S02]  /*22e0*/  SHF.R.S32.HI R15, RZ, 0x1f, R14 ;  /* 0x0000001fff0f7819 */ /* 0x000fe4000001140e */
[----:B------:R-:W-:-:S02]  /*22f0*/  LEA.HI R27, R10, R9, RZ, 0x4 ;  /* 0x000000090a1b7211 */ /* 0x000fc400078f20ff */
[----:B------:R-:W-:Y:S02]  /*2300*/  LEA.HI R10, R10, R9, RZ, 0x6 ;  /* 0x000000090a0a7211 */ /* 0x000fe400078f30ff */
[----:B------:R-:W-:Y:S02]  /*2310*/  SHF.R.S32.HI R9, RZ, 0x6, R8 ;  /* 0x00000006ff097819 */ /* 0x000fe40000011408 */
[--C-:B------:R-:W-:Y:S02]  /*2320*/  LOP3.LUT R8, R224, 0x30, R25.reuse, 0xf8, !PT ;  /* 0x00000030e0087812 */ /* 0x100fe400078ef819 */
[----:B------:R-:W-:Y:S02]  /*2330*/  SHF.R.U32.HI R7, RZ, 0x3, R228 ;  /* 0x00000003ff077819 */ /* 0x000fe400000116e4 */
[----:B------:R-:W-:Y:S02]  /*2340*/  LEA.HI R29, R15, R14, RZ, 0x4 ;  /* 0x0000000e0f1d7211 */ /* 0x000fe400078f20ff */
[----:B------:R-:W-:-:S02]  /*2350*/  LOP3.LUT R12, R228, 0x30, R25, 0xf8, !PT ;  /* 0x00000030e40c7812 */ /* 0x000fc400078ef819 */
[----:B------:R-:W-:Y:S01]  /*2360*/  LEA.HI R14, R15, R14, RZ, 0x6 ;  /* 0x0000000e0f0e7211 */ /* 0x000fe200078f30ff */
[----:B------:R-:W-:Y:S01]  /*2370*/  IMAD.WIDE.U32 R118, R13, UR6, R118 ;  /* 0x000000060d767c25 */ /* 0x000fe2000f8e0076 */
[----:B------:R-:W-:Y:S02]  /*2380*/  LOP3.LUT R28, R28, 0xfffffffe, RZ, 0xc0, !PT ;  /* 0xfffffffe1c1c7812 */ /* 0x000fe400078ec0ff */
[----:B------:R-:W-:Y:S01]  /*2390*/  LOP3.LUT R8, R8, R225, RZ, 0x3c, !PT ;  /* 0x000000e108087212 */ /* 0x000fe200078e3cff */
[----:B------:R-:W-:Y:S01]  /*23a0*/  IMAD R137, R9, 0x2800, R226 ;  /* 0x0000280009897824 */ /* 0x000fe200078e02e2 */
[----:B------:R-:W-:Y:S02]  /*23b0*/  LOP3.LUT R13, R12, R7, RZ, 0x3c, !PT ;  /* 0x000000070c0d7212 */ /* 0x000fe400078e3cff */
[----:B------:R-:W-:Y:S02]  /*23c0*/  SHF.R.S32.HI R14, RZ, 0x6, R14 ;  /* 0x00000006ff0e7819 */ /* 0x000fe4000001140e */
[----:B------:R-:W-:Y:S01]  /*23d0*/  LOP3.LUT R12, R228, 0x30, R29, 0xf8, !PT ;  /* 0x00000030e40c7812 */ /* 0x000fe200078ef81d */
[----:B------:R-:W-:Y:S01]  /*23e0*/  IMAD.IADD R137, R137, 0x1, R8 ;  /* 0x0000000189897824 */ /* 0x000fe200078e0208 */
[----:B------:R-:W-:-:S02]  /*23f0*/  @P3 LOP3.LUT R28, R28, 0x1, RZ, 0xfc, !PT ;  /* 0x000000011c1c3812 */ /* 0x000fc400078efcff */
[----:B------:R-:W-:Y:S02]  /*2400*/  SHF.R.S32.HI R11, RZ, 0x6, R10 ;  /* 0x00000006ff0b7819 */ /* 0x000fe4000001140a */
[----:B------:R-:W-:Y:S01]  /*2410*/  LOP3.LUT P3, RZ, R236, 0x2, RZ, 0xc0, !PT ;  /* 0x00000002ecff7812 */ /* 0x000fe2000786c0ff */
[----:B------:R-:W-:Y:S01]  /*2420*/  IMAD R131, R14, 0x2800, R229 ;  /* 0x000028000e837824 */ /* 0x000fe200078e02e5 */
[C---:B------:R-:W-:Y:S02]  /*2430*/  LOP3.LUT R10, R224.reuse, 0x30, R27, 0xf8, !PT ;  /* 0x00000030e00a7812 */ /* 0x040fe400078ef81b */
[----:B------:R-:W-:Y:S02]  /*2440*/  LOP3.LUT R8, R224, 0x30, R29, 0xf8, !PT ;  /* 0x00000030e0087812 */ /* 0x000fe400078ef81d */
[----:B------:R-:W-:Y:S01]  /*2450*/  LOP3.LUT R12, R12, R7, RZ, 0x3c, !PT ;  /* 0x000000070c0c7212 */ /* 0x000fe200078e3cff */
[--C-:B------:R-:W-:Y:S01]  /*2460*/  IMAD R134, R9, 0x2800, R229.reuse ;  /* 0x0000280009867824 */ /* 0x100fe200078e02e5 */
[-C--:B------:R-:W-:Y:S01]  /*2470*/  LOP3.LUT R9, R10, R225.reuse, RZ, 0x3c, !PT ;  /* 0x000000e10a097212 */ /* 0x080fe200078e3cff */
[C-C-:B------:R-:W-:Y:S01]  /*2480*/  IMAD R136, R11.reuse, 0x2800, R226.reuse ;  /* 0x000028000b887824 */ /* 0x140fe200078e02e2 */
[----:B------:R-:W-:Y:S01]  /*2490*/  LOP3.LUT R8, R8, R225, RZ, 0x3c, !PT ;  /* 0x000000e108087212 */ /* 0x000fe200078e3cff */
[----:B------:R-:W-:Y:S01]  /*24a0*/  IMAD R132, R11, 0x2800, R229 ;  /* 0x000028000b847824 */ /* 0x000fe200078e02e5 */
[----:B-----5:R-:W-:Y:S01]  /*24b0*/  SHF.R.S32.HI R11, RZ, 0x1f, R123 ;  /* 0x0000001fff0b7819 */ /* 0x020fe2000001147b */
[----:B------:R-:W-:Y:S01]  /*24c0*/  IMAD R133, R14, 0x2800, R226 ;  /* 0x000028000e857824 */ /* 0x000fe200078e02e2 */
[----:B------:R-:W-:Y:S01]  /*24d0*/  IADD3 R102, P2, R220, R103, RZ ;  /* 0x00000067dc667210 */ /* 0x000fe20007f5e0ff */
[----:B------:R-:W-:Y:S01]  /*24e0*/  IMAD.IADD R131, R131, 0x1, R12 ;  /* 0x0000000183837824 */ /* 0x000fe200078e020c */
[----:B------:R-:W-:-:S02]  /*24f0*/  LOP3.LUT R10, R228, 0x30, R27, 0xf8, !PT ;  /* 0x00000030e40a7812 */ /* 0x000fc400078ef81b */
[----:B------:R-:W-:Y:S01]  /*2500*/  IADD3 R12, R22, 0xa0, RZ ;  /* 0x000000a0160c7810 */ /* 0x000fe20007ffe0ff */
[----:B------:R-:W-:Y:S01]  /*2510*/  IMAD.IADD R136, R136, 0x1, R9 ;  /* 0x0000000188887824 */ /* 0x000fe200078e0209 */
[----:B------:R-:W-:Y:S01]  /*2520*/  IADD3 R133, R133, R8, RZ ;  /* 0x0000000885857210 */ /* 0x000fe20007ffe0ff */
[----:B------:R-:W-:Y:S01]  /*2530*/  IMAD.IADD R134, R134, 0x1, R13 ;  /* 0x0000000186867824 */ /* 0x000fe200078e020d */
[----:B------:R-:W-:Y:S01]  /*2540*/  LOP3.LUT R28, R28, 0xfffffffb, RZ, 0xc0, !PT ;  /* 0xfffffffb1c1c7812 */ /* 0x000fe200078ec0ff */
[----:B------:R-:W-:Y:S01]  /*2550*/  IMAD R8, R11, R110, RZ ;  /* 0x0000006e0b087224 */ /* 0x000fe200078e02ff */
[----:B------:R-:W-:Y:S01]  /*2560*/  LOP3.LUT R9, R10, R7, RZ, 0x3c, !PT ;  /* 0x000000070a097212 */ /* 0x000fe200078e3cff */
[----:B------:R-:W-:Y:S01]  /*2570*/  IMAD.X R103, R37, 0x1, R144, P2 ;  /* 0x0000000125677824 */ /* 0x000fe200010e0690 */
[----:B------:R-:W-:Y:S01]  /*2580*/  ISETP.GE.AND P2, PT, R12, UR4, PT ;  /* 0x000000040c007c0c */ /* 0x000fe2000bf46270 */
[----:B------:R-:W-:Y:S01]  /*2590*/  IMAD R13, R117, 0xa0, RZ ;  /* 0x000000a0750d7824 */ /* 0x000fe200078e02ff */
[----:B------:R-:W-:Y:S01]  /*25a0*/  @P3 LOP3.LUT R28, R28, 0x4, RZ, 0xfc, !PT ;  /* 0x000000041c1c3812 */ /* 0x000fe200078efcff */
[----:B------:R-:W-:Y:S01]  /*25b0*/  IMAD.WIDE.U32 R116, R116, 0xa0, RZ ;  /* 0x000000a074747825 */ /* 0x000fe200078e00ff */
[----:B------:R-:W-:-:S03]  /*25c0*/  SEL R32, RZ, 0x20, P2 ;  /* 0x00000020ff207807 */ /* 0x000fc60001000000 */
[----:B------:R-:W-:Y:S02]  /*25d0*/  IMAD R10, R11, R104, RZ ;  /* 0x000000680b0a7224 */ /* 0x000fe400078e02ff */
[C---:B------:R-:W-:Y:S02]  /*25e0*/  IMAD R21, R123.reuse, R111, R8 ;  /* 0x0000006f7b157224 */ /* 0x040fe400078e0208 */
[----:B------:R-:W-:Y:S01]  /*25f0*/  IMAD.WIDE.U32 R114, R123, R110, R114 ;  /* 0x0000006e7b727225 */ /* 0x000fe200078e0072 */
[----:B------:R-:W-:-:S03]  /*2600*/  IADD3 R124, R117, R13, RZ ;  /* 0x0000000d757c7210 */ /* 0x000fc60007ffe0ff */
[C---:B------:R-:W-:Y:S01]  /*2610*/  IMAD.WIDE.U32 R112, R123.reuse, R110, R112 ;  /* 0x0000006e7b707225 */ /* 0x040fe200078e0070 */
[----:B------:R0:W-:Y:S03]  /*2620*/  STL [R1], R28 ;  /* 0x0000001c01007387 */ /* 0x0001e60000100800 */
[----:B------:R-:W-:Y:S01]  /*2630*/  IMAD R31, R123, R105, R10 ;  /* 0x000000697b1f7224 */ /* 0x000fe200078e020a */
[C---:B------:R-:W-:Y:S01]  /*2640*/  SHF.L.U64.HI R10, R104.reuse, 0x7, R105 ;  /* 0x00000007680a7819 */ /* 0x040fe20000010269 */
[----:B------:R-:W-:Y:S02]  /*2650*/  IMAD R15, R105, 0xa0, RZ ;  /* 0x000000a0690f7824 */ /* 0x000fe400078e02ff */
[----:B------:R-:W-:Y:S02]  /*2660*/  IMAD.SHL.U32 R11, R104, 0x80, RZ ;  /* 0x00000080680b7824 */ /* 0x000fe400078e00ff */
[----:B------:R-:W-:Y:S01]  /*2670*/  IMAD.WIDE.U32 R108, R123, R104, R108 ;  /* 0x000000687b6c7225 */ /* 0x000fe200078e006c */
[----:B------:R-:W-:-:S03]  /*2680*/  SHF.L.U64.HI R8, R110, 0x7, R111 ;  /* 0x000000076e087819 */ /* 0x000fc6000001026f */
[----:B------:R-:W-:Y:S01]  /*2690*/  IMAD.WIDE.U32 R106, R123, R104, R106 ;  /* 0x000000687b6a7225 */ /* 0x000fe200078e006a */
[----:B------:R-:W-:Y:S02]  /*26a0*/  SHF.R.S32.HI R26, RZ, 0x4, R27 ;  /* 0x00000004ff1a7819 */ /* 0x000fe4000001141b */
[----:B0-----:R-:W-:Y:S01]  /*26b0*/  SHF.R.S32.HI R28, RZ, 0x4, R29 ;  /* 0x00000004ff1c7819 */ /* 0x001fe2000001141d */
[----:B------:R-:W-:Y:S01]  /*26c0*/  IMAD.IADD R132, R132, 0x1, R9 ;  /* 0x0000000184847824 */ /* 0x000fe200078e0209 */
[----:B------:R-:W-:Y:S01]  /*26d0*/  LOP3.LUT R39, R35, R32, RZ, 0xfc, !PT ;  /* 0x0000002023277212 */ /* 0x000fe200078efcff */
[----:B------:R-:W-:Y:S01]  /*26e0*/  IMAD.WIDE.U32 R104, R104, 0xa0, RZ ;  /* 0x000000a068687825 */ /* 0x000fe200078e00ff */
[----:B------:R-:W-:-:S03]  /*26f0*/  LOP3.LUT R27, R27, 0xfffffff0, RZ, 0xc0, !PT ;  /* 0xfffffff01b1b7812 */ /* 0x000fc600078ec0ff */
[----:B------:R-:W-:Y:S02]  /*2700*/  IMAD.IADD R13, R115, 0x1, R21 ;  /* 0x00000001730d7824 */ /* 0x000fe400078e0215 */
[----:B------:R-:W-:Y:S01]  /*2710*/  IMAD.IADD R14, R21, 0x1, R113 ;  /* 0x00000001150e7824 */ /* 0x000fe200078e0271 */
[----:B------:R-:W-:Y:S01]  /*2720*/  SHF.R.S32.HI R21, RZ, 0x4, R25 ;  /* 0x00000004ff157819 */ /* 0x000fe20000011419 */
[C---:B------:R-:W-:Y:S01]  /*2730*/  IMAD.SHL.U32 R9, R110.reuse, 0x80, RZ ;  /* 0x000000806e097824 */ /* 0x040fe200078e00ff */
[----:B------:R-:W-:Y:S01]  /*2740*/  LOP3.LUT R25, R25, 0xfffffff0, RZ, 0xc0, !PT ;  /* 0xfffffff019197812 */ /* 0x000fe200078ec0ff */
[----:B------:R-:W-:Y:S01]  /*2750*/  IMAD.WIDE.U32 R110, R110, 0xa0, RZ ;  /* 0x000000a06e6e7825 */ /* 0x000fe200078e00ff */
[----:B------:R-:W-:Y:S02]  /*2760*/  LOP3.LUT R29, R29, 0xfffffff0, RZ, 0xc0, !PT ;  /* 0xfffffff01d1d7812 */ /* 0x000fe400078ec0ff */
[----:B------:R-:W-:Y:S01]  /*2770*/  LOP3.LUT R34, R35, 0x1, RZ, 0xc0, !PT ;  /* 0x0000000123227812 */ /* 0x000fe200078ec0ff */
[----:B------:R-:W-:Y:S01]  /*2780*/  IMAD.IADD R128, R105, 0x1, R15 ;  /* 0x0000000169807824 */ /* 0x000fe200078e020f */
[----:B------:R-:W-:Y:S01]  /*2790*/  IADD3 R15, R109, R31, RZ ;  /* 0x0000001f6d0f7210 */ /* 0x000fe20007ffe0ff */
[----:B------:R-:W-:Y:S01]  /*27a0*/  IMAD.IADD R20, R31, 0x1, R107 ;  /* 0x000000011f147824 */ /* 0x000fe200078e026b */
[----:B------:R-:W-:Y:S01]  /*27b0*/  LOP3.LUT R35, R39, 0x2, RZ, 0xc0, !PT ;  /* 0x0000000227237812 */ /* 0x000fe200078ec0ff */
[----:B------:R-:W-:Y:S01]  /*27c0*/  IMAD.SHL.U32 R101, R101, 0x2, RZ ;  /* 0x0000000265657824 */ /* 0x000fe200078e00ff */
[----:B------:R-:W-:Y:S01]  /*27d0*/  LOP3.LUT R36, R39, 0x4, RZ, 0xc0, !PT ;  /* 0x0000000427247812 */ /* 0x000fe200078ec0ff */
[----:B------:R-:W-:Y:S01]  /*27e0*/  IMAD.IADD R125, R111, 0x1, R125 ;  /* 0x000000016f7d7824 */ /* 0x000fe200078e027d */
[----:B------:R-:W-:Y:S01]  /*27f0*/  LOP3.LUT R37, R39, 0x8, RZ, 0xc0, !PT ;  /* 0x0000000827257812 */ /* 0x000fe200078ec0ff */
[----:B------:R-:W-:Y:S01]  /*2800*/  IMAD.IADD R33, R119, 0x1, R33 ;  /* 0x0000000177217824 */ /* 0x000fe200078e0221 */
[----:B------:R-:W-:-:S02]  /*2810*/  LOP3.LUT R38, R39, 0x10, RZ, 0xc0, !PT ;  /* 0x0000001027267812 */ /* 0x000fc400078ec0ff */
[----:B------:R-:W-:Y:S02]  /*2820*/  SHF.R.S32.HI R30, RZ, 0x1f, R25 ;  /* 0x0000001fff1e7819 */ /* 0x000fe40000011419 */
[----:B------:R-:W-:Y:S02]  /*2830*/  SHF.R.S32.HI R31, RZ, 0x1f, R27 ;  /* 0x0000001fff1f7819 */ /* 0x000fe4000001141b */
[----:B------:R-:W-:Y:S02]  /*2840*/  SHF.R.S32.HI R32, RZ, 0x1f, R29 ;  /* 0x0000001fff207819 */ /* 0x000fe4000001141d */
[----:B------:R-:W-:-:S07]  /*2850*/  LOP3.LUT R39, R39, 0x20, RZ, 0xc0, !PT ;  /* 0x0000002027277812 */ /* 0x000fce00078ec0ff */
.L_x_528:
[----:B------:R-:W2:Y:S01]  /*2860*/  LDL.LU R40, [R1] ;  /* 0x0000000001287983 */ /* 0x000ea20000300800 */
[----:B0-----:R-:W0:Y:S01]  /*2870*/  LDC.64 R126, c[0x0][0x2d8] ;  /* 0x0000b600ff7e7b82 */ /* 0x001e220000000a00 */
[----:B------:R-:W-:Y:S01]  /*2880*/  VIADD R47, R24, 0xffffffff ;  /* 0xffffffff182f7836 */ /* 0x000fe20000000000 */
[----:B------:R-:W-:Y:S01]  /*2890*/  LOP3.LUT P4, RZ, R236, 0x2, RZ, 0xc0, !PT ;  /* 0x00000002ecff7812 */ /* 0x000fe2000788c0ff */
[----:B------:R-:W-:Y:S05]  /*28a0*/  YIELD ;  /* 0x0000000000007946 */ /* 0x000fea0003800000 */
[----:B------:R-:W-:Y:S01]  /*28b0*/  SHF.R.S32.HI R42, RZ, 0x1f, R47 ;  /* 0x0000001fff2a7819 */ /* 0x000fe2000001142f */
[-C--:B------:R-:W-:Y:S01]  /*28c0*/  IMAD R41, R124, R47.reuse, RZ ;  /* 0x0000002f7c297224 */ /* 0x080fe200078e02ff */
[----:B------:R-:W1:Y:S01]  /*28d0*/  LDC R135, c[0x0][0x3d4] ;  /* 0x0000f500ff877b82 */ /* 0x000e620000000800 */
[----:B------:R-:W-:Y:S01]  /*28e0*/  IMAD.WIDE.U32 R140, R116, R47, RZ ;  /* 0x0000002f748c7225 */ /* 0x000fe200078e00ff */
[----:B------:R-:W-:Y:S03]  /*28f0*/  BSSY B0, `(.L_x_429) ;  /* 0x0000cb3000007945 */ /* 0x000fe60003800000 */
[----:B------:R-:W-:Y:S01]  /*2900*/  IMAD R41, R42, R116, R41 ;  /* 0x000000742a297224 */ /* 0x000fe200078e0229 */
[----:B------:R-:W-:-:S03]  /*2910*/  IADD3 R49, P2, P3, R3, R140, R130 ;  /* 0x0000008c03317210 */ /* 0x000fc60007b5e082 */
[----:B------:R-:W-:Y:S02]  /*2920*/  IMAD.IADD R143, R141, 0x1, R41 ;  /* 0x000000018d8f7824 */ /* 0x000fe400078e0229 */
[----:B------:R-:W-:-:S03]  /*2930*/  IMAD R41, R19, 0x7800, R235 ;  /* 0x0000780013297824 */ /* 0x000fc600078e02eb */
[----:B------:R-:W-:Y:S02]  /*2940*/  IADD3.X R24, R4, R143, R129, P2, P3 ;  /* 0x0000008f04187210 */ /* 0x000fe400017e6481 */
[-C--:B0-----:R-:W-:Y:S02]  /*2950*/  IADD3 R50, P2, P3, R140, R126.reuse, R3 ;  /* 0x0000007e8c327210 */ /* 0x081fe40007b5e003 */
[C---:B------:R-:W-:Y:S01]  /*2960*/  IADD3 R43, R41.reuse, 0x20, RZ ;  /* 0x00000020292b7810 */ /* 0x040fe20007ffe0ff */
[----:B------:R-:W-:Y:S01]  /*2970*/  @P4 VIADD R43, R41, 0xffffffe0 ;  /* 0xffffffe0292b4836 */ /* 0x000fe20000000000 */
[----:B------:R-:W-:Y:S02]  /*2980*/  IADD3.X R51, R143, R127, R4, P2, P3 ;  /* 0x0000007f8f337210 */ /* 0x000fe400017e6404 */
[----:B------:R-:W-:Y:S02]  /*2990*/  IADD3 R48, P2, R49, R126, RZ ;  /* 0x0000007e31307210 */ /* 0x000fe40007f5e0ff */
[----:B------:R-:W-:-:S03]  /*29a0*/  ISETP.GT.AND P3, PT, R47, R122, PT ;  /* 0x0000007a2f00720c */ /* 0x000fc60003f64270 */
[----:B------:R-:W-:Y:S01]  /*29b0*/  IMAD.X R49, R24, 0x1, R127, P2 ;  /* 0x0000000118317824 */ /* 0x000fe200010e067f */
[----:B-1----:R-:W-:Y:S01]  /*29c0*/  ISETP.GE.AND P2, PT, R135, 0x1, PT ;  /* 0x000000018700780c */ /* 0x002fe20003f46270 */
[----:B------:R-:W-:Y:S01]  /*29d0*/  IMAD.MOV.U32 R24, RZ, RZ, R47 ;  /* 0x000000ffff187224 */ /* 0x000fe200078e002f */
[----:B--2---:R-:W-:-:S07]  /*29e0*/  LOP3.LUT R40, R40, 0xfffffffd, RZ, 0xc0, !PT ;  /* 0xfffffffd28287812 */ /* 0x004fce00078ec0ff */
[----:B------:R-:W-:-:S05]  /*29f0*/  @P3 LOP3.LUT R40, R40, 0x2, RZ, 0xfc, !PT ;  /* 0x0000000228283812 */ /* 0x000fca00078efcff */
[----:B------:R0:W-:Y:S02]  /*2a00*/  STL [R1], R40 ;  /* 0x0000002801007387 */ /* 0x0001e40000100800 */
[C---:B0-----:R-:W-:Y:S01]  /*2a10*/  IMAD.IADD R40, R18.reuse, 0x1, R41 ;  /* 0x0000000112287824 */ /* 0x041fe200078e0229 */
[----:B------:R-:W-:Y:S01]  /*2a20*/  IADD3 R41, R18, R43, RZ ;  /* 0x0000002b12297210 */ /* 0x000fe20007ffe0ff */
[----:B------:R-:W-:Y:S06]  /*2a30*/  @!P2 BRA `(.L_x_430) ;  /* 0x000000c4009ca947 */ /* 0x000fec0003800000 */
[----:B------:R-:W-:Y:S01]  /*2a40*/  ULDC.U8 UR4, c[0x0][0x3f0] ;  /* 0x0000fc0000047ab9 */ /* 0x000fe20000000000 */
[-C--:B------:R-:W-:Y:S01]  /*2a50*/  IMAD R43, R125, R47.reuse, RZ ;  /* 0x0000002f7d2b7224 */ /* 0x080fe200078e02ff */
[----:B------:R-:W-:Y:S01]  /*2a60*/  ISETP.NE.AND P2, PT, RZ, UR4, PT ;  /* 0x00000004ff007c0c */ /* 0x000fe2000bf45270 */
[-C--:B------:R-:W-:Y:S02]  /*2a70*/  IMAD R45, R128, R47.reuse, RZ ;  /* 0x0000002f802d7224 */ /* 0x080fe400078e02ff */
[C---:B------:R-:W-:Y:S02]  /*2a80*/  IMAD R43, R42.reuse, R110, R43 ;  /* 0x0000006e2a2b7224 */ /* 0x040fe400078e022b */
[----:B------:R-:W-:Y:S02]  /*2a90*/  IMAD R45, R42, R104, R45 ;  /* 0x000000682a2d7224 */ /* 0x000fe400078e022d */
[----:B------:R-:W-:Y:S02]  /*2aa0*/  IMAD R42, R24, -0xa0, R2 ;  /* 0xffffff60182a7824 */ /* 0x000fe400078e0202 */
[----:B------:R-:W-:-:S03]  /*2ab0*/  IMAD.WIDE.U32 R94, R110, R47, RZ ;  /* 0x0000002f6e5e7225 */ /* 0x000fc600078e00ff */
[----:B------:R-:W-:Y:S01]  /*2ac0*/  VIMNMX R42, R42, 0xa0, PT ;  /* 0x000000a02a2a7848 */ /* 0x000fe20003fe0100 */
[----:B------:R-:W-:-:S04]  /*2ad0*/  IMAD.WIDE.U32 R92, R104, R47, RZ ;  /* 0x0000002f685c7225 */ /* 0x000fc800078e00ff */
[----:B------:R-:W-:Y:S02]  /*2ae0*/  IMAD.IADD R43, R95, 0x1, R43 ;  /* 0x000000015f2b7824 */ /* 0x000fe400078e022b */
[----:B------:R-:W-:Y:S01]  /*2af0*/  IMAD.IADD R100, R93, 0x1, R45 ;  /* 0x000000015d647824 */ /* 0x000fe200078e022d */
[----:B------:R-:W-:Y:S06]  /*2b00*/  @!P2 BRA `(.L_x_431) ;  /* 0x0000005c00e4a947 */ /* 0x000fec0003800000 */
[----:B------:R-:W-:Y:S01]  /*2b10*/  ISETP.GE.AND P3, PT, R220, R42, PT ;  /* 0x0000002adc00720c */ /* 0x000fe20003f66270 */
[----:B------:R-:W-:Y:S01]  /*2b20*/  BSSY B1, `(.L_x_432) ;  /* 0x0000043000017945 */ /* 0x000fe20003800000 */
        /* <DEDUP_REMOVED lines=23> */
[----:B------:R-:W-:Y:S01]  /*2ca0*/  CS2R R138, SRZ ;  /* 0x00000000008a7805 */ /* 0x000fe2000001ff00 */
[----:B------:R-:W-:Y:S06]  /*2cb0*/  @P3 BRA `(.L_x_433) ;  /* 0x0000000000a43947 */ /* 0x000fec0003800000 */
[----:B------:R-:W-:Y:S01]  /*2cc0*/  ULDC.64 UR4, c[0x0][0x3c8] ;  /* 0x0000f20000047ab9 */ /* 0x000fe20000000a00 */
[----:B------:R-:W-:Y:S02]  /*2cd0*/  CS2R R126, SRZ ;  /* 0x00000000007e7805 */ /* 0x000fe4000001ff00 */
[----:B------:R-:W-:Y:S02]  /*2ce0*/  IADD3 R44, P2, P4, R114, UR4, R94 ;  /* 0x00000004722c7c10 */ /* 0x000fe4000fc5e05e */
[----:B------:R-:W-:Y:S02]  /*2cf0*/  CS2R R138, SRZ ;  /* 0x00000000008a7805 */ /* 0x000fe4000001ff00 */
[----:B------:R-:W-:Y:S01]  /*2d00*/  IADD3.X R45, R13, UR5, R43, P2, P4 ;  /* 0x000000050d2d7c10 */ /* 0x000fe200097e842b */
[----:B------:R-:W-:Y:S02]  /*2d10*/  ULDC.64 UR4, c[0x0][0x3e0] ;  /* 0x0000f80000047ab9 */ /* 0x000fe40000000a00 */
[----:B------:R-:W-:-:S04]  /*2d20*/  IADD3 R46, P2, P4, R108, UR4, R92 ;  /* 0x000000046c2e7c10 */ /* 0x000fc8000fc5e05c */
[----:B------:R-:W-:Y:S02]  /*2d30*/  IADD3.X R47, R15, UR5, R100, P2, P4 ;  /* 0x000000050f2f7c10 */ /* 0x000fe400097e8464 */
[C---:B------:R-:W-:Y:S01]  /*2d40*/  ISETP.GE.AND P2, PT, R16.reuse, R135, PT ;  /* 0x000000871000720c */ /* 0x040fe20003f46270 */
[----:B------:R-:W-:Y:S01]  /*2d50*/  VIADD R76, R16, 0x10 ;  /* 0x00000010104c7836 */ /* 0x000fe20000000000 */
[----:B------:R-:W-:Y:S02]  /*2d60*/  CS2R R96, SRZ ;  /* 0x0000000000607805 */ /* 0x000fe4000001ff00 */
[----:B------:R-:W-:-:S09]  /*2d70*/  CS2R R98, SRZ ;  /* 0x0000000000627805 */ /* 0x000fd2000001ff00 */
[----:B------:R0:W5:Y:S04]  /*2d80*/  @!P2 LDG.E.64 R126, desc[UR54][R44.64] ;  /* 0x000000362c7ea981 */ /* 0x000168000c1e1b00 */
[----:B------:R0:W5:Y:S01]  /*2d90*/  @!P2 LDG.E.64 R138, desc[UR54][R46.64] ;  /* 0x000000362e8aa981 */ /* 0x000162000c1e1b00 */
[----:B------:R-:W-:Y:S01]  /*2da0*/  ISETP.GE.AND P2, PT, R76, R135, PT ;  /* 0x000000874c00720c */ /* 0x000fe20003f46270 */
[----:B------:R-:W-:Y:S01]  /*2db0*/  VIADD R76, R16, 0x20 ;  /* 0x00000020104c7836 */ /* 0x000fe20000000000 */
[----:B------:R-:W-:Y:S02]  /*2dc0*/  CS2R R88, SRZ ;  /* 0x0000000000587805 */ /* 0x000fe4000001ff00 */
[----:B------:R-:W-:-:S09]  /*2dd0*/  CS2R R90, SRZ ;  /* 0x00000000005a7805 */ /* 0x000fd2000001ff00 */
[----:B------:R0:W5:Y:S04]  /*2de0*/  @!P2 LDG.E.64 R96, desc[UR54][R44.64+0x10] ;  /* 0x000010362c60a981 */ /* 0x000168000c1e1b00 */
[----:B------:R0:W5:Y:S01]  /*2df0*/  @!P2 LDG.E.64 R98, desc[UR54][R46.64+0x10] ;  /* 0x000010362e62a981 */ /* 0x000162000c1e1b00 */
[----:B------:R-:W-:Y:S02]  /*2e00*/  ISETP.GE.AND P2, PT, R76, R135, PT ;  /* 0x000000874c00720c */ /* 0x000fe40003f46270 */
[----:B------:R-:W-:Y:S02]  /*2e10*/  IADD3 R76, R16, 0x30, RZ ;  /* 0x00000030104c7810 */ /* 0x000fe40007ffe0ff */
[----:B------:R-:W-:Y:S02]  /*2e20*/  CS2R R84, SRZ ;  /* 0x0000000000547805 */ /* 0x000fe4000001ff00 */
[----:B------:R-:W-:-:S07]  /*2e30*/  CS2R R86, SRZ ;  /* 0x0000000000567805 */ /* 0x000fce000001ff00 */
        /* <DEDUP_REMOVED lines=14> */
[----:B------:R-:W-:-:S13]  /*2f20*/  ISETP.GE.AND P2, PT, R140, R135, PT ;  /* 0x000000878c00720c */ /* 0x000fda0003f46270 */
[----:B------:R0:W5:Y:S04]  /*2f30*/  @!P2 LDG.E.64 R76, desc[UR54][R44.64+0x50] ;  /* 0x000050362c4ca981 */ /* 0x000168000c1e1b00 */
[----:B------:R0:W5:Y:S02]  /*2f40*/  @!P2 LDG.E.64 R78, desc[UR54][R46.64+0x50] ;  /* 0x000050362e4ea981 */ /* 0x000164000c1e1b00 */
.L_x_433:
[----:B------:R-:W-:Y:S05]  /*2f50*/  BSYNC B1 ;  /* 0x0000000000017941 */ /* 0x000fea0003800000 */
.L_x_432:
[----:B0-----:R-:W-:Y:S01]  /*2f60*/  VIADD R44, R220, 0x80 ;  /* 0x00000080dc2c7836 */ /* 0x001fe20000000000 */
[----:B------:R-:W-:Y:S01]  /*2f70*/  BSSY B1, `(.L_x_434) ;  /* 0x0000032000017945 */ /* 0x000fe20003800000 */
[----:B-----5:R-:W-:Y:S01]  /*2f80*/  IMAD.MOV.U32 R152, RZ, RZ, R76 ;  /* 0x000000ffff987224 */ /* 0x020fe200078e004c */
[----:B------:R-:W-:Y:S02]  /*2f90*/  MOV R155, R80 ;  /* 0x00000050009b7202 */ /* 0x000fe40000000f00 */
[----:B------:R-:W-:-:S13]  /*2fa0*/  ISETP.GE.AND P4, PT, R44, R42, PT ;  /* 0x0000002a2c00720c */ /* 0x000fda0003f86270 */
[----:B------:R-:W-:Y:S05]  /*2fb0*/  @P4 BRA `(.L_x_435) ;  /* 0x0000000000b44947 */ /* 0x000fea0003800000 */
[----:B------:R-:W-:Y:S01]  /*2fc0*/  IADD3 R44, P2, P5, R114, R94, R9 ;  /* 0x0000005e722c7210 */ /* 0x000fe20007d5e009 */
[----:B------:R-:W-:Y:S01]  /*2fd0*/  ULDC.64 UR4, c[0x0][0x3c8] ;  /* 0x0000f20000047ab9 */ /* 0x000fe20000000a00 */
[----:B------:R-:W-:Y:S02]  /*2fe0*/  CS2R R72, SRZ ;  /* 0x0000000000487805 */ /* 0x000fe4000001ff00 */
[----:B------:R-:W-:Y:S02]  /*2ff0*/  CS2R R74, SRZ ;  /* 0x00000000004a7805 */ /* 0x000fe4000001ff00 */
[----:B------:R-:W-:Y:S02]  /*3000*/  IADD3.X R43, R13, R43, R8, P2, P5 ;  /* 0x0000002b0d2b7210 */ /* 0x000fe400017ea408 */
[----:B------:R-:W-:-:S04]  /*3010*/  IADD3 R46, P2, P5, R108, R92, R11 ;  /* 0x0000005c6c2e7210 */ /* 0x000fc80007d5e00b */
[----:B------:R-:W-:Y:S02]  /*3020*/  IADD3.X R100, R15, R100, R10, P2, P5 ;  /* 0x000000640f647210 */ /* 0x000fe400017ea40a */
[----:B------:R-:W-:-:S04]  /*3030*/  IADD3 R44, P2, R44, UR4, RZ ;  /* 0x000000042c2c7c10 */ /* 0x000fc8000ff5e0ff */
[----:B------:R-:W-:Y:S01]  /*3040*/  IADD3.X R45, R43, UR5, RZ, P2, !PT ;  /* 0x000000052b2d7c10 */ /* 0x000fe200097fe4ff */
[----:B------:R-:W-:Y:S02]  /*3050*/  ULDC.64 UR4, c[0x0][0x3e0] ;  /* 0x0000f80000047ab9 */ /* 0x000fe40000000a00 */
[----:B------:R-:W-:-:S04]  /*3060*/  IADD3 R46, P2, R46, UR4, RZ ;  /* 0x000000042e2e7c10 */ /* 0x000fc8000ff5e0ff */
[----:B------:R-:W-:Y:S02]  /*3070*/  IADD3.X R47, R100, UR5, RZ, P2, !PT ;  /* 0x00000005642f7c10 */ /* 0x000fe400097fe4ff */
        /* <DEDUP_REMOVED lines=30> */
[----:B------:R-:W-:-:S13]  /*3260*/  ISETP.GE.AND P2, PT, R92, R135, PT ;  /* 0x000000875c00720c */ /* 0x000fda0003f46270 */
[----:B------:R0:W5:Y:S04]  /*3270*/  @!P2 LDG.E.64 R52, desc[UR54][R44.64+0x50] ;  /* 0x000050362c34a981 */ /* 0x000168000c1e1b00 */
[----:B------:R0:W5:Y:S02]  /*3280*/  @!P2 LDG.E.64 R54, desc[UR54][R46.64+0x50] ;  /* 0x000050362e36a981 */ /* 0x000164000c1e1b00 */
.L_x_435:
[----:B------:R-:W-:Y:S05]  /*3290*/  BSYNC B1 ;  /* 0x0000000000017941 */ /* 0x000fea0003800000 */
.L_x_434:
[----:B------:R-:W-:Y:S01]  /*32a0*/  UISETP.NE.AND UP0, UPT, UR53, 0x3, UPT ;  /* 0x000000033500788c */ /* 0x000fe2000bf05270 */
[----:B------:R-:W-:Y:S01]  /*32b0*/  IMAD.MOV.U32 R161, RZ, RZ, R84 ;  /* 0x000000ffffa17224 */ /* 0x000fe200078e0054 */
[----:B------:R-:W-:Y:S01]  /*32c0*/  MOV R159, R78 ;  /* 0x0000004e009f7202 */ /* 0x000fe20000000f00 */
[----:B------:R-:W-:Y:S01]  /*32d0*/  IMAD.MOV.U32 R163, RZ, RZ, R88 ;  /* 0x000000ffffa37224 */ /* 0x000fe200078e0058 */
[----:B------:R-:W-:Y:S01]  /*32e0*/  MOV R168, R138 ;  /* 0x0000008a00a87202 */ /* 0x000fe20000000f00 */
[----:B------:R-:W-:Y:S01]  /*32f0*/  IMAD.MOV.U32 R165, RZ, RZ, R96 ;  /* 0x000000ffffa57224 */ /* 0x000fe200078e0060 */
[----:B------:R-:W-:Y:S01]  /*3300*/  PLOP3.LUT P2, PT, PT, PT, UP0, 0x80, 0x0 ;  /* 0x000000000000781c */ /* 0x000fe20003f4f008 */
[----:B------:R-:W-:Y:S01]  /*3310*/  IMAD.MOV.U32 R167, RZ, RZ, R126 ;  /* 0x000000ffffa77224 */ /* 0x000fe200078e007e */
[----:B-----5:R-:W-:Y:S01]  /*3320*/  MOV R153, R68 ;  /* 0x0000004400997202 */ /* 0x020fe20000000f00 */
[----:B------:R-:W-:Y:S01]  /*3330*/  IMAD.MOV.U32 R160, RZ, RZ, R82 ;  /* 0x000000ffffa07224 */ /* 0x000fe200078e0052 */
[----:B------:R-:W-:Y:S01]  /*3340*/  MOV R143, R66 ;  /* 0x00000042008f7202 */ /* 0x000fe20000000f00 */
[----:B------:R-:W-:-:S02]  /*3350*/  IMAD.MOV.U32 R162, RZ, RZ, R86 ;  /* 0x000000ffffa27224 */ /* 0x000fc400078e0056 */
[----:B------:R-:W-:Y:S02]  /*3360*/  IMAD.MOV.U32 R164, RZ, RZ, R90 ;  /* 0x000000ffffa47224 */ /* 0x000fe400078e005a */
[----:B------:R-:W-:Y:S02]  /*3370*/  IMAD.MOV.U32 R166, RZ, RZ, R98 ;  /* 0x000000ffffa67224 */ /* 0x000fe400078e0062 */
[----:B------:R-:W-:Y:S02]  /*3380*/  IMAD.MOV.U32 R92, RZ, RZ, R52 ;  /* 0x000000ffff5c7224 */ /* 0x000fe400078e0034 */
[----:B------:R-:W-:Y:S02]  /*3390*/  IMAD.MOV.U32 R94, RZ, RZ, R56 ;  /* 0x000000ffff5e7224 */ /* 0x000fe400078e0038 */
[----:B------:R-:W-:Y:S02]  /*33a0*/  IMAD.MOV.U32 R140, RZ, RZ, R60 ;  /* 0x000000ffff8c7224 */ /* 0x000fe400078e003c */
[----:B------:R-:W-:-:S02]  /*33b0*/  IMAD.MOV.U32 R142, RZ, RZ, R64 ;  /* 0x000000ffff8e7224 */ /* 0x000fc400078e0040 */
[----:B------:R-:W-:Y:S02]  /*33c0*/  IMAD.MOV.U32 R156, RZ, RZ, R72 ;  /* 0x000000ffff9c7224 */ /* 0x000fe400078e0048 */
[----:B------:R-:W-:Y:S02]  /*33d0*/  IMAD.MOV.U32 R93, RZ, RZ, R54 ;  /* 0x000000ffff5d7224 */ /* 0x000fe400078e0036 */
[----:B------:R-:W-:Y:S02]  /*33e0*/  IMAD.MOV.U32 R95, RZ, RZ, R58 ;  /* 0x000000ffff5f7224 */ /* 0x000fe400078e003a */
[----:B------:R-:W-:Y:S02]  /*33f0*/  IMAD.MOV.U32 R141, RZ, RZ, R62 ;  /* 0x000000ffff8d7224 */ /* 0x000fe400078e003e */
[----:B------:R-:W-:Y:S02]  /*3400*/  IMAD.MOV.U32 R154, RZ, RZ, R70 ;  /* 0x000000ffff9a7224 */ /* 0x000fe400078e0046 */
[----:B------:R-:W-:Y:S01]  /*3410*/  IMAD.MOV.U32 R158, RZ, RZ, R74 ;  /* 0x000000ffff9e7224 */ /* 0x000fe200078e004a */
[----:B------:R-:W-:Y:S06]  /*3420*/  @!P2 BRA `(.L_x_436) ;  /* 0x000000000004a947 */ /* 0x000fec0003800000 */
[----:B------:R-:W-:Y:S01]  /*3430*/  BPT.TRAP 0x1 ;  /* 0x000000040000795c */ /* 0x000fe20000300000 */
.L_x_436:
[----:B------:R-:W-:Y:S01]  /*3440*/  IMAD R43, R19, 0x8, R18 ;  /* 0x00000008132b7824 */ /* 0x000fe200078e0212 */
[----:B------:R-:W-:Y:S01]  /*3450*/  SHF.L.U32 R100, R223, 0x1f, RZ ;  /* 0x0000001fdf647819 */ /* 0x000fe200000006ff */
[----:B------:R-:W-:Y:S03]  /*3460*/  BSSY B1, `(.L_x_437) ;  /* 0x0000003000017945 */ /* 0x000fe60003800000 */
[----:B------:R-:W1:Y:S02]  /*3470*/  SYNCS.PHASECHK.TRANS64.TRYWAIT P5, [R43+URZ+0x33490], R100 ;  /* 0x033490642b0075a7 */ /* 0x000e6400080a017f */
[----:B-1----:R-:W-:Y:S05]  /*3480*/  @!P5 BRA `(.L_x_438) ;  /* 0x0000026000b8d947 */ /* 0x002fea0003800000 */
.L_x_747:
[----:B------:R-:W-:Y:S05]  /*3490*/  BSYNC B1 ;  /* 0x0000000000017941 */ /* 0x000fea0003800000 */
.L_x_437:
[----:B------:R-:W-:Y:S04]  /*34a0*/  BSSY B1, `(.L_x_439) ;  /* 0x00002ac000017945 */ /* 0x000fe80003800000 */
[----:B------:R-:W-:Y:S05]  /*34b0*/  @P3 BRA `(.L_x_440) ;  /* 0x0000002800a83947 */ /* 0x000fea0003800000 */
[----:B------:R-:W-:Y:S01]  /*34c0*/  ISETP.NE.AND P3, PT, R34, RZ, PT ;  /* 0x000000ff2200720c */ /* 0x000fe20003f65270 */
[----:B------:R-:W-:-:S12]  /*34d0*/  BSSY B2, `(.L_x_441) ;  /* 0x000006f000027945 */ /* 0x000fd80003800000 */
[----:B------:R-:W-:Y:S05]  /*34e0*/  @!P3 BRA `(.L_x_442) ;  /* 0x0000000400b4b947 */ /* 0x000fea0003800000 */
[----:B0-----:R0:W2:Y:S01]  /*34f0*/  LDS.128 R44, [R40+0x24200] ;  /* 0x02420000282c7984 */ /* 0x0010a20000000c00 */
[----:B------:R-:W-:Y:S01]  /*3500*/  ISETP.GE.AND P3, PT, R16, R135, PT ;  /* 0x000000871000720c */ /* 0x000fe20003f66270 */
[----:B------:R-:W-:-:S12]  /*3510*/  BSSY B3, `(.L_x_443) ;  /* 0x0000069000037945 */ /* 0x000fd80003800000 */
[----:B0-----:R-:W-:Y:S05]  /*3520*/  @P3 BRA `(.L_x_444) ;  /* 0x00000004009c3947 */ /* 0x001fea0003800000 */
[----:B------:R-:W-:Y:S02]  /*3530*/  SHF.R.U32.HI R126, RZ, 0x8, R127 ;  /* 0x00000008ff7e7819 */ /* 0x000fe4000001167f */
[----:B------:R-:W-:Y:S02]  /*3540*/  SHF.R.U32.HI R138, RZ, 0x8, R139 ;  /* 0x00000008ff8a7819 */ /* 0x000fe4000001168b */
[----:B------:R-:W-:Y:S01]  /*3550*/  SHF.R.U32.HI R171, RZ, 0x10, R127 ;  /* 0x00000010ffab7819 */ /* 0x000fe2000001167f */
[----:B------:R-:W-:Y:S01]  /*3560*/  IMAD.SHL.U32 R126, R126, 0x100, RZ ;  /* 0x000001007e7e7824 */ /* 0x000fe200078e00ff */
[----:B------:R-:W-:Y:S02]  /*3570*/  LOP3.LUT R127, R127, 0xff0000ff, RZ, 0xc0, !PT ;  /* 0xff0000ff7f7f7812 */ /* 0x000fe400078ec0ff */
[----:B------:R-:W-:Y:S02]  /*3580*/  SHF.R.U32.HI R169, RZ, 0x10, R139 ;  /* 0x00000010ffa97819 */ /* 0x000fe4000001168b */
[----:B------:R-:W-:-:S02]  /*3590*/  LOP3.LUT R170, R139, 0xff0000ff, RZ, 0xc0, !PT ;  /* 0xff0000ff8baa7812 */ /* 0x000fc400078ec0ff */
[----:B------:R-:W-:Y:S01]  /*35a0*/  SHF.L.U32 R139, R138, 0x8, RZ ;  /* 0x000000088a8b7819 */ /* 0x000fe200000006ff */
[----:B--2---:R-:W-:Y:S01]  /*35b0*/  IMAD.MOV.U32 R138, RZ, RZ, R44 ;  /* 0x000000ffff8a7224 */ /* 0x004fe200078e002c */
[----:B------:R-:W-:Y:S01]  /*35c0*/  LOP3.LUT R127, R127, 0xff00, R126, 0xf8, !PT ;  /* 0x0000ff007f7f7812 */ /* 0x000fe200078ef87e */
[----:B------:R-:W-:Y:S01]  /*35d0*/  IMAD.U32 R126, R171, 0x10000, RZ ;  /* 0x00010000ab7e7824 */ /* 0x000fe200078e00ff */
[----:B------:R-:W-:Y:S01]  /*35e0*/  LOP3.LUT R170, R170, 0xff00, R139, 0xf8, !PT ;  /* 0x0000ff00aaaa7812 */ /* 0x000fe200078ef88b */
[----:B------:R-:W-:Y:S01]  /*35f0*/  IMAD.U32 R139, R169, 0x10000, RZ ;  /* 0x00010000a98b7824 */ /* 0x000fe200078e00ff */
[----:B------:R-:W-:Y:S02]  /*3600*/  F2FP.F16.E4M3.UNPACK_B R44, R45 ;  /* 0x0000002dff2c723e */ /* 0x000fe400020006ff */
[----:B------:R-:W-:Y:S02]  /*3610*/  F2FP.F16.E4M3.UNPACK_B R169, R168.H1 ;  /* 0x000000a8ffa9723e */ /* 0x000fe400030006ff */
[----:B------:R-:W-:-:S02]  /*3620*/  LOP3.LUT R126, R127, 0xff0000, R126, 0xf8, !PT ;  /* 0x00ff00007f7e7812 */ /* 0x000fc400078ef87e */
[----:B------:R-:W-:Y:S01]  /*3630*/  LOP3.LUT R127, R170, 0xff0000, R139, 0xf8, !PT ;  /* 0x00ff0000aa7f7812 */ /* 0x000fe200078ef88b */
[--C-:B------:R-:W-:Y:S01]  /*3640*/  HADD2.F32 R139, -RZ, R44.reuse.H1_H1 ;  /* 0x3000002cff8b7230 */ /* 0x100fe20000004100 */
[----:B------:R-:W-:Y:S01]  /*3650*/  F2FP.F16.E4M3.UNPACK_B R171, R167.H1 ;  /* 0x000000a7ffab723e */ /* 0x000fe200030006ff */
[--C-:B------:R-:W-:Y:S01]  /*3660*/  HADD2.F32 R173, -RZ, R169.reuse.H0_H0 ;  /* 0x200000a9ffad7230 */ /* 0x100fe20000004100 */
[----:B------:R-:W-:Y:S01]  /*3670*/  F2FP.F16.E4M3.UNPACK_B R45, R45.H1 ;  /* 0x0000002dff2d723e */ /* 0x000fe200030006ff */
[----:B------:R-:W-:Y:S01]  /*3680*/  HADD2.F32 R44, -RZ, R44.H0_H0 ;  /* 0x2000002cff2c7230 */ /* 0x000fe20000004100 */
[----:B------:R-:W-:Y:S01]  /*3690*/  F2FP.F16.E4M3.UNPACK_B R168, R168 ;  /* 0x000000a8ffa8723e */ /* 0x000fe200020006ff */
[----:B------:R-:W-:Y:S02]  /*36a0*/  HADD2.F32 R174, -RZ, R169.H1_H1 ;  /* 0x300000a9ffae7230 */ /* 0x000fe40000004100 */
[----:B------:R-:W-:Y:S01]  /*36b0*/  FMUL.FTZ R175, R139, R173 ;  /* 0x000000ad8baf7220 */ /* 0x000fe20000410000 */
[----:B------:R-:W-:-:S02]  /*36c0*/  HADD2.F32 R172, -RZ, R171.H0_H0 ;  /* 0x200000abffac7230 */ /* 0x000fc40000004100 */
[----:B------:R-:W-:Y:S01]  /*36d0*/  FMUL.FTZ R176, R44, R173 ;  /* 0x000000ad2cb07220 */ /* 0x000fe20000410000 */
[--C-:B------:R-:W-:Y:S01]  /*36e0*/  HADD2.F32 R170, -RZ, R45.reuse.H1_H1 ;  /* 0x3000002dffaa7230 */ /* 0x100fe20000004100 */
[----:B------:R-:W-:Y:S01]  /*36f0*/  F2FP.F16.E4M3.UNPACK_B R177, R127.H1 ;  /* 0x0000007fffb1723e */ /* 0x000fe200030006ff */
[----:B------:R-:W-:Y:S02]  /*3700*/  HADD2.F32 R169, -RZ, R45.H0_H0 ;  /* 0x2000002dffa97230 */ /* 0x000fe40000004100 */
[----:B------:R-:W-:Y:S01]  /*3710*/  FFMA.FTZ R45, R139, R172, R176 ;  /* 0x000000ac8b2d7223 */ /* 0x000fe200000100b0 */
[----:B------:R-:W-:Y:S02]  /*3720*/  HADD2.F32 R171, -RZ, R171.H1_H1 ;  /* 0x300000abffab7230 */ /* 0x000fe40000004100 */
[----:B------:R-:W-:Y:S01]  /*3730*/  FMUL.FTZ R178, R170, R174 ;  /* 0x000000aeaab27220 */ /* 0x000fe20000410000 */
[----:B------:R-:W-:Y:S01]  /*3740*/  F2FP.F16.E4M3.UNPACK_B R139, R138.H1 ;  /* 0x0000008aff8b723e */ /* 0x000fe200030006ff */
[C---:B------:R-:W-:Y:S01]  /*3750*/  FMUL.FTZ R173, R169.reuse, R174 ;  /* 0x000000aea9ad7220 */ /* 0x040fe20000410000 */
[----:B------:R-:W-:Y:S01]  /*3760*/  FFMA.FTZ R44, R44, R172, -R175 ;  /* 0x000000ac2c2c7223 */ /* 0x000fe200000108af */
[----:B------:R-:W-:Y:S01]  /*3770*/  F2FP.F16.E4M3.UNPACK_B R138, R138 ;  /* 0x0000008aff8a723e */ /* 0x000fe200020006ff */
[-C--:B------:R-:W-:Y:S01]  /*3780*/  FFMA.FTZ R178, R169, R171.reuse, -R178 ;  /* 0x000000aba9b27223 */ /* 0x080fe200000108b2 */
[----:B------:R-:W-:Y:S01]  /*3790*/  FFMA.FTZ R175, R170, R171, R173 ;  /* 0x000000abaaaf7223 */ /* 0x000fe200000100ad */
[--C-:B------:R-:W-:Y:S01]  /*37a0*/  HADD2.F32 R171, -RZ, R168.reuse.H1_H1 ;  /* 0x300000a8ffab7230 */ /* 0x100fe20000004100 */
[----:B------:R-:W-:Y:S01]  /*37b0*/  F2FP.F16.E4M3.UNPACK_B R170, R167 ;  /* 0x000000a7ffaa723e */ /* 0x000fe200020006ff */
[----:B------:R-:W-:-:S02]  /*37c0*/  HADD2.F32 R172, -RZ, R168.H0_H0 ;  /* 0x200000a8ffac7230 */ /* 0x000fc40000004100 */
[--C-:B------:R-:W-:Y:S02]  /*37d0*/  HADD2.F32 R168, -RZ, R139.reuse.H0_H0 ;  /* 0x2000008bffa87230 */ /* 0x100fe40000004100 */
[----:B------:R-:W-:Y:S02]  /*37e0*/  HADD2.F32 R169, -RZ, R139.H1_H1 ;  /* 0x3000008bffa97230 */ /* 0x000fe40000004100 */
[--C-:B------:R-:W-:Y:S02]  /*37f0*/  HADD2.F32 R167, -RZ, R138.reuse.H1_H1 ;  /* 0x3000008affa77230 */ /* 0x100fe40000004100 */
[-C--:B------:R-:W-:Y:S01]  /*3800*/  FMUL.FTZ R176, R168, R171.reuse ;  /* 0x000000aba8b07220 */ /* 0x080fe20000410000 */
[----:B------:R-:W-:Y:S02]  /*3810*/  HADD2.F32 R139, -RZ, R138.H0_H0 ;  /* 0x2000008aff8b7230 */ /* 0x000fe40000004100 */
[----:B------:R-:W-:Y:S01]  /*3820*/  FMUL.FTZ R173, R169, R171 ;  /* 0x000000aba9ad7220 */ /* 0x000fe20000410000 */
[----:B------:R-:W-:-:S02]  /*3830*/  HADD2.F32 R138, -RZ, R170.H1_H1 ;  /* 0x300000aaff8a7230 */ /* 0x000fc40000004100 */
[-C--:B------:R-:W-:Y:S01]  /*3840*/  FMUL.FTZ R174, R167, R172.reuse ;  /* 0x000000aca7ae7220 */ /* 0x080fe20000410000 */
[----:B------:R-:W-:Y:S02]  /*3850*/  HADD2.F32 R170, -RZ, R170.H0_H0 ;  /* 0x200000aaffaa7230 */ /* 0x000fe40000004100 */
[----:B------:R-:W-:Y:S01]  /*3860*/  FMUL.FTZ R172, R139, R172 ;  /* 0x000000ac8bac7220 */ /* 0x000fe20000410000 */
[-C--:B------:R-:W-:Y:S01]  /*3870*/  FFMA.FTZ R168, R168, R138.reuse, -R173 ;  /* 0x0000008aa8a87223 */ /* 0x080fe200000108ad */
[----:B------:R-:W-:Y:S01]  /*3880*/  FFMA.FTZ R169, R169, R138, R176 ;  /* 0x0000008aa9a97223 */ /* 0x000fe200000100b0 */
[-C--:B------:R-:W-:Y:S01]  /*3890*/  FFMA.FTZ R138, R139, R170.reuse, -R174 ;  /* 0x000000aa8b8a7223 */ /* 0x080fe200000108ae */
[----:B------:R-:W-:Y:S01]  /*38a0*/  FFMA.FTZ R139, R167, R170, R172 ;  /* 0x000000aaa78b7223 */ /* 0x000fe200000100ac */
[----:B------:R-:W-:Y:S01]  /*38b0*/  F2FP.F16.E4M3.UNPACK_B R170, R47.H1 ;  /* 0x0000002fffaa723e */ /* 0x000fe200030006ff */
[----:B------:R-:W-:Y:S01]  /*38c0*/  HADD2.F32 R174, -RZ, R177.H1_H1 ;  /* 0x300000b1ffae7230 */ /* 0x000fe20000004100 */
[----:B------:R-:W-:-:S02]  /*38d0*/  F2FP.SATFINITE.E4M3.F32.PACK_AB_MERGE_C R168, R169, R168, RZ ;  /* 0x000000a8a9a8723e */ /* 0x000fc400048070ff */
[----:B------:R-:W-:Y:S01]  /*38e0*/  F2FP.F16.E4M3.UNPACK_B R169, R46.H1 ;  /* 0x0000002effa9723e */ /* 0x000fe200030006ff */
[--C-:B------:R-:W-:Y:S01]  /*38f0*/  HADD2.F32 R171, -RZ, R170.reuse.H0_H0 ;  /* 0x200000aaffab7230 */ /* 0x100fe20000004100 */
[----:B------:R-:W-:Y:S01]  /*3900*/  F2FP.F16.E4M3.UNPACK_B R176, R127 ;  /* 0x0000007fffb0723e */ /* 0x000fe200020006ff */
[----:B------:R-:W-:Y:S01]  /*3910*/  HADD2.F32 R170, -RZ, R170.H1_H1 ;  /* 0x300000aaffaa7230 */ /* 0x000fe20000004100 */
[----:B------:R-:W-:Y:S01]  /*3920*/  F2FP.SATFINITE.E4M3.F32.PACK_AB_MERGE_C R167, R175, R178, RZ ;  /* 0x000000b2afa7723e */ /* 0x000fe200048070ff */
[--C-:B------:R-:W-:Y:S01]  /*3930*/  HADD2.F32 R127, -RZ, R169.reuse.H1_H1 ;  /* 0x300000a9ff7f7230 */ /* 0x100fe20000004100 */
[-C--:B------:R-:W-:Y:S01]  /*3940*/  F2FP.F16.E4M3.UNPACK_B R173, R126.reuse.H1 ;  /* 0x0000007effad723e */ /* 0x080fe200030006ff */
[----:B------:R-:W-:Y:S01]  /*3950*/  HADD2.F32 R178, -RZ, R176.H1_H1 ;  /* 0x300000b0ffb27230 */ /* 0x000fe20000004100 */
[----:B------:R-:W-:Y:S01]  /*3960*/  F2FP.F16.E4M3.UNPACK_B R172, R126 ;  /* 0x0000007effac723e */ /* 0x000fe200020006ff */
[----:B------:R-:W-:Y:S02]  /*3970*/  HADD2.F32 R169, -RZ, R169.H0_H0 ;  /* 0x200000a9ffa97230 */ /* 0x000fe40000004100 */
[----:B------:R-:W-:Y:S01]  /*3980*/  FMUL.FTZ R126, R170, R174 ;  /* 0x000000aeaa7e7220 */ /* 0x000fe20000410000 */
[----:B------:R-:W-:-:S02]  /*3990*/  HADD2.F32 R175, -RZ, R173.H1_H1 ;  /* 0x300000adffaf7230 */ /* 0x000fc40000004100 */
[----:B------:R-:W-:Y:S01]  /*39a0*/  FMUL.FTZ R179, R171, R174 ;  /* 0x000000aeabb37220 */ /* 0x000fe20000410000 */
[----:B------:R-:W-:Y:S02]  /*39b0*/  HADD2.F32 R174, -RZ, R172.H1_H1 ;  /* 0x300000acffae7230 */ /* 0x000fe40000004100 */
[-C--:B------:R-:W-:Y:S01]  /*39c0*/  FMUL.FTZ R180, R127, R178.reuse ;  /* 0x000000b27fb47220 */ /* 0x080fe20000410000 */
[----:B------:R-:W-:Y:S01]  /*39d0*/  F2FP.F16.E4M3.UNPACK_B R47, R47 ;  /* 0x0000002fff2f723e */ /* 0x000fe200020006ff */
[----:B------:R-:W-:Y:S01]  /*39e0*/  FMUL.FTZ R178, R169, R178 ;  /* 0x000000b2a9b27220 */ /* 0x000fe20000410000 */
[----:B------:R-:W-:Y:S01]  /*39f0*/  F2FP.F16.E4M3.UNPACK_B R46, R46 ;  /* 0x0000002eff2e723e */ /* 0x000fe200020006ff */
[-C--:B------:R-:W-:Y:S01]  /*3a00*/  FFMA.FTZ R126, R171, R175.reuse, -R126 ;  /* 0x000000afab7e7223 */ /* 0x080fe2000001087e */
[----:B------:R-:W-:Y:S01]  /*3a10*/  FFMA.FTZ R179, R170, R175, R179 ;  /* 0x000000afaab37223 */ /* 0x000fe200000100b3 */
[-C--:B------:R-:W-:Y:S01]  /*3a20*/  FFMA.FTZ R180, R169, R174.reuse, -R180 ;  /* 0x000000aea9b47223 */ /* 0x080fe200000108b4 */
[----:B------:R-:W-:Y:S01]  /*3a30*/  FFMA.FTZ R175, R127, R174, R178 ;  /* 0x000000ae7faf7223 */ /* 0x000fe200000100b2 */
[--C-:B------:R-:W-:Y:S01]  /*3a40*/  HADD2.F32 R127, -RZ, R47.reuse.H0_H0 ;  /* 0x2000002fff7f7230 */ /* 0x100fe20000004100 */
[----:B------:R-:W-:Y:S01]  /*3a50*/  F2FP.SATFINITE.E4M3.F32.PACK_AB_MERGE_C R45, R45, R44, R167 ;  /* 0x0000002c2d2d723e */ /* 0x000fe200048070a7 */
[----:B------:R-:W-:Y:S01]  /*3a60*/  HADD2.F32 R169, -RZ, R47.H1_H1 ;  /* 0x3000002fffa97230 */ /* 0x000fe20000004100 */
[----:B------:R-:W-:Y:S01]  /*3a70*/  F2FP.SATFINITE.E4M3.F32.PACK_AB_MERGE_C R126, R179, R126, RZ ;  /* 0x0000007eb37e723e */ /* 0x000fe200048070ff */
[----:B------:R-:W-:Y:S01]  /*3a80*/  HADD2.F32 R174, -RZ, R177.H0_H0 ;  /* 0x200000b1ffae7230 */ /* 0x000fe20000004100 */
[----:B------:R-:W-:Y:S01]  /*3a90*/  F2FP.SATFINITE.E4M3.F32.PACK_AB_MERGE_C R175, R175, R180, RZ ;  /* 0x000000b4afaf723e */ /* 0x000fe200048070ff */
[--C-:B------:R-:W-:Y:S01]  /*3aa0*/  HADD2.F32 R47, -RZ, R46.reuse.H0_H0 ;  /* 0x2000002eff2f7230 */ /* 0x100fe20000004100 */
[----:B------:R-:W-:Y:S01]  /*3ab0*/  F2FP.SATFINITE.E4M3.F32.PACK_AB_MERGE_C R44, R139, R138, R168 ;  /* 0x0000008a8b2c723e */ /* 0x000fe200048070a8 */
[----:B------:R-:W-:-:S02]  /*3ac0*/  HADD2.F32 R46, -RZ, R46.H1_H1 ;  /* 0x3000002eff2e7230 */ /* 0x000fc40000004100 */
[-C--:B------:R-:W-:Y:S01]  /*3ad0*/  FMUL.FTZ R178, R169, R174.reuse ;  /* 0x000000aea9b27220 */ /* 0x080fe20000410000 */
[----:B------:R-:W-:Y:S02]  /*3ae0*/  HADD2.F32 R176, -RZ, R176.H0_H0 ;  /* 0x200000b0ffb07230 */ /* 0x000fe40000004100 */
[----:B------:R-:W-:Y:S01]  /*3af0*/  FMUL.FTZ R182, R127, R174 ;  /* 0x000000ae7fb67220 */ /* 0x000fe20000410000 */
[----:B------:R-:W-:Y:S02]  /*3b00*/  HADD2.F32 R170, -RZ, R173.H0_H0 ;  /* 0x200000adffaa7230 */ /* 0x000fe40000004100 */
[----:B------:R-:W-:Y:S02]  /*3b10*/  HADD2.F32 R172, -RZ, R172.H0_H0 ;  /* 0x200000acffac7230 */ /* 0x000fe40000004100 */
[CC--:B------:R-:W-:Y:S01]  /*3b20*/  FMUL.FTZ R174, R46.reuse, R176.reuse ;  /* 0x000000b02eae7220 */ /* 0x0c0fe20000410000 */
[----:B------:R-:W-:Y:S01]  /*3b30*/  FMUL.FTZ R171, R47, R176 ;  /* 0x000000b02fab7220 */ /* 0x000fe20000410000 */
[-C--:B------:R-:W-:Y:S01]  /*3b40*/  FFMA.FTZ R178, R127, R170.reuse, -R178 ;  /* 0x000000aa7fb27223 */ /* 0x080fe200000108b2 */
[----:B------:R-:W-:Y:S01]  /*3b50*/  FFMA.FTZ R169, R169, R170, R182 ;  /* 0x000000aaa9a97223 */ /* 0x000fe200000100b6 */
[-C--:B------:R-:W-:Y:S01]  /*3b60*/  FFMA.FTZ R174, R47, R172.reuse, -R174 ;  /* 0x000000ac2fae7223 */ /* 0x080fe200000108ae */
[----:B------:R-:W-:-:S03]  /*3b70*/  FFMA.FTZ R171, R46, R172, R171 ;  /* 0x000000ac2eab7223 */ /* 0x000fc600000100ab */
[----:B------:R-:W-:Y:S02]  /*3b80*/  F2FP.SATFINITE.E4M3.F32.PACK_AB_MERGE_C R47, R169, R178, R126 ;  /* 0x000000b2a92f723e */ /* 0x000fe4000480707e */
[----:B------:R-:W-:-:S07]  /*3b90*/  F2FP.SATFINITE.E4M3.F32.PACK_AB_MERGE_C R46, R171, R174, R175 ;  /* 0x000000aeab2e723e */ /* 0x000fce00048070af */
.L_x_444:
[----:B------:R-:W-:Y:S05]  /*3ba0*/  BSYNC B3 ;  /* 0x0000000000037941 */ /* 0x000fea0003800000 */
.L_x_443:
[----:B--2---:R2:W-:Y:S02]  /*3bb0*/  STG.E.128 desc[UR54][R50.64], R44 ;  /* 0x0000002c32007986 */ /* 0x0045e4000c101d36 */
.L_x_442:
[----:B------:R-:W-:Y:S05]  /*3bc0*/  BSYNC B2 ;  /* 0x0000000000027941 */ /* 0x000fea0003800000 */
.L_x_441:
[----:B------:R-:W-:Y:S01]  /*3bd0*/  ISETP.NE.AND P3, PT, R35, RZ, PT ;  /* 0x000000ff2300720c */ /* 0x000fe20003f65270 */
[----:B------:R-:W-:-:S12]  /*3be0*/  BSSY B2, `(.L_x_445) ;  /* 0x0000071000027945 */ /* 0x000fd80003800000 */
[----:B------:R-:W-:Y:S05]  /*3bf0*/  @!P3 BRA `(.L_x_446) ;  /* 0x0000000400bcb947 */ /* 0x000fea0003800000 */
[----:B0-2---:R0:W2:Y:S01]  /*3c00*/  LDS.128 R44, [R41+0x24200] ;  /* 0x02420000292c7984 */ /* 0x0050a20000000c00 */
[----:B------:R-:W-:Y:S01]  /*3c10*/  VIADD R126, R16, 0x10 ;  /* 0x00000010107e7836 */ /* 0x000fe20000000000 */
[----:B------:R-:W-:Y:S04]  /*3c20*/  BSSY B3, `(.L_x_447) ;  /* 0x000006b000037945 */ /* 0x000fe80003800000 */
[----:B------:R-:W-:-:S13]  /*3c30*/  ISETP.GE.AND P3, PT, R126, R135, PT ;  /* 0x000000877e00720c */ /* 0x000fda0003f66270 */
[----:B0-----:R-:W-:Y:S05]  /*3c40*/  @P3 BRA `(.L_x_448) ;  /* 0x0000000400a03947 */ /* 0x001fea0003800000 */
[----:B------:R-:W-:Y:S02]  /*3c50*/  SHF.R.U32.HI R98, RZ, 0x8, R97 ;  /* 0x00000008ff627819 */ /* 0x000fe40000011661 */
[--C-:B------:R-:W-:Y:S02]  /*3c60*/  SHF.R.U32.HI R127, RZ, 0x8, R99.reuse ;  /* 0x00000008ff7f7819 */ /* 0x100fe40000011663 */
[----:B------:R-:W-:Y:S02]  /*3c70*/  LOP3.LUT R126, R99, 0xff0000ff, RZ, 0xc0, !PT ;  /* 0xff0000ff637e7812 */ /* 0x000fe400078ec0ff */
[----:B------:R-:W-:Y:S01]  /*3c80*/  SHF.R.U32.HI R138, RZ, 0x10, R99 ;  /* 0x00000010ff8a7819 */ /* 0x000fe20000011663 */
[----:B------:R-:W-:Y:S01]  /*3c90*/  IMAD.SHL.U32 R127, R127, 0x100, RZ ;  /* 0x000001007f7f7824 */ /* 0x000fe200078e00ff */
[----:B------:R-:W-:Y:S02]  /*3ca0*/  LOP3.LUT R96, R97, 0xff0000ff, RZ, 0xc0, !PT ;  /* 0xff0000ff61607812 */ /* 0x000fe400078ec0ff */
[----:B------:R-:W-:Y:S01]  /*3cb0*/  SHF.R.U32.HI R139, RZ, 0x10, R97 ;  /* 0x00000010ff8b7819 */ /* 0x000fe20000011661 */
[----:B--2---:R-:W-:Y:S01]  /*3cc0*/  IMAD.MOV.U32 R97, RZ, RZ, R45 ;  /* 0x000000ffff617224 */ /* 0x004fe200078e002d */
[----:B------:R-:W-:Y:S01]  /*3cd0*/  SHF.L.U32 R99, R98, 0x8, RZ ;  /* 0x0000000862637819 */ /* 0x000fe200000006ff */
[----:B------:R-:W-:Y:S01]  /*3ce0*/  IMAD.MOV.U32 R98, RZ, RZ, R44 ;  /* 0x000000ffff627224 */ /* 0x000fe200078e002c */
[----:B------:R-:W-:-:S02]  /*3cf0*/  LOP3.LUT R127, R126, 0xff00, R127, 0xf8, !PT ;  /* 0x0000ff007e7f7812 */ /* 0x000fc400078ef87f */
[----:B------:R-:W-:Y:S01]  /*3d00*/  LOP3.LUT R45, R96, 0xff00, R99, 0xf8, !PT ;  /* 0x0000ff00602d7812 */ /* 0x000fe200078ef863 */
[----:B------:R-:W-:Y:S01]  /*3d10*/  IMAD.U32 R96, R139, 0x10000, RZ ;  /* 0x000100008b607824 */ /* 0x000fe200078e00ff */
[----:B------:R-:W-:Y:S02]  /*3d20*/  SHF.L.U32 R138, R138, 0x10, RZ ;  /* 0x000000108a8a7819 */ /* 0x000fe400000006ff */
[----:B------:R-:W-:Y:S02]  /*3d30*/  F2FP.F16.E4M3.UNPACK_B R44, R97 ;  /* 0x00000061ff2c723e */ /* 0x000fe400020006ff */
[----:B------:R-:W-:Y:S02]  /*3d40*/  F2FP.F16.E4M3.UNPACK_B R126, R166.H1 ;  /* 0x000000a6ff7e723e */ /* 0x000fe400030006ff */
[----:B------:R-:W-:Y:S01]  /*3d50*/  LOP3.LUT R45, R45, 0xff0000, R96, 0xf8, !PT ;  /* 0x00ff00002d2d7812 */ /* 0x000fe200078ef860 */
[----:B------:R-:W-:Y:S01]  /*3d60*/  HADD2.F32 R99, -RZ, R44.H1_H1 ;  /* 0x3000002cff637230 */ /* 0x000fe20000004100 */
[----:B------:R-:W-:Y:S01]  /*3d70*/  LOP3.LUT R96, R127, 0xff0000, R138, 0xf8, !PT ;  /* 0x00ff00007f607812 */ /* 0x000fe200078ef88a */
[----:B------:R-:W-:Y:S01]  /*3d80*/  HADD2.F32 R167, -RZ, R126.H0_H0 ;  /* 0x2000007effa77230 */ /* 0x000fe20000004100 */
[----:B------:R-:W-:Y:S01]  /*3d90*/  F2FP.F16.E4M3.UNPACK_B R138, R165.H1 ;  /* 0x000000a5ff8a723e */ /* 0x000fe200030006ff */
[----:B------:R-:W-:Y:S01]  /*3da0*/  HADD2.F32 R44, -RZ, R44.H0_H0 ;  /* 0x2000002cff2c7230 */ /* 0x000fe20000004100 */
[----:B------:R-:W-:Y:S01]  /*3db0*/  F2FP.F16.E4M3.UNPACK_B R97, R97.H1 ;  /* 0x00000061ff61723e */ /* 0x000fe200030006ff */
[----:B------:R-:W-:-:S02]  /*3dc0*/  HADD2.F32 R168, -RZ, R126.H1_H1 ;  /* 0x3000007effa87230 */ /* 0x000fc40000004100 */
[CC--:B------:R-:W-:Y:S01]  /*3dd0*/  FMUL.FTZ R169, R99.reuse, R167.reuse ;  /* 0x000000a763a97220 */ /* 0x0c0fe20000410000 */
[--C-:B------:R-:W-:Y:S02]  /*3de0*/  HADD2.F32 R139, -RZ, R138.reuse.H0_H0 ;  /* 0x2000008aff8b7230 */ /* 0x100fe40000004100 */
[----:B------:R-:W-:Y:S01]  /*3df0*/  FMUL.FTZ R170, R44, R167 ;  /* 0x000000a72caa7220 */ /* 0x000fe20000410000 */
[--C-:B------:R-:W-:Y:S01]  /*3e00*/  HADD2.F32 R127, -RZ, R97.reuse.H1_H1 ;  /* 0x30000061ff7f7230 */ /* 0x100fe20000004100 */
[----:B------:R-:W-:Y:S01]  /*3e10*/  F2FP.F16.E4M3.UNPACK_B R166, R166 ;  /* 0x000000a6ffa6723e */ /* 0x000fe200020006ff */
[----:B------:R-:W-:Y:S02]  /*3e20*/  HADD2.F32 R126, -RZ, R97.H0_H0 ;  /* 0x20000061ff7e7230 */ /* 0x000fe40000004100 */
[-C--:B------:R-:W-:Y:S01]  /*3e30*/  FFMA.FTZ R97, R99, R139.reuse, R170 ;  /* 0x0000008b63617223 */ /* 0x080fe200000100aa */
[----:B------:R-:W-:Y:S02]  /*3e40*/  HADD2.F32 R138, -RZ, R138.H1_H1 ;  /* 0x3000008aff8a7230 */ /* 0x000fe40000004100 */
[C---:B------:R-:W-:Y:S01]  /*3e50*/  FMUL.FTZ R167, R127.reuse, R168 ;  /* 0x000000a87fa77220 */ /* 0x040fe20000410000 */
[----:B------:R-:W-:Y:S01]  /*3e60*/  F2FP.F16.E4M3.UNPACK_B R99, R98.H1 ;  /* 0x00000062ff63723e */ /* 0x000fe200030006ff */
[----:B------:R-:W-:Y:S01]  /*3e70*/  FMUL.FTZ R168, R126, R168 ;  /* 0x000000a87ea87220 */ /* 0x000fe20000410000 */
[----:B------:R-:W-:Y:S01]  /*3e80*/  F2FP.F16.E4M3.UNPACK_B R98, R98 ;  /* 0x00000062ff62723e */ /* 0x000fe200020006ff */
[----:B------:R-:W-:Y:S01]  /*3e90*/  FFMA.FTZ R44, R44, R139, -R169 ;  /* 0x0000008b2c2c7223 */ /* 0x000fe200000108a9 */
[-C--:B------:R-:W-:Y:S01]  /*3ea0*/  FFMA.FTZ R169, R126, R138.reuse, -R167 ;  /* 0x0000008a7ea97223 */ /* 0x080fe200000108a7 */
[----:B------:R-:W-:Y:S01]  /*3eb0*/  FFMA.FTZ R172, R127, R138, R168 ;  /* 0x0000008a7fac7223 */ /* 0x000fe200000100a8 */
[----:B------:R-:W-:Y:S01]  /*3ec0*/  F2FP.F16.E4M3.UNPACK_B R165, R165 ;  /* 0x000000a5ffa5723e */ /* 0x000fe200020006ff */
[----:B------:R-:W-:-:S02]  /*3ed0*/  HADD2.F32 R139, -RZ, R166.H1_H1 ;  /* 0x300000a6ff8b7230 */ /* 0x000fc40000004100 */
[--C-:B------:R-:W-:Y:S02]  /*3ee0*/  HADD2.F32 R127, -RZ, R99.reuse.H0_H0 ;  /* 0x20000063ff7f7230 */ /* 0x100fe40000004100 */
[----:B------:R-:W-:Y:S02]  /*3ef0*/  HADD2.F32 R138, -RZ, R99.H1_H1 ;  /* 0x30000063ff8a7230 */ /* 0x000fe40000004100 */
[----:B------:R-:W-:Y:S02]  /*3f00*/  HADD2.F32 R166, -RZ, R166.H0_H0 ;  /* 0x200000a6ffa67230 */ /* 0x000fe40000004100 */
[-C--:B------:R-:W-:Y:S01]  /*3f10*/  FMUL.FTZ R167, R127, R139.reuse ;  /* 0x0000008b7fa77220 */ /* 0x080fe20000410000 */
[--C-:B------:R-:W-:Y:S02]  /*3f20*/  HADD2.F32 R126, -RZ, R98.reuse.H1_H1 ;  /* 0x30000062ff7e7230 */ /* 0x100fe40000004100 */
[----:B------:R-:W-:Y:S01]  /*3f30*/  FMUL.FTZ R170, R138, R139 ;  /* 0x0000008b8aaa7220 */ /* 0x000fe20000410000 */
[----:B------:R-:W-:-:S02]  /*3f40*/  HADD2.F32 R99, -RZ, R98.H0_H0 ;  /* 0x20000062ff637230 */ /* 0x000fc40000004100 */
[--C-:B------:R-:W-:Y:S02]  /*3f50*/  HADD2.F32 R98, -RZ, R165.reuse.H1_H1 ;  /* 0x300000a5ff627230 */ /* 0x100fe40000004100 */
[-C--:B------:R-:W-:Y:S01]  /*3f60*/  FMUL.FTZ R168, R126, R166.reuse ;  /* 0x000000a67ea87220 */ /* 0x080fe20000410000 */
[----:B------:R-:W-:Y:S02]  /*3f70*/  HADD2.F32 R165, -RZ, R165.H0_H0 ;  /* 0x200000a5ffa57230 */ /* 0x000fe40000004100 */
[----:B------:R-:W-:Y:S01]  /*3f80*/  FMUL.FTZ R139, R99, R166 ;  /* 0x000000a6638b7220 */ /* 0x000fe20000410000 */
[----:B------:R-:W-:Y:S01]  /*3f90*/  F2FP.F16.E4M3.UNPACK_B R166, R45 ;  /* 0x0000002dffa6723e */ /* 0x000fe200020006ff */
[-C--:B------:R-:W-:Y:S01]  /*3fa0*/  FFMA.FTZ R127, R127, R98.reuse, -R170 ;  /* 0x000000627f7f7223 */ /* 0x080fe200000108aa */
[----:B------:R-:W-:Y:S01]  /*3fb0*/  FFMA.FTZ R138, R138, R98, R167 ;  /* 0x000000628a8a7223 */ /* 0x000fe200000100a7 */
[-C--:B------:R-:W-:Y:S01]  /*3fc0*/  FFMA.FTZ R98, R99, R165.reuse, -R168 ;  /* 0x000000a563627223 */ /* 0x080fe200000108a8 */
[----:B------:R-:W-:Y:S01]  /*3fd0*/  FFMA.FTZ R99, R126, R165, R139 ;  /* 0x000000a57e637223 */ /* 0x000fe2000001008b */
[----:B------:R-:W-:-:S02]  /*3fe0*/  F2FP.F16.E4M3.UNPACK_B R139, R47.H1 ;  /* 0x0000002fff8b723e */ /* 0x000fc400030006ff */
[----:B------:R-:W-:Y:S02]  /*3ff0*/  F2FP.F16.E4M3.UNPACK_B R170, R96.H1 ;  /* 0x00000060ffaa723e */ /* 0x000fe400030006ff */
[----:B------:R-:W-:Y:S01]  /*4000*/  F2FP.SATFINITE.E4M3.F32.PACK_AB_MERGE_C R126, R172, R169, RZ ;  /* 0x000000a9ac7e723e */ /* 0x000fe200048070ff */
[--C-:B------:R-:W-:Y:S01]  /*4010*/  HADD2.F32 R165, -RZ, R139.reuse.H0_H0 ;  /* 0x2000008bffa57230 */ /* 0x100fe20000004100 */
[----:B------:R-:W-:Y:S01]  /*4020*/  F2FP.SATFINITE.E4M3.F32.PACK_AB_MERGE_C R127, R138, R127, RZ ;  /* 0x0000007f8a7f723e */ /* 0x000fe200048070ff */
[----:B------:R-:W-:Y:S01]  /*4030*/  HADD2.F32 R139, -RZ, R139.H1_H1 ;  /* 0x3000008bff8b7230 */ /* 0x000fe20000004100 */
[----:B------:R-:W-:Y:S01]  /*4040*/  F2FP.F16.E4M3.UNPACK_B R167, R45.H1 ;  /* 0x0000002dffa7723e */ /* 0x000fe200030006ff */
[----:B------:R-:W-:Y:S01]  /*4050*/  HADD2.F32 R172, -RZ, R170.H1_H1 ;  /* 0x300000aaffac7230 */ /* 0x000fe20000004100 */
[----:B------:R-:W-:Y:S01]  /*4060*/  F2FP.F16.E4M3.UNPACK_B R138, R46.H1 ;  /* 0x0000002eff8a723e */ /* 0x000fe200030006ff */
[----:B------:R-:W-:Y:S01]  /*4070*/  HADD2.F32 R45, -RZ, R166.H1_H1 ;  /* 0x300000a6ff2d7230 */ /* 0x000fe20000004100 */
[----:B------:R-:W-:Y:S01]  /*4080*/  F2FP.F16.E4M3.UNPACK_B R169, R96 ;  /* 0x00000060ffa9723e */ /* 0x000fe200020006ff */
[----:B------:R-:W-:-:S02]  /*4090*/  HADD2.F32 R168, -RZ, R167.H1_H1 ;  /* 0x300000a7ffa87230 */ /* 0x000fc40000004100 */
[-C--:B------:R-:W-:Y:S01]  /*40a0*/  FMUL.FTZ R174, R139, R172.reuse ;  /* 0x000000ac8bae7220 */ /* 0x080fe20000410000 */
[--C-:B------:R-:W-:Y:S02]  /*40b0*/  HADD2.F32 R96, -RZ, R138.reuse.H1_H1 ;  /* 0x3000008aff607230 */ /* 0x100fe40000004100 */
[C---:B------:R-:W-:Y:S01]  /*40c0*/  FMUL.FTZ R172, R165.reuse, R172 ;  /* 0x000000aca5ac7220 */ /* 0x040fe20000410000 */
[----:B------:R-:W-:Y:S02]  /*40d0*/  HADD2.F32 R171, -RZ, R169.H1_H1 ;  /* 0x300000a9ffab7230 */ /* 0x000fe40000004100 */
[-C--:B------:R-:W-:Y:S01]  /*40e0*/  FFMA.FTZ R174, R165, R168.reuse, -R174 ;  /* 0x000000a8a5ae7223 */ /* 0x080fe200000108ae */
[----:B------:R-:W-:Y:S01]  /*40f0*/  HADD2.F32 R138, -RZ, R138.H0_H0 ;  /* 0x2000008aff8a7230 */ /* 0x000fe20000004100 */
[----:B------:R-:W-:Y:S01]  /*4100*/  F2FP.F16.E4M3.UNPACK_B R47, R47 ;  /* 0x0000002fff2f723e */ /* 0x000fe200020006ff */
[----:B------:R-:W-:Y:S01]  /*4110*/  FFMA.FTZ R173, R139, R168, R172 ;  /* 0x000000a88bad7223 */ /* 0x000fe200000100ac */
[-C--:B------:R-:W-:Y:S01]  /*4120*/  FMUL.FTZ R165, R96, R171.reuse ;  /* 0x000000ab60a57220 */ /* 0x080fe20000410000 */
[----:B------:R-:W-:Y:S01]  /*4130*/  F2FP.F16.E4M3.UNPACK_B R46, R46 ;  /* 0x0000002eff2e723e */ /* 0x000fe200020006ff */
[----:B------:R-:W-:Y:S01]  /*4140*/  FMUL.FTZ R171, R138, R171 ;  /* 0x000000ab8aab7220 */ /* 0x000fe20000410000 */
[----:B------:R-:W-:-:S02]  /*4150*/  HADD2.F32 R170, -RZ, R170.H0_H0 ;  /* 0x200000aaffaa7230 */ /* 0x000fc40000004100 */
[-C--:B------:R-:W-:Y:S01]  /*4160*/  FFMA.FTZ R165, R138, R45.reuse, -R165 ;  /* 0x0000002d8aa57223 */ /* 0x080fe200000108a5 */
[----:B------:R-:W-:Y:S02]  /*4170*/  HADD2.F32 R169, -RZ, R169.H0_H0 ;  /* 0x200000a9ffa97230 */ /* 0x000fe40000004100 */
[----:B------:R-:W-:Y:S01]  /*4180*/  FFMA.FTZ R168, R96, R45, R171 ;  /* 0x0000002d60a87223 */ /* 0x000fe200000100ab */
[--C-:B------:R-:W-:Y:S01]  /*4190*/  HADD2.F32 R96, -RZ, R47.reuse.H0_H0 ;  /* 0x2000002fff607230 */ /* 0x100fe20000004100 */
[----:B------:R-:W-:Y:S01]  /*41a0*/  F2FP.SATFINITE.E4M3.F32.PACK_AB_MERGE_C R173, R173, R174, RZ ;  /* 0x000000aeadad723e */ /* 0x000fe200048070ff */
[--C-:B------:R-:W-:Y:S02]  /*41b0*/  HADD2.F32 R45, -RZ, R46.reuse.H0_H0 ;  /* 0x2000002eff2d7230 */ /* 0x100fe40000004100 */
[----:B------:R-:W-:Y:S01]  /*41c0*/  HADD2.F32 R47, -RZ, R47.H1_H1 ;  /* 0x3000002fff2f7230 */ /* 0x000fe20000004100 */
[----:B------:R-:W-:Y:S01]  /*41d0*/  F2FP.SATFINITE.E4M3.F32.PACK_AB_MERGE_C R165, R168, R165, RZ ;  /* 0x000000a5a8a5723e */ /* 0x000fe200048070ff */
[----:B------:R-:W-:-:S02]  /*41e0*/  HADD2.F32 R46, -RZ, R46.H1_H1 ;  /* 0x3000002eff2e7230 */ /* 0x000fc40000004100 */
[----:B------:R-:W-:Y:S02]  /*41f0*/  HADD2.F32 R167, -RZ, R167.H0_H0 ;  /* 0x200000a7ffa77230 */ /* 0x000fe40000004100 */
[-C--:B------:R-:W-:Y:S01]  /*4200*/  FMUL.FTZ R139, R47, R170.reuse ;  /* 0x000000aa2f8b7220 */ /* 0x080fe20000410000 */
[----:B------:R-:W-:Y:S02]  /*4210*/  HADD2.F32 R166, -RZ, R166.H0_H0 ;  /* 0x200000a6ffa67230 */ /* 0x000fe40000004100 */
[-C--:B------:R-:W-:Y:S01]  /*4220*/  FMUL.FTZ R138, R46, R169.reuse ;  /* 0x000000a92e8a7220 */ /* 0x080fe20000410000 */
[C---:B------:R-:W-:Y:S01]  /*4230*/  FMUL.FTZ R170, R96.reuse, R170 ;  /* 0x000000aa60aa7220 */ /* 0x040fe20000410000 */
[C---:B------:R-:W-:Y:S01]  /*4240*/  FMUL.FTZ R169, R45.reuse, R169 ;  /* 0x000000a92da97220 */ /* 0x040fe20000410000 */
[-C--:B------:R-:W-:Y:S01]  /*4250*/  FFMA.FTZ R139, R96, R167.reuse, -R139 ;  /* 0x000000a7608b7223 */ /* 0x080fe2000001088b */
[-C--:B------:R-:W-:Y:S01]  /*4260*/  FFMA.FTZ R138, R45, R166.reuse, -R138 ;  /* 0x000000a62d8a7223 */ /* 0x080fe2000001088a */
[----:B------:R-:W-:Y:S01]  /*4270*/  FFMA.FTZ R170, R47, R167, R170 ;  /* 0x000000a72faa7223 */ /* 0x000fe200000100aa */
[----:B------:R-:W-:Y:S01]  /*4280*/  FFMA.FTZ R169, R46, R166, R169 ;  /* 0x000000a62ea97223 */ /* 0x000fe200000100a9 */
[----:B------:R-:W-:-:S02]  /*4290*/  F2FP.SATFINITE.E4M3.F32.PACK_AB_MERGE_C R45, R97, R44, R126 ;  /* 0x0000002c612d723e */ /* 0x000fc4000480707e */
[----:B------:R-:W-:Y:S02]  /*42a0*/  F2FP.SATFINITE.E4M3.F32.PACK_AB_MERGE_C R44, R99, R98, R127 ;  /* 0x00000062632c723e */ /* 0x000fe4000480707f */
[----:B------:R-:W-:Y:S02]  /*42b0*/  F2FP.SATFINITE.E4M3.F32.PACK_AB_MERGE_C R46, R169, R138, R165 ;  /* 0x0000008aa92e723e */ /* 0x000fe400048070a5 */
[----:B------:R-:W-:-:S07]  /*42c0*/  F2FP.SATFINITE.E4M3.F32.PACK_AB_MERGE_C R47, R170, R139, R173 ;  /* 0x0000008baa2f723e */ /* 0x000fce00048070ad */
.L_x_448:
[----:B------:R-:W-:Y:S05]  /*42d0*/  BSYNC B3 ;  /* 0x0000000000037941 */ /* 0x000fea0003800000 */
.L_x_447:
[----:B--2---:R3:W-:Y:S02]  /*42e0*/  STG.E.128 desc[UR54][R50.64+0x20], R44 ;  /* 0x0000202c32007986 */ /* 0x0047e4000c101d36 */
.L_x_446:
[----:B------:R-:W-:Y:S05]  /*42f0*/  BSYNC B2 ;  /* 0x0000000000027941 */ /* 0x000fea0003800000 */
.L_x_445:
[----:B------:R-:W-:Y:S01]  /*4300*/  ISETP.NE.AND P3, PT, R36, RZ, PT ;  /* 0x000000ff2400720c */ /* 0x000fe20003f65270 */
[----:B------:R-:W-:-:S12]  /*4310*/  BSSY B2, `(.L_x_449) ;  /* 0x0000070000027945 */ /* 0x000fd80003800000 */
[----:B------:R-:W-:Y:S05]  /*4320*/  @!P3 BRA `(.L_x_450) ;  /* 0x0000000400b8b947 */ /* 0x000fea0003800000 */
[----:B0-23--:R0:W2:Y:S01]  /*4330*/  LDS.128 R44, [R40+0x26a00] ;  /* 0x026a0000282c7984 */ /* 0x00d0a20000000c00 */
[----:B------:R-:W-:Y:S01]  /*4340*/  VIADD R96, R16, 0x20 ;  /* 0x0000002010607836 */ /* 0x000fe20000000000 */
[----:B------:R-:W-:Y:S04]  /*4350*/  BSSY B3, `(.L_x_451) ;  /* 0x000006a000037945 */ /* 0x000fe80003800000 */
[----:B------:R-:W-:-:S13]  /*4360*/  ISETP.GE.AND P3, PT, R96, R135, PT ;  /* 0x000000876000720c */ /* 0x000fda0003f66270 */
[----:B0-----:R-:W-:Y:S05]  /*4370*/  @P3 BRA `(.L_x_452) ;  /* 0x00000004009c3947 */ /* 0x001fea0003800000 */
[----:B------:R-:W-:Y:S02]  /*4380*/  SHF.R.U32.HI R88, RZ, 0x8, R89 ;  /* 0x00000008ff587819 */ /* 0x000fe40000011659 */
[--C-:B------:R-:W-:Y:S02]  /*4390*/  SHF.R.U32.HI R90, RZ, 0x8, R91.reuse ;  /* 0x00000008ff5a7819 */ /* 0x100fe4000001165b */
[----:B------:R-:W-:Y:S01]  /*43a0*/  SHF.R.U32.HI R97, RZ, 0x10, R91 ;  /* 0x00000010ff617819 */ /* 0x000fe2000001165b */
[----:B------:R-:W-:Y:S01]  /*43b0*/  IMAD.SHL.U32 R88, R88, 0x100, RZ ;  /* 0x0000010058587824 */ /* 0x000fe200078e00ff */
[----:B------:R-:W-:Y:S01]  /*43c0*/  LOP3.LUT R96, R91, 0xff0000ff, RZ, 0xc0, !PT ;  /* 0xff0000ff5b607812 */ /* 0x000fe200078ec0ff */
[----:B------:R-:W-:Y:S01]  /*43d0*/  IMAD.SHL.U32 R91, R90, 0x100, RZ ;  /* 0x000001005a5b7824 */ /* 0x000fe200078e00ff */
[----:B------:R-:W-:Y:S01]  /*43e0*/  SHF.R.U32.HI R99, RZ, 0x10, R89 ;  /* 0x00000010ff637819 */ /* 0x000fe20000011659 */
[----:B--2---:R-:W-:Y:S01]  /*43f0*/  IMAD.MOV.U32 R90, RZ, RZ, R44 ;  /* 0x000000ffff5a7224 */ /* 0x004fe200078e002c */
[----:B------:R-:W-:-:S02]  /*4400*/  LOP3.LUT R89, R89, 0xff0000ff, RZ, 0xc0, !PT ;  /* 0xff0000ff59597812 */ /* 0x000fc400078ec0ff */
[----:B------:R-:W-:Y:S01]  /*4410*/  LOP3.LUT R98, R96, 0xff00, R91, 0xf8, !PT ;  /* 0x0000ff0060627812 */ /* 0x000fe200078ef85b */
[----:B------:R-:W-:Y:S01]  /*4420*/  IMAD.U32 R91, R97, 0x10000, RZ ;  /* 0x00010000615b7824 */ /* 0x000fe200078e00ff */
[----:B------:R-:W-:Y:S02]  /*4430*/  LOP3.LUT R89, R89, 0xff00, R88, 0xf8, !PT ;  /* 0x0000ff0059597812 */ /* 0x000fe400078ef858 */
[----:B------:R-:W-:Y:S02]  /*4440*/  SHF.L.U32 R88, R99, 0x10, RZ ;  /* 0x0000001063587819 */ /* 0x000fe400000006ff */
[----:B------:R-:W-:Y:S02]  /*4450*/  F2FP.F16.E4M3.UNPACK_B R96, R164.H1 ;  /* 0x000000a4ff60723e */ /* 0x000fe400030006ff */
[----:B------:R-:W-:Y:S02]  /*4460*/  F2FP.F16.E4M3.UNPACK_B R44, R45 ;  /* 0x0000002dff2c723e */ /* 0x000fe400020006ff */
[----:B------:R-:W-:Y:S01]  /*4470*/  LOP3.LUT R88, R89, 0xff0000, R88, 0xf8, !PT ;  /* 0x00ff000059587812 */ /* 0x000fe200078ef858 */
[----:B------:R-:W-:Y:S01]  /*4480*/  HADD2.F32 R126, -RZ, R96.H0_H0 ;  /* 0x20000060ff7e7230 */ /* 0x000fe20000004100 */
[----:B------:R-:W-:Y:S01]  /*4490*/  LOP3.LUT R89, R98, 0xff0000, R91, 0xf8, !PT ;  /* 0x00ff000062597812 */ /* 0x000fe200078ef85b */
[--C-:B------:R-:W-:Y:S01]  /*44a0*/  HADD2.F32 R91, -RZ, R44.reuse.H1_H1 ;  /* 0x3000002cff5b7230 */ /* 0x100fe20000004100 */
[----:B------:R-:W-:Y:S01]  /*44b0*/  F2FP.F16.E4M3.UNPACK_B R98, R163.H1 ;  /* 0x000000a3ff62723e */ /* 0x000fe200030006ff */
[----:B------:R-:W-:Y:S01]  /*44c0*/  HADD2.F32 R44, -RZ, R44.H0_H0 ;  /* 0x2000002cff2c7230 */ /* 0x000fe20000004100 */
[----:B------:R-:W-:Y:S01]  /*44d0*/  F2FP.F16.E4M3.UNPACK_B R45, R45.H1 ;  /* 0x0000002dff2d723e */ /* 0x000fe200030006ff */
[----:B------:R-:W-:-:S02]  /*44e0*/  HADD2.F32 R127, -RZ, R96.H1_H1 ;  /* 0x30000060ff7f7230 */ /* 0x000fc40000004100 */
[CC--:B------:R-:W-:Y:S01]  /*44f0*/  FMUL.FTZ R139, R91.reuse, R126.reuse ;  /* 0x0000007e5b8b7220 */ /* 0x0c0fe20000410000 */
[--C-:B------:R-:W-:Y:S02]  /*4500*/  HADD2.F32 R99, -RZ, R98.reuse.H0_H0 ;  /* 0x20000062ff637230 */ /* 0x100fe40000004100 */
[C---:B------:R-:W-:Y:S01]  /*4510*/  FMUL.FTZ R126, R44.reuse, R126 ;  /* 0x0000007e2c7e7220 */ /* 0x040fe20000410000 */
[--C-:B------:R-:W-:Y:S01]  /*4520*/  HADD2.F32 R97, -RZ, R45.reuse.H1_H1 ;  /* 0x3000002dff617230 */ /* 0x100fe20000004100 */
[----:B------:R-:W-:Y:S01]  /*4530*/  F2FP.F16.E4M3.UNPACK_B R164, R164 ;  /* 0x000000a4ffa4723e */ /* 0x000fe200020006ff */
[----:B------:R-:W-:Y:S02]  /*4540*/  HADD2.F32 R96, -RZ, R45.H0_H0 ;  /* 0x2000002dff607230 */ /* 0x000fe40000004100 */
[-C--:B------:R-:W-:Y:S01]  /*4550*/  FFMA.FTZ R44, R44, R99.reuse, -R139 ;  /* 0x000000632c2c7223 */ /* 0x080fe2000001088b */
[----:B------:R-:W-:Y:S02]  /*4560*/  HADD2.F32 R98, -RZ, R98.H1_H1 ;  /* 0x30000062ff627230 */ /* 0x000fe40000004100 */
[----:B------:R-:W-:Y:S01]  /*4570*/  FFMA.FTZ R45, R91, R99, R126 ;  /* 0x000000635b2d7223 */ /* 0x000fe2000001007e */
[CC--:B------:R-:W-:Y:S01]  /*4580*/  FMUL.FTZ R139, R97.reuse, R127.reuse ;  /* 0x0000007f618b7220 */ /* 0x0c0fe20000410000 */
[C---:B------:R-:W-:Y:S01]  /*4590*/  FMUL.FTZ R138, R96.reuse, R127 ;  /* 0x0000007f608a7220 */ /* 0x040fe20000410000 */
[-C--:B------:R-:W-:Y:S01]  /*45a0*/  F2FP.F16.E4M3.UNPACK_B R91, R90.reuse.H1 ;  /* 0x0000005aff5b723e */ /* 0x080fe200030006ff */
[----:B------:R-:W-:Y:S01]  /*45b0*/  HADD2.F32 R99, -RZ, R164.H1_H1 ;  /* 0x300000a4ff637230 */ /* 0x000fe20000004100 */
[----:B------:R-:W-:Y:S01]  /*45c0*/  F2FP.F16.E4M3.UNPACK_B R90, R90 ;  /* 0x0000005aff5a723e */ /* 0x000fe200020006ff */
[-C--:B------:R-:W-:Y:S01]  /*45d0*/  FFMA.FTZ R139, R96, R98.reuse, -R139 ;  /* 0x00000062608b7223 */ /* 0x080fe2000001088b */
[----:B------:R-:W-:Y:S01]  /*45e0*/  FFMA.FTZ R166, R97, R98, R138 ;  /* 0x0000006261a67223 */ /* 0x000fe2000001008a */
[----:B------:R-:W-:Y:S01]  /*45f0*/  F2FP.F16.E4M3.UNPACK_B R163, R163 ;  /* 0x000000a3ffa3723e */ /* 0x000fe200020006ff */
[----:B------:R-:W-:-:S02]  /*4600*/  HADD2.F32 R97, -RZ, R91.H0_H0 ;  /* 0x2000005bff617230 */ /* 0x000fc40000004100 */
[----:B------:R-:W-:Y:S02]  /*4610*/  HADD2.F32 R98, -RZ, R91.H1_H1 ;  /* 0x3000005bff627230 */ /* 0x000fe40000004100 */
[----:B------:R-:W-:Y:S02]  /*4620*/  HADD2.F32 R164, -RZ, R164.H0_H0 ;  /* 0x200000a4ffa47230 */ /* 0x000fe40000004100 */
[-C--:B------:R-:W-:Y:S01]  /*4630*/  FMUL.FTZ R127, R97, R99.reuse ;  /* 0x00000063617f7220 */ /* 0x080fe20000410000 */
[--C-:B------:R-:W-:Y:S02]  /*4640*/  HADD2.F32 R96, -RZ, R90.reuse.H1_H1 ;  /* 0x3000005aff607230 */ /* 0x100fe40000004100 */
[----:B------:R-:W-:Y:S01]  /*4650*/  FMUL.FTZ R138, R98, R99 ;  /* 0x00000063628a7220 */ /* 0x000fe20000410000 */
[----:B------:R-:W-:Y:S02]  /*4660*/  HADD2.F32 R91, -RZ, R90.H0_H0 ;  /* 0x2000005aff5b7230 */ /* 0x000fe40000004100 */
        /* <DEDUP_REMOVED lines=8> */
[----:B------:R-:W-:Y:S02]  /*46f0*/  F2FP.F16.E4M3.UNPACK_B R98, R47.H1 ;  /* 0x0000002fff62723e */ /* 0x000fe400030006ff */
[----:B------:R-:W-:-:S02]  /*4700*/  F2FP.F16.E4M3.UNPACK_B R163, R89.H1 ;  /* 0x00000059ffa3723e */ /* 0x000fc400030006ff */
[----:B------:R-:W-:Y:S01]  /*4710*/  F2FP.SATFINITE.E4M3.F32.PACK_AB_MERGE_C R169, R127, R138, RZ ;  /* 0x0000008a7fa9723e */ /* 0x000fe200048070ff */
[--C-:B------:R-:W-:Y:S01]  /*4720*/  HADD2.F32 R99, -RZ, R98.reuse.H0_H0 ;  /* 0x20000062ff637230 */ /* 0x100fe20000004100 */
[----:B------:R-:W-:Y:S01]  /*4730*/  F2FP.F16.E4M3.UNPACK_B R127, R88.H1 ;  /* 0x00000058ff7f723e */ /* 0x000fe200030006ff */
[----:B------:R-:W-:Y:S01]  /*4740*/  HADD2.F32 R98, -RZ, R98.H1_H1 ;  /* 0x30000062ff627230 */ /* 0x000fe20000004100 */
[----:B------:R-:W-:Y:S01]  /*4750*/  F2FP.SATFINITE.E4M3.F32.PACK_AB_MERGE_C R96, R166, R139, RZ ;  /* 0x0000008ba660723e */ /* 0x000fe200048070ff */
[----:B------:R-:W-:Y:S01]  /*4760*/  HADD2.F32 R165, -RZ, R163.H1_H1 ;  /* 0x300000a3ffa57230 */ /* 0x000fe20000004100 */
[----:B------:R-:W-:Y:S01]  /*4770*/  F2FP.F16.E4M3.UNPACK_B R97, R46.H1 ;  /* 0x0000002eff61723e */ /* 0x000fe200030006ff */
[----:B------:R-:W-:Y:S01]  /*4780*/  HADD2.F32 R138, -RZ, R127.H1_H1 ;  /* 0x3000007fff8a7230 */ /* 0x000fe20000004100 */
[----:B------:R-:W-:Y:S01]  /*4790*/  F2FP.F16.E4M3.UNPACK_B R139, R89 ;  /* 0x00000059ff8b723e */ /* 0x000fe200020006ff */
[----:B------:R-:W-:Y:S01]  /*47a0*/  HADD2.F32 R163, -RZ, R163.H0_H0 ;  /* 0x200000a3ffa37230 */ /* 0x000fe20000004100 */
[----:B------:R-:W-:Y:S01]  /*47b0*/  F2FP.F16.E4M3.UNPACK_B R126, R88 ;  /* 0x00000058ff7e723e */ /* 0x000fe200020006ff */
[----:B------:R-:W-:Y:S01]  /*47c0*/  FMUL.FTZ R88, R98, R165 ;  /* 0x000000a562587220 */ /* 0x000fe20000410000 */
[----:B------:R-:W-:-:S02]  /*47d0*/  HADD2.F32 R89, -RZ, R97.H1_H1 ;  /* 0x30000061ff597230 */ /* 0x000fc40000004100 */
[C---:B------:R-:W-:Y:S01]  /*47e0*/  FMUL.FTZ R167, R99.reuse, R165 ;  /* 0x000000a563a77220 */ /* 0x040fe20000410000 */
[----:B------:R-:W-:Y:S02]  /*47f0*/  HADD2.F32 R164, -RZ, R139.H1_H1 ;  /* 0x3000008bffa47230 */ /* 0x000fe40000004100 */
[----:B------:R-:W-:Y:S01]  /*4800*/  FFMA.FTZ R165, R99, R138, -R88 ;  /* 0x0000008a63a57223 */ /* 0x000fe20000010858 */
[----:B------:R-:W-:Y:S01]  /*4810*/  HADD2.F32 R97, -RZ, R97.H0_H0 ;  /* 0x20000061ff617230 */ /* 0x000fe20000004100 */
[----:B------:R-:W-:Y:S01]  /*4820*/  F2FP.F16.E4M3.UNPACK_B R47, R47 ;  /* 0x0000002fff2f723e */ /* 0x000fe200020006ff */
[----:B------:R-:W-:Y:S02]  /*4830*/  HADD2.F32 R88, -RZ, R126.H1_H1 ;  /* 0x3000007eff587230 */ /* 0x000fe40000004100 */
[----:B------:R-:W-:Y:S01]  /*4840*/  FMUL.FTZ R166, R89, R164 ;  /* 0x000000a459a67220 */ /* 0x000fe20000410000 */
[----:B------:R-:W-:Y:S01]  /*4850*/  F2FP.F16.E4M3.UNPACK_B R46, R46 ;  /* 0x0000002eff2e723e */ /* 0x000fe200020006ff */
[----:B------:R-:W-:Y:S01]  /*4860*/  FMUL.FTZ R164, R97, R164 ;  /* 0x000000a461a47220 */ /* 0x000fe20000410000 */
[----:B------:R-:W-:-:S02]  /*4870*/  HADD2.F32 R139, -RZ, R139.H0_H0 ;  /* 0x2000008bff8b7230 */ /* 0x000fc40000004100 */
[----:B------:R-:W-:Y:S01]  /*4880*/  FFMA.FTZ R166, R97, R88, -R166 ;  /* 0x0000005861a67223 */ /* 0x000fe200000108a6 */
[----:B------:R-:W-:Y:S01]  /*4890*/  FFMA.FTZ R168, R98, R138, R167 ;  /* 0x0000008a62a87223 */ /* 0x000fe200000100a7 */
[----:B------:R-:W-:Y:S01]  /*48a0*/  FFMA.FTZ R97, R89, R88, R164 ;  /* 0x0000005859617223 */ /* 0x000fe200000100a4 */
[--C-:B------:R-:W-:Y:S01]  /*48b0*/  HADD2.F32 R88, -RZ, R47.reuse.H0_H0 ;  /* 0x2000002fff587230 */ /* 0x100fe20000004100 */
[----:B------:R-:W-:Y:S01]  /*48c0*/  F2FP.SATFINITE.E4M3.F32.PACK_AB_MERGE_C R45, R45, R44, R96 ;  /* 0x0000002c2d2d723e */ /* 0x000fe20004807060 */
[----:B------:R-:W-:Y:S01]  /*48d0*/  HADD2.F32 R89, -RZ, R47.H1_H1 ;  /* 0x3000002fff597230 */ /* 0x000fe20000004100 */
[----:B------:R-:W-:Y:S01]  /*48e0*/  F2FP.SATFINITE.E4M3.F32.PACK_AB_MERGE_C R165, R168, R165, RZ ;  /* 0x000000a5a8a5723e */ /* 0x000fe200048070ff */
[--C-:B------:R-:W-:Y:S02]  /*48f0*/  HADD2.F32 R47, -RZ, R46.reuse.H0_H0 ;  /* 0x2000002eff2f7230 */ /* 0x100fe40000004100 */
[----:B------:R-:W-:Y:S01]  /*4900*/  FMUL.FTZ R138, R88, R163 ;  /* 0x000000a3588a7220 */ /* 0x000fe20000410000 */
[----:B------:R-:W-:-:S02]  /*4910*/  HADD2.F32 R46, -RZ, R46.H1_H1 ;  /* 0x3000002eff2e7230 */ /* 0x000fc40000004100 */
[----:B------:R-:W-:Y:S01]  /*4920*/  FMUL.FTZ R99, R89, R163 ;  /* 0x000000a359637220 */ /* 0x000fe20000410000 */
[----:B------:R-:W-:Y:S01]  /*4930*/  HADD2.F32 R127, -RZ, R127.H0_H0 ;  /* 0x2000007fff7f7230 */ /* 0x000fe20000004100 */
[----:B------:R-:W-:Y:S01]  /*4940*/  F2FP.SATFINITE.E4M3.F32.PACK_AB_MERGE_C R97, R97, R166, RZ ;  /* 0x000000a66161723e */ /* 0x000fe200048070ff */
[----:B------:R-:W-:Y:S02]  /*4950*/  HADD2.F32 R126, -RZ, R126.H0_H0 ;  /* 0x2000007eff7e7230 */ /* 0x000fe40000004100 */
[-C--:B------:R-:W-:Y:S01]  /*4960*/  FMUL.FTZ R98, R46, R139.reuse ;  /* 0x0000008b2e627220 */ /* 0x080fe20000410000 */
[----:B------:R-:W-:Y:S01]  /*4970*/  FMUL.FTZ R139, R47, R139 ;  /* 0x0000008b2f8b7220 */ /* 0x000fe20000410000 */
[-C--:B------:R-:W-:Y:S01]  /*4980*/  FFMA.FTZ R99, R88, R127.reuse, -R99 ;  /* 0x0000007f58637223 */ /* 0x080fe20000010863 */
[----:B------:R-:W-:Y:S01]  /*4990*/  FFMA.FTZ R138, R89, R127, R138 ;  /* 0x0000007f598a7223 */ /* 0x000fe2000001008a */
[-C--:B------:R-:W-:Y:S01]  /*49a0*/  FFMA.FTZ R98, R47, R126.reuse, -R98 ;  /* 0x0000007e2f627223 */ /* 0x080fe20000010862 */
[----:B------:R-:W-:Y:S01]  /*49b0*/  FFMA.FTZ R139, R46, R126, R139 ;  /* 0x0000007e2e8b7223 */ /* 0x000fe2000001008b */
[----:B------:R-:W-:-:S02]  /*49c0*/  F2FP.SATFINITE.E4M3.F32.PACK_AB_MERGE_C R44, R91, R90, R169 ;  /* 0x0000005a5b2c723e */ /* 0x000fc400048070a9 */
[----:B------:R-:W-:Y:S02]  /*49d0*/  F2FP.SATFINITE.E4M3.F32.PACK_AB_MERGE_C R47, R138, R99, R165 ;  /* 0x000000638a2f723e */ /* 0x000fe400048070a5 */
[----:B------:R-:W-:-:S07]  /*49e0*/  F2FP.SATFINITE.E4M3.F32.PACK_AB_MERGE_C R46, R139, R98, R97 ;  /* 0x000000628b2e723e */ /* 0x000fce0004807061 */
.L_x_452:
[----:B------:R-:W-:Y:S05]  /*49f0*/  BSYNC B3 ;  /* 0x0000000000037941 */ /* 0x000fea0003800000 */
.L_x_451:
[----:B--2---:R4:W-:Y:S02]  /*4a00*/  STG.E.128 desc[UR54][R50.64+0x40], R44 ;  /* 0x0000402c32007986 */ /* 0x0049e4000c101d36 */
.L_x_450:
[----:B------:R-:W-:Y:S05]  /*4a10*/  BSYNC B2 ;  /* 0x0000000000027941 */ /* 0x000fea0003800000 */
.L_x_449:
[----:B------:R-:W-:Y:S01]  /*4a20*/  ISETP.NE.AND P3, PT, R37, RZ, PT ;  /* 0x000000ff2500720c */ /* 0x000fe20003f65270 */
[----:B------:R-:W-:-:S12]  /*4a30*/  BSSY B2, `(.L_x_453) ;  /* 0x0000070000027945 */ /* 0x000fd80003800000 */
[----:B------:R-:W-:Y:S05]  /*4a40*/  @!P3 BRA `(.L_x_454) ;  /* 0x0000000400b8b947 */ /* 0x000fea0003800000 */
[----:B0-234-:R0:W2:Y:S01]  /*4a50*/  LDS.128 R44, [R41+0x26a00] ;  /* 0x026a0000292c7984 */ /* 0x01d0a20000000c00 */
[----:B------:R-:W-:Y:S01]  /*4a60*/  VIADD R88, R16, 0x30 ;  /* 0x0000003010587836 */ /* 0x000fe20000000000 */
[----:B------:R-:W-:Y:S04]  /*4a70*/  BSSY B3, `(.L_x_455) ;  /* 0x000006a000037945 */ /* 0x000fe80003800000 */
[----:B------:R-:W-:-:S13]  /*4a80*/  ISETP.GE.AND P3, PT, R88, R135, PT ;  /* 0x000000875800720c */ /* 0x000fda0003f66270 */
[----:B0-----:R-:W-:Y:S05]  /*4a90*/  @P3 BRA `(.L_x_456) ;  /* 0x00000004009c3947 */ /* 0x001fea0003800000 */
[----:B------:R-:W-:Y:S02]  /*4aa0*/  SHF.R.U32.HI R89, RZ, 0x8, R87 ;  /* 0x00000008ff597819 */ /* 0x000fe40000011657 */
[----:B------:R-:W-:Y:S02]  /*4ab0*/  SHF.R.U32.HI R91, RZ, 0x8, R85 ;  /* 0x00000008ff5b7819 */ /* 0x000fe40000011655 */
[----:B------:R-:W-:Y:S01]  /*4ac0*/  LOP3.LUT R86, R87, 0xff0000ff, RZ, 0xc0, !PT ;  /* 0xff0000ff57567812 */ /* 0x000fe200078ec0ff */
[----:B------:R-:W-:Y:S01]  /*4ad0*/  IMAD.SHL.U32 R89, R89, 0x100, RZ ;  /* 0x0000010059597824 */ /* 0x000fe200078e00ff */
[----:B------:R-:W-:Y:S01]  /*4ae0*/  SHF.R.U32.HI R88, RZ, 0x10, R87 ;  /* 0x00000010ff587819 */ /* 0x000fe20000011657 */
[----:B------:R-:W-:Y:S01]  /*4af0*/  IMAD.SHL.U32 R87, R91, 0x100, RZ ;  /* 0x000001005b577824 */ /* 0x000fe200078e00ff */
[----:B------:R-:W-:Y:S02]  /*4b00*/  LOP3.LUT R84, R85, 0xff0000ff, RZ, 0xc0, !PT ;  /* 0xff0000ff55547812 */ /* 0x000fe400078ec0ff */
[----:B------:R-:W-:-:S02]  /*4b10*/  SHF.R.U32.HI R90, RZ, 0x10, R85 ;  /* 0x00000010ff5a7819 */ /* 0x000fc40000011655 */
[----:B------:R-:W-:Y:S01]  /*4b20*/  LOP3.LUT R86, R86, 0xff00, R89, 0xf8, !PT ;  /* 0x0000ff0056567812 */ /* 0x000fe200078ef859 */
[----:B------:R-:W-:Y:S01]  /*4b30*/  IMAD.U32 R89, R88, 0x10000, RZ ;  /* 0x0001000058597824 */ /* 0x000fe200078e00ff */
[----:B--2---:R-:W-:Y:S02]  /*4b40*/  MOV R85, R44 ;  /* 0x0000002c00557202 */ /* 0x004fe40000000f00 */
[----:B------:R-:W-:Y:S02]  /*4b50*/  F2FP.F16.E4M3.UNPACK_B R44, R45 ;  /* 0x0000002dff2c723e */ /* 0x000fe400020006ff */
[----:B------:R-:W-:Y:S02]  /*4b60*/  F2FP.F16.E4M3.UNPACK_B R88, R162.H1 ;  /* 0x000000a2ff58723e */ /* 0x000fe400030006ff */
[----:B------:R-:W-:Y:S01]  /*4b70*/  LOP3.LUT R84, R84, 0xff00, R87, 0xf8, !PT ;  /* 0x0000ff0054547812 */ /* 0x000fe200078ef857 */
[----:B------:R-:W-:Y:S01]  /*4b80*/  IMAD.U32 R87, R90, 0x10000, RZ ;  /* 0x000100005a577824 */ /* 0x000fe200078e00ff */
[----:B------:R-:W-:Y:S01]  /*4b90*/  LOP3.LUT R96, R86, 0xff0000, R89, 0xf8, !PT ;  /* 0x00ff000056607812 */ /* 0x000fe200078ef859 */
[----:B------:R-:W-:Y:S01]  /*4ba0*/  HADD2.F32 R86, -RZ, R44.H1_H1 ;  /* 0x3000002cff567230 */ /* 0x000fe20000004100 */
[----:B------:R-:W-:Y:S01]  /*4bb0*/  F2FP.F16.E4M3.UNPACK_B R89, R161.H1 ;  /* 0x000000a1ff59723e */ /* 0x000fe200030006ff */
[----:B------:R-:W-:Y:S01]  /*4bc0*/  HADD2.F32 R97, -RZ, R88.H0_H0 ;  /* 0x20000058ff617230 */ /* 0x000fe20000004100 */
[----:B------:R-:W-:Y:S01]  /*4bd0*/  F2FP.F16.E4M3.UNPACK_B R45, R45.H1 ;  /* 0x0000002dff2d723e */ /* 0x000fe200030006ff */
[----:B------:R-:W-:Y:S01]  /*4be0*/  HADD2.F32 R44, -RZ, R44.H0_H0 ;  /* 0x2000002cff2c7230 */ /* 0x000fe20000004100 */
[----:B------:R-:W-:Y:S01]  /*4bf0*/  LOP3.LUT R84, R84, 0xff0000, R87, 0xf8, !PT ;  /* 0x00ff000054547812 */ /* 0x000fe200078ef857 */
[----:B------:R-:W-:-:S02]  /*4c00*/  HADD2.F32 R90, -RZ, R88.H1_H1 ;  /* 0x30000058ff5a7230 */ /* 0x000fc40000004100 */
[----:B------:R-:W-:Y:S01]  /*4c10*/  FMUL.FTZ R99, R86, R97 ;  /* 0x0000006156637220 */ /* 0x000fe20000410000 */
[----:B------:R-:W-:Y:S01]  /*4c20*/  HADD2.F32 R91, -RZ, R89.H0_H0 ;  /* 0x20000059ff5b7230 */ /* 0x000fe20000004100 */
[----:B------:R-:W-:Y:S01]  /*4c30*/  F2FP.F16.E4M3.UNPACK_B R162, R162 ;  /* 0x000000a2ffa2723e */ /* 0x000fe200020006ff */
[--C-:B------:R-:W-:Y:S01]  /*4c40*/  HADD2.F32 R88, -RZ, R45.reuse.H1_H1 ;  /* 0x3000002dff587230 */ /* 0x100fe20000004100 */
[----:B------:R-:W-:Y:S01]  /*4c50*/  F2FP.F16.E4M3.UNPACK_B R161, R161 ;  /* 0x000000a1ffa1723e */ /* 0x000fe200020006ff */
[----:B------:R-:W-:Y:S02]  /*4c60*/  HADD2.F32 R87, -RZ, R45.H0_H0 ;  /* 0x2000002dff577230 */ /* 0x000fe40000004100 */
[----:B------:R-:W-:Y:S01]  /*4c70*/  FMUL.FTZ R45, R44, R97 ;  /* 0x000000612c2d7220 */ /* 0x000fe20000410000 */
[----:B------:R-:W-:Y:S02]  /*4c80*/  HADD2.F32 R89, -RZ, R89.H1_H1 ;  /* 0x30000059ff597230 */ /* 0x000fe40000004100 */
[-C--:B------:R-:W-:Y:S01]  /*4c90*/  FMUL.FTZ R98, R88, R90.reuse ;  /* 0x0000005a58627220 */ /* 0x080fe20000410000 */
[-C--:B------:R-:W-:Y:S01]  /*4ca0*/  FFMA.FTZ R44, R44, R91.reuse, -R99 ;  /* 0x0000005b2c2c7223 */ /* 0x080fe20000010863 */
[----:B------:R-:W-:Y:S01]  /*4cb0*/  FFMA.FTZ R45, R86, R91, R45 ;  /* 0x0000005b562d7223 */ /* 0x000fe2000001002d */
[C---:B------:R-:W-:Y:S01]  /*4cc0*/  FMUL.FTZ R97, R87.reuse, R90 ;  /* 0x0000005a57617220 */ /* 0x040fe20000410000 */
[----:B------:R-:W-:Y:S01]  /*4cd0*/  F2FP.F16.E4M3.UNPACK_B R86, R85.H1 ;  /* 0x00000055ff56723e */ /* 0x000fe200030006ff */
[----:B------:R-:W-:Y:S01]  /*4ce0*/  FFMA.FTZ R98, R87, R89, -R98 ;  /* 0x0000005957627223 */ /* 0x000fe20000010862 */
[----:B------:R-:W-:Y:S01]  /*4cf0*/  F2FP.F16.E4M3.UNPACK_B R85, R85 ;  /* 0x00000055ff55723e */ /* 0x000fe200020006ff */
[----:B------:R-:W-:Y:S01]  /*4d00*/  FFMA.FTZ R99, R88, R89, R97 ;  /* 0x0000005958637223 */ /* 0x000fe20000010061 */
[----:B------:R-:W-:-:S02]  /*4d10*/  HADD2.F32 R90, -RZ, R162.H1_H1 ;  /* 0x300000a2ff5a7230 */ /* 0x000fc40000004100 */
[----:B------:R-:W-:Y:S02]  /*4d20*/  HADD2.F32 R89, -RZ, R86.H1_H1 ;  /* 0x30000056ff597230 */ /* 0x000fe40000004100 */
[----:B------:R-:W-:Y:S02]  /*4d30*/  HADD2.F32 R162, -RZ, R162.H0_H0 ;  /* 0x200000a2ffa27230 */ /* 0x000fe40000004100 */
[----:B------:R-:W-:Y:S02]  /*4d40*/  HADD2.F32 R88, -RZ, R86.H0_H0 ;  /* 0x20000056ff587230 */ /* 0x000fe40000004100 */
[-C--:B------:R-:W-:Y:S01]  /*4d50*/  FMUL.FTZ R97, R89, R90.reuse ;  /* 0x0000005a59617220 */ /* 0x080fe20000410000 */
[--C-:B------:R-:W-:Y:S02]  /*4d60*/  HADD2.F32 R87, -RZ, R85.reuse.H1_H1 ;  /* 0x30000055ff577230 */ /* 0x100fe40000004100 */
        /* <DEDUP_REMOVED lines=10> */
[----:B------:R-:W-:Y:S02]  /*4e10*/  F2FP.SATFINITE.E4M3.F32.PACK_AB_MERGE_C R161, R99, R98, RZ ;  /* 0x0000006263a1723e */ /* 0x000fe400048070ff */
[----:B------:R-:W-:-:S02]  /*4e20*/  F2FP.F16.E4M3.UNPACK_B R87, R47.H1 ;  /* 0x0000002fff57723e */ /* 0x000fc400030006ff */
[----:B------:R-:W-:Y:S02]  /*4e30*/  F2FP.F16.E4M3.UNPACK_B R98, R96.H1 ;  /* 0x00000060ff62723e */ /* 0x000fe400030006ff */
[----:B------:R-:W-:Y:S01]  /*4e40*/  F2FP.SATFINITE.E4M3.F32.PACK_AB_MERGE_C R139, R90, R97, RZ ;  /* 0x000000615a8b723e */ /* 0x000fe200048070ff */
[--C-:B------:R-:W-:Y:S01]  /*4e50*/  HADD2.F32 R89, -RZ, R87.reuse.H1_H1 ;  /* 0x30000057ff597230 */ /* 0x100fe20000004100 */
[----:B------:R-:W-:Y:S01]  /*4e60*/  F2FP.F16.E4M3.UNPACK_B R86, R46.H1 ;  /* 0x0000002eff56723e */ /* 0x000fe200030006ff */
[----:B------:R-:W-:Y:S01]  /*4e70*/  HADD2.F32 R126, -RZ, R98.H1_H1 ;  /* 0x30000062ff7e7230 */ /* 0x000fe20000004100 */
[----:B------:R-:W-:Y:S01]  /*4e80*/  F2FP.F16.E4M3.UNPACK_B R91, R84.H1 ;  /* 0x00000054ff5b723e */ /* 0x000fe200030006ff */
[----:B------:R-:W-:Y:S01]  /*4e90*/  HADD2.F32 R88, -RZ, R87.H0_H0 ;  /* 0x20000057ff587230 */ /* 0x000fe20000004100 */
[----:B------:R-:W-:Y:S01]  /*4ea0*/  F2FP.F16.E4M3.UNPACK_B R97, R96 ;  /* 0x00000060ff61723e */ /* 0x000fe200020006ff */
[----:B------:R-:W-:Y:S01]  /*4eb0*/  HADD2.F32 R87, -RZ, R86.H1_H1 ;  /* 0x30000056ff577230 */ /* 0x000fe20000004100 */
[----:B------:R-:W-:Y:S01]  /*4ec0*/  F2FP.F16.E4M3.UNPACK_B R90, R84 ;  /* 0x00000054ff5a723e */ /* 0x000fe200020006ff */
[----:B------:R-:W-:-:S02]  /*4ed0*/  HADD2.F32 R96, -RZ, R91.H1_H1 ;  /* 0x3000005bff607230 */ /* 0x000fc40000004100 */
[-C--:B------:R-:W-:Y:S01]  /*4ee0*/  FMUL.FTZ R127, R89, R126.reuse ;  /* 0x0000007e597f7220 */ /* 0x080fe20000410000 */
[----:B------:R-:W-:Y:S02]  /*4ef0*/  HADD2.F32 R99, -RZ, R97.H1_H1 ;  /* 0x30000061ff637230 */ /* 0x000fe40000004100 */
[C---:B------:R-:W-:Y:S01]  /*4f00*/  FMUL.FTZ R138, R88.reuse, R126 ;  /* 0x0000007e588a7220 */ /* 0x040fe20000410000 */
[----:B------:R-:W-:Y:S02]  /*4f10*/  HADD2.F32 R86, -RZ, R86.H0_H0 ;  /* 0x20000056ff567230 */ /* 0x000fe40000004100 */
[----:B------:R-:W-:Y:S01]  /*4f20*/  FFMA.FTZ R126, R88, R96, -R127 ;  /* 0x00000060587e7223 */ /* 0x000fe2000001087f */
[----:B------:R-:W-:Y:S02]  /*4f30*/  HADD2.F32 R84, -RZ, R90.H1_H1 ;  /* 0x3000005aff547230 */ /* 0x000fe40000004100 */
[----:B------:R-:W-:Y:S01]  /*4f40*/  FMUL.FTZ R127, R87, R99 ;  /* 0x00000063577f7220 */ /* 0x000fe20000410000 */
[----:B------:R-:W-:Y:S01]  /*4f50*/  F2FP.F16.E4M3.UNPACK_B R47, R47 ;  /* 0x0000002fff2f723e */ /* 0x000fe200020006ff */
[C---:B------:R-:W-:Y:S01]  /*4f60*/  FMUL.FTZ R88, R86.reuse, R99 ;  /* 0x0000006356587220 */ /* 0x040fe20000410000 */
[----:B------:R-:W-:Y:S01]  /*4f70*/  F2FP.F16.E4M3.UNPACK_B R46, R46 ;  /* 0x0000002eff2e723e */ /* 0x000fe200020006ff */
        /* <DEDUP_REMOVED lines=9> */
[----:B------:R-:W-:Y:S01]  /*5010*/  HADD2.F32 R87, -RZ, R98.H0_H0 ;  /* 0x20000062ff577230 */ /* 0x000fe20000004100 */
[----:B------:R-:W-:Y:S01]  /*5020*/  F2FP.SATFINITE.E4M3.F32.PACK_AB_MERGE_C R44, R162, R85, R139 ;  /* 0x00000055a22c723e */ /* 0x000fe2000480708b */
[----:B------:R-:W-:-:S02]  /*5030*/  HADD2.F32 R46, -RZ, R46.H1_H1 ;  /* 0x3000002eff2e7230 */ /* 0x000fc40000004100 */
[----:B------:R-:W-:Y:S02]  /*5040*/  HADD2.F32 R97, -RZ, R97.H0_H0 ;  /* 0x20000061ff617230 */ /* 0x000fe40000004100 */
[-C--:B------:R-:W-:Y:S01]  /*5050*/  FMUL.FTZ R89, R86, R87.reuse ;  /* 0x0000005756597220 */ /* 0x080fe20000410000 */
[----:B------:R-:W-:Y:S02]  /*5060*/  HADD2.F32 R91, -RZ, R91.H0_H0 ;  /* 0x2000005bff5b7230 */ /* 0x000fe40000004100 */
[----:B------:R-:W-:Y:S01]  /*5070*/  FMUL.FTZ R87, R84, R87 ;  /* 0x0000005754577220 */ /* 0x000fe20000410000 */
[----:B------:R-:W-:Y:S02]  /*5080*/  HADD2.F32 R90, -RZ, R90.H0_H0 ;  /* 0x2000005aff5a7230 */ /* 0x000fe40000004100 */
[-C--:B------:R-:W-:Y:S01]  /*5090*/  FMUL.FTZ R88, R46, R97.reuse ;  /* 0x000000612e587220 */ /* 0x080fe20000410000 */
[C---:B------:R-:W-:Y:S01]  /*50a0*/  FMUL.FTZ R97, R47.reuse, R97 ;  /* 0x000000612f617220 */ /* 0x040fe20000410000 */
[-C--:B------:R-:W-:Y:S01]  /*50b0*/  FFMA.FTZ R89, R84, R91.reuse, -R89 ;  /* 0x0000005b54597223 */ /* 0x080fe20000010859 */
[----:B------:R-:W-:Y:S01]  /*50c0*/  FFMA.FTZ R86, R86, R91, R87 ;  /* 0x0000005b56567223 */ /* 0x000fe20000010057 */
[-C--:B------:R-:W-:Y:S01]  /*50d0*/  FFMA.FTZ R88, R47, R90.reuse, -R88 ;  /* 0x0000005a2f587223 */ /* 0x080fe20000010858 */
[----:B------:R-:W-:-:S03]  /*50e0*/  FFMA.FTZ R97, R46, R90, R97 ;  /* 0x0000005a2e617223 */ /* 0x000fc60000010061 */
[----:B------:R-:W-:Y:S02]  /*50f0*/  F2FP.SATFINITE.E4M3.F32.PACK_AB_MERGE_C R47, R86, R89, R99 ;  /* 0x00000059562f723e */ /* 0x000fe40004807063 */
[----:B------:R-:W-:-:S07]  /*5100*/  F2FP.SATFINITE.E4M3.F32.PACK_AB_MERGE_C R46, R97, R88, R96 ;  /* 0x00000058612e723e */ /* 0x000fce0004807060 */
.L_x_456:
[----:B------:R-:W-:Y:S05]  /*5110*/  BSYNC B3 ;  /* 0x0000000000037941 */ /* 0x000fea0003800000 */
.L_x_455:
[----:B--2---:R0:W-:Y:S02]  /*5120*/  STG.E.128 desc[UR54][R50.64+0x60], R44 ;  /* 0x0000602c32007986 */ /* 0x0041e4000c101d36 */
.L_x_454:
[----:B------:R-:W-:Y:S05]  /*5130*/  BSYNC B2 ;  /* 0x0000000000027941 */ /* 0x000fea0003800000 */
.L_x_453:
        /* <DEDUP_REMOVED lines=10> */
[----:B------:R-:W-:Y:S02]  /*51e0*/  SHF.R.U32.HI R87, RZ, 0x10, R81 ;  /* 0x00000010ff577819 */ /* 0x000fe40000011651 */
[----:B------:R-:W-:Y:S01]  /*51f0*/  LOP3.LUT R82, R81, 0xff0000ff, RZ, 0xc0, !PT ;  /* 0xff0000ff51527812 */ /* 0x000fe200078ec0ff */
[----:B------:R-:W-:Y:S01]  /*5200*/  IMAD.SHL.U32 R81, R85, 0x100, RZ ;  /* 0x0000010055517824 */ /* 0x000fe200078e00ff */
        /* <DEDUP_REMOVED lines=10> */
[----:B------:R-:W-:Y:S01]  /*52b0*/  LOP3.LUT R86, R82, 0xff0000, R81, 0xf8, !PT ;  /* 0x00ff000052567812 */ /* 0x000fe200078ef851 */
[--C-:B------:R-:W-:Y:S01]  /*52c0*/  HADD2.F32 R81, -RZ, R44.reuse.H1_H1 ;  /* 0x3000002cff517230 */ /* 0x100fe20000004100 */
[----:B------:R-:W-:Y:S01]  /*52d0*/  LOP3.LUT R89, R85, 0xff0000, R84, 0xf8, !PT ;  /* 0x00ff000055597812 */ /* 0x000fe200078ef854 */
[--C-:B------:R-:W-:Y:S01]  /*52e0*/  HADD2.F32 R87, -RZ, R83.reuse.H0_H0 ;  /* 0x20000053ff577230 */ /* 0x100fe20000004100 */
        /* <DEDUP_REMOVED lines=15> */
[----:B------:R-:W-:Y:S01]  /*53e0*/  FFMA.FTZ R44, R44, R85, -R91 ;  /* 0x000000552c2c7223 */ /* 0x000fe2000001085b */
[----:B------:R-:W-:Y:S01]  /*53f0*/  FFMA.FTZ R97, R82, R84, -R87 ;  /* 0x0000005452617223 */ /* 0x000fe20000010857 */
[----:B------:R-:W-:Y:S01]  /*5400*/  F2FP.F16.E4M3.UNPACK_B R80, R80 ;  /* 0x00000050ff50723e */ /* 0x000fe200020006ff */
[----:B------:R-:W-:Y:S01]  /*5410*/  FFMA.FTZ R98, R83, R84, R88 ;  /* 0x0000005453627223 */ /* 0x000fe20000010058 */
[----:B------:R-:W-:Y:S01]  /*5420*/  F2FP.F16.E4M3.UNPACK_B R155, R155 ;  /* 0x0000009bff9b723e */ /* 0x000fe200020006ff */
[----:B------:R-:W-:-:S02]  /*5430*/  HADD2.F32 R85, -RZ, R160.H1_H1 ;  /* 0x300000a0ff557230 */ /* 0x000fc40000004100 */
[--C-:B------:R-:W-:Y:S01]  /*5440*/  HADD2.F32 R82, -RZ, R81.reuse.H0_H0 ;  /* 0x20000051ff527230 */ /* 0x100fe20000004100 */
[----:B------:R-:W-:Y:S01]  /*5450*/  F2FP.SATFINITE.E4M3.F32.PACK_AB_MERGE_C R126, R98, R97, RZ ;  /* 0x00000061627e723e */ /* 0x000fe200048070ff */
[----:B------:R-:W-:Y:S02]  /*5460*/  HADD2.F32 R83, -RZ, R81.H1_H1 ;  /* 0x30000051ff537230 */ /* 0x000fe40000004100 */
[----:B------:R-:W-:Y:S02]  /*5470*/  HADD2.F32 R81, -RZ, R80.H0_H0 ;  /* 0x20000050ff517230 */ /* 0x000fe40000004100 */
[-C--:B------:R-:W-:Y:S01]  /*5480*/  FMUL.FTZ R90, R82, R85.reuse ;  /* 0x00000055525a7220 */ /* 0x080fe20000410000 */
[----:B------:R-:W-:Y:S02]  /*5490*/  HADD2.F32 R84, -RZ, R155.H1_H1 ;  /* 0x3000009bff547230 */ /* 0x000fe40000004100 */
[----:B------:R-:W-:Y:S01]  /*54a0*/  FMUL.FTZ R87, R83, R85 ;  /* 0x0000005553577220 */ /* 0x000fe20000410000 */
[----:B------:R-:W-:Y:S01]  /*54b0*/  HADD2.F32 R160, -RZ, R160.H0_H0 ;  /* 0x200000a0ffa07230 */ /* 0x000fe20000004100 */
[----:B------:R-:W-:Y:S01]  /*54c0*/  F2FP.SATFINITE.E4M3.F32.PACK_AB_MERGE_C R45, R45, R44, R126 ;  /* 0x0000002c2d2d723e */ /* 0x000fe2000480707e */
[----:B------:R-:W-:-:S02]  /*54d0*/  HADD2.F32 R80, -RZ, R80.H1_H1 ;  /* 0x30000050ff507230 */ /* 0x000fc40000004100 */
[-C--:B------:R-:W-:Y:S01]  /*54e0*/  FFMA.FTZ R87, R82, R84.reuse, -R87 ;  /* 0x0000005452577223 */ /* 0x080fe20000010857 */
[----:B------:R-:W-:Y:S02]  /*54f0*/  HADD2.F32 R155, -RZ, R155.H0_H0 ;  /* 0x2000009bff9b7230 */ /* 0x000fe40000004100 */
[----:B------:R-:W-:Y:S01]  /*5500*/  FFMA.FTZ R90, R83, R84, R90 ;  /* 0x00000054535a7223 */ /* 0x000fe2000001005a */
[CC--:B------:R-:W-:Y:S01]  /*5510*/  FMUL.FTZ R85, R81.reuse, R160.reuse ;  /* 0x000000a051557220 */ /* 0x0c0fe20000410000 */
[----:B------:R-:W-:Y:S01]  /*5520*/  FMUL.FTZ R88, R80, R160 ;  /* 0x000000a050587220 */ /* 0x000fe20000410000 */
[----:B------:R-:W-:Y:S02]  /*5530*/  F2FP.F16.E4M3.UNPACK_B R84, R86.H1 ;  /* 0x00000056ff54723e */ /* 0x000fe400030006ff */
[----:B------:R-:W-:Y:S01]  /*5540*/  F2FP.SATFINITE.E4M3.F32.PACK_AB_MERGE_C R99, R90, R87, RZ ;  /* 0x000000575a63723e */ /* 0x000fe200048070ff */
[----:B------:R-:W-:Y:S01]  /*5550*/  FFMA.FTZ R91, R81, R155, -R88 ;  /* 0x0000009b515b7223 */ /* 0x000fe20000010858 */
[----:B------:R-:W-:Y:S01]  /*5560*/  F2FP.F16.E4M3.UNPACK_B R81, R47.H1 ;  /* 0x0000002fff51723e */ /* 0x000fe200030006ff */
[----:B------:R-:W-:Y:S01]  /*5570*/  FFMA.FTZ R96, R80, R155, R85 ;  /* 0x0000009b50607223 */ /* 0x000fe20000010055 */
[-C--:B------:R-:W-:Y:S01]  /*5580*/  F2FP.F16.E4M3.UNPACK_B R87, R89.reuse.H1 ;  /* 0x00000059ff57723e */ /* 0x080fe200030006ff */
[----:B------:R-:W-:Y:S01]  /*5590*/  HADD2.F32 R85, -RZ, R84.H1_H1 ;  /* 0x30000054ff557230 */ /* 0x000fe20000004100 */
[----:B------:R-:W-:Y:S01]  /*55a0*/  F2FP.F16.E4M3.UNPACK_B R80, R46.H1 ;  /* 0x0000002eff50723e */ /* 0x000fe200030006ff */
[----:B------:R-:W-:Y:S01]  /*55b0*/  HADD2.F32 R83, -RZ, R81.H1_H1 ;  /* 0x30000051ff537230 */ /* 0x000fe20000004100 */
[----:B------:R-:W-:Y:S01]  /*55c0*/  F2FP.F16.E4M3.UNPACK_B R89, R89 ;  /* 0x00000059ff59723e */ /* 0x000fe200020006ff */
[----:B------:R-:W-:Y:S01]  /*55d0*/  HADD2.F32 R90, -RZ, R87.H1_H1 ;  /* 0x30000057ff5a7230 */ /* 0x000fe20000004100 */
[----:B------:R-:W-:Y:S01]  /*55e0*/  F2FP.F16.E4M3.UNPACK_B R86, R86 ;  /* 0x00000056ff56723e */ /* 0x000fe200020006ff */
[----:B------:R-:W-:Y:S01]  /*55f0*/  HADD2.F32 R82, -RZ, R81.H0_H0 ;  /* 0x20000051ff527230 */ /* 0x000fe20000004100 */
[----:B------:R-:W-:Y:S01]  /*5600*/  F2FP.F16.E4M3.UNPACK_B R47, R47 ;  /* 0x0000002fff2f723e */ /* 0x000fe200020006ff */
[----:B------:R-:W-:-:S02]  /*5610*/  HADD2.F32 R81, -RZ, R80.H1_H1 ;  /* 0x30000050ff517230 */ /* 0x000fc40000004100 */
[-C--:B------:R-:W-:Y:S01]  /*5620*/  FMUL.FTZ R97, R83, R90.reuse ;  /* 0x0000005a53617220 */ /* 0x080fe20000410000 */
[--C-:B------:R-:W-:Y:S02]  /*5630*/  HADD2.F32 R88, -RZ, R89.reuse.H1_H1 ;  /* 0x30000059ff587230 */ /* 0x100fe40000004100 */
[C---:B------:R-:W-:Y:S01]  /*5640*/  FMUL.FTZ R90, R82.reuse, R90 ;  /* 0x0000005a525a7220 */ /* 0x040fe20000410000 */
[----:B------:R-:W-:Y:S02]  /*5650*/  HADD2.F32 R80, -RZ, R80.H0_H0 ;  /* 0x20000050ff507230 */ /* 0x000fe40000004100 */
[----:B------:R-:W-:Y:S01]  /*5660*/  FFMA.FTZ R98, R82, R85, -R97 ;  /* 0x0000005552627223 */ /* 0x000fe20000010861 */
[----:B------:R-:W-:Y:S02]  /*5670*/  HADD2.F32 R82, -RZ, R86.H1_H1 ;  /* 0x30000056ff527230 */ /* 0x000fe40000004100 */
[----:B------:R-:W-:Y:S01]  /*5680*/  FMUL.FTZ R97, R81, R88 ;  /* 0x0000005851617220 */ /* 0x000fe20000410000 */
[----:B------:R-:W-:Y:S01]  /*5690*/  F2FP.F16.E4M3.UNPACK_B R46, R46 ;  /* 0x0000002eff2e723e */ /* 0x000fe200020006ff */
[----:B------:R-:W-:Y:S01]  /*56a0*/  FMUL.FTZ R88, R80, R88 ;  /* 0x0000005850587220 */ /* 0x000fe20000410000 */
[----:B------:R-:W-:-:S02]  /*56b0*/  HADD2.F32 R89, -RZ, R89.H0_H0 ;  /* 0x20000059ff597230 */ /* 0x000fc40000004100 */
[-C--:B------:R-:W-:Y:S01]  /*56c0*/  FFMA.FTZ R97, R80, R82.reuse, -R97 ;  /* 0x0000005250617223 */ /* 0x080fe20000010861 */
[--C-:B------:R-:W-:Y:S02]  /*56d0*/  HADD2.F32 R80, -RZ, R47.reuse.H0_H0 ;  /* 0x2000002fff507230 */ /* 0x100fe40000004100 */
[----:B------:R-:W-:Y:S01]  /*56e0*/  FFMA.FTZ R88, R81, R82, R88 ;  /* 0x0000005251587223 */ /* 0x000fe20000010058 */
[----:B------:R-:W-:Y:S02]  /*56f0*/  HADD2.F32 R81, -RZ, R47.H1_H1 ;  /* 0x3000002fff517230 */ /* 0x000fe40000004100 */
[----:B------:R-:W-:Y:S01]  /*5700*/  FFMA.FTZ R85, R83, R85, R90 ;  /* 0x0000005553557223 */ /* 0x000fe2000001005a */
[--C-:B------:R-:W-:Y:S01]  /*5710*/  HADD2.F32 R47, -RZ, R46.reuse.H0_H0 ;  /* 0x2000002eff2f7230 */ /* 0x100fe20000004100 */
[----:B------:R-:W-:Y:S01]  /*5720*/  F2FP.SATFINITE.E4M3.F32.PACK_AB_MERGE_C R44, R96, R91, R99 ;  /* 0x0000005b602c723e */ /* 0x000fe20004807063 */
[----:B------:R-:W-:Y:S01]  /*5730*/  HADD2.F32 R46, -RZ, R46.H1_H1 ;  /* 0x3000002eff2e7230 */ /* 0x000fe20000004100 */
[----:B------:R-:W-:Y:S01]  /*5740*/  F2FP.SATFINITE.E4M3.F32.PACK_AB_MERGE_C R88, R88, R97, RZ ;  /* 0x000000615858723e */ /* 0x000fe200048070ff */
[----:B------:R-:W-:Y:S01]  /*5750*/  HADD2.F32 R87, -RZ, R87.H0_H0 ;  /* 0x20000057ff577230 */ /* 0x000fe20000004100 */
[----:B------:R-:W-:Y:S01]  /*5760*/  F2FP.SATFINITE.E4M3.F32.PACK_AB_MERGE_C R85, R85, R98, RZ ;  /* 0x000000625555723e */ /* 0x000fe200048070ff */
[----:B------:R-:W-:-:S02]  /*5770*/  HADD2.F32 R84, -RZ, R84.H0_H0 ;  /* 0x20000054ff547230 */ /* 0x000fc40000004100 */
[----:B------:R-:W-:Y:S01]  /*5780*/  FMUL.FTZ R82, R46, R89 ;  /* 0x000000592e527220 */ /* 0x000fe20000410000 */
[----:B------:R-:W-:Y:S02]  /*5790*/  HADD2.F32 R86, -RZ, R86.H0_H0 ;  /* 0x20000056ff567230 */ /* 0x000fe40000004100 */
[-C--:B------:R-:W-:Y:S01]  /*57a0*/  FMUL.FTZ R83, R81, R87.reuse ;  /* 0x0000005751537220 */ /* 0x080fe20000410000 */
[C---:B------:R-:W-:Y:S01]  /*57b0*/  FMUL.FTZ R90, R80.reuse, R87 ;  /* 0x00000057505a7220 */ /* 0x040fe20000410000 */
[----:B------:R-:W-:Y:S02]  /*57c0*/  FMUL.FTZ R89, R47, R89 ;  /* 0x000000592f597220 */ /* 0x000fe40000410000 */
[-C--:B------:R-:W-:Y:S01]  /*57d0*/  FFMA.FTZ R83, R80, R84.reuse, -R83 ;  /* 0x0000005450537223 */ /* 0x080fe20000010853 */
[----:B------:R-:W-:Y:S01]  /*57e0*/  FFMA.FTZ R90, R81, R84, R90 ;  /* 0x00000054515a7223 */ /* 0x000fe2000001005a */
[-C--:B------:R-:W-:Y:S01]  /*57f0*/  FFMA.FTZ R82, R47, R86.reuse, -R82 ;  /* 0x000000562f527223 */ /* 0x080fe20000010852 */
[----:B------:R-:W-:-:S03]  /*5800*/  FFMA.FTZ R89, R46, R86, R89 ;  /* 0x000000562e597223 */ /* 0x000fc60000010059 */
[----:B------:R-:W-:Y:S02]  /*5810*/  F2FP.SATFINITE.E4M3.F32.PACK_AB_MERGE_C R47, R90, R83, R85 ;  /* 0x000000535a2f723e */ /* 0x000fe40004807055 */
[----:B------:R-:W-:-:S07]  /*5820*/  F2FP.SATFINITE.E4M3.F32.PACK_AB_MERGE_C R46, R89, R82, R88 ;  /* 0x00000052592e723e */ /* 0x000fce0004807058 */
.L_x_460:
[----:B------:R-:W-:Y:S05]  /*5830*/  BSYNC B3 ;  /* 0x0000000000037941 */ /* 0x000fea0003800000 */
.L_x_459:
[----:B--2---:R0:W-:Y:S02]  /*5840*/  STG.E.128 desc[UR54][R50.64+0x80], R44 ;  /* 0x0000802c32007986 */ /* 0x0041e4000c101d36 */
.L_x_458:
[----:B------:R-:W-:Y:S05]  /*5850*/  BSYNC B2 ;  /* 0x0000000000027941 */ /* 0x000fea0003800000 */
.L_x_457:
[----:B------:R-:W-:-:S13]  /*5860*/  ISETP.NE.AND P3, PT, R39, RZ, PT ;  /* 0x000000ff2700720c */ /* 0x000fda0003f65270 */
        /* <DEDUP_REMOVED lines=8> */
[----:B------:R-:W-:Y:S02]  /*58f0*/  LOP3.LUT R78, R77, 0xff0000ff, RZ, 0xc0, !PT ;  /* 0xff0000ff4d4e7812 */ /* 0x000fe400078ec0ff */
[----:B------:R-:W-:Y:S02]  /*5900*/  SHF.R.U32.HI R82, RZ, 0x10, R77 ;  /* 0x00000010ff527819 */ /* 0x000fe4000001164d */
[----:B------:R-:W-:Y:S02]  /*5910*/  LOP3.LUT R80, R79, 0xff0000ff, RZ, 0xc0, !PT ;  /* 0xff0000ff4f507812 */ /* 0x000fe400078ec0ff */
[----:B------:R-:W-:Y:S01]  /*5920*/  SHF.R.U32.HI R81, RZ, 0x10, R79 ;  /* 0x00000010ff517819 */ /* 0x000fe2000001164f */
[----:B------:R-:W-:Y:S01]  /*5930*/  IMAD.SHL.U32 R79, R76, 0x100, RZ ;  /* 0x000001004c4f7824 */ /* 0x000fe200078e00ff */
[----:B------:R-:W-:Y:S01]  /*5940*/  SHF.L.U32 R77, R83, 0x8, RZ ;  /* 0x00000008534d7819 */ /* 0x000fe200000006ff */
[----:B--2---:R-:W-:Y:S01]  /*5950*/  IMAD.MOV.U32 R76, RZ, RZ, R44 ;  /* 0x000000ffff4c7224 */ /* 0x004fe200078e002c */
[----:B------:R-:W-:Y:S01]  /*5960*/  F2FP.F16.E4M3.UNPACK_B R44, R45 ;  /* 0x0000002dff2c723e */ /* 0x000fe200020006ff */
[----:B------:R-:W-:Y:S01]  /*5970*/  IMAD.U32 R81, R81, 0x10000, RZ ;  /* 0x0001000051517824 */ /* 0x000fe200078e00ff */
[----:B------:R-:W-:Y:S01]  /*5980*/  LOP3.LUT R77, R78, 0xff00, R77, 0xf8, !PT ;  /* 0x0000ff004e4d7812 */ /* 0x000fe200078ef84d */
[----:B------:R-:W-:Y:S01]  /*5990*/  IMAD.U32 R78, R82, 0x10000, RZ ;  /* 0x00010000524e7824 */ /* 0x000fe200078e00ff */
[----:B------:R-:W-:-:S02]  /*59a0*/  LOP3.LUT R80, R80, 0xff00, R79, 0xf8, !PT ;  /* 0x0000ff0050507812 */ /* 0x000fc400078ef84f */
        /* <DEDUP_REMOVED lines=8> */
[----:B------:R-:W-:Y:S02]  /*5a30*/  HADD2.F32 R84, -RZ, R79.H1_H1 ;  /* 0x3000004fff547230 */ /* 0x000fe40000004100 */
[----:B------:R-:W-:Y:S01]  /*5a40*/  FMUL.FTZ R87, R77, R83 ;  /* 0x000000534d577220 */ /* 0x000fe20000410000 */
[----:B------:R-:W-:-:S02]  /*5a50*/  HADD2.F32 R81, -RZ, R80.H0_H0 ;  /* 0x20000050ff517230 */ /* 0x000fc40000004100 */
        /* <DEDUP_REMOVED lines=28> */
[-C--:B------:R-:W-:Y:S01]  /*5c20*/  F2FP.F16.E4M3.UNPACK_B R80, R82.reuse.H1 ;  /* 0x00000052ff50723e */ /* 0x080fe200030006ff */
[-C--:B------:R-:W-:Y:S01]  /*5c30*/  FMUL.FTZ R84, R76, R159.reuse ;  /* 0x0000009f4c547220 */ /* 0x080fe20000410000 */
[C---:B------:R-:W-:Y:S01]  /*5c40*/  FMUL.FTZ R159, R77.reuse, R159 ;  /* 0x0000009f4d9f7220 */ /* 0x040fe20000410000 */
[----:B------:R-:W-:Y:S02]  /*5c50*/  F2FP.F16.E4M3.UNPACK_B R82, R82 ;  /* 0x00000052ff52723e */ /* 0x000fe400020006ff */
[-C--:B------:R-:W-:Y:S01]  /*5c60*/  FFMA.FTZ R87, R77, R152.reuse, -R84 ;  /* 0x000000984d577223 */ /* 0x080fe20000010854 */
[----:B------:R-:W-:Y:S01]  /*5c70*/  F2FP.SATFINITE.E4M3.F32.PACK_AB_MERGE_C R90, R86, R83, RZ ;  /* 0x00000053565a723e */ /* 0x000fe200048070ff */
[----:B------:R-:W-:Y:S01]  /*5c80*/  FFMA.FTZ R152, R76, R152, R159 ;  /* 0x000000984c987223 */ /* 0x000fe2000001009f */
[----:B------:R-:W-:Y:S01]  /*5c90*/  F2FP.F16.E4M3.UNPACK_B R77, R47.H1 ;  /* 0x0000002fff4d723e */ /* 0x000fe200030006ff */
[--C-:B------:R-:W-:Y:S01]  /*5ca0*/  HADD2.F32 R81, -RZ, R80.reuse.H1_H1 ;  /* 0x30000050ff517230 */ /* 0x100fe20000004100 */
[-C--:B------:R-:W-:Y:S01]  /*5cb0*/  F2FP.F16.E4M3.UNPACK_B R83, R85.reuse.H1 ;  /* 0x00000055ff53723e */ /* 0x080fe200030006ff */
[----:B------:R-:W-:Y:S01]  /*5cc0*/  HADD2.F32 R80, -RZ, R80.H0_H0 ;  /* 0x20000050ff507230 */ /* 0x000fe20000004100 */
[-C--:B------:R-:W-:Y:S01]  /*5cd0*/  F2FP.F16.E4M3.UNPACK_B R76, R46.reuse.H1 ;  /* 0x0000002eff4c723e */ /* 0x080fe200030006ff */
        /* <DEDUP_REMOVED lines=14> */
[----:B------:R-:W-:-:S02]  /*5dc0*/  HADD2.F32 R85, -RZ, R85.H0_H0 ;  /* 0x20000055ff557230 */ /* 0x000fc40000004100 */
[C---:B------:R-:W-:Y:S01]  /*5dd0*/  FMUL.FTZ R84, R76.reuse, R84 ;  /* 0x000000544c547220 */ /* 0x040fe20000410000 */
[----:B------:R-:W-:Y:S02]  /*5de0*/  HADD2.F32 R83, -RZ, R83.H0_H0 ;  /* 0x20000053ff537230 */ /* 0x000fe40000004100 */
[-C--:B------:R-:W-:Y:S01]  /*5df0*/  FFMA.FTZ R89, R76, R78.reuse, -R89 ;  /* 0x0000004e4c597223 */ /* 0x080fe20000010859 */
[--C-:B------:R-:W-:Y:S02]  /*5e00*/  HADD2.F32 R76, -RZ, R47.reuse.H0_H0 ;  /* 0x2000002fff4c7230 */ /* 0x100fe40000004100 */
[----:B------:R-:W-:Y:S01]  /*5e10*/  FFMA.FTZ R84, R77, R78, R84 ;  /* 0x0000004e4d547223 */ /* 0x000fe20000010054 */
[----:B------:R-:W-:Y:S02]  /*5e20*/  HADD2.F32 R77, -RZ, R47.H1_H1 ;  /* 0x3000002fff4d7230 */ /* 0x000fe40000004100 */
[----:B------:R-:W-:Y:S01]  /*5e30*/  FFMA.FTZ R81, R79, R81, R86 ;  /* 0x000000514f517223 */ /* 0x000fe20000010056 */
[----:B------:R-:W-:-:S02]  /*5e40*/  HADD2.F32 R47, -RZ, R46.H0_H0 ;  /* 0x2000002eff2f7230 */ /* 0x000fc40000004100 */
[-C--:B------:R-:W-:Y:S01]  /*5e50*/  FMUL.FTZ R86, R76, R83.reuse ;  /* 0x000000534c567220 */ /* 0x080fe20000410000 */
[----:B------:R-:W-:Y:S02]  /*5e60*/  HADD2.F32 R46, -RZ, R46.H1_H1 ;  /* 0x3000002eff2e7230 */ /* 0x000fe40000004100 */
[C---:B------:R-:W-:Y:S01]  /*5e70*/  FMUL.FTZ R79, R77.reuse, R83 ;  /* 0x000000534d4f7220 */ /* 0x040fe20000410000 */
[----:B------:R-:W-:Y:S02]  /*5e80*/  HADD2.F32 R82, -RZ, R82.H0_H0 ;  /* 0x20000052ff527230 */ /* 0x000fe40000004100 */
[-C--:B------:R-:W-:Y:S01]  /*5e90*/  FFMA.FTZ R86, R77, R80.reuse, R86 ;  /* 0x000000504d567223 */ /* 0x080fe20000010056 */
[----:B------:R-:W-:Y:S01]  /*5ea0*/  F2FP.SATFINITE.E4M3.F32.PACK_AB_MERGE_C R84, R84, R89, RZ ;  /* 0x000000595454723e */ /* 0x000fe200048070ff */
[-C--:B------:R-:W-:Y:S01]  /*5eb0*/  FMUL.FTZ R78, R46, R85.reuse ;  /* 0x000000552e4e7220 */ /* 0x080fe20000410000 */
[----:B------:R-:W-:Y:S01]  /*5ec0*/  FMUL.FTZ R85, R47, R85 ;  /* 0x000000552f557220 */ /* 0x000fe20000410000 */
[----:B------:R-:W-:Y:S01]  /*5ed0*/  FFMA.FTZ R79, R76, R80, -R79 ;  /* 0x000000504c4f7223 */ /* 0x000fe2000001084f */
[----:B------:R-:W-:Y:S01]  /*5ee0*/  F2FP.SATFINITE.E4M3.F32.PACK_AB_MERGE_C R81, R81, R88, RZ ;  /* 0x000000585151723e */ /* 0x000fe200048070ff */
[-C--:B------:R-:W-:Y:S01]  /*5ef0*/  FFMA.FTZ R78, R47, R82.reuse, -R78 ;  /* 0x000000522f4e7223 */ /* 0x080fe2000001084e */
[----:B------:R-:W-:Y:S01]  /*5f00*/  FFMA.FTZ R85, R46, R82, R85 ;  /* 0x000000522e557223 */ /* 0x000fe20000010055 */
[----:B------:R-:W-:-:S02]  /*5f10*/  F2FP.SATFINITE.E4M3.F32.PACK_AB_MERGE_C R44, R152, R87, R90 ;  /* 0x00000057982c723e */ /* 0x000fc4000480705a */
[----:B------:R-:W-:Y:S02]  /*5f20*/  F2FP.SATFINITE.E4M3.F32.PACK_AB_MERGE_C R47, R86, R79, R81 ;  /* 0x0000004f562f723e */ /* 0x000fe40004807051 */
[----:B------:R-:W-:-:S07]  /*5f30*/  F2FP.SATFINITE.E4M3.F32.PACK_AB_MERGE_C R46, R85, R78, R84 ;  /* 0x0000004e552e723e */ /* 0x000fce0004807054 */
.L_x_462:
[----:B------:R-:W-:Y:S05]  /*5f40*/  BSYNC B2 ;  /* 0x0000000000027941 */ /* 0x000fea0003800000 */
.L_x_461:
[----:B--2---:R0:W-:Y:S02]  /*5f50*/  STG.E.128 desc[UR54][R50.64+0xa0], R44 ;  /* 0x0000a02c32007986 */ /* 0x0041e4000c101d36 */
.L_x_440:
[----:B------:R-:W-:Y:S05]  /*5f60*/  BSYNC B1 ;  /* 0x0000000000017941 */ /* 0x000fea0003800000 */
.L_x_439:
[----:B------:R-:W-:Y:S05]  /*5f70*/  @P4 BRA `(.L_x_463) ;  /* 0x0000009400284947 */ /* 0x000fea0003800000 */
[----:B------:R-:W-:Y:S01]  /*5f80*/  ISETP.NE.AND P3, PT, R34, RZ, PT ;  /* 0x000000ff2200720c */ /* 0x000fe20003f65270 */
[----:B------:R-:W-:-:S12]  /*5f90*/  BSSY B1, `(.L_x_464) ;  /* 0x000006f000017945 */ /* 0x000fd80003800000 */
[----:B------:R-:W-:Y:S05]  /*5fa0*/  @!P3 BRA `(.L_x_465) ;  /* 0x0000000400b4b947 */ /* 0x000fea0003800000 */
[----:B0-234-:R0:W2:Y:S01]  /*5fb0*/  LDS.128 R44, [R40+0x26200] ;  /* 0x02620000282c7984 */ /* 0x01d0a20000000c00 */
[----:B------:R-:W-:Y:S01]  /*5fc0*/  ISETP.GE.AND P3, PT, R16, R135, PT ;  /* 0x000000871000720c */ /* 0x000fe20003f66270 */
[----:B------:R-:W-:-:S12]  /*5fd0*/  BSSY B2, `(.L_x_466) ;  /* 0x0000069000027945 */ /* 0x000fd80003800000 */
[----:B0-----:R-:W-:Y:S05]  /*5fe0*/  @P3 BRA `(.L_x_467) ;  /* 0x00000004009c3947 */ /* 0x001fea0003800000 */
[----:B------:R-:W-:Y:S01]  /*5ff0*/  SHF.R.U32.HI R74, RZ, 0x8, R75 ;  /* 0x00000008ff4a7819 */ /* 0x000fe2000001164b */
[----:B--2---:R-:W-:Y:S01]  /*6000*/  IMAD.MOV.U32 R50, RZ, RZ, R44 ;  /* 0x000000ffff327224 */ /* 0x004fe200078e002c */
[----:B------:R-:W-:Y:S02]  /*6010*/  SHF.R.U32.HI R72, RZ, 0x8, R73 ;  /* 0x00000008ff487819 */ /* 0x000fe40000011649 */
[----:B------:R-:W-:Y:S01]  /*6020*/  SHF.R.U32.HI R76, RZ, 0x10, R75 ;  /* 0x00000010ff4c7819 */ /* 0x000fe2000001164b */
[----:B------:R-:W-:Y:S01]  /*6030*/  IMAD.SHL.U32 R74, R74, 0x100, RZ ;  /* 0x000001004a4a7824 */ /* 0x000fe200078e00ff */
[----:B------:R-:W-:Y:S02]  /*6040*/  LOP3.LUT R51, R73, 0xff0000ff, RZ, 0xc0, !PT ;  /* 0xff0000ff49337812 */ /* 0x000fe400078ec0ff */
[----:B------:R-:W-:Y:S01]  /*6050*/  SHF.R.U32.HI R77, RZ, 0x10, R73 ;  /* 0x00000010ff4d7819 */ /* 0x000fe20000011649 */
[----:B------:R-:W-:Y:S01]  /*6060*/  IMAD.U32 R76, R76, 0x10000, RZ ;  /* 0x000100004c4c7824 */ /* 0x000fe200078e00ff */
[----:B------:R-:W-:-:S02]  /*6070*/  LOP3.LUT R73, R75, 0xff0000ff, RZ, 0xc0, !PT ;  /* 0xff0000ff4b497812 */ /* 0x000fc400078ec0ff */
[----:B------:R-:W-:Y:S02]  /*6080*/  SHF.L.U32 R72, R72, 0x8, RZ ;  /* 0x0000000848487819 */ /* 0x000fe400000006ff */
[----:B------:R-:W-:Y:S02]  /*6090*/  LOP3.LUT R73, R73, 0xff00, R74, 0xf8, !PT ;  /* 0x0000ff0049497812 */ /* 0x000fe400078ef84a */
[----:B------:R-:W-:Y:S01]  /*60a0*/  LOP3.LUT R51, R51, 0xff00, R72, 0xf8, !PT ;  /* 0x0000ff0033337812 */ /* 0x000fe200078ef848 */
[----:B------:R-:W-:Y:S01]  /*60b0*/  IMAD.U32 R72, R77, 0x10000, RZ ;  /* 0x000100004d487824 */ /* 0x000fe200078e00ff */
[-C--:B------:R-:W-:Y:S02]  /*60c0*/  F2FP.F16.E4M3.UNPACK_B R44, R45.reuse ;  /* 0x0000002dff2c723e */ /* 0x080fe400020006ff */
[----:B------:R-:W-:Y:S02]  /*60d0*/  F2FP.F16.E4M3.UNPACK_B R74, R158.H1 ;  /* 0x0000009eff4a723e */ /* 0x000fe400030006ff */
[----:B------:R-:W-:-:S02]  /*60e0*/  F2FP.F16.E4M3.UNPACK_B R45, R45.H1 ;  /* 0x0000002dff2d723e */ /* 0x000fc400030006ff */
[----:B------:R-:W-:Y:S01]  /*60f0*/  LOP3.LUT R78, R73, 0xff0000, R76, 0xf8, !PT ;  /* 0x00ff0000494e7812 */ /* 0x000fe200078ef84c */
[--C-:B------:R-:W-:Y:S01]  /*6100*/  HADD2.F32 R77, -RZ, R74.reuse.H1_H1 ;  /* 0x3000004aff4d7230 */ /* 0x100fe20000004100 */
[----:B------:R-:W-:Y:S01]  /*6110*/  F2FP.F16.E4M3.UNPACK_B R73, R156.H1 ;  /* 0x0000009cff49723e */ /* 0x000fe200030006ff */
[----:B------:R-:W-:Y:S01]  /*6120*/  HADD2.F32 R76, -RZ, R74.H0_H0 ;  /* 0x2000004aff4c7230 */ /* 0x000fe20000004100 */
[----:B------:R-:W-:Y:S01]  /*6130*/  LOP3.LUT R75, R51, 0xff0000, R72, 0xf8, !PT ;  /* 0x00ff0000334b7812 */ /* 0x000fe200078ef848 */
[----:B------:R-:W-:Y:S01]  /*6140*/  HADD2.F32 R72, -RZ, R45.H1_H1 ;  /* 0x3000002dff487230 */ /* 0x000fe20000004100 */
[----:B------:R-:W-:Y:S01]  /*6150*/  F2FP.F16.E4M3.UNPACK_B R158, R158 ;  /* 0x0000009eff9e723e */ /* 0x000fe200020006ff */
[----:B------:R-:W-:Y:S01]  /*6160*/  HADD2.F32 R74, -RZ, R73.H0_H0 ;  /* 0x20000049ff4a7230 */ /* 0x000fe20000004100 */
[----:B------:R-:W-:Y:S01]  /*6170*/  F2FP.F16.E4M3.UNPACK_B R156, R156 ;  /* 0x0000009cff9c723e */ /* 0x000fe200020006ff */
[----:B------:R-:W-:Y:S02]  /*6180*/  HADD2.F32 R51, -RZ, R44.H1_H1 ;  /* 0x3000002cff337230 */ /* 0x000fe40000004100 */
[----:B------:R-:W-:Y:S01]  /*6190*/  FMUL.FTZ R80, R72, R77 ;  /* 0x0000004d48507220 */ /* 0x000fe20000410000 */
[----:B------:R-:W-:-:S02]  /*61a0*/  HADD2.F32 R45, -RZ, R45.H0_H0 ;  /* 0x2000002dff2d7230 */ /* 0x000fc40000004100 */
[----:B------:R-:W-:Y:S02]  /*61b0*/  HADD2.F32 R73, -RZ, R73.H1_H1 ;  /* 0x30000049ff497230 */ /* 0x000fe40000004100 */
[----:B------:R-:W-:Y:S01]  /*61c0*/  FMUL.FTZ R79, R51, R76 ;  /* 0x0000004c334f7220 */ /* 0x000fe20000410000 */
[----:B------:R-:W-:Y:S02]  /*61d0*/  HADD2.F32 R44, -RZ, R44.H0_H0 ;  /* 0x2000002cff2c7230 */ /* 0x000fe40000004100 */
[C---:B------:R-:W-:Y:S01]  /*61e0*/  FMUL.FTZ R77, R45.reuse, R77 ;  /* 0x0000004d2d4d7220 */ /* 0x040fe20000410000 */
[-C--:B------:R-:W-:Y:S01]  /*61f0*/  FFMA.FTZ R82, R45, R73.reuse, -R80 ;  /* 0x000000492d527223 */ /* 0x080fe20000010850 */
[----:B------:R-:W-:Y:S01]  /*6200*/  F2FP.F16.E4M3.UNPACK_B R45, R50.H1 ;  /* 0x00000032ff2d723e */ /* 0x000fe200030006ff */
[C---:B------:R-:W-:Y:S01]  /*6210*/  FMUL.FTZ R76, R44.reuse, R76 ;  /* 0x0000004c2c4c7220 */ /* 0x040fe20000410000 */
[----:B------:R-:W-:Y:S01]  /*6220*/  FFMA.FTZ R44, R44, R74, -R79 ;  /* 0x0000004a2c2c7223 */ /* 0x000fe2000001084f */
[----:B------:R-:W-:Y:S01]  /*6230*/  FFMA.FTZ R85, R72, R73, R77 ;  /* 0x0000004948557223 */ /* 0x000fe2000001004d */
[----:B------:R-:W-:Y:S01]  /*6240*/  F2FP.F16.E4M3.UNPACK_B R50, R50 ;  /* 0x00000032ff32723e */ /* 0x000fe200020006ff */
[----:B------:R-:W-:Y:S01]  /*6250*/  FFMA.FTZ R83, R51, R74, R76 ;  /* 0x0000004a33537223 */ /* 0x000fe2000001004c */
[----:B------:R-:W-:-:S02]  /*6260*/  HADD2.F32 R74, -RZ, R158.H1_H1 ;  /* 0x3000009eff4a7230 */ /* 0x000fc40000004100 */
[--C-:B------:R-:W-:Y:S01]  /*6270*/  HADD2.F32 R51, -RZ, R45.reuse.H0_H0 ;  /* 0x2000002dff337230 */ /* 0x100fe20000004100 */
[----:B------:R-:W-:Y:S01]  /*6280*/  F2FP.SATFINITE.E4M3.F32.PACK_AB_MERGE_C R87, R85, R82, RZ ;  /* 0x000000525557723e */ /* 0x000fe200048070ff */
[----:B------:R-:W-:Y:S02]  /*6290*/  HADD2.F32 R72, -RZ, R45.H1_H1 ;  /* 0x3000002dff487230 */ /* 0x000fe40000004100 */
[----:B------:R-:W-:Y:S02]  /*62a0*/  HADD2.F32 R73, -RZ, R156.H1_H1 ;  /* 0x3000009cff497230 */ /* 0x000fe40000004100 */
[-C--:B------:R-:W-:Y:S01]  /*62b0*/  FMUL.FTZ R79, R51, R74.reuse ;  /* 0x0000004a334f7220 */ /* 0x080fe20000410000 */
[----:B------:R-:W-:Y:S02]  /*62c0*/  HADD2.F32 R158, -RZ, R158.H0_H0 ;  /* 0x2000009eff9e7230 */ /* 0x000fe40000004100 */
[----:B------:R-:W-:Y:S01]  /*62d0*/  FMUL.FTZ R76, R72, R74 ;  /* 0x0000004a484c7220 */ /* 0x000fe20000410000 */
[----:B------:R-:W-:-:S02]  /*62e0*/  HADD2.F32 R45, -RZ, R50.H0_H0 ;  /* 0x20000032ff2d7230 */ /* 0x000fc40000004100 */
[-C--:B------:R-:W-:Y:S01]  /*62f0*/  FFMA.FTZ R79, R72, R73.reuse, R79 ;  /* 0x00000049484f7223 */ /* 0x080fe2000001004f */
[----:B------:R-:W-:Y:S02]  /*6300*/  HADD2.F32 R50, -RZ, R50.H1_H1 ;  /* 0x30000032ff327230 */ /* 0x000fe40000004100 */
[----:B------:R-:W-:Y:S01]  /*6310*/  FFMA.FTZ R76, R51, R73, -R76 ;  /* 0x00000049334c7223 */ /* 0x000fe2000001084c */
[----:B------:R-:W-:Y:S02]  /*6320*/  HADD2.F32 R156, -RZ, R156.H0_H0 ;  /* 0x2000009cff9c7230 */ /* 0x000fe40000004100 */
[-C--:B------:R-:W-:Y:S01]  /*6330*/  FMUL.FTZ R77, R45, R158.reuse ;  /* 0x0000009e2d4d7220 */ /* 0x080fe20000410000 */
[----:B------:R-:W-:Y:S01]  /*6340*/  F2FP.F16.E4M3.UNPACK_B R73, R75.H1 ;  /* 0x0000004bff49723e */ /* 0x000fe200030006ff */
[C---:B------:R-:W-:Y:S01]  /*6350*/  FMUL.FTZ R74, R50.reuse, R158 ;  /* 0x0000009e324a7220 */ /* 0x040fe20000410000 */
[----:B------:R-:W-:Y:S01]  /*6360*/  F2FP.SATFINITE.E4M3.F32.PACK_AB_MERGE_C R86, R79, R76, RZ ;  /* 0x0000004c4f56723e */ /* 0x000fe200048070ff */
[-C--:B------:R-:W-:Y:S01]  /*6370*/  FFMA.FTZ R81, R50, R156.reuse, R77 ;  /* 0x0000009c32517223 */ /* 0x080fe2000001004d */
[----:B------:R-:W-:Y:S01]  /*6380*/  F2FP.F16.E4M3.UNPACK_B R50, R47.H1 ;  /* 0x0000002fff32723e */ /* 0x000fe200030006ff */
[----:B------:R-:W-:Y:S01]  /*6390*/  FFMA.FTZ R80, R45, R156, -R74 ;  /* 0x0000009c2d507223 */ /* 0x000fe2000001084a */
[----:B------:R-:W-:Y:S01]  /*63a0*/  F2FP.F16.E4M3.UNPACK_B R76, R78.H1 ;  /* 0x0000004eff4c723e */ /* 0x000fe200030006ff */
        /* <DEDUP_REMOVED lines=15> */
[-C--:B------:R-:W-:Y:S01]  /*64a0*/  FMUL.FTZ R82, R50, R77.reuse ;  /* 0x0000004d32527220 */ /* 0x080fe20000410000 */
[----:B------:R-:W-:Y:S01]  /*64b0*/  F2FP.F16.E4M3.UNPACK_B R46, R46 ;  /* 0x0000002eff2e723e */ /* 0x000fe200020006ff */
[----:B------:R-:W-:Y:S01]  /*64c0*/  FMUL.FTZ R77, R45, R77 ;  /* 0x0000004d2d4d7220 */ /* 0x000fe20000410000 */
[----:B------:R-:W-:-:S02]  /*64d0*/  HADD2.F32 R76, -RZ, R76.H0_H0 ;  /* 0x2000004cff4c7230 */ /* 0x000fc40000004100 */
[-C--:B------:R-:W-:Y:S01]  /*64e0*/  FFMA.FTZ R82, R45, R51.reuse, -R82 ;  /* 0x000000332d527223 */ /* 0x080fe20000010852 */
[----:B------:R-:W-:Y:S02]  /*64f0*/  HADD2.F32 R78, -RZ, R78.H0_H0 ;  /* 0x2000004eff4e7230 */ /* 0x000fe40000004100 */
[----:B------:R-:W-:Y:S01]  /*6500*/  FFMA.FTZ R77, R50, R51, R77 ;  /* 0x00000033324d7223 */ /* 0x000fe2000001004d */
[--C-:B------:R-:W-:Y:S02]  /*6510*/  HADD2.F32 R50, -RZ, R47.reuse.H0_H0 ;  /* 0x2000002fff327230 */ /* 0x100fe40000004100 */
[----:B------:R-:W-:Y:S01]  /*6520*/  FFMA.FTZ R85, R72, R74, R79 ;  /* 0x0000004a48557223 */ /* 0x000fe2000001004f */
[----:B------:R-:W-:Y:S02]  /*6530*/  HADD2.F32 R47, -RZ, R47.H1_H1 ;  /* 0x3000002fff2f7230 */ /* 0x000fe40000004100 */
[--C-:B------:R-:W-:Y:S01]  /*6540*/  HADD2.F32 R45, -RZ, R46.reuse.H0_H0 ;  /* 0x2000002eff2d7230 */ /* 0x100fe20000004100 */
[----:B------:R-:W-:Y:S01]  /*6550*/  F2FP.SATFINITE.E4M3.F32.PACK_AB_MERGE_C R77, R77, R82, RZ ;  /* 0x000000524d4d723e */ /* 0x000fe200048070ff */
[----:B------:R-:W-:-:S02]  /*6560*/  HADD2.F32 R46, -RZ, R46.H1_H1 ;  /* 0x3000002eff2e7230 */ /* 0x000fc40000004100 */
[-C--:B------:R-:W-:Y:S01]  /*6570*/  FMUL.FTZ R79, R47, R76.reuse ;  /* 0x0000004c2f4f7220 */ /* 0x080fe20000410000 */
[----:B------:R-:W-:Y:S02]  /*6580*/  HADD2.F32 R73, -RZ, R73.H0_H0 ;  /* 0x20000049ff497230 */ /* 0x000fe40000004100 */
[----:B------:R-:W-:Y:S01]  /*6590*/  FMUL.FTZ R76, R50, R76 ;  /* 0x0000004c324c7220 */ /* 0x000fe20000410000 */
[----:B------:R-:W-:Y:S02]  /*65a0*/  HADD2.F32 R75, -RZ, R75.H0_H0 ;  /* 0x2000004bff4b7230 */ /* 0x000fe40000004100 */
[-C--:B------:R-:W-:Y:S01]  /*65b0*/  FMUL.FTZ R72, R46, R78.reuse ;  /* 0x0000004e2e487220 */ /* 0x080fe20000410000 */
[----:B------:R-:W-:Y:S01]  /*65c0*/  FMUL.FTZ R51, R45, R78 ;  /* 0x0000004e2d337220 */ /* 0x000fe20000410000 */
[-C--:B------:R-:W-:Y:S01]  /*65d0*/  FFMA.FTZ R79, R50, R73.reuse, -R79 ;  /* 0x00000049324f7223 */ /* 0x080fe2000001084f */
[----:B------:R-:W-:Y:S01]  /*65e0*/  FFMA.FTZ R76, R47, R73, R76 ;  /* 0x000000492f4c7223 */ /* 0x000fe2000001004c */
[-C--:B------:R-:W-:Y:S01]  /*65f0*/  FFMA.FTZ R72, R45, R75.reuse, -R72 ;  /* 0x0000004b2d487223 */ /* 0x080fe20000010848 */
[----:B------:R-:W-:Y:S01]  /*6600*/  FFMA.FTZ R51, R46, R75, R51 ;  /* 0x0000004b2e337223 */ /* 0x000fe20000010033 */
[----:B------:R-:W-:-:S02]  /*6610*/  F2FP.SATFINITE.E4M3.F32.PACK_AB_MERGE_C R84, R85, R84, RZ ;  /* 0x000000545554723e */ /* 0x000fc400048070ff */
[----:B------:R-:W-:Y:S02]  /*6620*/  F2FP.SATFINITE.E4M3.F32.PACK_AB_MERGE_C R45, R83, R44, R87 ;  /* 0x0000002c532d723e */ /* 0x000fe40004807057 */
[----:B------:R-:W-:Y:S02]  /*6630*/  F2FP.SATFINITE.E4M3.F32.PACK_AB_MERGE_C R44, R81, R80, R86 ;  /* 0x00000050512c723e */ /* 0x000fe40004807056 */
[----:B------:R-:W-:Y:S02]  /*6640*/  F2FP.SATFINITE.E4M3.F32.PACK_AB_MERGE_C R46, R51, R72, R77 ;  /* 0x00000048332e723e */ /* 0x000fe4000480704d */
[----:B------:R-:W-:-:S07]  /*6650*/  F2FP.SATFINITE.E4M3.F32.PACK_AB_MERGE_C R47, R76, R79, R84 ;  /* 0x0000004f4c2f723e */ /* 0x000fce0004807054 */
.L_x_467:
[----:B------:R-:W-:Y:S05]  /*6660*/  BSYNC B2 ;  /* 0x0000000000027941 */ /* 0x000fea0003800000 */
.L_x_466:
[----:B--2---:R0:W-:Y:S02]  /*6670*/  STG.E.128 desc[UR54][R48.64], R44 ;  /* 0x0000002c30007986 */ /* 0x0041e4000c101d36 */
.L_x_465:
[----:B------:R-:W-:Y:S05]  /*6680*/  BSYNC B1 ;  /* 0x0000000000017941 */ /* 0x000fea0003800000 */
.L_x_464:
[----:B------:R-:W-:Y:S01]  /*6690*/  ISETP.NE.AND P3, PT, R35, RZ, PT ;  /* 0x000000ff2300720c */ /* 0x000fe20003f65270 */
[----:B------:R-:W-:-:S12]  /*66a0*/  BSSY B1, `(.L_x_468) ;  /* 0x0000070000017945 */ /* 0x000fd80003800000 */
[----:B------:R-:W-:Y:S05]  /*66b0*/  @!P3 BRA `(.L_x_469) ;  /* 0x0000000400b8b947 */ /* 0x000fea0003800000 */
[----:B0-234-:R0:W2:Y:S01]  /*66c0*/  LDS.128 R44, [R41+0x26200] ;  /* 0x02620000292c7984 */ /* 0x01d0a20000000c00 */
[----:B------:R-:W-:Y:S01]  /*66d0*/  IADD3 R50, R16, 0x10, RZ ;  /* 0x0000001010327810 */ /* 0x000fe20007ffe0ff */
[----:B------:R-:W-:Y:S03]  /*66e0*/  BSSY B2, `(.L_x_470) ;  /* 0x000006a000027945 */ /* 0x000fe60003800000 */
[----:B------:R-:W-:-:S13]  /*66f0*/  ISETP.GE.AND P3, PT, R50, R135, PT ;  /* 0x000000873200720c */ /* 0x000fda0003f66270 */
[----:B0-----:R-:W-:Y:S05]  /*6700*/  @P3 BRA `(.L_x_471) ;  /* 0x00000004009c3947 */ /* 0x001fea0003800000 */
[----:B------:R-:W-:Y:S01]  /*6710*/  SHF.R.U32.HI R74, RZ, 0x10, R69 ;  /* 0x00000010ff4a7819 */ /* 0x000fe20000011645 */
[----:B--2---:R-:W-:Y:S01]  /*6720*/  IMAD.MOV.U32 R68, RZ, RZ, R47 ;  /* 0x000000ffff447224 */ /* 0x004fe200078e002f */
[----:B------:R-:W-:Y:S02]  /*6730*/  SHF.R.U32.HI R51, RZ, 0x8, R69 ;  /* 0x00000008ff337819 */ /* 0x000fe40000011645 */
[----:B------:R-:W-:Y:S02]  /*6740*/  LOP3.LUT R50, R69, 0xff0000ff, RZ, 0xc0, !PT ;  /* 0xff0000ff45327812 */ /* 0x000fe400078ec0ff */
[--C-:B------:R-:W-:Y:S01]  /*6750*/  SHF.R.U32.HI R69, RZ, 0x8, R71.reuse ;  /* 0x00000008ff457819 */ /* 0x100fe20000011647 */
[----:B------:R-:W-:Y:S01]  /*6760*/  IMAD.SHL.U32 R47, R51, 0x100, RZ ;  /* 0x00000100332f7824 */ /* 0x000fe200078e00ff */
[----:B------:R-:W-:Y:S02]  /*6770*/  SHF.R.U32.HI R73, RZ, 0x10, R71 ;  /* 0x00000010ff497819 */ /* 0x000fe40000011647 */
[----:B------:R-:W-:Y:S01]  /*6780*/  LOP3.LUT R70, R71, 0xff0000ff, RZ, 0xc0, !PT ;  /* 0xff0000ff47467812 */ /* 0x000fe200078ec0ff */
[----:B------:R-:W-:Y:S01]  /*6790*/  IMAD.SHL.U32 R69, R69, 0x100, RZ ;  /* 0x0000010045457824 */ /* 0x000fe200078e00ff */
[----:B------:R-:W-:-:S02]  /*67a0*/  LOP3.LUT R51, R50, 0xff00, R47, 0xf8, !PT ;  /* 0x0000ff0032337812 */ /* 0x000fc400078ef82f */
[----:B------:R-:W-:Y:S02]  /*67b0*/  SHF.L.U32 R50, R74, 0x10, RZ ;  /* 0x000000104a327819 */ /* 0x000fe400000006ff */
[----:B------:R-:W-:Y:S01]  /*67c0*/  LOP3.LUT R72, R70, 0xff00, R69, 0xf8, !PT ;  /* 0x0000ff0046487812 */ /* 0x000fe200078ef845 */
[----:B------:R-:W-:Y:S01]  /*67d0*/  IMAD.U32 R69, R73, 0x10000, RZ ;  /* 0x0001000049457824 */ /* 0x000fe200078e00ff */
[----:B------:R-:W-:Y:S02]  /*67e0*/  F2FP.F16.E4M3.UNPACK_B R70, R154.H1 ;  /* 0x0000009aff46723e */ /* 0x000fe400030006ff */
[----:B------:R-:W-:Y:S02]  /*67f0*/  F2FP.F16.E4M3.UNPACK_B R47, R45 ;  /* 0x0000002dff2f723e */ /* 0x000fe400020006ff */
[----:B------:R-:W-:Y:S01]  /*6800*/  LOP3.LUT R73, R72, 0xff0000, R69, 0xf8, !PT ;  /* 0x00ff000048497812 */ /* 0x000fe200078ef845 */
[--C-:B------:R-:W-:Y:S01]  /*6810*/  HADD2.F32 R72, -RZ, R70.reuse.H0_H0 ;  /* 0x20000046ff487230 */ /* 0x100fe20000004100 */
[----:B------:R-:W-:Y:S01]  /*6820*/  LOP3.LUT R71, R51, 0xff0000, R50, 0xf8, !PT ;  /* 0x00ff000033477812 */ /* 0x000fe200078ef832 */
[--C-:B------:R-:W-:Y:S01]  /*6830*/  HADD2.F32 R50, -RZ, R47.reuse.H1_H1 ;  /* 0x3000002fff327230 */ /* 0x100fe20000004100 */
[----:B------:R-:W-:Y:S01]  /*6840*/  F2FP.F16.E4M3.UNPACK_B R69, R153.H1 ;  /* 0x00000099ff45723e */ /* 0x000fe200030006ff */
[----:B------:R-:W-:Y:S01]  /*6850*/  HADD2.F32 R74, -RZ, R70.H1_H1 ;  /* 0x30000046ff4a7230 */ /* 0x000fe20000004100 */
[----:B------:R-:W-:Y:S01]  /*6860*/  F2FP.F16.E4M3.UNPACK_B R45, R45.H1 ;  /* 0x0000002dff2d723e */ /* 0x000fe200030006ff */
[----:B------:R-:W-:-:S02]  /*6870*/  HADD2.F32 R47, -RZ, R47.H0_H0 ;  /* 0x2000002fff2f7230 */ /* 0x000fc40000004100 */
[C---:B------:R-:W-:Y:S01]  /*6880*/  FMUL.FTZ R76, R50.reuse, R72 ;  /* 0x00000048324c7220 */ /* 0x040fe20000410000 */
[----:B------:R-:W-:Y:S01]  /*6890*/  HADD2.F32 R70, -RZ, R69.H0_H0 ;  /* 0x20000045ff467230 */ /* 0x000fe20000004100 */
[----:B------:R-:W-:Y:S01]  /*68a0*/  F2FP.F16.E4M3.UNPACK_B R154, R154 ;  /* 0x0000009aff9a723e */ /* 0x000fe200020006ff */
[--C-:B------:R-:W-:Y:S02]  /*68b0*/  HADD2.F32 R51, -RZ, R45.reuse.H1_H1 ;  /* 0x3000002dff337230 */ /* 0x100fe40000004100 */
[C---:B------:R-:W-:Y:S01]  /*68c0*/  FMUL.FTZ R75, R47.reuse, R72 ;  /* 0x000000482f4b7220 */ /* 0x040fe20000410000 */
[----:B------:R-:W-:Y:S02]  /*68d0*/  HADD2.F32 R45, -RZ, R45.H0_H0 ;  /* 0x2000002dff2d7230 */ /* 0x000fe40000004100 */
[----:B------:R-:W-:Y:S01]  /*68e0*/  FFMA.FTZ R77, R47, R70, -R76 ;  /* 0x000000462f4d7223 */ /* 0x000fe2000001084c */
[----:B------:R-:W-:Y:S02]  /*68f0*/  HADD2.F32 R72, -RZ, R69.H1_H1 ;  /* 0x30000045ff487230 */ /* 0x000fe40000004100 */
[----:B------:R-:W-:Y:S01]  /*6900*/  FMUL.FTZ R76, R51, R74 ;  /* 0x0000004a334c7220 */ /* 0x000fe20000410000 */
[----:B------:R-:W-:Y:S01]  /*6910*/  FFMA.FTZ R78, R50, R70, R75 ;  /* 0x00000046324e7223 */ /* 0x000fe2000001004b */
[C---:B------:R-:W-:Y:S01]  /*6920*/  FMUL.FTZ R80, R45.reuse, R74 ;  /* 0x0000004a2d507220 */ /* 0x040fe20000410000 */
[----:B------:R-:W-:Y:S01]  /*6930*/  F2FP.F16.E4M3.UNPACK_B R153, R153 ;  /* 0x00000099ff99723e */ /* 0x000fe200020006ff */
[----:B------:R-:W-:Y:S01]  /*6940*/  FFMA.FTZ R74, R45, R72, -R76 ;  /* 0x000000482d4a7223 */ /* 0x000fe2000001084c */
[-C--:B------:R-:W-:Y:S01]  /*6950*/  F2FP.F16.E4M3.UNPACK_B R45, R44.reuse.H1 ;  /* 0x0000002cff2d723e */ /* 0x080fe200030006ff */
[--C-:B------:R-:W-:Y:S01]  /*6960*/  HADD2.F32 R69, -RZ, R154.reuse.H1_H1 ;  /* 0x3000009aff457230 */ /* 0x100fe20000004100 */
[----:B------:R-:W-:Y:S01]  /*6970*/  F2FP.F16.E4M3.UNPACK_B R44, R44 ;  /* 0x0000002cff2c723e */ /* 0x000fe200020006ff */
[----:B------:R-:W-:-:S02]  /*6980*/  HADD2.F32 R154, -RZ, R154.H0_H0 ;  /* 0x2000009aff9a7230 */ /* 0x000fc40000004100 */
[----:B------:R-:W-:Y:S01]  /*6990*/  FFMA.FTZ R79, R51, R72, R80 ;  /* 0x00000048334f7223 */ /* 0x000fe20000010050 */
[--C-:B------:R-:W-:Y:S02]  /*69a0*/  HADD2.F32 R47, -RZ, R45.reuse.H0_H0 ;  /* 0x2000002dff2f7230 */ /* 0x100fe40000004100 */
[----:B------:R-:W-:Y:S02]  /*69b0*/  HADD2.F32 R50, -RZ, R45.H1_H1 ;  /* 0x3000002dff327230 */ /* 0x000fe40000004100 */
[--C-:B------:R-:W-:Y:S02]  /*69c0*/  HADD2.F32 R45, -RZ, R44.reuse.H0_H0 ;  /* 0x2000002cff2d7230 */ /* 0x100fe40000004100 */
[-C--:B------:R-:W-:Y:S01]  /*69d0*/  FMUL.FTZ R75, R47, R69.reuse ;  /* 0x000000452f4b7220 */ /* 0x080fe20000410000 */
[----:B------:R-:W-:Y:S02]  /*69e0*/  HADD2.F32 R44, -RZ, R44.H1_H1 ;  /* 0x3000002cff2c7230 */ /* 0x000fe40000004100 */
[----:B------:R-:W-:Y:S01]  /*69f0*/  FMUL.FTZ R72, R50, R69 ;  /* 0x0000004532487220 */ /* 0x000fe20000410000 */
[----:B------:R-:W-:-:S02]  /*6a00*/  HADD2.F32 R51, -RZ, R153.H1_H1 ;  /* 0x30000099ff337230 */ /* 0x000fc40000004100 */
[-C--:B------:R-:W-:Y:S01]  /*6a10*/  FMUL.FTZ R69, R45, R154.reuse ;  /* 0x0000009a2d457220 */ /* 0x080fe20000410000 */
[----:B------:R-:W-:Y:S02]  /*6a20*/  HADD2.F32 R153, -RZ, R153.H0_H0 ;  /* 0x20000099ff997230 */ /* 0x000fe40000004100 */
[----:B------:R-:W-:Y:S01]  /*6a30*/  FMUL.FTZ R70, R44, R154 ;  /* 0x0000009a2c467220 */ /* 0x000fe20000410000 */
[----:B------:R-:W-:Y:S01]  /*6a40*/  F2FP.SATFINITE.E4M3.F32.PACK_AB_MERGE_C R83, R79, R74, RZ ;  /* 0x0000004a4f53723e */ /* 0x000fe200048070ff */
[-C--:B------:R-:W-:Y:S01]  /*6a50*/  FFMA.FTZ R72, R47, R51.reuse, -R72 ;  /* 0x000000332f487223 */ /* 0x080fe20000010848 */
[----:B------:R-:W-:Y:S01]  /*6a60*/  FFMA.FTZ R51, R50, R51, R75 ;  /* 0x0000003332337223 */ /* 0x000fe2000001004b */
[-C--:B------:R-:W-:Y:S01]  /*6a70*/  FFMA.FTZ R75, R45, R153.reuse, -R70 ;  /* 0x000000992d4b7223 */ /* 0x080fe20000010846 */
[----:B------:R-:W-:Y:S01]  /*6a80*/  F2FP.F16.E4M3.UNPACK_B R45, R68.H1 ;  /* 0x00000044ff2d723e */ /* 0x000fe200030006ff */
[----:B------:R-:W-:Y:S01]  /*6a90*/  FFMA.FTZ R76, R44, R153, R69 ;  /* 0x000000992c4c7223 */ /* 0x000fe20000010045 */
[----:B------:R-:W-:-:S02]  /*6aa0*/  F2FP.F16.E4M3.UNPACK_B R70, R73.H1 ;  /* 0x00000049ff46723e */ /* 0x000fc400030006ff */
        /* <DEDUP_REMOVED lines=26> */
[--C-:B------:R-:W-:Y:S02]  /*6c50*/  HADD2.F32 R45, -RZ, R68.reuse.H0_H0 ;  /* 0x20000044ff2d7230 */ /* 0x100fe40000004100 */
[----:B------:R-:W-:Y:S02]  /*6c60*/  HADD2.F32 R68, -RZ, R68.H1_H1 ;  /* 0x30000044ff447230 */ /* 0x000fe40000004100 */
[----:B------:R-:W-:Y:S01]  /*6c70*/  FMUL.FTZ R47, R46, R73 ;  /* 0x000000492e2f7220 */ /* 0x000fe20000410000 */
[----:B------:R-:W-:-:S02]  /*6c80*/  HADD2.F32 R70, -RZ, R70.H0_H0 ;  /* 0x20000046ff467230 */ /* 0x000fc40000004100 */
[----:B------:R-:W-:Y:S01]  /*6c90*/  FMUL.FTZ R73, R44, R73 ;  /* 0x000000492c497220 */ /* 0x000fe20000410000 */
[----:B------:R-:W-:Y:S01]  /*6ca0*/  HADD2.F32 R71, -RZ, R71.H0_H0 ;  /* 0x20000047ff477230 */ /* 0x000fe20000004100 */
[----:B------:R-:W-:Y:S01]  /*6cb0*/  F2FP.SATFINITE.E4M3.F32.PACK_AB_MERGE_C R72, R72, R79, RZ ;  /* 0x0000004f4848723e */ /* 0x000fe200048070ff */
[----:B------:R-:W-:Y:S02]  /*6cc0*/  HADD2.F32 R51, -RZ, R51.H0_H0 ;  /* 0x20000033ff337230 */ /* 0x000fe40000004100 */
[-C--:B------:R-:W-:Y:S01]  /*6cd0*/  FMUL.FTZ R50, R68, R70.reuse ;  /* 0x0000004644327220 */ /* 0x080fe20000410000 */
[C---:B------:R-:W-:Y:S01]  /*6ce0*/  FMUL.FTZ R69, R45.reuse, R70 ;  /* 0x000000462d457220 */ /* 0x040fe20000410000 */
        /* <DEDUP_REMOVED lines=9> */
.L_x_471:
[----:B------:R-:W-:Y:S05]  /*6d80*/  BSYNC B2 ;  /* 0x0000000000027941 */ /* 0x000fea0003800000 */
.L_x_470:
[----:B--2---:R0:W-:Y:S02]  /*6d90*/  STG.E.128 desc[UR54][R48.64+0x20], R44 ;  /* 0x0000202c30007986 */ /* 0x0041e4000c101d36 */
.L_x_469:
[----:B------:R-:W-:Y:S05]  /*6da0*/  BSYNC B1 ;  /* 0x0000000000017941 */ /* 0x000fea0003800000 */
.L_x_468:
        /* <DEDUP_REMOVED lines=8> */
[----:B------:R-:W-:Y:S01]  /*6e30*/  SHF.R.U32.HI R70, RZ, 0x8, R65 ;  /* 0x00000008ff467819 */ /* 0x000fe20000011641 */
[----:B--2---:R-:W-:Y:S01]  /*6e40*/  IMAD.MOV.U32 R64, RZ, RZ, R47 ;  /* 0x000000ffff407224 */ /* 0x004fe200078e002f */
[----:B------:R-:W-:Y:S02]  /*6e50*/  SHF.R.U32.HI R66, RZ, 0x8, R67 ;  /* 0x00000008ff427819 */ /* 0x000fe40000011643 */
[----:B------:R-:W-:Y:S01]  /*6e60*/  MOV R51, R46 ;  /* 0x0000002e00337202 */ /* 0x000fe20000000f00 */
[----:B------:R-:W-:Y:S01]  /*6e70*/  IMAD.SHL.U32 R47, R70, 0x100, RZ ;  /* 0x00000100462f7824 */ /* 0x000fe200078e00ff */
[----:B------:R-:W-:Y:S01]  /*6e80*/  LOP3.LUT R50, R65, 0xff0000ff, RZ, 0xc0, !PT ;  /* 0xff0000ff41327812 */ /* 0x000fe200078ec0ff */
[----:B------:R-:W-:Y:S01]  /*6e90*/  IMAD.SHL.U32 R46, R66, 0x100, RZ ;  /* 0x00000100422e7824 */ /* 0x000fe200078e00ff */
[----:B------:R-:W-:Y:S02]  /*6ea0*/  SHF.R.U32.HI R69, RZ, 0x10, R65 ;  /* 0x00000010ff457819 */ /* 0x000fe40000011641 */
[----:B------:R-:W-:-:S02]  /*6eb0*/  LOP3.LUT R65, R67, 0xff0000ff, RZ, 0xc0, !PT ;  /* 0xff0000ff43417812 */ /* 0x000fc400078ec0ff */
[----:B------:R-:W-:Y:S02]  /*6ec0*/  SHF.R.U32.HI R68, RZ, 0x10, R67 ;  /* 0x00000010ff447819 */ /* 0x000fe40000011643 */
[----:B------:R-:W-:Y:S01]  /*6ed0*/  LOP3.LUT R47, R50, 0xff00, R47, 0xf8, !PT ;  /* 0x0000ff00322f7812 */ /* 0x000fe200078ef82f */
[----:B------:R-:W-:Y:S01]  /*6ee0*/  IMAD.U32 R50, R69, 0x10000, RZ ;  /* 0x0001000045327824 */ /* 0x000fe200078e00ff */
[----:B------:R-:W-:Y:S02]  /*6ef0*/  LOP3.LUT R65, R65, 0xff00, R46, 0xf8, !PT ;  /* 0x0000ff0041417812 */ /* 0x000fe400078ef82e */
[----:B------:R-:W-:Y:S02]  /*6f00*/  SHF.L.U32 R68, R68, 0x10, RZ ;  /* 0x0000001044447819 */ /* 0x000fe400000006ff */
[----:B------:R-:W-:Y:S02]  /*6f10*/  F2FP.F16.E4M3.UNPACK_B R66, R143.H1 ;  /* 0x0000008fff42723e */ /* 0x000fe400030006ff */
[----:B------:R-:W-:-:S02]  /*6f20*/  F2FP.F16.E4M3.UNPACK_B R46, R45 ;  /* 0x0000002dff2e723e */ /* 0x000fc400020006ff */
[----:B------:R-:W-:Y:S01]  /*6f30*/  LOP3.LUT R70, R65, 0xff0000, R68, 0xf8, !PT ;  /* 0x00ff000041467812 */ /* 0x000fe200078ef844 */
[----:B------:R-:W-:Y:S01]  /*6f40*/  HADD2.F32 R68, -RZ, R66.H0_H0 ;  /* 0x20000042ff447230 */ /* 0x000fe20000004100 */
[----:B------:R-:W-:Y:S01]  /*6f50*/  LOP3.LUT R67, R47, 0xff0000, R50, 0xf8, !PT ;  /* 0x00ff00002f437812 */ /* 0x000fe200078ef832 */
[----:B------:R-:W-:Y:S01]  /*6f60*/  HADD2.F32 R47, -RZ, R46.H1_H1 ;  /* 0x3000002eff2f7230 */ /* 0x000fe20000004100 */
[----:B------:R-:W-:Y:S01]  /*6f70*/  F2FP.F16.E4M3.UNPACK_B R65, R142.H1 ;  /* 0x0000008eff41723e */ /* 0x000fe200030006ff */
[----:B------:R-:W-:Y:S01]  /*6f80*/  HADD2.F32 R69, -RZ, R66.H1_H1 ;  /* 0x30000042ff457230 */ /* 0x000fe20000004100 */
[----:B------:R-:W-:Y:S01]  /*6f90*/  F2FP.F16.E4M3.UNPACK_B R45, R45.H1 ;  /* 0x0000002dff2d723e */ /* 0x000fe200030006ff */
[----:B------:R-:W-:Y:S02]  /*6fa0*/  HADD2.F32 R46, -RZ, R46.H0_H0 ;  /* 0x2000002eff2e7230 */ /* 0x000fe40000004100 */
[----:B------:R-:W-:Y:S01]  /*6fb0*/  FMUL.FTZ R71, R47, R68 ;  /* 0x000000442f477220 */ /* 0x000fe20000410000 */
[----:B------:R-:W-:Y:S01]  /*6fc0*/  HADD2.F32 R66, -RZ, R65.H0_H0 ;  /* 0x20000041ff427230 */ /* 0x000fe20000004100 */
[----:B------:R-:W-:Y:S01]  /*6fd0*/  F2FP.F16.E4M3.UNPACK_B R143, R143 ;  /* 0x0000008fff8f723e */ /* 0x000fe200020006ff */
[----:B------:R-:W-:-:S02]  /*6fe0*/  HADD2.F32 R50, -RZ, R45.H1_H1 ;  /* 0x3000002dff327230 */ /* 0x000fc40000004100 */
[C---:B------:R-:W-:Y:S01]  /*6ff0*/  FMUL.FTZ R68, R46.reuse, R68 ;  /* 0x000000442e447220 */ /* 0x040fe20000410000 */
[----:B------:R-:W-:Y:S02]  /*7000*/  HADD2.F32 R45, -RZ, R45.H0_H0 ;  /* 0x2000002dff2d7230 */ /* 0x000fe40000004100 */
[-C--:B------:R-:W-:Y:S01]  /*7010*/  FFMA.FTZ R72, R46, R66.reuse, -R71 ;  /* 0x000000422e487223 */ /* 0x080fe20000010847 */
[----:B------:R-:W-:Y:S02]  /*7020*/  HADD2.F32 R65, -RZ, R65.H1_H1 ;  /* 0x30000041ff417230 */ /* 0x000fe40000004100 */
[CC--:B------:R-:W-:Y:S01]  /*7030*/  FMUL.FTZ R46, R50.reuse, R69.reuse ;  /* 0x00000045322e7220 */ /* 0x0c0fe20000410000 */
[----:B------:R-:W-:Y:S01]  /*7040*/  FFMA.FTZ R73, R47, R66, R68 ;  /* 0x000000422f497223 */ /* 0x000fe20000010044 */
[C---:B------:R-:W-:Y:S01]  /*7050*/  FMUL.FTZ R69, R45.reuse, R69 ;  /* 0x000000452d457220 */ /* 0x040fe20000410000 */
[----:B------:R-:W-:Y:S01]  /*7060*/  F2FP.F16.E4M3.UNPACK_B R142, R142 ;  /* 0x0000008eff8e723e */ /* 0x000fe200020006ff */
[-C--:B------:R-:W-:Y:S01]  /*7070*/  FFMA.FTZ R74, R45, R65.reuse, -R46 ;  /* 0x000000412d4a7223 */ /* 0x080fe2000001082e */
[-C--:B------:R-:W-:Y:S01]  /*7080*/  F2FP.F16.E4M3.UNPACK_B R45, R44.reuse.H1 ;  /* 0x0000002cff2d723e */ /* 0x080fe200030006ff */
[----:B------:R-:W-:Y:S01]  /*7090*/  FFMA.FTZ R75, R50, R65, R69 ;  /* 0x00000041324b7223 */ /* 0x000fe20000010045 */
[----:B------:R-:W-:Y:S01]  /*70a0*/  F2FP.F16.E4M3.UNPACK_B R44, R44 ;  /* 0x0000002cff2c723e */ /* 0x000fe200020006ff */
[----:B------:R-:W-:-:S02]  /*70b0*/  HADD2.F32 R65, -RZ, R143.H1_H1 ;  /* 0x3000008fff417230 */ /* 0x000fc40000004100 */
[--C-:B------:R-:W-:Y:S01]  /*70c0*/  HADD2.F32 R46, -RZ, R45.reuse.H0_H0 ;  /* 0x2000002dff2e7230 */ /* 0x100fe20000004100 */
[----:B------:R-:W-:Y:S01]  /*70d0*/  F2FP.SATFINITE.E4M3.F32.PACK_AB_MERGE_C R77, R75, R74, RZ ;  /* 0x0000004a4b4d723e */ /* 0x000fe200048070ff */
[----:B------:R-:W-:Y:S02]  /*70e0*/  HADD2.F32 R47, -RZ, R45.H1_H1 ;  /* 0x3000002dff2f7230 */ /* 0x000fe40000004100 */
[--C-:B------:R-:W-:Y:S02]  /*70f0*/  HADD2.F32 R45, -RZ, R44.reuse.H0_H0 ;  /* 0x2000002cff2d7230 */ /* 0x100fe40000004100 */
[-C--:B------:R-:W-:Y:S01]  /*7100*/  FMUL.FTZ R68, R46, R65.reuse ;  /* 0x000000412e447220 */ /* 0x080fe20000410000 */
[----:B------:R-:W-:Y:S02]  /*7110*/  HADD2.F32 R143, -RZ, R143.H0_H0 ;  /* 0x2000008fff8f7230 */ /* 0x000fe40000004100 */
[----:B------:R-:W-:Y:S01]  /*7120*/  FMUL.FTZ R69, R47, R65 ;  /* 0x000000412f457220 */ /* 0x000fe20000410000 */
[----:B------:R-:W-:-:S02]  /*7130*/  HADD2.F32 R44, -RZ, R44.H1_H1 ;  /* 0x3000002cff2c7230 */ /* 0x000fc40000004100 */
[--C-:B------:R-:W-:Y:S02]  /*7140*/  HADD2.F32 R50, -RZ, R142.reuse.H1_H1 ;  /* 0x3000008eff327230 */ /* 0x100fe40000004100 */
[----:B------:R-:W-:Y:S02]  /*7150*/  HADD2.F32 R142, -RZ, R142.H0_H0 ;  /* 0x2000008eff8e7230 */ /* 0x000fe40000004100 */
[-C--:B------:R-:W-:Y:S01]  /*7160*/  FMUL.FTZ R66, R44, R143.reuse ;  /* 0x0000008f2c427220 */ /* 0x080fe20000410000 */
[----:B------:R-:W-:Y:S01]  /*7170*/  FMUL.FTZ R143, R45, R143 ;  /* 0x0000008f2d8f7220 */ /* 0x000fe20000410000 */
[-C--:B------:R-:W-:Y:S01]  /*7180*/  FFMA.FTZ R69, R46, R50.reuse, -R69 ;  /* 0x000000322e457223 */ /* 0x080fe20000010845 */
[----:B------:R-:W-:Y:S01]  /*7190*/  FFMA.FTZ R68, R47, R50, R68 ;  /* 0x000000322f447223 */ /* 0x000fe20000010044 */
[----:B------:R-:W-:Y:S01]  /*71a0*/  FFMA.FTZ R71, R45, R142, -R66 ;  /* 0x0000008e2d477223 */ /* 0x000fe20000010842 */
        /* <DEDUP_REMOVED lines=46> */
[----:B------:R-:W-:Y:S01]  /*7490*/  F2FP.SATFINITE.E4M3.F32.PACK_AB_MERGE_C R45, R73, R72, R77 ;  /* 0x00000048492d723e */ /* 0x000fe2000480704d */
[----:B------:R-:W-:Y:S01]  /*74a0*/  IMAD.MOV.U32 R46, RZ, RZ, R68 ;  /* 0x000000ffff2e7224 */ /* 0x000fe200078e0044 */
[----:B------:R-:W-:-:S07]  /*74b0*/  F2FP.SATFINITE.E4M3.F32.PACK_AB_MERGE_C R44, R142, R71, R76 ;  /* 0x000000478e2c723e */ /* 0x000fce000480704c */
.L_x_475:
[----:B------:R-:W-:Y:S05]  /*74c0*/  BSYNC B2 ;  /* 0x0000000000027941 */ /* 0x000fea0003800000 */
.L_x_474:
[----:B--2---:R0:W-:Y:S02]  /*74d0*/  STG.E.128 desc[UR54][R48.64+0x40], R44 ;  /* 0x0000402c30007986 */ /* 0x0041e4000c101d36 */
.L_x_473:
[----:B------:R-:W-:Y:S05]  /*74e0*/  BSYNC B1 ;  /* 0x0000000000017941 */ /* 0x000fea0003800000 */
.L_x_472:
        /* <DEDUP_REMOVED lines=13> */
[----:B------:R-:W-:Y:S01]  /*75c0*/  SHF.R.U32.HI R66, RZ, 0x10, R61 ;  /* 0x00000010ff427819 */ /* 0x000fe2000001163d */
[----:B------:R-:W-:Y:S01]  /*75d0*/  IMAD.SHL.U32 R47, R50, 0x100, RZ ;  /* 0x00000100322f7824 */ /* 0x000fe200078e00ff */
[----:B------:R-:W-:Y:S02]  /*75e0*/  LOP3.LUT R61, R61, 0xff0000ff, RZ, 0xc0, !PT ;  /* 0xff0000ff3d3d7812 */ /* 0x000fe400078ec0ff */
[----:B------:R-:W-:-:S02]  /*75f0*/  LOP3.LUT R62, R63, 0xff0000ff, RZ, 0xc0, !PT ;  /* 0xff0000ff3f3e7812 */ /* 0x000fc400078ec0ff */
[----:B------:R-:W-:Y:S02]  /*7600*/  SHF.R.U32.HI R65, RZ, 0x10, R63 ;  /* 0x00000010ff417819 */ /* 0x000fe4000001163f */
[----:B------:R-:W-:Y:S02]  /*7610*/  LOP3.LUT R50, R61, 0xff00, R46, 0xf8, !PT ;  /* 0x0000ff003d327812 */ /* 0x000fe400078ef82e */
[----:B------:R-:W-:Y:S01]  /*7620*/  LOP3.LUT R64, R62, 0xff00, R47, 0xf8, !PT ;  /* 0x0000ff003e407812 */ /* 0x000fe200078ef82f */
[----:B------:R-:W-:Y:S01]  /*7630*/  IMAD.U32 R47, R66, 0x10000, RZ ;  /* 0x00010000422f7824 */ /* 0x000fe200078e00ff */
        /* <DEDUP_REMOVED lines=92> */
.L_x_479:
[----:B------:R-:W-:Y:S05]  /*7c00*/  BSYNC B2 ;  /* 0x0000000000027941 */ /* 0x000fea0003800000 */
.L_x_478:
[----:B--2---:R0:W-:Y:S02]  /*7c10*/  STG.E.128 desc[UR54][R48.64+0x60], R44 ;  /* 0x0000602c30007986 */ /* 0x0041e4000c101d36 */
.L_x_477:
[----:B------:R-:W-:Y:S05]  /*7c20*/  BSYNC B1 ;  /* 0x0000000000017941 */ /* 0x000fea0003800000 */
.L_x_476:
        /* <DEDUP_REMOVED lines=113> */
.L_x_483:
[----:B------:R-:W-:Y:S05]  /*8340*/  BSYNC B2 ;  /* 0x0000000000027941 */ /* 0x000fea0003800000 */
.L_x_482:
[----:B--2---:R0:W-:Y:S02]  /*8350*/  STG.E.128 desc[UR54][R48.64+0x80], R44 ;  /* 0x0000802c30007986 */ /* 0x0041e4000c101d36 */
.L_x_481:
[----:B------:R-:W-:Y:S05]  /*8360*/  BSYNC B1 ;  /* 0x0000000000017941 */ /* 0x000fea0003800000 */
.L_x_480:
[----:B------:R-:W-:-:S13]  /*8370*/  ISETP.NE.AND P3, PT, R39, RZ, PT ;  /* 0x000000ff2700720c */ /* 0x000fda0003f65270 */
        /* <DEDUP_REMOVED lines=111> */
.L_x_485:
[----:B------:R-:W-:Y:S05]  /*8a70*/  BSYNC B1 ;  /* 0x0000000000017941 */ /* 0x000fea0003800000 */
.L_x_484:
[----:B--2---:R0:W-:Y:S01]  /*8a80*/  STG.E.128 desc[UR54][R48.64+0xa0], R44 ;  /* 0x0000a02c30007986 */ /* 0x0041e2000c101d36 */
[----:B------:R-:W-:Y:S05]  /*8a90*/  BRA `(.L_x_463) ;  /* 0x0000006800607947 */ /* 0x000fea0003800000 */
.L_x_431:
        /* <DEDUP_REMOVED lines=31> */
[----:B------:R-:W-:Y:S02]  /*8c90*/  CS2R R44, SRZ ;  /* 0x00000000002c7805 */ /* 0x000fe4000001ff00 */
[----:B------:R-:W-:Y:S02]  /*8ca0*/  CS2R R46, SRZ ;  /* 0x00000000002e7805 */ /* 0x000fe4000001ff00 */
[----:B------:R-:W-:Y:S01]  /*8cb0*/  IADD3.X R97, R14, UR5, R43, P2, P3 ;  /* 0x000000050e617c10 */ /* 0x000fe200097e642b */
[----:B------:R-:W-:-:S02]  /*8cc0*/  ULDC.64 UR4, c[0x0][0x3e0] ;  /* 0x0000f80000047ab9 */ /* 0x000fc40000000a00 */
[----:B------:R-:W-:-:S04]  /*8cd0*/  IADD3 R98, P2, P3, R106, UR4, R92 ;  /* 0x000000046a627c10 */ /* 0x000fc8000fb5e05c */
[----:B------:R-:W-:Y:S02]  /*8ce0*/  IADD3.X R99, R20, UR5, R100, P2, P3 ;  /* 0x0000000514637c10 */ /* 0x000fe400097e6464 */
[----:B------:R-:W-:Y:S02]  /*8cf0*/  ISETP.GE.AND P2, PT, R22, R135, PT ;  /* 0x000000871600720c */ /* 0x000fe40003f46270 */
[----:B------:R-:W-:Y:S02]  /*8d00*/  CS2R R60, SRZ ;  /* 0x00000000003c7805 */ /* 0x000fe4000001ff00 */
[----:B------:R-:W-:Y:S02]  /*8d10*/  CS2R R62, SRZ ;  /* 0x00000000003e7805 */ /* 0x000fe4000001ff00 */
[----:B------:R-:W-:Y:S02]  /*8d20*/  CS2R R48, SRZ ;  /* 0x0000000000307805 */ /* 0x000fe4000001ff00 */
[----:B------:R-:W-:-:S05]  /*8d30*/  CS2R R50, SRZ ;  /* 0x0000000000327805 */ /* 0x000fca000001ff00 */
[----:B------:R0:W5:Y:S04]  /*8d40*/  @!P2 LDG.E.128 R56, desc[UR54][R96.64] ;  /* 0x000000366038a981 */ /* 0x000168000c1e1d00 */
[----:B------:R0:W5:Y:S01]  /*8d50*/  @!P2 LDG.E.128 R44, desc[UR54][R98.64] ;  /* 0x00000036622ca981 */ /* 0x000162000c1e1d00 */
[----:B------:R-:W-:Y:S02]  /*8d60*/  ISETP.GE.AND P2, PT, R221, R135, PT ;  /* 0x00000087dd00720c */ /* 0x000fe40003f46270 */
[----:B------:R-:W-:Y:S02]  /*8d70*/  CS2R R88, SRZ ;  /* 0x0000000000587805 */ /* 0x000fe4000001ff00 */
[----:B------:R-:W-:Y:S02]  /*8d80*/  CS2R R90, SRZ ;  /* 0x00000000005a7805 */ /* 0x000fe4000001ff00 */
[----:B------:R-:W-:-:S02]  /*8d90*/  CS2R R52, SRZ ;  /* 0x0000000000347805 */ /* 0x000fc4000001ff00 */
[----:B------:R-:W-:-:S05]  /*8da0*/  CS2R R54, SRZ ;  /* 0x0000000000367805 */ /* 0x000fca000001ff00 */
[----:B------:R0:W5:Y:S04]  /*8db0*/  @!P2 LDG.E.128 R60, desc[UR54][R96.64+0x20] ;  /* 0x00002036603ca981 */ /* 0x000168000c1e1d00 */
[----:B------:R0:W5:Y:S01]  /*8dc0*/  @!P2 LDG.E.128 R48, desc[UR54][R98.64+0x20] ;  /* 0x000020366230a981 */ /* 0x000162000c1e1d00 */
[----:B------:R-:W-:-:S13]  /*8dd0*/  ISETP.GE.AND P2, PT, R222, R135, PT ;  /* 0x00000087de00720c */ /* 0x000fda0003f46270 */
[----:B------:R0:W5:Y:S04]  /*8de0*/  @!P2 LDG.E.128 R88, desc[UR54][R96.64+0x40] ;  /* 0x000040366058a981 */ /* 0x000168000c1e1d00 */
[----:B------:R0:W5:Y:S02]  /*8df0*/  @!P2 LDG.E.128 R52, desc[UR54][R98.64+0x40] ;  /* 0x000040366234a981 */ /* 0x000164000c1e1d00 */
.L_x_487:
[----:B------:R-:W-:Y:S05]  /*8e00*/  BSYNC B1 ;  /* 0x0000000000017941 */ /* 0x000fea0003800000 */
.L_x_486:
        /* <DEDUP_REMOVED lines=11> */
[----:B------:R-:W-:Y:S02]  /*8ec0*/  CS2R R64, SRZ ;  /* 0x0000000000407805 */ /* 0x000fe4000001ff00 */
[----:B------:R-:W-:-:S02]  /*8ed0*/  IADD3 R94, P2, P5, R106, R92, R11 ;  /* 0x0000005c6a5e7210 */ /* 0x000fc40007d5e00b */
[----:B------:R-:W-:Y:S02]  /*8ee0*/  CS2R R66, SRZ ;  /* 0x0000000000427805 */ /* 0x000fe4000001ff00 */
[----:B------:R-:W-:Y:S02]  /*8ef0*/  IADD3.X R100, R20, R100, R10, P2, P5 ;  /* 0x0000006414647210 */ /* 0x000fe400017ea40a */
[----:B------:R-:W-:-:S04]  /*8f00*/  IADD3 R92, P2, R93, UR4, RZ ;  /* 0x000000045d5c7c10 */ /* 0x000fc8000ff5e0ff */
[----:B------:R-:W-:Y:S01]  /*8f10*/  IADD3.X R93, R43, UR5, RZ, P2, !PT ;  /* 0x000000052b5d7c10 */ /* 0x000fe200097fe4ff */
[----:B------:R-:W-:Y:S02]  /*8f20*/  ULDC.64 UR4, c[0x0][0x3e0] ;  /* 0x0000f80000047ab9 */ /* 0x000fe40000000a00 */
[----:B------:R-:W-:-:S04]  /*8f30*/  IADD3 R94, P2, R94, UR4, RZ ;  /* 0x000000045e5e7c10 */ /* 0x000fc8000ff5e0ff */
[----:B------:R-:W-:Y:S02]  /*8f40*/  IADD3.X R95, R100, UR5, RZ, P2, !PT ;  /* 0x00000005645f7c10 */ /* 0x000fe400097fe4ff */
        /* <DEDUP_REMOVED lines=17> */
.L_x_489:
[----:B------:R-:W-:Y:S05]  /*9060*/  BSYNC B1 ;  /* 0x0000000000017941 */ /* 0x000fea0003800000 */
.L_x_488:
        /* <DEDUP_REMOVED lines=23> */
[----:B------:R-:W-:Y:S01]  /*91e0*/  IMAD.MOV.U32 R155, RZ, RZ, R86 ;  /* 0x000000ffff9b7224 */ /* 0x000fe200078e0056 */
[----:B------:R-:W-:Y:S06]  /*91f0*/  @!P2 BRA `(.L_x_490) ;  /* 0x000000000004a947 */ /* 0x000fec0003800000 */
[----:B------:R-:W-:Y:S01]  /*9200*/  BPT.TRAP 0x1 ;  /* 0x000000040000795c */ /* 0x000fe20000300000 */
.L_x_490:
[----:B------:R-:W-:Y:S01]  /*9210*/  IMAD R43, R19, 0x8, R18 ;  /* 0x00000008132b7824 */ /* 0x000fe200078e0212 */
[----:B------:R-:W-:Y:S01]  /*9220*/  SHF.L.U32 R100, R223, 0x1f, RZ ;  /* 0x0000001fdf647819 */ /* 0x000fe200000006ff */
[----:B------:R-:W1:Y:S01]  /*9230*/  LDC R156, c[0x0][0x2e4] ;  /* 0x0000b900ff9c7b82 */ /* 0x000e620000000800 */
[----:B------:R-:W-:Y:S02]  /*9240*/  BSSY B1, `(.L_x_491) ;  /* 0x0000004000017945 */ /* 0x000fe40003800000 */
[----:B------:R-:W2:Y:S05]  /*9250*/  SYNCS.PHASECHK.TRANS64.TRYWAIT P5, [R43+URZ+0x33490], R100 ;  /* 0x033490642b0075a7 */ /* 0x000eaa00080a017f */
[----:B------:R-:W3:Y:S01]  /*9260*/  LDC.64 R138, c[0x0][0x2f0] ;  /* 0x0000bc00ff8a7b82 */ /* 0x000ee20000000a00 */
[----:B--2---:R-:W-:Y:S05]  /*9270*/  @!P5 BRA `(.L_x_492) ;  /* 0x000002040050d947 */ /* 0x004fea0003800000 */
.L_x_748:
[----:B------:R-:W-:Y:S05]  /*9280*/  BSYNC B1 ;  /* 0x0000000000017941 */ /* 0x000fea0003800000 */
.L_x_491:
[----:B------:R-:W-:Y:S01]  /*9290*/  BSSY B1, `(.L_x_493) ;  /* 0x00002ec000017945 */ /* 0x000fe20003800000 */
[----:B-1----:R-:W-:Y:S01]  /*92a0*/  IADD3 R162, -R101, R156, RZ ;  /* 0x0000009c65a27210 */ /* 0x002fe20007ffe1ff */
[----:B------:R-:W-:Y:S02]  /*92b0*/  IMAD.MOV.U32 R141, RZ, RZ, R143 ;  /* 0x000000ffff8d7224 */ /* 0x000fe400078e008f */
[----:B------:R-:W-:Y:S05]  /*92c0*/  @P4 BRA `(.L_x_494) ;  /* 0x0000002c00a04947 */ /* 0x000fea0003800000 */
[----:B------:R-:W-:Y:S01]  /*92d0*/  ISETP.NE.AND P4, PT, R34, RZ, PT ;  /* 0x000000ff2200720c */ /* 0x000fe20003f85270 */
[-C--:B0--3--:R-:W-:Y:S01]  /*92e0*/  IMAD R92, R144, R138.reuse, RZ ;  /* 0x0000008a905c7224 */ /* 0x089fe200078e02ff */
[----:B------:R-:W-:Y:S01]  /*92f0*/  BSSY B2, `(.L_x_495) ;  /* 0x00000f4000027945 */ /* 0x000fe20003800000 */
[----:B------:R-:W-:-:S04]  /*9300*/  IMAD.WIDE.U32 R142, R220, R138, R140 ;  /* 0x0000008adc8e7225 */ /* 0x000fc800078e008c */
[----:B------:R-:W-:-:S04]  /*9310*/  IMAD R171, R220, R139, R92 ;  /* 0x0000008bdcab7224 */ /* 0x000fc800078e025c */
[----:B------:R-:W-:Y:S02]  /*9320*/  IMAD.IADD R171, R171, 0x1, R143 ;  /* 0x00000001abab7824 */ /* 0x000fe400078e028f */
[----:B------:R-:W-:Y:S05]  /*9330*/  @!P4 BRA `(.L_x_496) ;  /* 0x0000000c00bcc947 */ /* 0x000fea0003800000 */
[----:B------:R-:W-:Y:S01]  /*9340*/  SEL R92, R101, R162, !P0 ;  /* 0x000000a2655c7207 */ /* 0x000fe20004000000 */
[----:B------:R-:W-:Y:S01]  /*9350*/  BSSY B3, `(.L_x_497) ;  /* 0x00000e3000037945 */ /* 0x000fe20003800000 */
[----:B------:R-:W-:Y:S02]  /*9360*/  IADD3 R179, P4, P5, R120, R142, R25 ;  /* 0x0000008e78b37210 */ /* 0x000fe40007d9e019 */
[----:B------:R-:W-:Y:S02]  /*9370*/  SHF.R.S32.HI R93, RZ, 0x1f, R92 ;  /* 0x0000001fff5d7819 */ /* 0x000fe4000001145c */
[----:B------:R-:W-:Y:S02]  /*9380*/  IADD3.X R177, R0, R171, R30, P4, P5 ;  /* 0x000000ab00b17210 */ /* 0x000fe400027ea41e */
[----:B------:R-:W-:Y:S02]  /*9390*/  LEA.HI R92, R93, R92, RZ, 0x5 ;  /* 0x0000005c5d5c7211 */ /* 0x000fe400078f28ff */
[----:B------:R-:W-:-:S02]  /*93a0*/  ISETP.GE.AND P4, PT, R22, R135, PT ;  /* 0x000000871600720c */ /* 0x000fc40003f86270 */
[----:B------:R-:W-:-:S04]  /*93b0*/  LEA.HI.SX32 R92, R92, R21, 0x1b ;  /* 0x000000155c5c7211 */ /* 0x000fc800078fdaff */
[----:B------:R-:W-:Y:S01]  /*93c0*/  SHF.R.S32.HI R93, RZ, 0x1f, R92 ;  /* 0x0000001fff5d7819 */ /* 0x000fe2000001145c */
[----:B------:R-:W-:-:S03]  /*93d0*/  IMAD.SHL.U32 R180, R92, 0x10, RZ ;  /* 0x000000105cb47824 */ /* 0x000fc600078e00ff */
[----:B------:R-:W-:Y:S02]  /*93e0*/  LEA.HI R93, R93, R92, RZ, 0x2 ;  /* 0x0000005c5d5d7211 */ /* 0x000fe400078f10ff */
[----:B------:R-:W-:Y:S02]  /*93f0*/  LOP3.LUT R92, R224, 0x30, R180, 0xf8, !PT ;  /* 0x00000030e05c7812 */ /* 0x000fe400078ef8b4 */
[----:B------:R-:W-:Y:S02]  /*9400*/  SHF.R.S32.HI R93, RZ, 0x2, R93 ;  /* 0x00000002ff5d7819 */ /* 0x000fe4000001145d */
[----:B------:R-:W-:-:S03]  /*9410*/  LOP3.LUT R92, R92, R225, RZ, 0x3c, !PT ;  /* 0x000000e15c5c7212 */ /* 0x000fc600078e3cff */
[----:B------:R-:W-:-:S05]  /*9420*/  IMAD R93, R93, 0x2800, R226 ;  /* 0x000028005d5d7824 */ /* 0x000fca00078e02e2 */
[----:B------:R-:W-:Y:S01]  /*9430*/  IADD3 R92, R93, R92, RZ ;  /* 0x0000005c5d5c7210 */ /* 0x000fe20007ffe0ff */
[----:B------:R-:W-:-:S04]  /*9440*/  IMAD R93, R19, 0x7800, R137 ;  /* 0x00007800135d7824 */ /* 0x000fc800078e0289 */
[----:B------:R-:W-:Y:S02]  /*9450*/  IMAD R95, R19, 0x7800, R92 ;  /* 0x00007800135f7824 */ /* 0x000fe400078e025c */
[C---:B------:R-:W-:Y:S02]  /*9460*/  IMAD.IADD R93, R18.reuse, 0x1, R93 ;  /* 0x00000001125d7824 */ /* 0x040fe400078e025d */
[----:B------:R-:W-:-:S04]  /*9470*/  IMAD.IADD R96, R18, 0x1, R95 ;  /* 0x0000000112607824 */ /* 0x000fc800078e025f */
[----:B------:R-:W0:Y:S04]  /*9480*/  LDS.128 R92, [R93+0x24200] ;  /* 0x024200005d5c7984 */ /* 0x000e280000000c00 */
[----:B------:R-:W1:Y:S01]  /*9490*/  LDS.128 R96, [R96+0x24200] ;  /* 0x0242000060607984 */ /* 0x000e620000000c00 */
[----:B------:R-:W-:Y:S05]  /*94a0*/  @P4 BRA `(.L_x_498) ;  /* 0x0000000c00344947 */ /* 0x000fea0003800000 */
[----:B------:R-:W-:Y:S02]  /*94b0*/  F2FP.F16.E4M3.UNPACK_B R185, R181.H1 ;  /* 0x000000b5ffb9723e */ /* 0x000fe400030006ff */
[----:B-1----:R-:W-:Y:S02]  /*94c0*/  F2FP.F16.E4M3.UNPACK_B R58, R96.H1 ;  /* 0x00000060ff3a723e */ /* 0x002fe400030006ff */
[----:B0-----:R-:W-:Y:S01]  /*94d0*/  F2FP.F16.E4M3.UNPACK_B R44, R92.H1 ;  /* 0x0000005cff2c723e */ /* 0x001fe200030006ff */
[----:B------:R-:W-:Y:S01]  /*94e0*/  HADD2.F32 R187, -RZ, R185.H0_H0 ;  /* 0x200000b9ffbb7230 */ /* 0x000fe20000004100 */
[----:B------:R-:W-:Y:S01]  /*94f0*/  F2FP.F16.E4M3.UNPACK_B R182, R184.H1 ;  /* 0x000000b8ffb6723e */ /* 0x000fe200030006ff */
[----:B------:R-:W-:Y:S01]  /*9500*/  HADD2.F32 R46, -RZ, R58.H0_H0 ;  /* 0x2000003aff2e7230 */ /* 0x000fe20000004100 */
[----:B------:R-:W-:Y:S01]  /*9510*/  F2FP.F16.E4M3.UNPACK_B R191, R176.H1 ;  /* 0x000000b0ffbf723e */ /* 0x000fe200030006ff */
[----:B------:R-:W-:Y:S01]  /*9520*/  HADD2.F32 R56, -RZ, R44.H0_H0 ;  /* 0x2000002cff387230 */ /* 0x000fe20000004100 */
[----:B------:R-:W-:Y:S01]  /*9530*/  F2FP.F16.E4M3.UNPACK_B R193, R98.H1 ;  /* 0x00000062ffc1723e */ /* 0x000fe200030006ff */
[----:B------:R-:W-:-:S02]  /*9540*/  HADD2.F32 R183, -RZ, R182.H0_H0 ;  /* 0x200000b6ffb77230 */ /* 0x000fc40000004100 */
[-C--:B------:R-:W-:Y:S01]  /*9550*/  FMUL.FTZ R189, R46, R187.reuse ;  /* 0x000000bb2ebd7220 */ /* 0x080fe20000410000 */
[----:B------:R-:W-:Y:S02]  /*9560*/  HADD2.F32 R58, -RZ, R58.H1_H1 ;  /* 0x3000003aff3a7230 */ /* 0x000fe40000004100 */
[C---:B------:R-:W-:Y:S01]  /*9570*/  FMUL.FTZ R187, R56.reuse, R187 ;  /* 0x000000bb38bb7220 */ /* 0x040fe20000410000 */
[----:B------:R-:W-:Y:S02]  /*9580*/  HADD2.F32 R44, -RZ, R44.H1_H1 ;  /* 0x3000002cff2c7230 */ /* 0x000fe40000004100 */
[-C--:B------:R-:W-:Y:S01]  /*9590*/  FFMA.FTZ R56, R56, R183.reuse, -R189 ;  /* 0x000000b738387223 */ /* 0x080fe200000108bd */
[----:B------:R-:W-:Y:S01]  /*95a0*/  F2FP.F16.E4M3.UNPACK_B R192, R94.H1 ;  /* 0x0000005effc0723e */ /* 0x000fe200030006ff */
[----:B------:R-:W-:Y:S01]  /*95b0*/  FFMA.FTZ R46, R46, R183, R187 ;  /* 0x000000b72e2e7223 */ /* 0x000fe200000100bb */
[----:B------:R-:W-:Y:S01]  /*95c0*/  HADD2.F32 R183, -RZ, R185.H1_H1 ;  /* 0x300000b9ffb77230 */ /* 0x000fe20000004100 */
[----:B------:R-:W-:Y:S01]  /*95d0*/  F2FP.F16.E4M3.UNPACK_B R195, R178.H1 ;  /* 0x000000b2ffc3723e */ /* 0x000fe200030006ff */
[----:B------:R-:W-:Y:S01]  /*95e0*/  HADD2.F32 R185, -RZ, R182.H1_H1 ;  /* 0x300000b6ffb97230 */ /* 0x000fe20000004100 */
[----:B------:R-:W-:Y:S01]  /*95f0*/  F2FP.F16.E4M3.UNPACK_B R96, R96 ;  /* 0x00000060ff60723e */ /* 0x000fe200020006ff */
[----:B------:R-:W-:-:S02]  /*9600*/  HADD2.F32 R199, -RZ, R191.H0_H0 ;  /* 0x200000bfffc77230 */ /* 0x000fc40000004100 */
[-C--:B------:R-:W-:Y:S01]  /*9610*/  FMUL.FTZ R187, R58, R183.reuse ;  /* 0x000000b73abb7220 */ /* 0x080fe20000410000 */
[C---:B------:R-:W-:Y:S01]  /*9620*/  FMUL.FTZ R189, R44.reuse, R183 ;  /* 0x000000b72cbd7220 */ /* 0x040fe20000410000 */
[----:B------:R-:W-:Y:S01]  /*9630*/  HADD2.F32 R194, -RZ, R193.H0_H0 ;  /* 0x200000c1ffc27230 */ /* 0x000fe20000004100 */
[----:B------:R-:W-:Y:S01]  /*9640*/  F2FP.F16.E4M3.UNPACK_B R184, R184 ;  /* 0x000000b8ffb8723e */ /* 0x000fe200020006ff */
[-C--:B------:R-:W-:Y:S01]  /*9650*/  FFMA.FTZ R183, R44, R185.reuse, -R187 ;  /* 0x000000b92cb77223 */ /* 0x080fe200000108bb */
[----:B------:R-:W-:Y:S01]  /*9660*/  FFMA.FTZ R182, R58, R185, R189 ;  /* 0x000000b93ab67223 */ /* 0x000fe200000100bd */
[----:B------:R-:W-:Y:S01]  /*9670*/  HADD2.F32 R196, -RZ, R192.H0_H0 ;  /* 0x200000c0ffc47230 */ /* 0x000fe20000004100 */
[----:B------:R-:W-:Y:S01]  /*9680*/  F2FP.F16.E4M3.UNPACK_B R185, R181 ;  /* 0x000000b5ffb9723e */ /* 0x000fe200020006ff */
[----:B------:R-:W-:Y:S01]  /*9690*/  HADD2.F32 R197, -RZ, R195.H0_H0 ;  /* 0x200000c3ffc57230 */ /* 0x000fe20000004100 */
[----:B------:R-:W-:Y:S01]  /*96a0*/  F2FP.F16.E4M3.UNPACK_B R44, R92 ;  /* 0x0000005cff2c723e */ /* 0x000fe200020006ff */
[-C--:B------:R-:W-:Y:S01]  /*96b0*/  FMUL.FTZ R198, R194, R199.reuse ;  /* 0x000000c7c2c67220 */ /* 0x080fe20000410000 */
[----:B------:R-:W-:Y:S01]  /*96c0*/  FMUL.FTZ R199, R196, R199 ;  /* 0x000000c7c4c77220 */ /* 0x000fe20000410000 */
[----:B------:R-:W-:Y:S01]  /*96d0*/  HADD2.F32 R191, -RZ, R191.H1_H1 ;  /* 0x300000bfffbf7230 */ /* 0x000fe20000004100 */
[----:B------:R-:W-:Y:S01]  /*96e0*/  F2FP.F16.E4M3.UNPACK_B R176, R176 ;  /* 0x000000b0ffb0723e */ /* 0x000fe200020006ff */
[----:B------:R-:W-:-:S02]  /*96f0*/  HADD2.F32 R193, -RZ, R193.H1_H1 ;  /* 0x300000c1ffc17230 */ /* 0x000fc40000004100 */
[----:B------:R-:W-:Y:S01]  /*9700*/  FFMA.FTZ R199, R194, R197, R199 ;  /* 0x000000c5c2c77223 */ /* 0x000fe200000100c7 */
[----:B------:R-:W-:Y:S01]  /*9710*/  HADD2.F32 R187, -RZ, R185.H0_H0 ;  /* 0x200000b9ffbb7230 */ /* 0x000fe20000004100 */
[----:B------:R-:W-:Y:S01]  /*9720*/  F2FP.F16.E4M3.UNPACK_B R98, R98 ;  /* 0x00000062ff62723e */ /* 0x000fe200020006ff */
[----:B------:R-:W-:Y:S02]  /*9730*/  HADD2.F32 R92, -RZ, R96.H0_H0 ;  /* 0x20000060ff5c7230 */ /* 0x000fe40000004100 */
[----:B------:R-:W-:Y:S01]  /*9740*/  FMUL.FTZ R194, R193, R191 ;  /* 0x000000bfc1c27220 */ /* 0x000fe20000410000 */
[----:B------:R-:W-:Y:S01]  /*9750*/  HADD2.F32 R192, -RZ, R192.H1_H1 ;  /* 0x300000c0ffc07230 */ /* 0x000fe20000004100 */
[----:B------:R-:W-:Y:S01]  /*9760*/  F2FP.F16.E4M3.UNPACK_B R94, R94 ;  /* 0x0000005eff5e723e */ /* 0x000fe200020006ff */
[----:B------:R-:W-:Y:S02]  /*9770*/  HADD2.F32 R58, -RZ, R44.H0_H0 ;  /* 0x2000002cff3a7230 */ /* 0x000fe40000004100 */
[----:B------:R-:W-:Y:S01]  /*9780*/  FMUL.FTZ R189, R92, R187 ;  /* 0x000000bb5cbd7220 */ /* 0x000fe20000410000 */
[----:B------:R-:W-:-:S02]  /*9790*/  HADD2.F32 R195, -RZ, R195.H1_H1 ;  /* 0x300000c3ffc37230 */ /* 0x000fc40000004100 */
[----:B------:R-:W-:Y:S01]  /*97a0*/  FMUL.FTZ R191, R192, R191 ;  /* 0x000000bfc0bf7220 */ /* 0x000fe20000410000 */
[----:B------:R-:W-:Y:S02]  /*97b0*/  HADD2.F32 R181, -RZ, R184.H0_H0 ;  /* 0x200000b8ffb57230 */ /* 0x000fe40000004100 */
[----:B------:R-:W-:Y:S01]  /*97c0*/  FMUL.FTZ R187, R58, R187 ;  /* 0x000000bb3abb7220 */ /* 0x000fe20000410000 */
[----:B------:R-:W-:Y:S01]  /*97d0*/  FFMA.FTZ R198, R196, R197, -R198 ;  /* 0x000000c5c4c67223 */ /* 0x000fe200000108c6 */
[-C--:B------:R-:W-:Y:S01]  /*97e0*/  FFMA.FTZ R191, R193, R195.reuse, R191 ;  /* 0x000000c3c1bf7223 */ /* 0x080fe200000100bf */
[----:B------:R-:W-:Y:S01]  /*97f0*/  FFMA.FTZ R192, R192, R195, -R194 ;  /* 0x000000c3c0c07223 */ /* 0x000fe200000108c2 */
[-C--:B------:R-:W-:Y:S01]  /*9800*/  FFMA.FTZ R58, R58, R181.reuse, -R189 ;  /* 0x000000b53a3a7223 */ /* 0x080fe200000108bd */
[----:B------:R-:W-:Y:S01]  /*9810*/  FFMA.FTZ R92, R92, R181, R187 ;  /* 0x000000b55c5c7223 */ /* 0x000fe200000100bb */
[----:B------:R-:W-:Y:S01]  /*9820*/  F2FP.F16.E4M3.UNPACK_B R178, R178 ;  /* 0x000000b2ffb2723e */ /* 0x000fe200020006ff */
[----:B------:R-:W-:Y:S01]  /*9830*/  HADD2.F32 R197, -RZ, R176.H0_H0 ;  /* 0x200000b0ffc57230 */ /* 0x000fe20000004100 */
[----:B------:R-:W-:Y:S01]  /*9840*/  SHF.R.U32.HI R189, RZ, 0x8, R47 ;  /* 0x00000008ffbd7819 */ /* 0x000fe2000001162f */
[----:B------:R-:W-:Y:S01]  /*9850*/  HADD2.F32 R193, -RZ, R98.H0_H0 ;  /* 0x20000062ffc17230 */ /* 0x000fe20000004100 */
[----:B------:R-:W-:Y:S01]  /*9860*/  LOP3.LUT R188, R59, 0xff0000ff, RZ, 0xc0, !PT ;  /* 0xff0000ff3bbc7812 */ /* 0x000fe200078ec0ff */
[----:B------:R-:W-:Y:S01]  /*9870*/  HADD2.F32 R185, -RZ, R185.H1_H1 ;  /* 0x300000b9ffb97230 */ /* 0x000fe20000004100 */
[----:B------:R-:W-:Y:S01]  /*9880*/  LOP3.LUT R190, R45, 0xff0000ff, RZ, 0xc0, !PT ;  /* 0xff0000ff2dbe7812 */ /* 0x000fe200078ec0ff */
[----:B------:R-:W-:-:S02]  /*9890*/  HADD2.F32 R181, -RZ, R96.H1_H1 ;  /* 0x30000060ffb57230 */ /* 0x000fc40000004100 */
[----:B------:R-:W-:Y:S01]  /*98a0*/  FMUL.FTZ R196, R193, R197 ;  /* 0x000000c5c1c47220 */ /* 0x000fe20000410000 */
[----:B------:R-:W-:Y:S01]  /*98b0*/  HADD2.F32 R195, -RZ, R94.H0_H0 ;  /* 0x2000005effc37230 */ /* 0x000fe20000004100 */
[----:B------:R-:W-:Y:S01]  /*98c0*/  F2FP.SATFINITE.E4M3.F32.PACK_AB_MERGE_C R183, R183, R56, RZ ;  /* 0x00000038b7b7723e */ /* 0x000fe200048070ff */
[----:B------:R-:W-:Y:S02]  /*98d0*/  HADD2.F32 R44, -RZ, R44.H1_H1 ;  /* 0x3000002cff2c7230 */ /* 0x000fe40000004100 */
[----:B------:R-:W-:Y:S01]  /*98e0*/  FMUL.FTZ R187, R181, R185 ;  /* 0x000000b9b5bb7220 */ /* 0x000fe20000410000 */
[----:B------:R-:W-:Y:S02]  /*98f0*/  HADD2.F32 R184, -RZ, R184.H1_H1 ;  /* 0x300000b8ffb87230 */ /* 0x000fe40000004100 */
[----:B------:R-:W-:Y:S01]  /*9900*/  FMUL.FTZ R197, R195, R197 ;  /* 0x000000c5c3c57220 */ /* 0x000fe20000410000 */
[----:B------:R-:W-:Y:S02]  /*9910*/  HADD2.F32 R194, -RZ, R178.H0_H0 ;  /* 0x200000b2ffc27230 */ /* 0x000fe40000004100 */
[----:B------:R-:W-:Y:S01]  /*9920*/  FMUL.FTZ R186, R44, R185 ;  /* 0x000000b92cba7220 */ /* 0x000fe20000410000 */
[----:B------:R-:W-:-:S02]  /*9930*/  HADD2.F32 R176, -RZ, R176.H1_H1 ;  /* 0x300000b0ffb07230 */ /* 0x000fc40000004100 */
[----:B------:R-:W-:Y:S01]  /*9940*/  FFMA.FTZ R96, R44, R184, -R187 ;  /* 0x000000b82c607223 */ /* 0x000fe200000108bb */
[----:B------:R-:W-:Y:S02]  /*9950*/  HADD2.F32 R98, -RZ, R98.H1_H1 ;  /* 0x30000062ff627230 */ /* 0x000fe40000004100 */
[----:B------:R-:W-:Y:S01]  /*9960*/  FFMA.FTZ R197, R193, R194, R197 ;  /* 0x000000c2c1c57223 */ /* 0x000fe200000100c5 */
[----:B------:R-:W-:Y:S01]  /*9970*/  HADD2.F32 R94, -RZ, R94.H1_H1 ;  /* 0x3000005eff5e7230 */ /* 0x000fe20000004100 */
[----:B------:R-:W-:Y:S01]  /*9980*/  SHF.R.U32.HI R187, RZ, 0x8, R45 ;  /* 0x00000008ffbb7819 */ /* 0x000fe2000001162d */
[----:B------:R-:W-:Y:S02]  /*9990*/  HADD2.F32 R178, -RZ, R178.H1_H1 ;  /* 0x300000b2ffb27230 */ /* 0x000fe40000004100 */
[----:B------:R-:W-:Y:S01]  /*99a0*/  FMUL.FTZ R193, R98, R176 ;  /* 0x000000b062c17220 */ /* 0x000fe20000410000 */
[----:B------:R-:W-:Y:S01]  /*99b0*/  FFMA.FTZ R44, R181, R184, R186 ;  /* 0x000000b8b52c7223 */ /* 0x000fe200000100ba */
[--C-:B------:R-:W-:Y:S01]  /*99c0*/  SHF.R.U32.HI R184, RZ, 0x10, R57.reuse ;  /* 0x00000010ffb87819 */ /* 0x100fe20000011639 */
[C---:B------:R-:W-:Y:S01]  /*99d0*/  FMUL.FTZ R176, R94.reuse, R176 ;  /* 0x000000b05eb07220 */ /* 0x040fe20000410000 */
[----:B------:R-:W-:Y:S01]  /*99e0*/  SHF.R.U32.HI R181, RZ, 0x8, R57 ;  /* 0x00000008ffb57819 */ /* 0x000fe20000011639 */
[-C--:B------:R-:W-:Y:S01]  /*99f0*/  FFMA.FTZ R193, R94, R178.reuse, -R193 ;  /* 0x000000b25ec17223 */ /* 0x080fe200000108c1 */
[----:B------:R-:W-:Y:S01]  /*9a00*/  LOP3.LUT R186, R57, 0xff0000ff, RZ, 0xc0, !PT ;  /* 0xff0000ff39ba7812 */ /* 0x000fe200078ec0ff */
[----:B------:R-:W-:Y:S01]  /*9a10*/  IMAD.SHL.U32 R187, R187, 0x100, RZ ;  /* 0x00000100bbbb7824 */ /* 0x000fe200078e00ff */
[--C-:B------:R-:W-:Y:S01]  /*9a20*/  SHF.R.U32.HI R57, RZ, 0x10, R59.reuse ;  /* 0x00000010ff397819 */ /* 0x100fe2000001163b */
[----:B------:R-:W-:Y:S01]  /*9a30*/  IMAD.SHL.U32 R94, R189, 0x100, RZ ;  /* 0x00000100bd5e7824 */ /* 0x000fe200078e00ff */
[----:B------:R-:W-:Y:S01]  /*9a40*/  SHF.R.U32.HI R185, RZ, 0x8, R59 ;  /* 0x00000008ffb97819 */ /* 0x000fe2000001163b */
[----:B------:R-:W-:Y:S01]  /*9a50*/  IMAD.SHL.U32 R181, R181, 0x100, RZ ;  /* 0x00000100b5b57824 */ /* 0x000fe200078e00ff */
[----:B------:R-:W-:Y:S01]  /*9a60*/  SHF.R.U32.HI R59, RZ, 0x10, R45 ;  /* 0x00000010ff3b7819 */ /* 0x000fe2000001162d */
[----:B------:R-:W-:Y:S01]  /*9a70*/  FFMA.FTZ R176, R98, R178, R176 ;  /* 0x000000b262b07223 */ /* 0x000fe200000100b0 */
[----:B------:R-:W-:Y:S01]  /*9a80*/  SHF.R.U32.HI R45, RZ, 0x10, R47 ;  /* 0x00000010ff2d7819 */ /* 0x000fe2000001162f */
[----:B------:R-:W-:Y:S01]  /*9a90*/  FFMA.FTZ R196, R195, R194, -R196 ;  /* 0x000000c2c3c47223 */ /* 0x000fe200000108c4 */
[----:B------:R-:W-:Y:S01]  /*9aa0*/  LOP3.LUT R47, R47, 0xff0000ff, RZ, 0xc0, !PT ;  /* 0xff0000ff2f2f7812 */ /* 0x000fe200078ec0ff */
[----:B------:R-:W-:Y:S01]  /*9ab0*/  IMAD.U32 R59, R59, 0x10000, RZ ;  /* 0x000100003b3b7824 */ /* 0x000fe200078e00ff */
[----:B------:R-:W-:Y:S01]  /*9ac0*/  SHF.L.U32 R185, R185, 0x8, RZ ;  /* 0x00000008b9b97819 */ /* 0x000fe200000006ff */
[----:B------:R-:W-:Y:S01]  /*9ad0*/  IMAD.U32 R45, R45, 0x10000, RZ ;  /* 0x000100002d2d7824 */ /* 0x000fe200078e00ff */
[----:B------:R-:W-:-:S02]  /*9ae0*/  LOP3.LUT R190, R190, 0xff00, R187, 0xf8, !PT ;  /* 0x0000ff00bebe7812 */ /* 0x000fc400078ef8bb */
[----:B------:R-:W-:Y:S01]  /*9af0*/  LOP3.LUT R98, R47, 0xff00, R94, 0xf8, !PT ;  /* 0x0000ff002f627812 */ /* 0x000fe200078ef85e */
[----:B------:R-:W-:Y:S01]  /*9b00*/  IMAD.U32 R47, R184, 0x10000, RZ ;  /* 0x00010000b82f7824 */ /* 0x000fe200078e00ff */
[----:B------:R-:W-:Y:S02]  /*9b10*/  LOP3.LUT R186, R186, 0xff00, R181, 0xf8, !PT ;  /* 0x0000ff00baba7812 */ /* 0x000fe400078ef8b5 */
[----:B------:R-:W-:Y:S02]  /*9b20*/  LOP3.LUT R185, R188, 0xff00, R185, 0xf8, !PT ;  /* 0x0000ff00bcb97812 */ /* 0x000fe400078ef8b9 */
[----:B------:R-:W-:Y:S02]  /*9b30*/  SHF.L.U32 R94, R57, 0x10, RZ ;  /* 0x00000010395e7819 */ /* 0x000fe400000006ff */
[----:B------:R-:W-:Y:S02]  /*9b40*/  LOP3.LUT R59, R190, 0xff0000, R59, 0xf8, !PT ;  /* 0x00ff0000be3b7812 */ /* 0x000fe400078ef83b */
[----:B------:R-:W-:-:S02]  /*9b50*/  LOP3.LUT R57, R186, 0xff0000, R47, 0xf8, !PT ;  /* 0x00ff0000ba397812 */ /* 0x000fc400078ef82f */
[----:B------:R-:W-:Y:S02]  /*9b60*/  LOP3.LUT R47, R185, 0xff0000, R94, 0xf8, !PT ;  /* 0x00ff0000b92f7812 */ /* 0x000fe400078ef85e */
[----:B------:R-:W-:Y:S02]  /*9b70*/  F2FP.SATFINITE.E4M3.F32.PACK_AB_MERGE_C R185, R182, R46, RZ ;  /* 0x0000002eb6b9723e */ /* 0x000fe400048070ff */
[----:B------:R-:W-:Y:S02]  /*9b80*/  F2FP.F16.E4M3.UNPACK_B R56, R97 ;  /* 0x00000061ff38723e */ /* 0x000fe400020006ff */
[----:B------:R-:W-:Y:S02]  /*9b90*/  F2FP.F16.E4M3.UNPACK_B R178, R59 ;  /* 0x0000003bffb2723e */ /* 0x000fe400020006ff */
[----:B------:R-:W-:Y:S02]  /*9ba0*/  F2FP.F16.E4M3.UNPACK_B R181, R93 ;  /* 0x0000005dffb5723e */ /* 0x000fe400020006ff */
[----:B------:R-:W-:-:S02]  /*9bb0*/  F2FP.SATFINITE.E4M3.F32.PACK_AB_MERGE_C R58, R96, R58, R183 ;  /* 0x0000003a603a723e */ /* 0x000fc400048070b7 */
[----:B------:R-:W-:Y:S01]  /*9bc0*/  F2FP.SATFINITE.E4M3.F32.PACK_AB_MERGE_C R96, R44, R92, R185 ;  /* 0x0000005c2c60723e */ /* 0x000fe200048070b9 */
[----:B------:R-:W-:Y:S01]  /*9bd0*/  HADD2.F32 R44, -RZ, R56.H0_H0 ;  /* 0x20000038ff2c7230 */ /* 0x000fe20000004100 */
[----:B------:R-:W-:Y:S01]  /*9be0*/  F2FP.F16.E4M3.UNPACK_B R182, R57 ;  /* 0x00000039ffb6723e */ /* 0x000fe200020006ff */
[----:B------:R-:W-:Y:S01]  /*9bf0*/  HADD2.F32 R185, -RZ, R178.H0_H0 ;  /* 0x200000b2ffb97230 */ /* 0x000fe20000004100 */
[----:B------:R-:W-:Y:S01]  /*9c00*/  LOP3.LUT R45, R98, 0xff0000, R45, 0xf8, !PT ;  /* 0x00ff0000622d7812 */ /* 0x000fe200078ef82d */
[----:B------:R-:W-:Y:S01]  /*9c10*/  HADD2.F32 R46, -RZ, R181.H0_H0 ;  /* 0x200000b5ff2e7230 */ /* 0x000fe20000004100 */
[----:B------:R-:W-:Y:S01]  /*9c20*/  F2FP.SATFINITE.E4M3.F32.PACK_AB_MERGE_C R98, R191, R199, RZ ;  /* 0x000000c7bf62723e */ /* 0x000fe200048070ff */
[----:B------:R-:W-:Y:S02]  /*9c30*/  HADD2.F32 R92, -RZ, R56.H1_H1 ;  /* 0x30000038ff5c7230 */ /* 0x000fe40000004100 */
[----:B------:R-:W-:Y:S01]  /*9c40*/  FMUL.FTZ R187, R44, R185 ;  /* 0x000000b92cbb7220 */ /* 0x000fe20000410000 */
[----:B------:R-:W-:-:S02]  /*9c50*/  HADD2.F32 R183, -RZ, R182.H0_H0 ;  /* 0x200000b6ffb77230 */ /* 0x000fc40000004100 */
[C---:B------:R-:W-:Y:S01]  /*9c60*/  FMUL.FTZ R185, R46.reuse, R185 ;  /* 0x000000b92eb97220 */ /* 0x040fe20000410000 */
[----:B------:R-:W-:Y:S01]  /*9c70*/  HADD2.F32 R181, -RZ, R181.H1_H1 ;  /* 0x300000b5ffb57230 */ /* 0x000fe20000004100 */
[----:B------:R-:W-:Y:S01]  /*9c80*/  F2FP.F16.E4M3.UNPACK_B R97, R97.H1 ;  /* 0x00000061ff61723e */ /* 0x000fe200030006ff */
[----:B------:R-:W-:Y:S01]  /*9c90*/  HADD2.F32 R56, -RZ, R178.H1_H1 ;  /* 0x300000b2ff387230 */ /* 0x000fe20000004100 */
[----:B------:R-:W-:Y:S01]  /*9ca0*/  F2FP.F16.E4M3.UNPACK_B R93, R93.H1 ;  /* 0x0000005dff5d723e */ /* 0x000fe200030006ff */
[----:B------:R-:W-:Y:S01]  /*9cb0*/  FFMA.FTZ R46, R46, R183, -R187 ;  /* 0x000000b72e2e7223 */ /* 0x000fe200000108bb */
[----:B------:R-:W-:Y:S01]  /*9cc0*/  F2FP.F16.E4M3.UNPACK_B R184, R59.H1 ;  /* 0x0000003bffb8723e */ /* 0x000fe200030006ff */
[----:B------:R-:W-:Y:S01]  /*9cd0*/  FFMA.FTZ R44, R44, R183, R185 ;  /* 0x000000b72c2c7223 */ /* 0x000fe200000100b9 */
[----:B------:R-:W-:Y:S01]  /*9ce0*/  F2FP.SATFINITE.E4M3.F32.PACK_AB_MERGE_C R98, R176, R197, R98 ;  /* 0x000000c5b062723e */ /* 0x000fe20004807062 */
[----:B------:R-:W-:Y:S02]  /*9cf0*/  HADD2.F32 R182, -RZ, R182.H1_H1 ;  /* 0x300000b6ffb67230 */ /* 0x000fe40000004100 */
[-C--:B------:R-:W-:Y:S01]  /*9d00*/  FMUL.FTZ R186, R92, R56.reuse ;  /* 0x000000385cba7220 */ /* 0x080fe20000410000 */
[----:B------:R-:W-:Y:S01]  /*9d10*/  FMUL.FTZ R59, R181, R56 ;  /* 0x00000038b53b7220 */ /* 0x000fe20000410000 */
[----:B------:R-:W-:Y:S01]  /*9d20*/  HADD2.F32 R176, -RZ, R97.H0_H0 ;  /* 0x20000061ffb07230 */ /* 0x000fe20000004100 */
[----:B------:R-:W-:Y:S01]  /*9d30*/  F2FP.F16.E4M3.UNPACK_B R178, R57.H1 ;  /* 0x00000039ffb2723e */ /* 0x000fe200030006ff */
[----:B------:R-:W-:-:S02]  /*9d40*/  HADD2.F32 R183, -RZ, R184.H0_H0 ;  /* 0x200000b8ffb77230 */ /* 0x000fc40000004100 */
[-C--:B------:R-:W-:Y:S01]  /*9d50*/  FFMA.FTZ R57, R181, R182.reuse, -R186 ;  /* 0x000000b6b5397223 */ /* 0x080fe200000108ba */
[----:B------:R-:W-:Y:S02]  /*9d60*/  HADD2.F32 R56, -RZ, R93.H0_H0 ;  /* 0x2000005dff387230 */ /* 0x000fe40000004100 */
[----:B------:R-:W-:Y:S01]  /*9d70*/  FFMA.FTZ R59, R92, R182, R59 ;  /* 0x000000b65c3b7223 */ /* 0x000fe2000001003b */
[----:B------:R-:W-:Y:S02]  /*9d80*/  HADD2.F32 R181, -RZ, R178.H0_H0 ;  /* 0x200000b2ffb57230 */ /* 0x000fe40000004100 */
[-C--:B------:R-:W-:Y:S01]  /*9d90*/  FMUL.FTZ R185, R176, R183.reuse ;  /* 0x000000b7b0b97220 */ /* 0x080fe20000410000 */
[----:B------:R-:W-:Y:S02]  /*9da0*/  HADD2.F32 R184, -RZ, R184.H1_H1 ;  /* 0x300000b8ffb87230 */ /* 0x000fe40000004100 */
[----:B------:R-:W-:Y:S01]  /*9db0*/  FMUL.FTZ R187, R56, R183 ;  /* 0x000000b738bb7220 */ /* 0x000fe20000410000 */
[----:B------:R-:W-:Y:S01]  /*9dc0*/  HADD2.F32 R183, -RZ, R97.H1_H1 ;  /* 0x30000061ffb77230 */ /* 0x000fe20000004100 */
[----:B------:R-:W-:Y:S01]  /*9dd0*/  F2FP.F16.E4M3.UNPACK_B R97, R45 ;  /* 0x0000002dff61723e */ /* 0x000fe200020006ff */
[----:B------:R-:W-:-:S02]  /*9de0*/  HADD2.F32 R93, -RZ, R93.H1_H1 ;  /* 0x3000005dff5d7230 */ /* 0x000fc40000004100 */
[----:B------:R-:W-:Y:S01]  /*9df0*/  FFMA.FTZ R92, R176, R181, R187 ;  /* 0x000000b5b05c7223 */ /* 0x000fe200000100bb */
[----:B------:R-:W-:Y:S02]  /*9e00*/  HADD2.F32 R182, -RZ, R178.H1_H1 ;  /* 0x300000b2ffb67230 */ /* 0x000fe40000004100 */
[-C--:B------:R-:W-:Y:S01]  /*9e10*/  FMUL.FTZ R176, R183, R184.reuse ;  /* 0x000000b8b7b07220 */ /* 0x080fe20000410000 */
[----:B------:R-:W-:Y:S01]  /*9e20*/  F2FP.F16.E4M3.UNPACK_B R178, R99 ;  /* 0x00000063ffb2723e */ /* 0x000fe200020006ff */
[----:B------:R-:W-:Y:S01]  /*9e30*/  FFMA.FTZ R56, R56, R181, -R185 ;  /* 0x000000b538387223 */ /* 0x000fe200000108b9 */
[C---:B------:R-:W-:Y:S01]  /*9e40*/  FMUL.FTZ R184, R93.reuse, R184 ;  /* 0x000000b85db87220 */ /* 0x040fe20000410000 */
[----:B------:R-:W-:Y:S01]  /*9e50*/  FFMA.FTZ R181, R93, R182, -R176 ;  /* 0x000000b65db57223 */ /* 0x000fe200000108b0 */
[----:B------:R-:W-:Y:S01]  /*9e60*/  F2FP.F16.E4M3.UNPACK_B R176, R95 ;  /* 0x0000005fffb0723e */ /* 0x000fe200020006ff */
[----:B------:R-:W-:Y:S01]  /*9e70*/  HADD2.F32 R185, -RZ, R178.H0_H0 ;  /* 0x200000b2ffb97230 */ /* 0x000fe20000004100 */
[----:B------:R-:W-:Y:S01]  /*9e80*/  F2FP.F16.E4M3.UNPACK_B R93, R47 ;  /* 0x0000002fff5d723e */ /* 0x000fe200020006ff */
[----:B------:R-:W-:-:S02]  /*9e90*/  HADD2.F32 R186, -RZ, R97.H0_H0 ;  /* 0x20000061ffba7230 */ /* 0x000fc40000004100 */
[----:B------:R-:W-:Y:S01]  /*9ea0*/  FFMA.FTZ R183, R183, R182, R184 ;  /* 0x000000b6b7b77223 */ /* 0x000fe200000100b8 */
[----:B------:R-:W-:Y:S01]  /*9eb0*/  HADD2.F32 R184, -RZ, R176.H0_H0 ;  /* 0x200000b0ffb87230 */ /* 0x000fe20000004100 */
[----:B------:R-:W-:Y:S01]  /*9ec0*/  F2FP.F16.E4M3.UNPACK_B R182, R45.H1 ;  /* 0x0000002dffb6723e */ /* 0x000fe200030006ff */
[----:B------:R-:W-:Y:S02]  /*9ed0*/  HADD2.F32 R188, -RZ, R93.H0_H0 ;  /* 0x2000005dffbc7230 */ /* 0x000fe40000004100 */
[CC--:B------:R-:W-:Y:S01]  /*9ee0*/  FMUL.FTZ R187, R185.reuse, R186.reuse ;  /* 0x000000bab9bb7220 */ /* 0x0c0fe20000410000 */
[----:B------:R-:W-:Y:S01]  /*9ef0*/  F2FP.F16.E4M3.UNPACK_B R99, R99.H1 ;  /* 0x00000063ff63723e */ /* 0x000fe200030006ff */
[C---:B------:R-:W-:Y:S01]  /*9f00*/  FMUL.FTZ R190, R184.reuse, R186 ;  /* 0x000000bab8be7220 */ /* 0x040fe20000410000 */
[----:B------:R-:W-:Y:S02]  /*9f10*/  HADD2.F32 R189, -RZ, R182.H0_H0 ;  /* 0x200000b6ffbd7230 */ /* 0x000fe40000004100 */
[-C--:B------:R-:W-:Y:S01]  /*9f20*/  FFMA.FTZ R45, R184, R188.reuse, -R187 ;  /* 0x000000bcb82d7223 */ /* 0x080fe200000108bb */
[----:B------:R-:W-:Y:S01]  /*9f30*/  F2FP.F16.E4M3.UNPACK_B R184, R95.H1 ;  /* 0x0000005fffb8723e */ /* 0x000fe200030006ff */
[--C-:B------:R-:W-:Y:S01]  /*9f40*/  HADD2.F32 R186, -RZ, R99.reuse.H0_H0 ;  /* 0x20000063ffba7230 */ /* 0x100fe20000004100 */
[----:B------:R-:W-:Y:S01]  /*9f50*/  F2FP.F16.E4M3.UNPACK_B R187, R47.H1 ;  /* 0x0000002fffbb723e */ /* 0x000fe200030006ff */
[----:B------:R-:W-:Y:S01]  /*9f60*/  FFMA.FTZ R47, R185, R188, R190 ;  /* 0x000000bcb92f7223 */ /* 0x000fe200000100be */
[----:B------:R-:W-:Y:S01]  /*9f70*/  HADD2.F32 R185, -RZ, R99.H1_H1 ;  /* 0x30000063ffb97230 */ /* 0x000fe20000004100 */
[----:B------:R-:W-:Y:S01]  /*9f80*/  F2FP.SATFINITE.E4M3.F32.PACK_AB_MERGE_C R92, R183, R92, RZ ;  /* 0x0000005cb75c723e */ /* 0x000fe200048070ff */
[----:B------:R-:W-:-:S02]  /*9f90*/  HADD2.F32 R95, -RZ, R184.H0_H0 ;  /* 0x200000b8ff5f7230 */ /* 0x000fc40000004100 */
[-C--:B------:R-:W-:Y:S01]  /*9fa0*/  FMUL.FTZ R190, R186, R189.reuse ;  /* 0x000000bdbabe7220 */ /* 0x080fe20000410000 */
[--C-:B------:R-:W-:Y:S01]  /*9fb0*/  HADD2.F32 R188, -RZ, R187.reuse.H0_H0 ;  /* 0x200000bbffbc7230 */ /* 0x100fe20000004100 */
[----:B------:R-:W-:Y:S01]  /*9fc0*/  F2FP.SATFINITE.E4M3.F32.PACK_AB_MERGE_C R94, R192, R198, RZ ;  /* 0x000000c6c05e723e */ /* 0x000fe200048070ff */
[----:B------:R-:W-:Y:S02]  /*9fd0*/  HADD2.F32 R182, -RZ, R182.H1_H1 ;  /* 0x300000b6ffb67230 */ /* 0x000fe40000004100 */
[C---:B------:R-:W-:Y:S01]  /*9fe0*/  FMUL.FTZ R189, R95.reuse, R189 ;  /* 0x000000bd5fbd7220 */ /* 0x040fe20000410000 */
[----:B------:R-:W-:Y:S02]  /*9ff0*/  HADD2.F32 R184, -RZ, R184.H1_H1 ;  /* 0x300000b8ffb87230 */ /* 0x000fe40000004100 */
[-C--:B------:R-:W-:Y:S01]  /*a000*/  FFMA.FTZ R95, R95, R188.reuse, -R190 ;  /* 0x000000bc5f5f7223 */ /* 0x080fe200000108be */
[----:B------:R-:W-:Y:S02]  /*a010*/  HADD2.F32 R187, -RZ, R187.H1_H1 ;  /* 0x300000bbffbb7230 */ /* 0x000fe40000004100 */
[----:B------:R-:W-:Y:S01]  /*a020*/  FFMA.FTZ R99, R186, R188, R189 ;  /* 0x000000bcba637223 */ /* 0x000fe200000100bd */
[-C--:B------:R-:W-:Y:S01]  /*a030*/  FMUL.FTZ R189, R185, R182.reuse ;  /* 0x000000b6b9bd7220 */ /* 0x080fe20000410000 */
[----:B------:R-:W-:Y:S01]  /*a040*/  FMUL.FTZ R182, R184, R182 ;  /* 0x000000b6b8b67220 */ /* 0x000fe20000410000 */
[----:B------:R-:W-:Y:S01]  /*a050*/  HADD2.F32 R178, -RZ, R178.H1_H1 ;  /* 0x300000b2ffb27230 */ /* 0x000fe20000004100 */
[----:B------:R-:W-:Y:S01]  /*a060*/  F2FP.SATFINITE.E4M3.F32.PACK_AB_MERGE_C R56, R181, R56, RZ ;  /* 0x00000038b538723e */ /* 0x000fe200048070ff */
[----:B------:R-:W-:-:S02]  /*a070*/  HADD2.F32 R97, -RZ, R97.H1_H1 ;  /* 0x30000061ff617230 */ /* 0x000fc40000004100 */
[-C--:B------:R-:W-:Y:S01]  /*a080*/  FFMA.FTZ R182, R185, R187.reuse, R182 ;  /* 0x000000bbb9b67223 */ /* 0x080fe200000100b6 */
[----:B------:R-:W-:Y:S02]  /*a090*/  HADD2.F32 R176, -RZ, R176.H1_H1 ;  /* 0x300000b0ffb07230 */ /* 0x000fe40000004100 */
[----:B------:R-:W-:Y:S01]  /*a0a0*/  FFMA.FTZ R184, R184, R187, -R189 ;  /* 0x000000bbb8b87223 */ /* 0x000fe200000108bd */
[----:B------:R-:W-:Y:S02]  /*a0b0*/  HADD2.F32 R93, -RZ, R93.H1_H1 ;  /* 0x3000005dff5d7230 */ /* 0x000fe40000004100 */
[----:B------:R-:W-:Y:S01]  /*a0c0*/  FMUL.FTZ R185, R178, R97 ;  /* 0x00000061b2b97220 */ /* 0x000fe20000410000 */
[----:B------:R-:W-:Y:S01]  /*a0d0*/  F2FP.SATFINITE.E4M3.F32.PACK_AB_MERGE_C R99, R182, R99, RZ ;  /* 0x00000063b663723e */ /* 0x000fe200048070ff */
[----:B------:R-:W-:Y:S01]  /*a0e0*/  FMUL.FTZ R97, R176, R97 ;  /* 0x00000061b0617220 */ /* 0x000fe20000410000 */
[----:B------:R-:W-:Y:S01]  /*a0f0*/  F2FP.SATFINITE.E4M3.F32.PACK_AB_MERGE_C R95, R184, R95, RZ ;  /* 0x0000005fb85f723e */ /* 0x000fe200048070ff */
[-C--:B------:R-:W-:Y:S01]  /*a100*/  FFMA.FTZ R176, R176, R93.reuse, -R185 ;  /* 0x0000005db0b07223 */ /* 0x080fe200000108b9 */
[----:B------:R-:W-:Y:S01]  /*a110*/  F2FP.SATFINITE.E4M3.F32.PACK_AB_MERGE_C R94, R193, R196, R94 ;  /* 0x000000c4c15e723e */ /* 0x000fe2000480705e */
[----:B------:R-:W-:Y:S01]  /*a120*/  FFMA.FTZ R178, R178, R93, R97 ;  /* 0x0000005db2b27223 */ /* 0x000fe20000010061 */
[----:B------:R-:W-:Y:S01]  /*a130*/  F2FP.SATFINITE.E4M3.F32.PACK_AB_MERGE_C R97, R59, R44, R92 ;  /* 0x0000002c3b61723e */ /* 0x000fe2000480705c */
[----:B------:R-:W-:Y:S01]  /*a140*/  IMAD.MOV.U32 R92, RZ, RZ, R58 ;  /* 0x000000ffff5c7224 */ /* 0x000fe200078e003a */
[----:B------:R-:W-:-:S02]  /*a150*/  F2FP.SATFINITE.E4M3.F32.PACK_AB_MERGE_C R93, R57, R46, R56 ;  /* 0x0000002e395d723e */ /* 0x000fc40004807038 */
[----:B------:R-:W-:Y:S02]  /*a160*/  F2FP.SATFINITE.E4M3.F32.PACK_AB_MERGE_C R95, R176, R45, R95 ;  /* 0x0000002db05f723e */ /* 0x000fe4000480705f */
[----:B------:R-:W-:-:S07]  /*a170*/  F2FP.SATFINITE.E4M3.F32.PACK_AB_MERGE_C R99, R178, R47, R99 ;  /* 0x0000002fb263723e */ /* 0x000fce0004807063 */
.L_x_498:
[----:B------:R-:W-:Y:S05]  /*a180*/  BSYNC B3 ;  /* 0x0000000000037941 */ /* 0x000fea0003800000 */
.L_x_497:
[----:B------:R-:W-:-:S13]  /*a190*/  ISETP.GE.AND P4, PT, R180, R156, PT ;  /* 0x0000009cb400720c */ /* 0x000fda0003f86270 */
[--C-:B------:R-:W-:Y:S02]  /*a1a0*/  @!P4 SHF.R.S32.HI R44, RZ, 0x1f, R180.reuse ;  /* 0x0000001fff2cc819 */ /* 0x100fe400000114b4 */
[----:B------:R-:W-:-:S04]  /*a1b0*/  @!P4 IADD3 R47, P5, P6, R120, R142, R180 ;  /* 0x0000008e782fc210 */ /* 0x000fc80007ebe0b4 */
[----:B------:R-:W-:Y:S02]  /*a1c0*/  @!P4 IADD3.X R56, R0, R171, R44, P5, P6 ;  /* 0x000000ab0038c210 */ /* 0x000fe40002fec42c */
[----:B------:R-:W-:-:S04]  /*a1d0*/  IADD3 R44, P5, R179, R126, RZ ;  /* 0x0000007eb32c7210 */ /* 0x000fc80007fbe0ff */
[----:B------:R-:W-:Y:S02]  /*a1e0*/  IADD3.X R45, R177, R127, RZ, P5, !PT ;  /* 0x0000007fb12d7210 */ /* 0x000fe40002ffe4ff */
[----:B------:R-:W-:-:S03]  /*a1f0*/  @!P4 IADD3 R46, P5, R47, R126, RZ ;  /* 0x0000007e2f2ec210 */ /* 0x000fc60007fbe0ff */
[----:B0-----:R0:W-:Y:S02]  /*a200*/  STG.E.128 desc[UR54][R44.64], R92 ;  /* 0x0000005c2c007986 */ /* 0x0011e4000c101d36 */
[----:B------:R-:W-:-:S05]  /*a210*/  @!P4 IMAD.X R47, R56, 0x1, R127, P5 ;  /* 0x00000001382fc824 */ /* 0x000fca00028e067f */
[----:B-1----:R0:W-:Y:S03]  /*a220*/  @!P4 STG.E.128 desc[UR54][R46.64], R96 ;  /* 0x000000602e00c986 */ /* 0x0021e6000c101d36 */
.L_x_496:
[----:B------:R-:W-:Y:S05]  /*a230*/  BSYNC B2 ;  /* 0x0000000000027941 */ /* 0x000fea0003800000 */
.L_x_495:
[----:B------:R-:W-:Y:S01]  /*a240*/  ISETP.NE.AND P4, PT, R35, RZ, PT ;  /* 0x000000ff2300720c */ /* 0x000fe20003f85270 */
[----:B------:R-:W-:-:S12]  /*a250*/  BSSY B2, `(.L_x_499) ;  /* 0x00000f5000027945 */ /* 0x000fd80003800000 */
[----:B------:R-:W-:Y:S05]  /*a260*/  @!P4 BRA `(.L_x_500) ;  /* 0x0000000c00ccc947 */ /* 0x000fea0003800000 */
[----:B0-----:R-:W-:Y:S01]  /*a270*/  SEL R44, R101, R162, !P1 ;  /* 0x000000a2652c7207 */ /* 0x001fe20004800000 */
        /* <DEDUP_REMOVED lines=9> */
[----:B------:R-:W-:-:S04]  /*a310*/  LEA.HI R44, R44, R45, RZ, 0x2 ;  /* 0x0000002d2c2c7211 */ /* 0x000fc800078f10ff */
[----:B------:R-:W-:Y:S02]  /*a320*/  SHF.R.S32.HI R45, RZ, 0x2, R44 ;  /* 0x00000002ff2d7819 */ /* 0x000fe4000001142c */
[----:B------:R-:W-:-:S03]  /*a330*/  LOP3.LUT R44, R224, 0x30, R95, 0xf8, !PT ;  /* 0x00000030e02c7812 */ /* 0x000fc600078ef85f */
[----:B------:R-:W-:Y:S01]  /*a340*/  IMAD R45, R45, 0x2800, R226 ;  /* 0x000028002d2d7824 */ /* 0x000fe200078e02e2 */
[----:B------:R-:W-:-:S05]  /*a350*/  LOP3.LUT R44, R44, R225, RZ, 0x3c, !PT ;  /* 0x000000e12c2c7212 */ /* 0x000fca00078e3cff */
[----:B------:R-:W-:Y:S02]  /*a360*/  IMAD.IADD R44, R45, 0x1, R44 ;  /* 0x000000012d2c7824 */ /* 0x000fe400078e022c */
[C---:B------:R-:W-:Y:S02]  /*a370*/  IMAD R45, R19.reuse, 0x7800, R136 ;  /* 0x00007800132d7824 */ /* 0x040fe400078e0288 */
[----:B------:R-:W-:-:S03]  /*a380*/  IMAD R47, R19, 0x7800, R44 ;  /* 0x00007800132f7824 */ /* 0x000fc600078e022c */
[C---:B------:R-:W-:Y:S01]  /*a390*/  IADD3 R45, R18.reuse, R45, RZ ;  /* 0x0000002d122d7210 */ /* 0x040fe20007ffe0ff */
[----:B------:R-:W-:-:S05]  /*a3a0*/  IMAD.IADD R56, R18, 0x1, R47 ;  /* 0x0000000112387824 */ /* 0x000fca00078e022f */
[----:B------:R-:W0:Y:S04]  /*a3b0*/  LDS.128 R44, [R45+0x24200] ;  /* 0x024200002d2c7984 */ /* 0x000e280000000c00 */
[----:B------:R-:W1:Y:S01]  /*a3c0*/  LDS.128 R56, [R56+0x24200] ;  /* 0x0242000038387984 */ /* 0x000e620000000c00 */
[----:B------:R-:W-:Y:S05]  /*a3d0*/  @P4 BRA `(.L_x_502) ;  /* 0x0000000c00444947 */ /* 0x000fea0003800000 */
[----:B------:R-:W-:Y:S01]  /*a3e0*/  SHF.R.U32.HI R178, RZ, 0x8, R61 ;  /* 0x00000008ffb27819 */ /* 0x000fe2000001163d */
[----:B0-----:R-:W-:Y:S01]  /*a3f0*/  IMAD.MOV.U32 R60, RZ, RZ, R44 ;  /* 0x000000ffff3c7224 */ /* 0x001fe200078e002c */
[--C-:B------:R-:W-:Y:S02]  /*a400*/  SHF.R.U32.HI R177, RZ, 0x8, R51.reuse ;  /* 0x00000008ffb17819 */ /* 0x100fe40000011633 */
[----:B------:R-:W-:Y:S02]  /*a410*/  LOP3.LUT R96, R51, 0xff0000ff, RZ, 0xc0, !PT ;  /* 0xff0000ff33607812 */ /* 0x000fe400078ec0ff */
[----:B------:R-:W-:Y:S02]  /*a420*/  SHF.R.U32.HI R50, RZ, 0x10, R51 ;  /* 0x00000010ff327819 */ /* 0x000fe40000011633 */
[----:B------:R-:W-:Y:S02]  /*a430*/  LOP3.LUT R48, R61, 0xff0000ff, RZ, 0xc0, !PT ;  /* 0xff0000ff3d307812 */ /* 0x000fe400078ec0ff */
[----:B------:R-:W-:Y:S01]  /*a440*/  SHF.R.U32.HI R176, RZ, 0x10, R61 ;  /* 0x00000010ffb07819 */ /* 0x000fe2000001163d */
[----:B-1----:R-:W-:Y:S01]  /*a450*/  IMAD.MOV.U32 R61, RZ, RZ, R56 ;  /* 0x000000ffff3d7224 */ /* 0x002fe200078e0038 */
[----:B------:R-:W-:Y:S01]  /*a460*/  SHF.L.U32 R51, R178, 0x8, RZ ;  /* 0x00000008b2337819 */ /* 0x000fe200000006ff */
[----:B------:R-:W-:Y:S01]  /*a470*/  IMAD.MOV.U32 R56, RZ, RZ, R46 ;  /* 0x000000ffff387224 */ /* 0x000fe200078e002e */
[----:B------:R-:W-:-:S02]  /*a480*/  SHF.R.U32.HI R99, RZ, 0x8, R63 ;  /* 0x00000008ff637819 */ /* 0x000fc4000001163f */
[----:B------:R-:W-:Y:S01]  /*a490*/  LOP3.LUT R48, R48, 0xff00, R51, 0xf8, !PT ;  /* 0x0000ff0030307812 */ /* 0x000fe200078ef833 */
[----:B------:R-:W-:Y:S01]  /*a4a0*/  IMAD.U32 R51, R176, 0x10000, RZ ;  /* 0x00010000b0337824 */ /* 0x000fe200078e00ff */
[----:B------:R-:W-:Y:S02]  /*a4b0*/  LOP3.LUT R62, R63, 0xff0000ff, RZ, 0xc0, !PT ;  /* 0xff0000ff3f3e7812 */ /* 0x000fe400078ec0ff */
[----:B------:R-:W-:Y:S01]  /*a4c0*/  SHF.R.U32.HI R98, RZ, 0x10, R63 ;  /* 0x00000010ff627819 */ /* 0x000fe2000001163f */
[----:B------:R-:W-:Y:S01]  /*a4d0*/  IMAD.SHL.U32 R63, R99, 0x100, RZ ;  /* 0x00000100633f7824 */ /* 0x000fe200078e00ff */
[----:B------:R-:W-:Y:S02]  /*a4e0*/  SHF.R.U32.HI R97, RZ, 0x8, R49 ;  /* 0x00000008ff617819 */ /* 0x000fe40000011631 */
[----:B------:R-:W-:Y:S01]  /*a4f0*/  LOP3.LUT R48, R48, 0xff0000, R51, 0xf8, !PT ;  /* 0x00ff000030307812 */ /* 0x000fe200078ef833 */
[----:B------:R-:W-:Y:S01]  /*a500*/  IMAD.U32 R51, R98, 0x10000, RZ ;  /* 0x0001000062337824 */ /* 0x000fe200078e00ff */
[----:B------:R-:W-:Y:S01]  /*a510*/  SHF.L.U32 R177, R177, 0x8, RZ ;  /* 0x00000008b1b17819 */ /* 0x000fe200000006ff */
[----:B------:R-:W-:Y:S01]  /*a520*/  IMAD.SHL.U32 R97, R97, 0x100, RZ ;  /* 0x0000010061617824 */ /* 0x000fe200078e00ff */
[----:B------:R-:W-:-:S02]  /*a530*/  LOP3.LUT R44, R62, 0xff00, R63, 0xf8, !PT ;  /* 0x0000ff003e2c7812 */ /* 0x000fc400078ef83f */
[----:B------:R-:W-:Y:S02]  /*a540*/  LOP3.LUT R94, R49, 0xff0000ff, RZ, 0xc0, !PT ;  /* 0xff0000ff315e7812 */ /* 0x000fe400078ec0ff */
[----:B------:R-:W-:Y:S02]  /*a550*/  F2FP.F16.E4M3.UNPACK_B R98, R172.H1 ;  /* 0x000000acff62723e */ /* 0x000fe400030006ff */
[----:B------:R-:W-:Y:S02]  /*a560*/  F2FP.F16.E4M3.UNPACK_B R63, R61.H1 ;  /* 0x0000003dff3f723e */ /* 0x000fe400030006ff */
[----:B------:R-:W-:Y:S01]  /*a570*/  F2FP.F16.E4M3.UNPACK_B R62, R60.H1 ;  /* 0x0000003cff3e723e */ /* 0x000fe200030006ff */
[----:B------:R-:W-:Y:S01]  /*a580*/  HADD2.F32 R46, -RZ, R98.H0_H0 ;  /* 0x20000062ff2e7230 */ /* 0x000fe20000004100 */
[----:B------:R-:W-:Y:S02]  /*a590*/  LOP3.LUT R177, R96, 0xff00, R177, 0xf8, !PT ;  /* 0x0000ff0060b17812 */ /* 0x000fe400078ef8b1 */
[----:B------:R-:W-:Y:S01]  /*a5a0*/  LOP3.LUT R99, R94, 0xff00, R97, 0xf8, !PT ;  /* 0x0000ff005e637812 */ /* 0x000fe200078ef861 */
[----:B------:R-:W-:Y:S01]  /*a5b0*/  HADD2.F32 R94, -RZ, R63.H0_H0 ;  /* 0x2000003fff5e7230 */ /* 0x000fe20000004100 */
[----:B------:R-:W-:-:S02]  /*a5c0*/  F2FP.F16.E4M3.UNPACK_B R96, R174.H1 ;  /* 0x000000aeff60723e */ /* 0x000fc400030006ff */
[----:B------:R-:W-:Y:S01]  /*a5d0*/  LOP3.LUT R44, R44, 0xff0000, R51, 0xf8, !PT ;  /* 0x00ff00002c2c7812 */ /* 0x000fe200078ef833 */
[----:B------:R-:W-:Y:S01]  /*a5e0*/  HADD2.F32 R51, -RZ, R62.H0_H0 ;  /* 0x2000003eff337230 */ /* 0x000fe20000004100 */
[----:B------:R-:W-:Y:S01]  /*a5f0*/  SHF.R.U32.HI R49, RZ, 0x10, R49 ;  /* 0x00000010ff317819 */ /* 0x000fe20000011631 */
[----:B------:R-:W-:Y:S01]  /*a600*/  HADD2.F32 R97, -RZ, R96.H0_H0 ;  /* 0x20000060ff617230 */ /* 0x000fe20000004100 */
[----:B------:R-:W-:Y:S01]  /*a610*/  SHF.L.U32 R50, R50, 0x10, RZ ;  /* 0x0000001032327819 */ /* 0x000fe200000006ff */
[CC--:B------:R-:W-:Y:S01]  /*a620*/  FMUL.FTZ R178, R94.reuse, R46.reuse ;  /* 0x0000002e5eb27220 */ /* 0x0c0fe20000410000 */
[----:B------:R-:W-:Y:S01]  /*a630*/  FMUL.FTZ R179, R51, R46 ;  /* 0x0000002e33b37220 */ /* 0x000fe20000410000 */
[----:B------:R-:W-:Y:S01]  /*a640*/  IMAD.U32 R176, R49, 0x10000, RZ ;  /* 0x0001000031b07824 */ /* 0x000fe200078e00ff */
[----:B------:R-:W-:Y:S01]  /*a650*/  LOP3.LUT R46, R177, 0xff0000, R50, 0xf8, !PT ;  /* 0x00ff0000b12e7812 */ /* 0x000fe200078ef832 */
[-C--:B------:R-:W-:Y:S01]  /*a660*/  FFMA.FTZ R50, R51, R97.reuse, -R178 ;  /* 0x0000006133327223 */ /* 0x080fe200000108b2 */
[----:B------:R-:W-:Y:S01]  /*a670*/  FFMA.FTZ R51, R94, R97, R179 ;  /* 0x000000615e337223 */ /* 0x000fe200000100b3 */
[----:B------:R-:W-:Y:S01]  /*a680*/  HADD2.F32 R97, -RZ, R98.H1_H1 ;  /* 0x30000062ff617230 */ /* 0x000fe20000004100 */
[----:B------:R-:W-:Y:S01]  /*a690*/  LOP3.LUT R49, R99, 0xff0000, R176, 0xf8, !PT ;  /* 0x00ff000063317812 */ /* 0x000fe200078ef8b0 */
[----:B------:R-:W-:Y:S01]  /*a6a0*/  HADD2.F32 R99, -RZ, R96.H1_H1 ;  /* 0x30000060ff637230 */ /* 0x000fe20000004100 */
[----:B------:R-:W-:Y:S01]  /*a6b0*/  F2FP.F16.E4M3.UNPACK_B R172, R172 ;  /* 0x000000acffac723e */ /* 0x000fe200020006ff */
[----:B------:R-:W-:Y:S01]  /*a6c0*/  HADD2.F32 R62, -RZ, R62.H1_H1 ;  /* 0x3000003eff3e7230 */ /* 0x000fe20000004100 */
[----:B------:R-:W-:Y:S01]  /*a6d0*/  F2FP.F16.E4M3.UNPACK_B R96, R61 ;  /* 0x0000003dff60723e */ /* 0x000fe200020006ff */
[----:B------:R-:W-:Y:S01]  /*a6e0*/  HADD2.F32 R98, -RZ, R63.H1_H1 ;  /* 0x3000003fff627230 */ /* 0x000fe20000004100 */
[----:B------:R-:W-:Y:S01]  /*a6f0*/  F2FP.F16.E4M3.UNPACK_B R94, R60 ;  /* 0x0000003cff5e723e */ /* 0x000fe200020006ff */
[----:B------:R-:W-:Y:S01]  /*a700*/  HADD2.F32 R176, -RZ, R172.H0_H0 ;  /* 0x200000acffb07230 */ /* 0x000fe20000004100 */
[----:B------:R-:W-:Y:S01]  /*a710*/  F2FP.F16.E4M3.UNPACK_B R174, R174 ;  /* 0x000000aeffae723e */ /* 0x000fe200020006ff */
[-C--:B------:R-:W-:Y:S01]  /*a720*/  FMUL.FTZ R177, R62, R97.reuse ;  /* 0x000000613eb17220 */ /* 0x080fe20000410000 */
[----:B------:R-:W-:Y:S01]  /*a730*/  FMUL.FTZ R61, R98, R97 ;  /* 0x00000061623d7220 */ /* 0x000fe20000410000 */
[----:B------:R-:W-:-:S02]  /*a740*/  HADD2.F32 R97, -RZ, R96.H0_H0 ;  /* 0x20000060ff617230 */ /* 0x000fc40000004100 */
[----:B------:R-:W-:Y:S02]  /*a750*/  HADD2.F32 R63, -RZ, R94.H0_H0 ;  /* 0x2000005eff3f7230 */ /* 0x000fe40000004100 */
[-C--:B------:R-:W-:Y:S01]  /*a760*/  FFMA.FTZ R61, R62, R99.reuse, -R61 ;  /* 0x000000633e3d7223 */ /* 0x080fe2000001083d */
[----:B------:R-:W-:Y:S02]  /*a770*/  HADD2.F32 R62, -RZ, R174.H0_H0 ;  /* 0x200000aeff3e7230 */ /* 0x000fe40000004100 */
[-C--:B------:R-:W-:Y:S01]  /*a780*/  FMUL.FTZ R178, R97, R176.reuse ;  /* 0x000000b061b27220 */ /* 0x080fe20000410000 */
[----:B------:R-:W-:Y:S01]  /*a790*/  FFMA.FTZ R60, R98, R99, R177 ;  /* 0x00000063623c7223 */ /* 0x000fe200000100b1 */
[C---:B------:R-:W-:Y:S01]  /*a7a0*/  FMUL.FTZ R176, R63.reuse, R176 ;  /* 0x000000b03fb07220 */ /* 0x040fe20000410000 */
[----:B------:R-:W-:Y:S02]  /*a7b0*/  HADD2.F32 R177, -RZ, R172.H1_H1 ;  /* 0x300000acffb17230 */ /* 0x000fe40000004100 */
[----:B------:R-:W-:Y:S01]  /*a7c0*/  FFMA.FTZ R63, R63, R62, -R178 ;  /* 0x0000003e3f3f7223 */ /* 0x000fe200000108b2 */
[----:B------:R-:W-:-:S02]  /*a7d0*/  HADD2.F32 R98, -RZ, R96.H1_H1 ;  /* 0x30000060ff627230 */ /* 0x000fc40000004100 */
[----:B------:R-:W-:Y:S01]  /*a7e0*/  FFMA.FTZ R62, R97, R62, R176 ;  /* 0x0000003e613e7223 */ /* 0x000fe200000100b0 */
[----:B------:R-:W-:Y:S01]  /*a7f0*/  HADD2.F32 R94, -RZ, R94.H1_H1 ;  /* 0x3000005eff5e7230 */ /* 0x000fe20000004100 */
[----:B------:R-:W-:Y:S01]  /*a800*/  F2FP.F16.E4M3.UNPACK_B R99, R58.H1 ;  /* 0x0000003aff63723e */ /* 0x000fe200030006ff */
[----:B------:R-:W-:Y:S02]  /*a810*/  HADD2.F32 R97, -RZ, R174.H1_H1 ;  /* 0x300000aeff617230 */ /* 0x000fe40000004100 */
[----:B------:R-:W-:Y:S01]  /*a820*/  FMUL.FTZ R179, R98, R177 ;  /* 0x000000b162b37220 */ /* 0x000fe20000410000 */
[----:B------:R-:W-:Y:S01]  /*a830*/  F2FP.F16.E4M3.UNPACK_B R174, R173.H1 ;  /* 0x000000adffae723e */ /* 0x000fe200030006ff */
[C---:B------:R-:W-:Y:S01]  /*a840*/  FMUL.FTZ R177, R94.reuse, R177 ;  /* 0x000000b15eb17220 */ /* 0x040fe20000410000 */
[----:B------:R-:W-:Y:S01]  /*a850*/  F2FP.F16.E4M3.UNPACK_B R176, R175.H1 ;  /* 0x000000afffb0723e */ /* 0x000fe200030006ff */
[----:B------:R-:W-:Y:S01]  /*a860*/  FFMA.FTZ R94, R94, R97, -R179 ;  /* 0x000000615e5e7223 */ /* 0x000fe200000108b3 */
[----:B------:R-:W-:Y:S01]  /*a870*/  F2FP.F16.E4M3.UNPACK_B R96, R56.H1 ;  /* 0x00000038ff60723e */ /* 0x000fe200030006ff */
[----:B------:R-:W-:-:S02]  /*a880*/  HADD2.F32 R179, -RZ, R174.H0_H0 ;  /* 0x200000aeffb37230 */ /* 0x000fc40000004100 */
[----:B------:R-:W-:Y:S01]  /*a890*/  FFMA.FTZ R97, R98, R97, R177 ;  /* 0x0000006162617223 */ /* 0x000fe200000100b1 */
[--C-:B------:R-:W-:Y:S01]  /*a8a0*/  HADD2.F32 R172, -RZ, R99.reuse.H0_H0 ;  /* 0x20000063ffac7230 */ /* 0x100fe20000004100 */
[----:B------:R-:W-:Y:S01]  /*a8b0*/  F2FP.F16.E4M3.UNPACK_B R173, R173 ;  /* 0x000000adffad723e */ /* 0x000fe200020006ff */
[----:B------:R-:W-:Y:S01]  /*a8c0*/  HADD2.F32 R178, -RZ, R174.H1_H1 ;  /* 0x300000aeffb27230 */ /* 0x000fe20000004100 */
[----:B------:R-:W-:Y:S01]  /*a8d0*/  F2FP.F16.E4M3.UNPACK_B R56, R56 ;  /* 0x00000038ff38723e */ /* 0x000fe200020006ff */
[----:B------:R-:W-:Y:S02]  /*a8e0*/  HADD2.F32 R174, -RZ, R99.H1_H1 ;  /* 0x30000063ffae7230 */ /* 0x000fe40000004100 */
[----:B------:R-:W-:Y:S01]  /*a8f0*/  FMUL.FTZ R181, R172, R179 ;  /* 0x000000b3acb57220 */ /* 0x000fe20000410000 */
[----:B------:R-:W-:Y:S01]  /*a900*/  HADD2.F32 R98, -RZ, R96.H0_H0 ;  /* 0x20000060ff627230 */ /* 0x000fe20000004100 */
[----:B------:R-:W-:Y:S01]  /*a910*/  F2FP.F16.E4M3.UNPACK_B R175, R175 ;  /* 0x000000afffaf723e */ /* 0x000fe200020006ff */
[----:B------:R-:W-:-:S02]  /*a920*/  HADD2.F32 R177, -RZ, R176.H0_H0 ;  /* 0x200000b0ffb17230 */ /* 0x000fc40000004100 */
[----:B------:R-:W-:Y:S01]  /*a930*/  FMUL.FTZ R180, R174, R178 ;  /* 0x000000b2aeb47220 */ /* 0x000fe20000410000 */
[----:B------:R-:W-:Y:S02]  /*a940*/  HADD2.F32 R99, -RZ, R96.H1_H1 ;  /* 0x30000060ff637230 */ /* 0x000fe40000004100 */
[C---:B------:R-:W-:Y:S01]  /*a950*/  FMUL.FTZ R179, R98.reuse, R179 ;  /* 0x000000b362b37220 */ /* 0x040fe20000410000 */
[----:B------:R-:W-:Y:S02]  /*a960*/  HADD2.F32 R176, -RZ, R176.H1_H1 ;  /* 0x300000b0ffb07230 */ /* 0x000fe40000004100 */
[-C--:B------:R-:W-:Y:S01]  /*a970*/  FFMA.FTZ R96, R98, R177.reuse, -R181 ;  /* 0x000000b162607223 */ /* 0x080fe200000108b5 */
[----:B------:R-:W-:Y:S01]  /*a980*/  F2FP.SATFINITE.E4M3.F32.PACK_AB_MERGE_C R50, R61, R50, RZ ;  /* 0x000000323d32723e */ /* 0x000fe200048070ff */
[C---:B------:R-:W-:Y:S01]  /*a990*/  FMUL.FTZ R181, R99.reuse, R178 ;  /* 0x000000b263b57220 */ /* 0x040fe20000410000 */
[----:B------:R-:W-:Y:S01]  /*a9a0*/  FFMA.FTZ R98, R172, R177, R179 ;  /* 0x000000b1ac627223 */ /* 0x000fe200000100b3 */
[----:B------:R-:W-:Y:S01]  /*a9b0*/  FFMA.FTZ R183, R99, R176, -R180 ;  /* 0x000000b063b77223 */ /* 0x000fe200000108b4 */
[----:B------:R-:W-:Y:S01]  /*a9c0*/  F2FP.F16.E4M3.UNPACK_B R99, R58 ;  /* 0x0000003aff63723e */ /* 0x000fe200020006ff */
[----:B------:R-:W-:-:S02]  /*a9d0*/  HADD2.F32 R177, -RZ, R173.H0_H0 ;  /* 0x200000adffb17230 */ /* 0x000fc40000004100 */
[----:B------:R-:W-:Y:S01]  /*a9e0*/  FFMA.FTZ R185, R174, R176, R181 ;  /* 0x000000b0aeb97223 */ /* 0x000fe200000100b5 */
[----:B------:R-:W-:Y:S01]  /*a9f0*/  HADD2.F32 R58, -RZ, R56.H0_H0 ;  /* 0x20000038ff3a7230 */ /* 0x000fe20000004100 */
[----:B------:R-:W-:Y:S01]  /*aa00*/  F2FP.SATFINITE.E4M3.F32.PACK_AB_MERGE_C R183, R183, R96, RZ ;  /* 0x00000060b7b7723e */ /* 0x000fe200048070ff */
[----:B------:R-:W-:Y:S01]  /*aa10*/  HADD2.F32 R172, -RZ, R99.H0_H0 ;  /* 0x20000063ffac7230 */ /* 0x000fe20000004100 */
[----:B------:R-:W-:Y:S01]  /*aa20*/  F2FP.F16.E4M3.UNPACK_B R96, R57 ;  /* 0x00000039ff60723e */ /* 0x000fe200020006ff */
[----:B------:R-:W-:Y:S01]  /*aa30*/  HADD2.F32 R174, -RZ, R173.H1_H1 ;  /* 0x300000adffae7230 */ /* 0x000fe20000004100 */
[----:B------:R-:W-:Y:S01]  /*aa40*/  F2FP.SATFINITE.E4M3.F32.PACK_AB_MERGE_C R185, R185, R98, RZ ;  /* 0x00000062b9b9723e */ /* 0x000fe200048070ff */
[----:B------:R-:W-:Y:S02]  /*aa50*/  HADD2.F32 R99, -RZ, R99.H1_H1 ;  /* 0x30000063ff637230 */ /* 0x000fe40000004100 */
[----:B------:R-:W-:Y:S01]  /*aa60*/  FMUL.FTZ R179, R172, R177 ;  /* 0x000000b1acb37220 */ /* 0x000fe20000410000 */
[----:B------:R-:W-:-:S02]  /*aa70*/  HADD2.F32 R173, -RZ, R175.H0_H0 ;  /* 0x200000afffad7230 */ /* 0x000fc40000004100 */
[C---:B------:R-:W-:Y:S01]  /*aa80*/  FMUL.FTZ R177, R58.reuse, R177 ;  /* 0x000000b13ab17220 */ /* 0x040fe20000410000 */
[----:B------:R-:W-:Y:S02]  /*aa90*/  HADD2.F32 R56, -RZ, R56.H1_H1 ;  /* 0x30000038ff387230 */ /* 0x000fe40000004100 */
[CC--:B------:R-:W-:Y:S01]  /*aaa0*/  FMUL.FTZ R181, R99.reuse, R174.reuse ;  /* 0x000000ae63b57220 */ /* 0x0c0fe20000410000 */
[----:B------:R-:W-:Y:S02]  /*aab0*/  HADD2.F32 R175, -RZ, R175.H1_H1 ;  /* 0x300000afffaf7230 */ /* 0x000fe40000004100 */
[-C--:B------:R-:W-:Y:S01]  /*aac0*/  FFMA.FTZ R179, R58, R173.reuse, -R179 ;  /* 0x000000ad3ab37223 */ /* 0x080fe200000108b3 */
[----:B------:R-:W-:Y:S01]  /*aad0*/  FFMA.FTZ R58, R172, R173, R177 ;  /* 0x000000adac3a7223 */ /* 0x000fe200000100b1 */
[C---:B------:R-:W-:Y:S01]  /*aae0*/  FMUL.FTZ R174, R56.reuse, R174 ;  /* 0x000000ae38ae7220 */ /* 0x040fe20000410000 */
[----:B------:R-:W-:Y:S01]  /*aaf0*/  F2FP.F16.E4M3.UNPACK_B R98, R49 ;  /* 0x00000031ff62723e */ /* 0x000fe200020006ff */
[----:B------:R-:W-:Y:S01]  /*ab00*/  FFMA.FTZ R172, R56, R175, -R181 ;  /* 0x000000af38ac7223 */ /* 0x000fe200000108b5 */
[----:B------:R-:W-:Y:S01]  /*ab10*/  F2FP.SATFINITE.E4M3.F32.PACK_AB_MERGE_C R56, R60, R51, RZ ;  /* 0x000000333c38723e */ /* 0x000fe200048070ff */
[----:B------:R-:W-:Y:S01]  /*ab20*/  FFMA.FTZ R99, R99, R175, R174 ;  /* 0x000000af63637223 */ /* 0x000fe200000100ae */
[----:B------:R-:W-:-:S02]  /*ab30*/  F2FP.F16.E4M3.UNPACK_B R61, R45 ;  /* 0x0000002dff3d723e */ /* 0x000fc400020006ff */
[----:B------:R-:W-:Y:S01]  /*ab40*/  F2FP.SATFINITE.E4M3.F32.PACK_AB_MERGE_C R51, R94, R63, R50 ;  /* 0x0000003f5e33723e */ /* 0x000fe20004807032 */
[----:B------:R-:W-:Y:S01]  /*ab50*/  HADD2.F32 R63, -RZ, R96.H0_H0 ;  /* 0x20000060ff3f7230 */ /* 0x000fe20000004100 */
[----:B------:R-:W-:Y:S01]  /*ab60*/  F2FP.SATFINITE.E4M3.F32.PACK_AB_MERGE_C R56, R97, R62, R56 ;  /* 0x0000003e6138723e */ /* 0x000fe20004807038 */
[----:B------:R-:W-:Y:S01]  /*ab70*/  HADD2.F32 R62, -RZ, R98.H0_H0 ;  /* 0x20000062ff3e7230 */ /* 0x000fe20000004100 */
[----:B------:R-:W-:Y:S01]  /*ab80*/  F2FP.F16.E4M3.UNPACK_B R94, R48 ;  /* 0x00000030ff5e723e */ /* 0x000fe200020006ff */
[--C-:B------:R-:W-:Y:S01]  /*ab90*/  HADD2.F32 R60, -RZ, R61.reuse.H0_H0 ;  /* 0x2000003dff3c7230 */ /* 0x100fe20000004100 */
[----:B------:R-:W-:Y:S01]  /*aba0*/  F2FP.SATFINITE.E4M3.F32.PACK_AB_MERGE_C R50, R172, R179, R183 ;  /* 0x000000b3ac32723e */ /* 0x000fe200048070b7 */
[----:B------:R-:W-:Y:S01]  /*abb0*/  HADD2.F32 R96, -RZ, R96.H1_H1 ;  /* 0x30000060ff607230 */ /* 0x000fe20000004100 */
[----:B------:R-:W-:Y:S01]  /*abc0*/  F2FP.SATFINITE.E4M3.F32.PACK_AB_MERGE_C R58, R99, R58, R185 ;  /* 0x0000003a633a723e */ /* 0x000fe200048070b9 */
[----:B------:R-:W-:Y:S02]  /*abd0*/  HADD2.F32 R97, -RZ, R94.H0_H0 ;  /* 0x2000005eff617230 */ /* 0x000fe40000004100 */
[-C--:B------:R-:W-:Y:S01]  /*abe0*/  FMUL.FTZ R173, R63, R62.reuse ;  /* 0x0000003e3fad7220 */ /* 0x080fe20000410000 */
[----:B------:R-:W-:Y:S01]  /*abf0*/  FMUL.FTZ R172, R60, R62 ;  /* 0x0000003e3cac7220 */ /* 0x000fe20000410000 */
[----:B------:R-:W-:Y:S01]  /*ac00*/  HADD2.F32 R99, -RZ, R98.H1_H1 ;  /* 0x30000062ff637230 */ /* 0x000fe20000004100 */
[----:B------:R-:W-:Y:S01]  /*ac10*/  F2FP.F16.E4M3.UNPACK_B R57, R57.H1 ;  /* 0x00000039ff39723e */ /* 0x000fe200030006ff */
[----:B------:R-:W-:-:S02]  /*ac20*/  HADD2.F32 R62, -RZ, R61.H1_H1 ;  /* 0x3000003dff3e7230 */ /* 0x000fc40000004100 */
[-C--:B------:R-:W-:Y:S01]  /*ac30*/  FFMA.FTZ R60, R60, R97.reuse, -R173 ;  /* 0x000000613c3c7223 */ /* 0x080fe200000108ad */
[----:B------:R-:W-:Y:S01]  /*ac40*/  FFMA.FTZ R61, R63, R97, R172 ;  /* 0x000000613f3d7223 */ /* 0x000fe200000100ac */
[----:B------:R-:W-:Y:S02]  /*ac50*/  HADD2.F32 R97, -RZ, R94.H1_H1 ;  /* 0x3000005eff617230 */ /* 0x000fe40000004100 */
[-C--:B------:R-:W-:Y:S01]  /*ac60*/  FMUL.FTZ R173, R96, R99.reuse ;  /* 0x0000006360ad7220 */ /* 0x080fe20000410000 */
[C---:B------:R-:W-:Y:S01]  /*ac70*/  FMUL.FTZ R99, R62.reuse, R99 ;  /* 0x000000633e637220 */ /* 0x040fe20000410000 */
[----:B------:R-:W-:Y:S01]  /*ac80*/  F2FP.F16.E4M3.UNPACK_B R98, R49.H1 ;  /* 0x00000031ff62723e */ /* 0x000fe200030006ff */
[----:B------:R-:W-:Y:S01]  /*ac90*/  HADD2.F32 R94, -RZ, R57.H0_H0 ;  /* 0x20000039ff5e7230 */ /* 0x000fe20000004100 */
[----:B------:R-:W-:Y:S01]  /*aca0*/  F2FP.F16.E4M3.UNPACK_B R63, R45.H1 ;  /* 0x0000002dff3f723e */ /* 0x000fe200030006ff */
[-C--:B------:R-:W-:Y:S01]  /*acb0*/  FFMA.FTZ R45, R62, R97.reuse, -R173 ;  /* 0x000000613e2d7223 */ /* 0x080fe200000108ad */
[----:B------:R-:W-:Y:S01]  /*acc0*/  FFMA.FTZ R62, R96, R97, R99 ;  /* 0x00000061603e7223 */ /* 0x000fe20000010063 */
[----:B------:R-:W-:Y:S01]  /*acd0*/  F2FP.F16.E4M3.UNPACK_B R48, R48.H1 ;  /* 0x00000030ff30723e */ /* 0x000fe200030006ff */
[----:B------:R-:W-:Y:S01]  /*ace0*/  HADD2.F32 R97, -RZ, R98.H0_H0 ;  /* 0x20000062ff617230 */ /* 0x000fe20000004100 */
[-C--:B------:R-:W-:Y:S01]  /*acf0*/  F2FP.F16.E4M3.UNPACK_B R176, R46.reuse ;  /* 0x0000002effb0723e */ /* 0x080fe200020006ff */
[----:B------:R-:W-:Y:S01]  /*ad00*/  HADD2.F32 R49, -RZ, R63.H0_H0 ;  /* 0x2000003fff317230 */ /* 0x000fe20000004100 */
[----:B------:R-:W-:Y:S01]  /*ad10*/  F2FP.F16.E4M3.UNPACK_B R177, R46.H1 ;  /* 0x0000002effb1723e */ /* 0x000fe200030006ff */
[----:B------:R-:W-:-:S02]  /*ad20*/  HADD2.F32 R96, -RZ, R57.H1_H1 ;  /* 0x30000039ff607230 */ /* 0x000fc40000004100 */
[-C--:B------:R-:W-:Y:S01]  /*ad30*/  FMUL.FTZ R172, R94, R97.reuse ;  /* 0x000000615eac7220 */ /* 0x080fe20000410000 */
[----:B------:R-:W-:Y:S02]  /*ad40*/  HADD2.F32 R99, -RZ, R98.H1_H1 ;  /* 0x30000062ff637230 */ /* 0x000fe40000004100 */
[----:B------:R-:W-:Y:S01]  /*ad50*/  FMUL.FTZ R97, R49, R97 ;  /* 0x0000006131617220 */ /* 0x000fe20000410000 */
[----:B------:R-:W-:Y:S01]  /*ad60*/  HADD2.F32 R63, -RZ, R63.H1_H1 ;  /* 0x3000003fff3f7230 */ /* 0x000fe20000004100 */
[----:B------:R-:W-:Y:S01]  /*ad70*/  F2FP.F16.E4M3.UNPACK_B R173, R44 ;  /* 0x0000002cffad723e */ /* 0x000fe200020006ff */
[--C-:B------:R-:W-:Y:S02]  /*ad80*/  HADD2.F32 R57, -RZ, R48.reuse.H0_H0 ;  /* 0x20000030ff397230 */ /* 0x100fe40000004100 */
[-C--:B------:R-:W-:Y:S01]  /*ad90*/  FMUL.FTZ R174, R96, R99.reuse ;  /* 0x0000006360ae7220 */ /* 0x080fe20000410000 */
[----:B------:R-:W-:Y:S02]  /*ada0*/  HADD2.F32 R98, -RZ, R48.H1_H1 ;  /* 0x30000030ff627230 */ /* 0x000fe40000004100 */
[----:B------:R-:W-:Y:S01]  /*adb0*/  FMUL.FTZ R99, R63, R99 ;  /* 0x000000633f637220 */ /* 0x000fe20000410000 */
[----:B------:R-:W-:-:S02]  /*adc0*/  HADD2.F32 R179, -RZ, R177.H0_H0 ;  /* 0x200000b1ffb37230 */ /* 0x000fc40000004100 */
[-C--:B------:R-:W-:Y:S01]  /*add0*/  FFMA.FTZ R48, R49, R57.reuse, -R172 ;  /* 0x0000003931307223 */ /* 0x080fe200000108ac */
[----:B------:R-:W-:Y:S01]  /*ade0*/  FFMA.FTZ R49, R94, R57, R97 ;  /* 0x000000395e317223 */ /* 0x000fe20000010061 */
[----:B------:R-:W-:Y:S01]  /*adf0*/  F2FP.F16.E4M3.UNPACK_B R97, R59 ;  /* 0x0000003bff61723e */ /* 0x000fe200020006ff */
[-C--:B------:R-:W-:Y:S01]  /*ae00*/  FFMA.FTZ R57, R63, R98.reuse, -R174 ;  /* 0x000000623f397223 */ /* 0x080fe200000108ae */
[----:B------:R-:W-:Y:S01]  /*ae10*/  FFMA.FTZ R94, R96, R98, R99 ;  /* 0x00000062605e7223 */ /* 0x000fe20000010063 */
[----:B------:R-:W-:Y:S01]  /*ae20*/  F2FP.F16.E4M3.UNPACK_B R63, R47 ;  /* 0x0000002fff3f723e */ /* 0x000fe200020006ff */
[----:B------:R-:W-:Y:S01]  /*ae30*/  HADD2.F32 R46, -RZ, R173.H0_H0 ;  /* 0x200000adff2e7230 */ /* 0x000fe20000004100 */
[----:B------:R-:W-:Y:S01]  /*ae40*/  F2FP.F16.E4M3.UNPACK_B R98, R59.H1 ;  /* 0x0000003bff62723e */ /* 0x000fe200030006ff */
[----:B------:R-:W-:Y:S01]  /*ae50*/  HADD2.F32 R99, -RZ, R97.H0_H0 ;  /* 0x20000061ff637230 */ /* 0x000fe20000004100 */
[----:B------:R-:W-:Y:S01]  /*ae60*/  F2FP.F16.E4M3.UNPACK_B R47, R47.H1 ;  /* 0x0000002fff2f723e */ /* 0x000fe200030006ff */
[----:B------:R-:W-:Y:S01]  /*ae70*/  HADD2.F32 R59, -RZ, R63.H0_H0 ;  /* 0x2000003fff3b7230 */ /* 0x000fe20000004100 */
[----:B------:R-:W-:Y:S01]  /*ae80*/  F2FP.F16.E4M3.UNPACK_B R174, R44.H1 ;  /* 0x0000002cffae723e */ /* 0x000fe200030006ff */
[----:B------:R-:W-:Y:S01]  /*ae90*/  HADD2.F32 R44, -RZ, R176.H0_H0 ;  /* 0x200000b0ff2c7230 */ /* 0x000fe20000004100 */
[----:B------:R-:W-:Y:S01]  /*aea0*/  F2FP.SATFINITE.E4M3.F32.PACK_AB_MERGE_C R48, R57, R48, RZ ;  /* 0x000000303930723e */ /* 0x000fe200048070ff */
[----:B------:R-:W-:Y:S01]  /*aeb0*/  HADD2.F32 R172, -RZ, R98.H0_H0 ;  /* 0x20000062ffac7230 */ /* 0x000fe20000004100 */
[----:B------:R-:W-:Y:S01]  /*aec0*/  F2FP.SATFINITE.E4M3.F32.PACK_AB_MERGE_C R49, R94, R49, RZ ;  /* 0x000000315e31723e */ /* 0x000fe200048070ff */
[----:B------:R-:W-:-:S02]  /*aed0*/  HADD2.F32 R96, -RZ, R47.H0_H0 ;  /* 0x2000002fff607230 */ /* 0x000fc40000004100 */
[-C--:B------:R-:W-:Y:S01]  /*aee0*/  FMUL.FTZ R178, R99, R44.reuse ;  /* 0x0000002c63b27220 */ /* 0x080fe20000410000 */
[----:B------:R-:W-:Y:S02]  /*aef0*/  HADD2.F32 R98, -RZ, R98.H1_H1 ;  /* 0x30000062ff627230 */ /* 0x000fe40000004100 */
[----:B------:R-:W-:Y:S01]  /*af00*/  FMUL.FTZ R180, R59, R44 ;  /* 0x0000002c3bb47220 */ /* 0x000fe20000410000 */
[----:B------:R-:W-:Y:S02]  /*af10*/  HADD2.F32 R177, -RZ, R177.H1_H1 ;  /* 0x300000b1ffb17230 */ /* 0x000fe40000004100 */
[-C--:B------:R-:W-:Y:S01]  /*af20*/  FMUL.FTZ R181, R172, R179.reuse ;  /* 0x000000b3acb57220 */ /* 0x080fe20000410000 */
[----:B------:R-:W-:Y:S02]  /*af30*/  HADD2.F32 R47, -RZ, R47.H1_H1 ;  /* 0x3000002fff2f7230 */ /* 0x000fe40000004100 */
[----:B------:R-:W-:Y:S01]  /*af40*/  FMUL.FTZ R179, R96, R179 ;  /* 0x000000b360b37220 */ /* 0x000fe20000410000 */
[----:B------:R-:W-:-:S02]  /*af50*/  HADD2.F32 R175, -RZ, R174.H0_H0 ;  /* 0x200000aeffaf7230 */ /* 0x000fc40000004100 */
[----:B------:R-:W-:Y:S01]  /*af60*/  FFMA.FTZ R44, R59, R46, -R178 ;  /* 0x0000002e3b2c7223 */ /* 0x000fe200000108b2 */
[----:B------:R-:W-:Y:S02]  /*af70*/  HADD2.F32 R97, -RZ, R97.H1_H1 ;  /* 0x30000061ff617230 */ /* 0x000fe40000004100 */
[-C--:B------:R-:W-:Y:S01]  /*af80*/  FMUL.FTZ R178, R98, R177.reuse ;  /* 0x000000b162b27220 */ /* 0x080fe20000410000 */
[----:B------:R-:W-:Y:S02]  /*af90*/  HADD2.F32 R176, -RZ, R176.H1_H1 ;  /* 0x300000b0ffb07230 */ /* 0x000fe40000004100 */
[----:B------:R-:W-:Y:S01]  /*afa0*/  FMUL.FTZ R177, R47, R177 ;  /* 0x000000b12fb17220 */ /* 0x000fe20000410000 */
[----:B------:R-:W-:Y:S02]  /*afb0*/  HADD2.F32 R63, -RZ, R63.H1_H1 ;  /* 0x3000003fff3f7230 */ /* 0x000fe40000004100 */
[----:B------:R-:W-:Y:S01]  /*afc0*/  FFMA.FTZ R181, R96, R175, -R181 ;  /* 0x000000af60b57223 */ /* 0x000fe200000108b5 */
[----:B------:R-:W-:-:S02]  /*afd0*/  HADD2.F32 R174, -RZ, R174.H1_H1 ;  /* 0x300000aeffae7230 */ /* 0x000fc40000004100 */
[----:B------:R-:W-:Y:S01]  /*afe0*/  FFMA.FTZ R179, R172, R175, R179 ;  /* 0x000000afacb37223 */ /* 0x000fe200000100b3 */
[----:B------:R-:W-:Y:S02]  /*aff0*/  HADD2.F32 R96, -RZ, R173.H1_H1 ;  /* 0x300000adff607230 */ /* 0x000fe40000004100 */
[-C--:B------:R-:W-:Y:S01]  /*b000*/  FMUL.FTZ R172, R97, R176.reuse ;  /* 0x000000b061ac7220 */ /* 0x080fe20000410000 */
[----:B------:R-:W-:Y:S01]  /*b010*/  FMUL.FTZ R176, R63, R176 ;  /* 0x000000b03fb07220 */ /* 0x000fe20000410000 */
[-C--:B------:R-:W-:Y:S01]  /*b020*/  FFMA.FTZ R178, R47, R174.reuse, -R178 ;  /* 0x000000ae2fb27223 */ /* 0x080fe200000108b2 */
[----:B------:R-:W-:Y:S01]  /*b030*/  FFMA.FTZ R98, R98, R174, R177 ;  /* 0x000000ae62627223 */ /* 0x000fe200000100b1 */
[----:B------:R-:W-:Y:S01]  /*b040*/  FFMA.FTZ R46, R99, R46, R180 ;  /* 0x0000002e632e7223 */ /* 0x000fe200000100b4 */
[-C--:B------:R-:W-:Y:S01]  /*b050*/  FFMA.FTZ R63, R63, R96.reuse, -R172 ;  /* 0x000000603f3f7223 */ /* 0x080fe200000108ac */
[----:B------:R-:W-:Y:S01]  /*b060*/  FFMA.FTZ R97, R97, R96, R176 ;  /* 0x0000006061617223 */ /* 0x000fe200000100b0 */
[----:B------:R-:W-:-:S02]  /*b070*/  F2FP.SATFINITE.E4M3.F32.PACK_AB_MERGE_C R178, R178, R181, RZ ;  /* 0x000000b5b2b2723e */ /* 0x000fc400048070ff */
[----:B------:R-:W-:Y:S02]  /*b080*/  F2FP.SATFINITE.E4M3.F32.PACK_AB_MERGE_C R98, R98, R179, RZ ;  /* 0x000000b36262723e */ /* 0x000fe400048070ff */
[----:B------:R-:W-:Y:S01]  /*b090*/  F2FP.SATFINITE.E4M3.F32.PACK_AB_MERGE_C R47, R63, R44, R178 ;  /* 0x0000002c3f2f723e */ /* 0x000fe200048070b2 */
[----:B------:R-:W-:Y:S01]  /*b0a0*/  IMAD.MOV.U32 R44, RZ, RZ, R51 ;  /* 0x000000ffff2c7224 */ /* 0x000fe200078e0033 */
[----:B------:R-:W-:Y:S01]  /*b0b0*/  F2FP.SATFINITE.E4M3.F32.PACK_AB_MERGE_C R59, R97, R46, R98 ;  /* 0x0000002e613b723e */ /* 0x000fe20004807062 */
[----:B------:R-:W-:Y:S01]  /*b0c0*/  IMAD.MOV.U32 R46, RZ, RZ, R50 ;  /* 0x000000ffff2e7224 */ /* 0x000fe200078e0032 */
[----:B------:R-:W-:Y:S02]  /*b0d0*/  F2FP.SATFINITE.E4M3.F32.PACK_AB_MERGE_C R45, R45, R60, R48 ;  /* 0x0000003c2d2d723e */ /* 0x000fe40004807030 */
[----:B------:R-:W-:-:S07]  /*b0e0*/  F2FP.SATFINITE.E4M3.F32.PACK_AB_MERGE_C R57, R62, R61, R49 ;  /* 0x0000003d3e39723e */ /* 0x000fce0004807031 */
.L_x_502:
[----:B------:R-:W-:Y:S05]  /*b0f0*/  BSYNC B3 ;  /* 0x0000000000037941 */ /* 0x000fea0003800000 */
.L_x_501:
[----:B------:R-:W-:-:S13]  /*b100*/  ISETP.GE.AND P4, PT, R95, R156, PT ;  /* 0x0000009c5f00720c */ /* 0x000fda0003f86270 */
[--C-:B------:R-:W-:Y:S02]  /*b110*/  @!P4 SHF.R.S32.HI R48, RZ, 0x1f, R95.reuse ;  /* 0x0000001fff30c819 */ /* 0x100fe4000001145f */
[----:B------:R-:W-:-:S04]  /*b120*/  @!P4 IADD3 R51, P5, P6, R120, R142, R95 ;  /* 0x0000008e7833c210 */ /* 0x000fc80007ebe05f */
[----:B------:R-:W-:Y:S02]  /*b130*/  @!P4 IADD3.X R60, R0, R171, R48, P5, P6 ;  /* 0x000000ab003cc210 */ /* 0x000fe40002fec430 */
[----:B------:R-:W-:-:S05]  /*b140*/  IADD3 R48, P5, R93, R126, RZ ;  /* 0x0000007e5d307210 */ /* 0x000fca0007fbe0ff */
[----:B------:R-:W-:Y:S01]  /*b150*/  IMAD.X R49, R92, 0x1, R127, P5 ;  /* 0x000000015c317824 */ /* 0x000fe200028e067f */
[----:B------:R-:W-:-:S04]  /*b160*/  @!P4 IADD3 R50, P5, R51, R126, RZ ;  /* 0x0000007e3332c210 */ /* 0x000fc80007fbe0ff */
[----:B------:R-:W-:Y:S01]  /*b170*/  @!P4 IADD3.X R51, R60, R127, RZ, P5, !PT ;  /* 0x0000007f3c33c210 */ /* 0x000fe20002ffe4ff */
[----:B0-----:R3:W-:Y:S04]  /*b180*/  STG.E.128 desc[UR54][R48.64], R44 ;  /* 0x0000002c30007986 */ /* 0x0017e8000c101d36 */
[----:B-1----:R3:W-:Y:S04]  /*b190*/  @!P4 STG.E.128 desc[UR54][R50.64], R56 ;  /* 0x000000383200c986 */ /* 0x0027e8000c101d36 */
.L_x_500:
[----:B------:R-:W-:Y:S05]  /*b1a0*/  BSYNC B2 ;  /* 0x0000000000027941 */ /* 0x000fea0003800000 */
.L_x_499:
[----:B------:R-:W-:-:S13]  /*b1b0*/  ISETP.NE.AND P4, PT, R36, RZ, PT ;  /* 0x000000ff2400720c */ /* 0x000fda0003f85270 */
[----:B------:R-:W-:Y:S05]  /*b1c0*/  @!P4 BRA `(.L_x_494) ;  /* 0x0000000c00e0c947 */ /* 0x000fea0003800000 */
[----:B0--3--:R-:W3:Y:S01]  /*b1d0*/  LDL R44, [R1] ;  /* 0x00000000012c7983 */ /* 0x009ee20000100800 */
[----:B------:R-:W-:Y:S01]  /*b1e0*/  IADD3 R57, P4, P5, R120, R142, R29 ;  /* 0x0000008e78397210 */ /* 0x000fe20007d9e01d */
[----:B------:R-:W-:Y:S03]  /*b1f0*/  BSSY B2, `(.L_x_503) ;  /* 0x00000eb000027945 */ /* 0x000fe60003800000 */
[----:B------:R-:W-:Y:S02]  /*b200*/  IADD3.X R56, R0, R171, R32, P4, P5 ;  /* 0x000000ab00387210 */ /* 0x000fe400027ea420 */
[----:B------:R-:W-:Y:S02]  /*b210*/  ISETP.GE.AND P4, PT, R222, R135, PT ;  /* 0x00000087de00720c */ /* 0x000fe40003f86270 */
[----:B---3--:R-:W-:-:S04]  /*b220*/  LOP3.LUT P6, RZ, R44, 0x1, RZ, 0xc0, !PT ;  /* 0x000000012cff7812 */ /* 0x008fc800078cc0ff */
[----:B------:R-:W-:-:S04]  /*b230*/  SEL R44, R101, R162, !P6 ;  /* 0x000000a2652c7207 */ /* 0x000fc80007000000 */
[----:B------:R-:W-:-:S04]  /*b240*/  SHF.R.S32.HI R45, RZ, 0x1f, R44 ;  /* 0x0000001fff2d7819 */ /* 0x000fc8000001142c */
[----:B------:R-:W-:-:S04]  /*b250*/  LEA.HI R45, R45, R44, RZ, 0x5 ;  /* 0x0000002c2d2d7211 */ /* 0x000fc800078f28ff */
        /* <DEDUP_REMOVED lines=10> */
[----:B------:R-:W-:Y:S02]  /*b300*/  IMAD R47, R19, 0x7800, R44 ;  /* 0x00007800132f7824 */ /* 0x000fe400078e022c */
[----:B------:R-:W-:-:S03]  /*b310*/  IMAD.IADD R45, R18, 0x1, R45 ;  /* 0x00000001122d7824 */ /* 0x000fc600078e022d */
[----:B------:R-:W-:-:S03]  /*b320*/  IADD3 R48, R18, R47, RZ ;  /* 0x0000002f12307210 */ /* 0x000fc60007ffe0ff */
[----:B------:R-:W0:Y:S04]  /*b330*/  LDS.128 R44, [R45+0x24200] ;  /* 0x024200002d2c7984 */ /* 0x000e280000000c00 */
[----:B------:R-:W1:Y:S01]  /*b340*/  LDS.128 R48, [R48+0x24200] ;  /* 0x0242000030307984 */ /* 0x000e620000000c00 */
[----:B------:R-:W-:Y:S05]  /*b350*/  @P4 BRA `(.L_x_504) ;  /* 0x0000000c00504947 */ /* 0x000fea0003800000 */
[--C-:B------:R-:W-:Y:S01]  /*b360*/  SHF.R.U32.HI R93, RZ, 0x8, R89.reuse ;  /* 0x00000008ff5d7819 */ /* 0x100fe20000011659 */
[----:B0-----:R-:W-:Y:S01]  /*b370*/  IMAD.MOV.U32 R58, RZ, RZ, R44 ;  /* 0x000000ffff3a7224 */ /* 0x001fe200078e002c */
[----:B------:R-:W-:Y:S01]  /*b380*/  SHF.R.U32.HI R95, RZ, 0x10, R89 ;  /* 0x00000010ff5f7819 */ /* 0x000fe20000011659 */
[----:B-1----:R-:W-:Y:S01]  /*b390*/  IMAD.MOV.U32 R60, RZ, RZ, R48 ;  /* 0x000000ffff3c7224 */ /* 0x002fe200078e0030 */
[----:B------:R-:W-:Y:S01]  /*b3a0*/  LOP3.LUT R61, R89, 0xff0000ff, RZ, 0xc0, !PT ;  /* 0xff0000ff593d7812 */ /* 0x000fe200078ec0ff */
[----:B------:R-:W-:Y:S01]  /*b3b0*/  IMAD.MOV.U32 R52, RZ, RZ, R45 ;  /* 0x000000ffff347224 */ /* 0x000fe200078e002d */
[----:B------:R-:W-:Y:S02]  /*b3c0*/  SHF.R.U32.HI R89, RZ, 0x8, R91 ;  /* 0x00000008ff597819 */ /* 0x000fe4000001165b */
[----:B------:R-:W-:Y:S02]  /*b3d0*/  SHF.L.U32 R44, R93, 0x8, RZ ;  /* 0x000000085d2c7819 */ /* 0x000fe400000006ff */
[----:B------:R-:W-:-:S02]  /*b3e0*/  SHF.R.U32.HI R92, RZ, 0x10, R53 ;  /* 0x00000010ff5c7819 */ /* 0x000fc40000011635 */
[----:B------:R-:W-:Y:S01]  /*b3f0*/  LOP3.LUT R61, R61, 0xff00, R44, 0xf8, !PT ;  /* 0x0000ff003d3d7812 */ /* 0x000fe200078ef82c */
[----:B------:R-:W-:Y:S01]  /*b400*/  IMAD.SHL.U32 R44, R89, 0x100, RZ ;  /* 0x00000100592c7824 */ /* 0x000fe200078e00ff */
[----:B------:R-:W-:Y:S02]  /*b410*/  SHF.R.U32.HI R88, RZ, 0x8, R53 ;  /* 0x00000008ff587819 */ /* 0x000fe40000011635 */
[----:B------:R-:W-:Y:S01]  /*b420*/  LOP3.LUT R54, R53, 0xff0000ff, RZ, 0xc0, !PT ;  /* 0xff0000ff35367812 */ /* 0x000fe200078ec0ff */
[----:B------:R-:W-:Y:S01]  /*b430*/  IMAD.MOV.U32 R53, RZ, RZ, R46 ;  /* 0x000000ffff357224 */ /* 0x000fe200078e002e */
[----:B------:R-:W-:Y:S01]  /*b440*/  SHF.R.U32.HI R94, RZ, 0x10, R91 ;  /* 0x00000010ff5e7819 */ /* 0x000fe2000001165b */
[----:B------:R-:W-:Y:S01]  /*b450*/  IMAD.U32 R46, R95, 0x10000, RZ ;  /* 0x000100005f2e7824 */ /* 0x000fe200078e00ff */
[----:B------:R-:W-:Y:S01]  /*b460*/  LOP3.LUT R63, R91, 0xff0000ff, RZ, 0xc0, !PT ;  /* 0xff0000ff5b3f7812 */ /* 0x000fe200078ec0ff */
[----:B------:R-:W-:Y:S01]  /*b470*/  IMAD.SHL.U32 R45, R88, 0x100, RZ ;  /* 0x00000100582d7824 */ /* 0x000fe200078e00ff */
[----:B------:R-:W-:-:S02]  /*b480*/  SHF.R.U32.HI R62, RZ, 0x8, R55 ;  /* 0x00000008ff3e7819 */ /* 0x000fc40000011637 */
[----:B------:R-:W-:Y:S01]  /*b490*/  LOP3.LUT R63, R63, 0xff00, R44, 0xf8, !PT ;  /* 0x0000ff003f3f7812 */ /* 0x000fe200078ef82c */
[----:B------:R-:W-:Y:S01]  /*b4a0*/  IMAD.U32 R44, R94, 0x10000, RZ ;  /* 0x000100005e2c7824 */ /* 0x000fe200078e00ff */
[----:B------:R-:W-:Y:S02]  /*b4b0*/  SHF.R.U32.HI R90, RZ, 0x10, R55 ;  /* 0x00000010ff5a7819 */ /* 0x000fe40000011637 */
[----:B------:R-:W-:Y:S02]  /*b4c0*/  SHF.L.U32 R48, R62, 0x8, RZ ;  /* 0x000000083e307819 */ /* 0x000fe400000006ff */
[----:B------:R-:W-:Y:S02]  /*b4d0*/  LOP3.LUT R46, R61, 0xff0000, R46, 0xf8, !PT ;  /* 0x00ff00003d2e7812 */ /* 0x000fe400078ef82e */
[----:B------:R-:W-:Y:S02]  /*b4e0*/  LOP3.LUT R55, R55, 0xff0000ff, RZ, 0xc0, !PT ;  /* 0xff0000ff37377812 */ /* 0x000fe400078ec0ff */
[----:B------:R-:W-:-:S02]  /*b4f0*/  F2FP.F16.E4M3.UNPACK_B R89, R170.H1 ;  /* 0x000000aaff59723e */ /* 0x000fc400030006ff */
[----:B------:R-:W-:Y:S02]  /*b500*/  F2FP.F16.E4M3.UNPACK_B R62, R60.H1 ;  /* 0x0000003cff3e723e */ /* 0x000fe400030006ff */
[----:B------:R-:W-:Y:S02]  /*b510*/  F2FP.F16.E4M3.UNPACK_B R61, R58.H1 ;  /* 0x0000003aff3d723e */ /* 0x000fe400030006ff */
[----:B------:R-:W-:Y:S02]  /*b520*/  LOP3.LUT R44, R63, 0xff0000, R44, 0xf8, !PT ;  /* 0x00ff00003f2c7812 */ /* 0x000fe400078ef82c */
[----:B------:R-:W-:Y:S01]  /*b530*/  LOP3.LUT R91, R54, 0xff00, R45, 0xf8, !PT ;  /* 0x0000ff00365b7812 */ /* 0x000fe200078ef82d */
[----:B------:R-:W-:Y:S01]  /*b540*/  HADD2.F32 R45, -RZ, R89.H0_H0 ;  /* 0x20000059ff2d7230 */ /* 0x000fe20000004100 */
[----:B------:R-:W-:Y:S01]  /*b550*/  LOP3.LUT R93, R55, 0xff00, R48, 0xf8, !PT ;  /* 0x0000ff00375d7812 */ /* 0x000fe200078ef830 */
[----:B------:R-:W-:Y:S01]  /*b560*/  HADD2.F32 R55, -RZ, R62.H0_H0 ;  /* 0x2000003eff377230 */ /* 0x000fe20000004100 */
[----:B------:R-:W-:Y:S01]  /*b570*/  F2FP.F16.E4M3.UNPACK_B R63, R168.H1 ;  /* 0x000000a8ff3f723e */ /* 0x000fe200030006ff */
[----:B------:R-:W-:Y:S01]  /*b580*/  HADD2.F32 R54, -RZ, R61.H0_H0 ;  /* 0x2000003dff367230 */ /* 0x000fe20000004100 */
[----:B------:R-:W-:Y:S01]  /*b590*/  SHF.L.U32 R90, R90, 0x10, RZ ;  /* 0x000000105a5a7819 */ /* 0x000fe200000006ff */
[----:B------:R-:W-:-:S02]  /*b5a0*/  IMAD.U32 R48, R92, 0x10000, RZ ;  /* 0x000100005c307824 */ /* 0x000fc400078e00ff */
[-C--:B------:R-:W-:Y:S01]  /*b5b0*/  FMUL.FTZ R95, R55, R45.reuse ;  /* 0x0000002d375f7220 */ /* 0x080fe20000410000 */
[----:B------:R-:W-:Y:S02]  /*b5c0*/  HADD2.F32 R88, -RZ, R63.H0_H0 ;  /* 0x2000003fff587230 */ /* 0x000fe40000004100 */
[C---:B------:R-:W-:Y:S01]  /*b5d0*/  FMUL.FTZ R92, R54.reuse, R45 ;  /* 0x0000002d365c7220 */ /* 0x040fe20000410000 */
[----:B------:R-:W-:Y:S01]  /*b5e0*/  LOP3.LUT R45, R93, 0xff0000, R90, 0xf8, !PT ;  /* 0x00ff00005d2d7812 */ /* 0x000fe200078ef85a */
[----:B------:R-:W-:Y:S01]  /*b5f0*/  HADD2.F32 R61, -RZ, R61.H1_H1 ;  /* 0x3000003dff3d7230 */ /* 0x000fe20000004100 */
[----:B------:R-:W-:Y:S01]  /*b600*/  F2FP.F16.E4M3.UNPACK_B R170, R170 ;  /* 0x000000aaffaa723e */ /* 0x000fe200020006ff */
[-C--:B------:R-:W-:Y:S01]  /*b610*/  FFMA.FTZ R54, R54, R88.reuse, -R95 ;  /* 0x0000005836367223 */ /* 0x080fe2000001085f */
[----:B------:R-:W-:Y:S01]  /*b620*/  FFMA.FTZ R55, R55, R88, R92 ;  /* 0x0000005837377223 */ /* 0x000fe2000001005c */
[----:B------:R-:W-:Y:S01]  /*b630*/  HADD2.F32 R88, -RZ, R89.H1_H1 ;  /* 0x30000059ff587230 */ /* 0x000fe20000004100 */
[----:B------:R-:W-:Y:S01]  /*b640*/  F2FP.F16.E4M3.UNPACK_B R168, R168 ;  /* 0x000000a8ffa8723e */ /* 0x000fe200020006ff */
[----:B------:R-:W-:Y:S01]  /*b650*/  HADD2.F32 R89, -RZ, R62.H1_H1 ;  /* 0x3000003eff597230 */ /* 0x000fe20000004100 */
[----:B------:R-:W-:Y:S01]  /*b660*/  F2FP.F16.E4M3.UNPACK_B R62, R60 ;  /* 0x0000003cff3e723e */ /* 0x000fe200020006ff */
[----:B------:R-:W-:Y:S01]  /*b670*/  HADD2.F32 R90, -RZ, R63.H1_H1 ;  /* 0x3000003fff5a7230 */ /* 0x000fe20000004100 */
[----:B------:R-:W-:Y:S01]  /*b680*/  F2FP.F16.E4M3.UNPACK_B R63, R58 ;  /* 0x0000003aff3f723e */ /* 0x000fe200020006ff */
[-C--:B------:R-:W-:Y:S01]  /*b690*/  FMUL.FTZ R92, R61, R88.reuse ;  /* 0x000000583d5c7220 */ /* 0x080fe20000410000 */
[----:B------:R-:W-:Y:S01]  /*b6a0*/  FMUL.FTZ R58, R89, R88 ;  /* 0x00000058593a7220 */ /* 0x000fe20000410000 */
[----:B------:R-:W-:Y:S01]  /*b6b0*/  HADD2.F32 R93, -RZ, R170.H0_H0 ;  /* 0x200000aaff5d7230 */ /* 0x000fe20000004100 */
[----:B------:R-:W-:Y:S01]  /*b6c0*/  LOP3.LUT R48, R91, 0xff0000, R48, 0xf8, !PT ;  /* 0x00ff00005b307812 */ /* 0x000fe200078ef830 */
        /* <DEDUP_REMOVED lines=8> */
[----:B------:R-:W-:-:S02]  /*b750*/  HADD2.F32 R89, -RZ, R62.H1_H1 ;  /* 0x3000003eff597230 */ /* 0x000fc40000004100 */
[-C--:B------:R-:W-:Y:S01]  /*b760*/  FFMA.FTZ R60, R60, R91.reuse, -R95 ;  /* 0x0000005b3c3c7223 */ /* 0x080fe2000001085f */
[----:B------:R-:W-:Y:S02]  /*b770*/  HADD2.F32 R63, -RZ, R63.H1_H1 ;  /* 0x3000003fff3f7230 */ /* 0x000fe40000004100 */
[----:B------:R-:W-:Y:S01]  /*b780*/  FFMA.FTZ R62, R88, R91, R93 ;  /* 0x0000005b583e7223 */ /* 0x000fe2000001005d */
[----:B------:R-:W-:Y:S02]  /*b790*/  HADD2.F32 R168, -RZ, R168.H1_H1 ;  /* 0x300000a8ffa87230 */ /* 0x000fe40000004100 */
[-C--:B------:R-:W-:Y:S01]  /*b7a0*/  FMUL.FTZ R88, R89, R170.reuse ;  /* 0x000000aa59587220 */ /* 0x080fe20000410000 */
[----:B------:R-:W-:Y:S01]  /*b7b0*/  F2FP.F16.E4M3.UNPACK_B R90, R169.H1 ;  /* 0x000000a9ff5a723e */ /* 0x000fe200030006ff */
[C---:B------:R-:W-:Y:S01]  /*b7c0*/  FMUL.FTZ R170, R63.reuse, R170 ;  /* 0x000000aa3faa7220 */ /* 0x040fe20000410000 */
[----:B------:R-:W-:Y:S01]  /*b7d0*/  F2FP.F16.E4M3.UNPACK_B R91, R50.H1 ;  /* 0x00000032ff5b723e */ /* 0x000fe200030006ff */
[----:B------:R-:W-:Y:S01]  /*b7e0*/  FFMA.FTZ R63, R63, R168, -R88 ;  /* 0x000000a83f3f7223 */ /* 0x000fe20000010858 */
[----:B------:R-:W-:Y:S01]  /*b7f0*/  F2FP.F16.E4M3.UNPACK_B R93, R167.H1 ;  /* 0x000000a7ff5d723e */ /* 0x000fe200030006ff */
[--C-:B------:R-:W-:Y:S01]  /*b800*/  HADD2.F32 R97, -RZ, R90.reuse.H0_H0 ;  /* 0x2000005aff617230 */ /* 0x100fe20000004100 */
[----:B------:R-:W-:Y:S01]  /*b810*/  F2FP.F16.E4M3.UNPACK_B R88, R53.H1 ;  /* 0x00000035ff58723e */ /* 0x000fe200030006ff */
[--C-:B------:R-:W-:Y:S01]  /*b820*/  HADD2.F32 R92, -RZ, R91.reuse.H0_H0 ;  /* 0x2000005bff5c7230 */ /* 0x100fe20000004100 */
[----:B------:R-:W-:Y:S01]  /*b830*/  F2FP.F16.E4M3.UNPACK_B R169, R169 ;  /* 0x000000a9ffa9723e */ /* 0x000fe200020006ff */
[----:B------:R-:W-:Y:S01]  /*b840*/  HADD2.F32 R94, -RZ, R90.H1_H1 ;  /* 0x3000005aff5e7230 */ /* 0x000fe20000004100 */
[----:B------:R-:W-:Y:S01]  /*b850*/  F2FP.F16.E4M3.UNPACK_B R53, R53 ;  /* 0x00000035ff35723e */ /* 0x000fe200020006ff */
[----:B------:R-:W-:-:S02]  /*b860*/  HADD2.F32 R91, -RZ, R91.H1_H1 ;  /* 0x3000005bff5b7230 */ /* 0x000fc40000004100 */
[----:B------:R-:W-:Y:S01]  /*b870*/  FMUL.FTZ R99, R92, R97 ;  /* 0x000000615c637220 */ /* 0x000fe20000410000 */
[--C-:B------:R-:W-:Y:S01]  /*b880*/  HADD2.F32 R90, -RZ, R88.reuse.H0_H0 ;  /* 0x20000058ff5a7230 */ /* 0x100fe20000004100 */
[----:B------:R-:W-:Y:S01]  /*b890*/  F2FP.F16.E4M3.UNPACK_B R167, R167 ;  /* 0x000000a7ffa7723e */ /* 0x000fe200020006ff */
[--C-:B------:R-:W-:Y:S02]  /*b8a0*/  HADD2.F32 R95, -RZ, R93.reuse.H0_H0 ;  /* 0x2000005dff5f7230 */ /* 0x100fe40000004100 */
[----:B------:R-:W-:Y:S01]  /*b8b0*/  FMUL.FTZ R173, R91, R94 ;  /* 0x0000005e5bad7220 */ /* 0x000fe20000410000 */
[----:B------:R-:W-:Y:S02]  /*b8c0*/  HADD2.F32 R88, -RZ, R88.H1_H1 ;  /* 0x30000058ff587230 */ /* 0x000fe40000004100 */
[C---:B------:R-:W-:Y:S01]  /*b8d0*/  FMUL.FTZ R97, R90.reuse, R97 ;  /* 0x000000615a617220 */ /* 0x040fe20000410000 */
[----:B------:R-:W-:Y:S02]  /*b8e0*/  HADD2.F32 R93, -RZ, R93.H1_H1 ;  /* 0x3000005dff5d7230 */ /* 0x000fe40000004100 */
[-C--:B------:R-:W-:Y:S01]  /*b8f0*/  FFMA.FTZ R99, R90, R95.reuse, -R99 ;  /* 0x0000005f5a637223 */ /* 0x080fe20000010863 */
[----:B------:R-:W-:Y:S01]  /*b900*/  F2FP.SATFINITE.E4M3.F32.PACK_AB_MERGE_C R54, R61, R54, RZ ;  /* 0x000000363d36723e */ /* 0x000fe200048070ff */
[----:B------:R-:W-:Y:S01]  /*b910*/  FMUL.FTZ R90, R88, R94 ;  /* 0x0000005e585a7220 */ /* 0x000fe20000410000 */
[----:B------:R-:W-:Y:S01]  /*b920*/  FFMA.FTZ R97, R92, R95, R97 ;  /* 0x0000005f5c617223 */ /* 0x000fe20000010061 */
[-C--:B------:R-:W-:Y:S01]  /*b930*/  FFMA.FTZ R94, R88, R93.reuse, -R173 ;  /* 0x0000005d585e7223 */ /* 0x080fe200000108ad */
[----:B------:R-:W-:Y:S01]  /*b940*/  F2FP.F16.E4M3.UNPACK_B R88, R50 ;  /* 0x00000032ff58723e */ /* 0x000fe200020006ff */
[----:B------:R-:W-:Y:S01]  /*b950*/  FFMA.FTZ R96, R91, R93, R90 ;  /* 0x0000005d5b607223 */ /* 0x000fe2000001005a */
[----:B------:R-:W-:-:S02]  /*b960*/  HADD2.F32 R93, -RZ, R169.H0_H0 ;  /* 0x200000a9ff5d7230 */ /* 0x000fc40000004100 */
[----:B------:R-:W-:Y:S01]  /*b970*/  FFMA.FTZ R89, R89, R168, R170 ;  /* 0x000000a859597223 */ /* 0x000fe200000100aa */
[----:B------:R-:W-:Y:S01]  /*b980*/  HADD2.F32 R50, -RZ, R53.H0_H0 ;  /* 0x20000035ff327230 */ /* 0x000fe20000004100 */
[----:B------:R-:W-:Y:S01]  /*b990*/  F2FP.SATFINITE.E4M3.F32.PACK_AB_MERGE_C R58, R58, R55, RZ ;  /* 0x000000373a3a723e */ /* 0x000fe200048070ff */
[--C-:B------:R-:W-:Y:S01]  /*b9a0*/  HADD2.F32 R90, -RZ, R88.reuse.H0_H0 ;  /* 0x20000058ff5a7230 */ /* 0x100fe20000004100 */
[----:B------:R-:W-:Y:S01]  /*b9b0*/  F2FP.F16.E4M3.UNPACK_B R61, R49 ;  /* 0x00000031ff3d723e */ /* 0x000fe200020006ff */
[----:B------:R-:W-:Y:S01]  /*b9c0*/  HADD2.F32 R91, -RZ, R167.H0_H0 ;  /* 0x200000a7ff5b7230 */ /* 0x000fe20000004100 */
[----:B------:R-:W-:Y:S01]  /*b9d0*/  F2FP.SATFINITE.E4M3.F32.PACK_AB_MERGE_C R55, R63, R60, R54 ;  /* 0x0000003c3f37723e */ /* 0x000fe20004807036 */
[----:B------:R-:W-:Y:S02]  /*b9e0*/  HADD2.F32 R169, -RZ, R169.H1_H1 ;  /* 0x300000a9ffa97230 */ /* 0x000fe40000004100 */
[----:B------:R-:W-:Y:S01]  /*b9f0*/  FMUL.FTZ R95, R90, R93 ;  /* 0x0000005d5a5f7220 */ /* 0x000fe20000410000 */
[----:B------:R-:W-:-:S02]  /*ba00*/  HADD2.F32 R88, -RZ, R88.H1_H1 ;  /* 0x30000058ff587230 */ /* 0x000fc40000004100 */
[C---:B------:R-:W-:Y:S01]  /*ba10*/  FMUL.FTZ R93, R50.reuse, R93 ;  /* 0x0000005d325d7220 */ /* 0x040fe20000410000 */
[----:B------:R-:W-:Y:S02]  /*ba20*/  HADD2.F32 R53, -RZ, R53.H1_H1 ;  /* 0x30000035ff357230 */ /* 0x000fe40000004100 */
[----:B------:R-:W-:Y:S01]  /*ba30*/  FFMA.FTZ R95, R50, R91, -R95 ;  /* 0x0000005b325f7223 */ /* 0x000fe2000001085f */
[----:B------:R-:W-:Y:S02]  /*ba40*/  HADD2.F32 R167, -RZ, R167.H1_H1 ;  /* 0x300000a7ffa77230 */ /* 0x000fe40000004100 */
[----:B------:R-:W-:Y:S01]  /*ba50*/  FMUL.FTZ R92, R88, R169 ;  /* 0x000000a9585c7220 */ /* 0x000fe20000410000 */
[----:B------:R-:W-:Y:S01]  /*ba60*/  FFMA.FTZ R50, R90, R91, R93 ;  /* 0x0000005b5a327223 */ /* 0x000fe2000001005d */
[C---:B------:R-:W-:Y:S01]  /*ba70*/  FMUL.FTZ R169, R53.reuse, R169 ;  /* 0x000000a935a97220 */ /* 0x040fe20000410000 */
[----:B------:R-:W-:Y:S01]  /*ba80*/  F2FP.F16.E4M3.UNPACK_B R90, R48 ;  /* 0x00000030ff5a723e */ /* 0x000fe200020006ff */
[-C--:B------:R-:W-:Y:S01]  /*ba90*/  FFMA.FTZ R92, R53, R167.reuse, -R92 ;  /* 0x000000a7355c7223 */ /* 0x080fe2000001085c */
[----:B------:R-:W-:Y:S01]  /*baa0*/  F2FP.F16.E4M3.UNPACK_B R60, R52 ;  /* 0x00000034ff3c723e */ /* 0x000fe200020006ff */
[----:B------:R-:W-:Y:S01]  /*bab0*/  FFMA.FTZ R169, R88, R167, R169 ;  /* 0x000000a758a97223 */ /* 0x000fe200000100a9 */
[----:B------:R-:W-:Y:S01]  /*bac0*/  F2FP.SATFINITE.E4M3.F32.PACK_AB_MERGE_C R54, R89, R62, R58 ;  /* 0x0000003e5936723e */ /* 0x000fe2000480703a */
[----:B------:R-:W-:Y:S01]  /*bad0*/  HADD2.F32 R62, -RZ, R61.H0_H0 ;  /* 0x2000003dff3e7230 */ /* 0x000fe20000004100 */
[----:B------:R-:W-:Y:S01]  /*bae0*/  F2FP.F16.E4M3.UNPACK_B R88, R46 ;  /* 0x0000002eff58723e */ /* 0x000fe200020006ff */
[----:B------:R-:W-:Y:S01]  /*baf0*/  HADD2.F32 R91, -RZ, R90.H0_H0 ;  /* 0x2000005aff5b7230 */ /* 0x000fe20000004100 */
[----:B------:R-:W-:Y:S01]  /*bb00*/  F2FP.SATFINITE.E4M3.F32.PACK_AB_MERGE_C R53, R94, R99, RZ ;  /* 0x000000635e35723e */ /* 0x000fe200048070ff */
[----:B------:R-:W-:Y:S01]  /*bb10*/  HADD2.F32 R58, -RZ, R60.H0_H0 ;  /* 0x2000003cff3a7230 */ /* 0x000fe20000004100 */
[----:B------:R-:W-:Y:S01]  /*bb20*/  F2FP.F16.E4M3.UNPACK_B R52, R52.H1 ;  /* 0x00000034ff34723e */ /* 0x000fe200030006ff */
[----:B------:R-:W-:-:S02]  /*bb30*/  HADD2.F32 R89, -RZ, R88.H0_H0 ;  /* 0x20000058ff597230 */ /* 0x000fc40000004100 */
[-C--:B------:R-:W-:Y:S01]  /*bb40*/  FMUL.FTZ R93, R62, R91.reuse ;  /* 0x0000005b3e5d7220 */ /* 0x080fe20000410000 */
[----:B------:R-:W-:Y:S02]  /*bb50*/  HADD2.F32 R63, -RZ, R61.H1_H1 ;  /* 0x3000003dff3f7230 */ /* 0x000fe40000004100 */
[----:B------:R-:W-:Y:S01]  /*bb60*/  FMUL.FTZ R91, R58, R91 ;  /* 0x0000005b3a5b7220 */ /* 0x000fe20000410000 */
[----:B------:R-:W-:Y:S01]  /*bb70*/  HADD2.F32 R90, -RZ, R90.H1_H1 ;  /* 0x3000005aff5a7230 */ /* 0x000fe20000004100 */
[----:B------:R-:W-:Y:S01]  /*bb80*/  F2FP.SATFINITE.E4M3.F32.PACK_AB_MERGE_C R53, R92, R95, R53 ;  /* 0x0000005f5c35723e */ /* 0x000fe20004807035 */
[----:B------:R-:W-:Y:S02]  /*bb90*/  HADD2.F32 R61, -RZ, R60.H1_H1 ;  /* 0x3000003cff3d7230 */ /* 0x000fe40000004100 */
[-C--:B------:R-:W-:Y:S01]  /*bba0*/  FFMA.FTZ R58, R58, R89.reuse, -R93 ;  /* 0x000000593a3a7223 */ /* 0x080fe2000001085d */
[----:B------:R-:W-:Y:S02]  /*bbb0*/  HADD2.F32 R88, -RZ, R88.H1_H1 ;  /* 0x30000058ff587230 */ /* 0x000fe40000004100 */
[----:B------:R-:W-:Y:S01]  /*bbc0*/  FFMA.FTZ R60, R62, R89, R91 ;  /* 0x000000593e3c7223 */ /* 0x000fe2000001005b */
[-C--:B------:R-:W-:Y:S01]  /*bbd0*/  FMUL.FTZ R92, R63, R90.reuse ;  /* 0x0000005a3f5c7220 */ /* 0x080fe20000410000 */
[----:B------:R-:W-:Y:S01]  /*bbe0*/  FMUL.FTZ R90, R61, R90 ;  /* 0x0000005a3d5a7220 */ /* 0x000fe20000410000 */
[----:B------:R-:W-:-:S02]  /*bbf0*/  F2FP.F16.E4M3.UNPACK_B R62, R49.H1 ;  /* 0x00000031ff3e723e */ /* 0x000fc400030006ff */
[----:B------:R-:W-:Y:S01]  /*bc00*/  F2FP.F16.E4M3.UNPACK_B R89, R48.H1 ;  /* 0x00000030ff59723e */ /* 0x000fe200030006ff */
[-C--:B------:R-:W-:Y:S01]  /*bc10*/  FFMA.FTZ R49, R61, R88.reuse, -R92 ;  /* 0x000000583d317223 */ /* 0x080fe2000001085c */
[----:B------:R-:W-:Y:S01]  /*bc20*/  FFMA.FTZ R61, R63, R88, R90 ;  /* 0x000000583f3d7223 */ /* 0x000fe2000001005a */
[----:B------:R-:W-:Y:S01]  /*bc30*/  F2FP.F16.E4M3.UNPACK_B R46, R46.H1 ;  /* 0x0000002eff2e723e */ /* 0x000fe200030006ff */
[----:B------:R-:W-:Y:S01]  /*bc40*/  HADD2.F32 R63, -RZ, R62.H0_H0 ;  /* 0x2000003eff3f7230 */ /* 0x000fe20000004100 */
[----:B------:R-:W-:Y:S01]  /*bc50*/  F2FP.SATFINITE.E4M3.F32.PACK_AB_MERGE_C R96, R96, R97, RZ ;  /* 0x000000616060723e */ /* 0x000fe200048070ff */
[----:B------:R-:W-:Y:S01]  /*bc60*/  HADD2.F32 R90, -RZ, R89.H0_H0 ;  /* 0x20000059ff5a7230 */ /* 0x000fe20000004100 */
[----:B------:R-:W-:Y:S01]  /*bc70*/  F2FP.F16.E4M3.UNPACK_B R94, R45.H1 ;  /* 0x0000002dff5e723e */ /* 0x000fe200030006ff */
[----:B------:R-:W-:Y:S01]  /*bc80*/  HADD2.F32 R48, -RZ, R52.H0_H0 ;  /* 0x20000034ff307230 */ /* 0x000fe20000004100 */
[----:B------:R-:W-:Y:S01]  /*bc90*/  F2FP.SATFINITE.E4M3.F32.PACK_AB_MERGE_C R50, R169, R50, R96 ;  /* 0x00000032a932723e */ /* 0x000fe20004807060 */
[----:B------:R-:W-:-:S02]  /*bca0*/  HADD2.F32 R62, -RZ, R62.H1_H1 ;  /* 0x3000003eff3e7230 */ /* 0x000fc40000004100 */
[CC--:B------:R-:W-:Y:S01]  /*bcb0*/  FMUL.FTZ R93, R63.reuse, R90.reuse ;  /* 0x0000005a3f5d7220 */ /* 0x0c0fe20000410000 */
[----:B------:R-:W-:Y:S02]  /*bcc0*/  HADD2.F32 R91, -RZ, R89.H1_H1 ;  /* 0x30000059ff5b7230 */ /* 0x000fe40000004100 */
[----:B------:R-:W-:Y:S01]  /*bcd0*/  FMUL.FTZ R90, R48, R90 ;  /* 0x0000005a305a7220 */ /* 0x000fe20000410000 */
[----:B------:R-:W-:Y:S02]  /*bce0*/  HADD2.F32 R88, -RZ, R46.H0_H0 ;  /* 0x2000002eff587230 */ /* 0x000fe40000004100 */
[----:B------:R-:W-:Y:S02]  /*bcf0*/  HADD2.F32 R52, -RZ, R52.H1_H1 ;  /* 0x30000034ff347230 */ /* 0x000fe40000004100 */
[-C--:B------:R-:W-:Y:S01]  /*bd00*/  FMUL.FTZ R95, R62, R91.reuse ;  /* 0x0000005b3e5f7220 */ /* 0x080fe20000410000 */
[----:B------:R-:W-:Y:S02]  /*bd10*/  HADD2.F32 R89, -RZ, R46.H1_H1 ;  /* 0x3000002eff597230 */ /* 0x000fe40000004100 */
[-C--:B------:R-:W-:Y:S01]  /*bd20*/  FFMA.FTZ R46, R48, R88.reuse, -R93 ;  /* 0x00000058302e7223 */ /* 0x080fe2000001085d */
[----:B------:R-:W-:Y:S01]  /*bd30*/  FFMA.FTZ R48, R63, R88, R90 ;  /* 0x000000583f307223 */ /* 0x000fe2000001005a */
[C---:B------:R-:W-:Y:S01]  /*bd40*/  FMUL.FTZ R91, R52.reuse, R91 ;  /* 0x0000005b345b7220 */ /* 0x040fe20000410000 */
[----:B------:R-:W-:Y:S01]  /*bd50*/  F2FP.F16.E4M3.UNPACK_B R63, R51 ;  /* 0x00000033ff3f723e */ /* 0x000fe200020006ff */
[----:B------:R-:W-:Y:S01]  /*bd60*/  FFMA.FTZ R97, R52, R89, -R95 ;  /* 0x0000005934617223 */ /* 0x000fe2000001085f */
[----:B------:R-:W-:Y:S01]  /*bd70*/  F2FP.F16.E4M3.UNPACK_B R88, R51.H1 ;  /* 0x00000033ff58723e */ /* 0x000fe200030006ff */
[----:B------:R-:W-:Y:S01]  /*bd80*/  FFMA.FTZ R99, R62, R89, R91 ;  /* 0x000000593e637223 */ /* 0x000fe2000001005b */
[----:B------:R-:W-:Y:S01]  /*bd90*/  F2FP.F16.E4M3.UNPACK_B R93, R45 ;  /* 0x0000002dff5d723e */ /* 0x000fe200020006ff */
[----:B------:R-:W-:Y:S01]  /*bda0*/  HADD2.F32 R89, -RZ, R63.H0_H0 ;  /* 0x2000003fff597230 */ /* 0x000fe20000004100 */
[-C--:B------:R-:W-:Y:S01]  /*bdb0*/  F2FP.F16.E4M3.UNPACK_B R52, R47.reuse ;  /* 0x0000002fff34723e */ /* 0x080fe200020006ff */
[----:B------:R-:W-:Y:S01]  /*bdc0*/  HADD2.F32 R95, -RZ, R94.H0_H0 ;  /* 0x2000005eff5f7230 */ /* 0x000fe20000004100 */
[----:B------:R-:W-:Y:S01]  /*bdd0*/  F2FP.F16.E4M3.UNPACK_B R47, R47.H1 ;  /* 0x0000002fff2f723e */ /* 0x000fe200030006ff */
[----:B------:R-:W-:Y:S01]  /*bde0*/  HADD2.F32 R96, -RZ, R93.H0_H0 ;  /* 0x2000005dff607230 */ /* 0x000fe20000004100 */
[-C--:B------:R-:W-:Y:S01]  /*bdf0*/  F2FP.F16.E4M3.UNPACK_B R45, R44.reuse ;  /* 0x0000002cff2d723e */ /* 0x080fe200020006ff */
[----:B------:R-:W-:Y:S01]  /*be00*/  HADD2.F32 R51, -RZ, R52.H0_H0 ;  /* 0x20000034ff337230 */ /* 0x000fe20000004100 */
[----:B------:R-:W-:Y:S01]  /*be10*/  F2FP.F16.E4M3.UNPACK_B R90, R44.H1 ;  /* 0x0000002cff5a723e */ /* 0x000fe200030006ff */
[----:B------:R-:W-:-:S02]  /*be20*/  HADD2.F32 R44, -RZ, R88.H0_H0 ;  /* 0x20000058ff2c7230 */ /* 0x000fc40000004100 */
[-C--:B------:R-:W-:Y:S01]  /*be30*/  FMUL.FTZ R98, R89, R96.reuse ;  /* 0x0000006059627220 */ /* 0x080fe20000410000 */
[----:B------:R-:W-:Y:S02]  /*be40*/  HADD2.F32 R62, -RZ, R47.H0_H0 ;  /* 0x2000002fff3e7230 */ /* 0x000fe40000004100 */
[----:B------:R-:W-:Y:S01]  /*be50*/  FMUL.FTZ R96, R51, R96 ;  /* 0x0000006033607220 */ /* 0x000fe20000410000 */
[----:B------:R-:W-:Y:S02]  /*be60*/  HADD2.F32 R91, -RZ, R90.H0_H0 ;  /* 0x2000005aff5b7230 */ /* 0x000fe40000004100 */
[-C--:B------:R-:W-:Y:S01]  /*be70*/  FMUL.FTZ R167, R44, R95.reuse ;  /* 0x0000005f2ca77220 */ /* 0x080fe20000410000 */
[----:B------:R-:W-:Y:S02]  /*be80*/  HADD2.F32 R92, -RZ, R45.H0_H0 ;  /* 0x2000002dff5c7230 */ /* 0x000fe40000004100 */
[----:B------:R-:W-:Y:S01]  /*be90*/  FMUL.FTZ R95, R62, R95 ;  /* 0x0000005f3e5f7220 */ /* 0x000fe20000410000 */
[----:B------:R-:W-:-:S02]  /*bea0*/  HADD2.F32 R88, -RZ, R88.H1_H1 ;  /* 0x30000058ff587230 */ /* 0x000fc40000004100 */
[----:B------:R-:W-:Y:S01]  /*beb0*/  FFMA.FTZ R167, R62, R91, -R167 ;  /* 0x0000005b3ea77223 */ /* 0x000fe200000108a7 */
[----:B------:R-:W-:Y:S02]  /*bec0*/  HADD2.F32 R94, -RZ, R94.H1_H1 ;  /* 0x3000005eff5e7230 */ /* 0x000fe40000004100 */
[-C--:B------:R-:W-:Y:S01]  /*bed0*/  FFMA.FTZ R96, R89, R92.reuse, R96 ;  /* 0x0000005c59607223 */ /* 0x080fe20000010060 */
[----:B------:R-:W-:Y:S02]  /*bee0*/  HADD2.F32 R47, -RZ, R47.H1_H1 ;  /* 0x3000002fff2f7230 */ /* 0x000fe40000004100 */
[----:B------:R-:W-:Y:S01]  /*bef0*/  FFMA.FTZ R98, R51, R92, -R98 ;  /* 0x0000005c33627223 */ /* 0x000fe20000010862 */
[----:B------:R-:W-:Y:S02]  /*bf00*/  HADD2.F32 R63, -RZ, R63.H1_H1 ;  /* 0x3000003fff3f7230 */ /* 0x000fe40000004100 */
[----:B------:R-:W-:Y:S01]  /*bf10*/  FMUL.FTZ R62, R88, R94 ;  /* 0x0000005e583e7220 */ /* 0x000fe20000410000 */
[----:B------:R-:W-:-:S02]  /*bf20*/  HADD2.F32 R93, -RZ, R93.H1_H1 ;  /* 0x3000005dff5d7230 */ /* 0x000fc40000004100 */
[----:B------:R-:W-:Y:S01]  /*bf30*/  FMUL.FTZ R89, R47, R94 ;  /* 0x0000005e2f597220 */ /* 0x000fe20000410000 */
[----:B------:R-:W-:Y:S02]  /*bf40*/  HADD2.F32 R90, -RZ, R90.H1_H1 ;  /* 0x3000005aff5a7230 */ /* 0x000fe40000004100 */
[----:B------:R-:W-:Y:S01]  /*bf50*/  FFMA.FTZ R95, R44, R91, R95 ;  /* 0x0000005b2c5f7223 */ /* 0x000fe2000001005f */
[----:B------:R-:W-:Y:S02]  /*bf60*/  HADD2.F32 R52, -RZ, R52.H1_H1 ;  /* 0x30000034ff347230 */ /* 0x000fe40000004100 */
[-C--:B------:R-:W-:Y:S01]  /*bf70*/  FMUL.FTZ R51, R63, R93.reuse ;  /* 0x0000005d3f337220 */ /* 0x080fe20000410000 */
[----:B------:R-:W-:Y:S02]  /*bf80*/  HADD2.F32 R45, -RZ, R45.H1_H1 ;  /* 0x3000002dff2d7230 */ /* 0x000fe40000004100 */
[-C--:B------:R-:W-:Y:S01]  /*bf90*/  FFMA.FTZ R62, R47, R90.reuse, -R62 ;  /* 0x0000005a2f3e7223 */ /* 0x080fe2000001083e */
[----:B------:R-:W-:Y:S01]  /*bfa0*/  FFMA.FTZ R88, R88, R90, R89 ;  /* 0x0000005a58587223 */ /* 0x000fe20000010059 */
[C---:B------:R-:W-:Y:S01]  /*bfb0*/  FMUL.FTZ R44, R52.reuse, R93 ;  /* 0x0000005d342c7220 */ /* 0x040fe20000410000 */
[----:B------:R-:W-:Y:S01]  /*bfc0*/  F2FP.SATFINITE.E4M3.F32.PACK_AB_MERGE_C R46, R97, R46, RZ ;  /* 0x0000002e612e723e */ /* 0x000fe200048070ff */
[----:B------:R-:W-:Y:S01]  /*bfd0*/  FFMA.FTZ R51, R52, R45, -R51 ;  /* 0x0000002d34337223 */ /* 0x000fe20000010833 */
[----:B------:R-:W-:Y:S01]  /*bfe0*/  F2FP.SATFINITE.E4M3.F32.PACK_AB_MERGE_C R62, R62, R167, RZ ;  /* 0x000000a73e3e723e */ /* 0x000fe200048070ff */
[----:B------:R-:W-:Y:S01]  /*bff0*/  FFMA.FTZ R45, R63, R45, R44 ;  /* 0x0000002d3f2d7223 */ /* 0x000fe2000001002c */
[----:B------:R-:W-:Y:S01]  /*c000*/  F2FP.SATFINITE.E4M3.F32.PACK_AB_MERGE_C R88, R88, R95, RZ ;  /* 0x0000005f5858723e */ /* 0x000fe200048070ff */
[----:B------:R-:W-:Y:S01]  /*c010*/  IMAD.MOV.U32 R44, RZ, RZ, R55 ;  /* 0x000000ffff2c7224 */ /* 0x000fe200078e0037 */
[----:B------:R-:W-:-:S02]  /*c020*/  F2FP.SATFINITE.E4M3.F32.PACK_AB_MERGE_C R46, R49, R58, R46 ;  /* 0x0000003a312e723e */ /* 0x000fc4000480702e */
[----:B------:R-:W-:Y:S02]  /*c030*/  F2FP.SATFINITE.E4M3.F32.PACK_AB_MERGE_C R48, R99, R48, RZ ;  /* 0x000000306330723e */ /* 0x000fe400048070ff */
[----:B------:R-:W-:Y:S02]  /*c040*/  F2FP.SATFINITE.E4M3.F32.PACK_AB_MERGE_C R47, R51, R98, R62 ;  /* 0x00000062332f723e */ /* 0x000fe4000480703e */
[----:B------:R-:W-:Y:S01]  /*c050*/  F2FP.SATFINITE.E4M3.F32.PACK_AB_MERGE_C R51, R45, R96, R88 ;  /* 0x000000602d33723e */ /* 0x000fe20004807058 */
[----:B------:R-:W-:Y:S01]  /*c060*/  IMAD.MOV.U32 R45, RZ, RZ, R46 ;  /* 0x000000ffff2d7224 */ /* 0x000fe200078e002e */
[----:B------:R-:W-:Y:S01]  /*c070*/  F2FP.SATFINITE.E4M3.F32.PACK_AB_MERGE_C R49, R61, R60, R48 ;  /* 0x0000003c3d31723e */ /* 0x000fe20004807030 */
[----:B------:R-:W-:Y:S01]  /*c080*/  IMAD.MOV.U32 R48, RZ, RZ, R54 ;  /* 0x000000ffff307224 */ /* 0x000fe200078e0036 */
[----:B------:R-:W-:-:S07]  /*c090*/  MOV R46, R53 ;  /* 0x00000035002e7202 */ /* 0x000fce0000000f00 */
.L_x_504:
[----:B------:R-:W-:Y:S05]  /*c0a0*/  BSYNC B2 ;  /* 0x0000000000027941 */ /* 0x000fea0003800000 */
.L_x_503:
[----:B------:R-:W-:-:S13]  /*c0b0*/  ISETP.GE.AND P4, PT, R59, R156, PT ;  /* 0x0000009c3b00720c */ /* 0x000fda0003f86270 */
[--C-:B------:R-:W-:Y:S02]  /*c0c0*/  @!P4 SHF.R.S32.HI R52, RZ, 0x1f, R59.reuse ;  /* 0x0000001fff34c819 */ /* 0x100fe4000001143b */
[----:B------:R-:W-:-:S04]  /*c0d0*/  @!P4 IADD3 R55, P5, P6, R120, R142, R59 ;  /* 0x0000008e7837c210 */ /* 0x000fc80007ebe03b */
[----:B------:R-:W-:Y:S02]  /*c0e0*/  @!P4 IADD3.X R58, R0, R171, R52, P5, P6 ;  /* 0x000000ab003ac210 */ /* 0x000fe40002fec434 */
[----:B------:R-:W-:-:S05]  /*c0f0*/  IADD3 R52, P5, R57, R126, RZ ;  /* 0x0000007e39347210 */ /* 0x000fca0007fbe0ff */
[----:B------:R-:W-:Y:S01]  /*c100*/  IMAD.X R53, R56, 0x1, R127, P5 ;  /* 0x0000000138357824 */ /* 0x000fe200028e067f */
[----:B------:R-:W-:-:S04]  /*c110*/  @!P4 IADD3 R54, P5, R55, R126, RZ ;  /* 0x0000007e3736c210 */ /* 0x000fc80007fbe0ff */
[----:B0-----:R4:W-:Y:S01]  /*c120*/  STG.E.128 desc[UR54][R52.64], R44 ;  /* 0x0000002c34007986 */ /* 0x0019e2000c101d36 */
[----:B------:R-:W-:-:S05]  /*c130*/  @!P4 IMAD.X R55, R58, 0x1, R127, P5 ;  /* 0x000000013a37c824 */ /* 0x000fca00028e067f */
[----:B-1----:R4:W-:Y:S03]  /*c140*/  @!P4 STG.E.128 desc[UR54][R54.64], R48 ;  /* 0x000000303600c986 */ /* 0x0029e6000c101d36 */
.L_x_494:
[----:B------:R-:W-:Y:S05]  /*c150*/  BSYNC B1 ;  /* 0x0000000000017941 */ /* 0x000fea0003800000 */
.L_x_493:
[----:B0--34-:R-:W-:Y:S02]  /*c160*/  VIADD R45, R220, 0x80 ;  /* 0x00000080dc2d7836 */ /* 0x019fe40000000000 */
[-C--:B------:R-:W-:Y:S02]  /*c170*/  IMAD R44, R147, R138.reuse, RZ ;  /* 0x0000008a932c7224 */ /* 0x080fe400078e02ff */
[----:B------:R-:W-:-:S04]  /*c180*/  IMAD.WIDE.U32 R140, R45, R138, R140 ;  /* 0x0000008a2d8c7225 */ /* 0x000fc800078e008c */
[----:B------:R-:W-:Y:S01]  /*c190*/  IMAD R57, R45, R139, R44 ;  /* 0x0000008b2d397224 */ /* 0x000fe200078e022c */
[----:B------:R-:W-:Y:S06]  /*c1a0*/  @P3 BRA `(.L_x_463) ;  /* 0x00000030009c3947 */ /* 0x000fec0003800000 */
[----:B------:R-:W-:Y:S01]  /*c1b0*/  ISETP.NE.AND P3, PT, R34, RZ, PT ;  /* 0x000000ff2200720c */ /* 0x000fe20003f65270 */
[----:B------:R-:W-:Y:S01]  /*c1c0*/  BSSY B1, `(.L_x_505) ;  /* 0x00000f8000017945 */ /* 0x000fe20003800000 */
[----:B------:R-:W-:-:S11]  /*c1d0*/  IADD3 R57, R141, R57, RZ ;  /* 0x000000398d397210 */ /* 0x000fd60007ffe0ff */
        /* <DEDUP_REMOVED lines=15> */
[----:B------:R-:W-:-:S04]  /*c2d0*/  IMAD R45, R46, 0x2800, R229 ;  /* 0x000028002e2d7824 */ /* 0x000fc800078e02e5 */
        /* <DEDUP_REMOVED lines=8> */
[----:B------:R-:W-:Y:S01]  /*c360*/  SHF.R.U32.HI R56, RZ, 0x8, R77 ;  /* 0x00000008ff387819 */ /* 0x000fe2000001164d */
[----:B0-----:R-:W-:Y:S01]  /*c370*/  IMAD.MOV.U32 R52, RZ, RZ, R45 ;  /* 0x000000ffff347224 */ /* 0x001fe200078e002d */
[----:B------:R-:W-:Y:S01]  /*c380*/  SHF.R.U32.HI R88, RZ, 0x10, R77 ;  /* 0x00000010ff587819 */ /* 0x000fe2000001164d */
[----:B-1----:R-:W-:Y:S01]  /*c390*/  IMAD.MOV.U32 R62, RZ, RZ, R48 ;  /* 0x000000ffff3e7224 */ /* 0x002fe200078e0030 */
[----:B------:R-:W-:Y:S01]  /*c3a0*/  SHF.R.U32.HI R66, RZ, 0x8, R65 ;  /* 0x00000008ff427819 */ /* 0x000fe20000011641 */
[----:B------:R-:W-:Y:S01]  /*c3b0*/  IMAD.MOV.U32 R60, RZ, RZ, R44 ;  /* 0x000000ffff3c7224 */ /* 0x000fe200078e002c */
[----:B------:R-:W-:Y:S02]  /*c3c0*/  LOP3.LUT R58, R77, 0xff0000ff, RZ, 0xc0, !PT ;  /* 0xff0000ff4d3a7812 */ /* 0x000fe400078ec0ff */
[----:B------:R-:W-:Y:S01]  /*c3d0*/  SHF.R.U32.HI R78, RZ, 0x8, R79 ;  /* 0x00000008ff4e7819 */ /* 0x000fe2000001164f */
[----:B------:R-:W-:Y:S01]  /*c3e0*/  IMAD.SHL.U32 R48, R66, 0x100, RZ ;  /* 0x0000010042307824 */ /* 0x000fe200078e00ff */
[----:B------:R-:W-:Y:S01]  /*c3f0*/  SHF.L.U32 R45, R56, 0x8, RZ ;  /* 0x00000008382d7819 */ /* 0x000fe200000006ff */
[----:B------:R-:W-:Y:S01]  /*c400*/  IMAD.MOV.U32 R56, RZ, RZ, R46 ;  /* 0x000000ffff387224 */ /* 0x000fe200078e002e */
[----:B------:R-:W-:Y:S01]  /*c410*/  SHF.R.U32.HI R64, RZ, 0x8, R67 ;  /* 0x00000008ff407819 */ /* 0x000fe20000011643 */
[----:B------:R-:W-:Y:S01]  /*c420*/  IMAD.U32 R46, R88, 0x10000, RZ ;  /* 0x00010000582e7824 */ /* 0x000fe200078e00ff */
[----:B------:R-:W-:Y:S01]  /*c430*/  SHF.R.U32.HI R76, RZ, 0x10, R79 ;  /* 0x00000010ff4c7819 */ /* 0x000fe2000001164f */
[----:B------:R-:W-:Y:S01]  /*c440*/  IMAD.SHL.U32 R44, R78, 0x100, RZ ;  /* 0x000001004e2c7824 */ /* 0x000fe200078e00ff */
[----:B------:R-:W-:-:S02]  /*c450*/  LOP3.LUT R45, R58, 0xff00, R45, 0xf8, !PT ;  /* 0x0000ff003a2d7812 */ /* 0x000fc400078ef82d */
[----:B------:R-:W-:Y:S02]  /*c460*/  LOP3.LUT R61, R65, 0xff0000ff, RZ, 0xc0, !PT ;  /* 0xff0000ff413d7812 */ /* 0x000fe400078ec0ff */
[----:B------:R-:W-:Y:S02]  /*c470*/  LOP3.LUT R63, R67, 0xff0000ff, RZ, 0xc0, !PT ;  /* 0xff0000ff433f7812 */ /* 0x000fe400078ec0ff */
[----:B------:R-:W-:Y:S02]  /*c480*/  SHF.L.U32 R58, R64, 0x8, RZ ;  /* 0x00000008403a7819 */ /* 0x000fe400000006ff */
[----:B------:R-:W-:Y:S02]  /*c490*/  LOP3.LUT R59, R79, 0xff0000ff, RZ, 0xc0, !PT ;  /* 0xff0000ff4f3b7812 */ /* 0x000fe400078ec0ff */
[----:B------:R-:W-:Y:S01]  /*c4a0*/  LOP3.LUT R46, R45, 0xff0000, R46, 0xf8, !PT ;  /* 0x00ff00002d2e7812 */ /* 0x000fe200078ef82e */
[----:B------:R-:W-:Y:S01]  /*c4b0*/  IMAD.U32 R45, R76, 0x10000, RZ ;  /* 0x000100004c2d7824 */ /* 0x000fe200078e00ff */
[----:B------:R-:W-:-:S02]  /*c4c0*/  SHF.R.U32.HI R79, RZ, 0x10, R67 ;  /* 0x00000010ff4f7819 */ /* 0x000fc40000011643 */
[----:B------:R-:W-:Y:S02]  /*c4d0*/  LOP3.LUT R48, R61, 0xff00, R48, 0xf8, !PT ;  /* 0x0000ff003d307812 */ /* 0x000fe400078ef830 */
[----:B------:R-:W-:Y:S02]  /*c4e0*/  LOP3.LUT R66, R63, 0xff00, R58, 0xf8, !PT ;  /* 0x0000ff003f427812 */ /* 0x000fe400078ef83a */
[----:B------:R-:W-:Y:S02]  /*c4f0*/  LOP3.LUT R44, R59, 0xff00, R44, 0xf8, !PT ;  /* 0x0000ff003b2c7812 */ /* 0x000fe400078ef82c */
[----:B------:R-:W-:Y:S02]  /*c500*/  F2FP.F16.E4M3.UNPACK_B R67, R163.H1 ;  /* 0x000000a3ff43723e */ /* 0x000fe400030006ff */
[----:B------:R-:W-:Y:S02]  /*c510*/  F2FP.F16.E4M3.UNPACK_B R63, R62.H1 ;  /* 0x0000003eff3f723e */ /* 0x000fe400030006ff */
[----:B------:R-:W-:-:S02]  /*c520*/  F2FP.F16.E4M3.UNPACK_B R61, R60.H1 ;  /* 0x0000003cff3d723e */ /* 0x000fc400030006ff */
[----:B------:R-:W-:Y:S01]  /*c530*/  LOP3.LUT R44, R44, 0xff0000, R45, 0xf8, !PT ;  /* 0x00ff00002c2c7812 */ /* 0x000fe200078ef82d */
[----:B------:R-:W-:Y:S01]  /*c540*/  HADD2.F32 R45, -RZ, R67.H0_H0 ;  /* 0x20000043ff2d7230 */ /* 0x000fe20000004100 */
[----:B------:R-:W-:Y:S01]  /*c550*/  F2FP.F16.E4M3.UNPACK_B R64, R165.H1 ;  /* 0x000000a5ff40723e */ /* 0x000fe200030006ff */
[----:B------:R-:W-:Y:S01]  /*c560*/  HADD2.F32 R59, -RZ, R63.H0_H0 ;  /* 0x2000003fff3b7230 */ /* 0x000fe20000004100 */
[----:B------:R-:W-:Y:S01]  /*c570*/  SHF.R.U32.HI R77, RZ, 0x10, R65 ;  /* 0x00000010ff4d7819 */ /* 0x000fe20000011641 */
[--C-:B------:R-:W-:Y:S01]  /*c580*/  HADD2.F32 R58, -RZ, R61.reuse.H0_H0 ;  /* 0x2000003dff3a7230 */ /* 0x100fe20000004100 */
[----:B------:R-:W-:Y:S01]  /*c590*/  SHF.L.U32 R79, R79, 0x10, RZ ;  /* 0x000000104f4f7819 */ /* 0x000fe200000006ff */
[----:B------:R-:W-:Y:S02]  /*c5a0*/  HADD2.F32 R65, -RZ, R64.H0_H0 ;  /* 0x20000040ff417230 */ /* 0x000fe40000004100 */
[----:B------:R-:W-:Y:S01]  /*c5b0*/  FMUL.FTZ R89, R59, R45 ;  /* 0x0000002d3b597220 */ /* 0x000fe20000410000 */
[----:B------:R-:W-:-:S02]  /*c5c0*/  HADD2.F32 R61, -RZ, R61.H1_H1 ;  /* 0x3000003dff3d7230 */ /* 0x000fc40000004100 */
[----:B------:R-:W-:Y:S01]  /*c5d0*/  FMUL.FTZ R76, R58, R45 ;  /* 0x0000002d3a4c7220 */ /* 0x000fe20000410000 */
[----:B------:R-:W-:Y:S01]  /*c5e0*/  LOP3.LUT R45, R66, 0xff0000, R79, 0xf8, !PT ;  /* 0x00ff0000422d7812 */ /* 0x000fe200078ef84f */
[-C--:B------:R-:W-:Y:S01]  /*c5f0*/  FFMA.FTZ R58, R58, R65.reuse, -R89 ;  /* 0x000000413a3a7223 */ /* 0x080fe20000010859 */
[----:B------:R-:W-:Y:S02]  /*c600*/  HADD2.F32 R66, -RZ, R64.H1_H1 ;  /* 0x30000040ff427230 */ /* 0x000fe40000004100 */
[----:B------:R-:W-:Y:S01]  /*c610*/  FFMA.FTZ R59, R59, R65, R76 ;  /* 0x000000413b3b7223 */ /* 0x000fe2000001004c */
[----:B------:R-:W-:Y:S01]  /*c620*/  HADD2.F32 R64, -RZ, R67.H1_H1 ;  /* 0x30000043ff407230 */ /* 0x000fe20000004100 */
[----:B------:R-:W-:Y:S01]  /*c630*/  F2FP.F16.E4M3.UNPACK_B R163, R163 ;  /* 0x000000a3ffa3723e */ /* 0x000fe200020006ff */
[----:B------:R-:W-:Y:S01]  /*c640*/  HADD2.F32 R65, -RZ, R63.H1_H1 ;  /* 0x3000003fff417230 */ /* 0x000fe20000004100 */
[----:B------:R-:W-:Y:S01]  /*c650*/  F2FP.F16.E4M3.UNPACK_B R63, R62 ;  /* 0x0000003eff3f723e */ /* 0x000fe200020006ff */
[----:B------:R-:W-:Y:S01]  /*c660*/  IMAD.U32 R77, R77, 0x10000, RZ ;  /* 0x000100004d4d7824 */ /* 0x000fe200078e00ff */
[----:B------:R-:W-:Y:S01]  /*c670*/  F2FP.F16.E4M3.UNPACK_B R60, R60 ;  /* 0x0000003cff3c723e */ /* 0x000fe200020006ff */
[-C--:B------:R-:W-:Y:S01]  /*c680*/  FMUL.FTZ R78, R61, R64.reuse ;  /* 0x000000403d4e7220 */ /* 0x080fe20000410000 */
[----:B------:R-:W-:Y:S01]  /*c690*/  FMUL.FTZ R76, R65, R64 ;  /* 0x00000040414c7220 */ /* 0x000fe20000410000 */
[----:B------:R-:W-:Y:S01]  /*c6a0*/  F2FP.F16.E4M3.UNPACK_B R165, R165 ;  /* 0x000000a5ffa5723e */ /* 0x000fe200020006ff */
[----:B------:R-:W-:Y:S01]  /*c6b0*/  HADD2.F32 R67, -RZ, R163.H0_H0 ;  /* 0x200000a3ff437230 */ /* 0x000fe20000004100 */
[----:B------:R-:W-:Y:S01]  /*c6c0*/  LOP3.LUT R48, R48, 0xff0000, R77, 0xf8, !PT ;  /* 0x00ff000030307812 */ /* 0x000fe200078ef84d */
[----:B------:R-:W-:-:S02]  /*c6d0*/  HADD2.F32 R64, -RZ, R63.H0_H0 ;  /* 0x2000003fff407230 */ /* 0x000fc40000004100 */
[-C--:B------:R-:W-:Y:S01]  /*c6e0*/  FFMA.FTZ R90, R65, R66.reuse, R78 ;  /* 0x00000042415a7223 */ /* 0x080fe2000001004e */
[----:B------:R-:W-:Y:S02]  /*c6f0*/  HADD2.F32 R62, -RZ, R60.H0_H0 ;  /* 0x2000003cff3e7230 */ /* 0x000fe40000004100 */
[----:B------:R-:W-:Y:S01]  /*c700*/  FFMA.FTZ R61, R61, R66, -R76 ;  /* 0x000000423d3d7223 */ /* 0x000fe2000001084c */
        /* <DEDUP_REMOVED lines=15> */
[----:B------:R-:W-:Y:S01]  /*c800*/  HADD2.F32 R67, -RZ, R62.H0_H0 ;  /* 0x2000003eff437230 */ /* 0x000fe20000004100 */
[----:B------:R-:W-:Y:S01]  /*c810*/  F2FP.F16.E4M3.UNPACK_B R66, R166.H1 ;  /* 0x000000a6ff42723e */ /* 0x000fe200030006ff */
[----:B------:R-:W-:-:S02]  /*c820*/  HADD2.F32 R65, -RZ, R64.H0_H0 ;  /* 0x20000040ff417230 */ /* 0x000fc40000004100 */
[----:B------:R-:W-:Y:S01]  /*c830*/  FFMA.FTZ R165, R63, R165, R88 ;  /* 0x000000a53fa57223 */ /* 0x000fe20000010058 */
[----:B------:R-:W-:Y:S01]  /*c840*/  HADD2.F32 R77, -RZ, R62.H1_H1 ;  /* 0x3000003eff4d7230 */ /* 0x000fe20000004100 */
[----:B------:R-:W-:Y:S01]  /*c850*/  F2FP.F16.E4M3.UNPACK_B R164, R164 ;  /* 0x000000a4ffa4723e */ /* 0x000fe200020006ff */
[----:B------:R-:W-:Y:S02]  /*c860*/  HADD2.F32 R62, -RZ, R60.H0_H0 ;  /* 0x2000003cff3e7230 */ /* 0x000fe40000004100 */
[-C--:B------:R-:W-:Y:S01]  /*c870*/  FMUL.FTZ R89, R65, R67.reuse ;  /* 0x0000004341597220 */ /* 0x080fe20000410000 */
[----:B------:R-:W-:Y:S01]  /*c880*/  HADD2.F32 R63, -RZ, R66.H0_H0 ;  /* 0x20000042ff3f7230 */ /* 0x000fe20000004100 */
[----:B------:R-:W-:Y:S01]  /*c890*/  F2FP.F16.E4M3.UNPACK_B R56, R56 ;  /* 0x00000038ff38723e */ /* 0x000fe200020006ff */
[----:B------:R-:W-:Y:S02]  /*c8a0*/  HADD2.F32 R64, -RZ, R64.H1_H1 ;  /* 0x30000040ff407230 */ /* 0x000fe40000004100 */
[----:B------:R-:W-:Y:S01]  /*c8b0*/  FMUL.FTZ R92, R62, R67 ;  /* 0x000000433e5c7220 */ /* 0x000fe20000410000 */
[----:B------:R-:W-:-:S02]  /*c8c0*/  HADD2.F32 R60, -RZ, R60.H1_H1 ;  /* 0x3000003cff3c7230 */ /* 0x000fc40000004100 */
[----:B------:R-:W-:Y:S01]  /*c8d0*/  FFMA.FTZ R88, R62, R63, -R89 ;  /* 0x0000003f3e587223 */ /* 0x000fe20000010859 */
[----:B------:R-:W-:Y:S02]  /*c8e0*/  HADD2.F32 R67, -RZ, R66.H1_H1 ;  /* 0x30000042ff437230 */ /* 0x000fe40000004100 */
[-C--:B------:R-:W-:Y:S01]  /*c8f0*/  FMUL.FTZ R89, R64, R77.reuse ;  /* 0x0000004d40597220 */ /* 0x080fe20000410000 */
[----:B------:R-:W-:Y:S01]  /*c900*/  F2FP.F16.E4M3.UNPACK_B R166, R166 ;  /* 0x000000a6ffa6723e */ /* 0x000fe200020006ff */
[C---:B------:R-:W-:Y:S01]  /*c910*/  FMUL.FTZ R77, R60.reuse, R77 ;  /* 0x0000004d3c4d7220 */ /* 0x040fe20000410000 */
[----:B------:R-:W-:Y:S01]  /*c920*/  FFMA.FTZ R92, R65, R63, R92 ;  /* 0x0000003f415c7223 */ /* 0x000fe2000001005c */
[-C--:B------:R-:W-:Y:S01]  /*c930*/  FFMA.FTZ R93, R60, R67.reuse, -R89 ;  /* 0x000000433c5d7223 */ /* 0x080fe20000010859 */
[----:B------:R-:W-:Y:S01]  /*c940*/  F2FP.F16.E4M3.UNPACK_B R60, R50 ;  /* 0x00000032ff3c723e */ /* 0x000fe200020006ff */
[----:B------:R-:W-:Y:S01]  /*c950*/  FFMA.FTZ R95, R64, R67, R77 ;  /* 0x00000043405f7223 */ /* 0x000fe2000001004d */
[----:B------:R-:W-:Y:S01]  /*c960*/  HADD2.F32 R67, -RZ, R164.H0_H0 ;  /* 0x200000a4ff437230 */ /* 0x000fe20000004100 */
[----:B------:R-:W-:Y:S01]  /*c970*/  F2FP.SATFINITE.E4M3.F32.PACK_AB_MERGE_C R58, R61, R58, RZ ;  /* 0x0000003a3d3a723e */ /* 0x000fe200048070ff */
[----:B------:R-:W-:Y:S01]  /*c980*/  HADD2.F32 R50, -RZ, R56.H0_H0 ;  /* 0x20000038ff327230 */ /* 0x000fe20000004100 */
[----:B------:R-:W-:Y:S01]  /*c990*/  F2FP.F16.E4M3.UNPACK_B R61, R52 ;  /* 0x00000034ff3d723e */ /* 0x000fe200020006ff */
[----:B------:R-:W-:Y:S01]  /*c9a0*/  HADD2.F32 R62, -RZ, R60.H0_H0 ;  /* 0x2000003cff3e7230 */ /* 0x000fe20000004100 */
[----:B------:R-:W-:Y:S01]  /*c9b0*/  F2FP.SATFINITE.E4M3.F32.PACK_AB_MERGE_C R90, R90, R59, RZ ;  /* 0x0000003b5a5a723e */ /* 0x000fe200048070ff */
[----:B------:R-:W-:Y:S01]  /*c9c0*/  HADD2.F32 R77, -RZ, R164.H1_H1 ;  /* 0x300000a4ff4d7230 */ /* 0x000fe20000004100 */
[----:B------:R-:W-:Y:S01]  /*c9d0*/  F2FP.SATFINITE.E4M3.F32.PACK_AB_MERGE_C R59, R79, R76, R58 ;  /* 0x0000004c4f3b723e */ /* 0x000fe2000480703a */
[----:B------:R-:W-:-:S02]  /*c9e0*/  HADD2.F32 R60, -RZ, R60.H1_H1 ;  /* 0x3000003cff3c7230 */ /* 0x000fc40000004100 */
[-C--:B------:R-:W-:Y:S01]  /*c9f0*/  FMUL.FTZ R89, R62, R67.reuse ;  /* 0x000000433e597220 */ /* 0x080fe20000410000 */
[----:B------:R-:W-:Y:S02]  /*ca00*/  HADD2.F32 R63, -RZ, R166.H0_H0 ;  /* 0x200000a6ff3f7230 */ /* 0x000fe40000004100 */
[----:B------:R-:W-:Y:S01]  /*ca10*/  FMUL.FTZ R67, R50, R67 ;  /* 0x0000004332437220 */ /* 0x000fe20000410000 */
[----:B------:R-:W-:Y:S02]  /*ca20*/  HADD2.F32 R56, -RZ, R56.H1_H1 ;  /* 0x30000038ff387230 */ /* 0x000fe40000004100 */
[----:B------:R-:W-:Y:S01]  /*ca30*/  FMUL.FTZ R91, R60, R77 ;  /* 0x0000004d3c5b7220 */ /* 0x000fe20000410000 */
[----:B------:R-:W-:Y:S02]  /*ca40*/  HADD2.F32 R65, -RZ, R166.H1_H1 ;  /* 0x300000a6ff417230 */ /* 0x000fe40000004100 */
[-C--:B------:R-:W-:Y:S01]  /*ca50*/  FFMA.FTZ R89, R50, R63.reuse, -R89 ;  /* 0x0000003f32597223 */ /* 0x080fe20000010859 */
[----:B------:R-:W-:Y:S01]  /*ca60*/  FFMA.FTZ R50, R62, R63, R67 ;  /* 0x0000003f3e327223 */ /* 0x000fe20000010043 */
[C---:B------:R-:W-:Y:S01]  /*ca70*/  FMUL.FTZ R77, R56.reuse, R77 ;  /* 0x0000004d384d7220 */ /* 0x040fe20000410000 */
[----:B------:R-:W-:Y:S01]  /*ca80*/  F2FP.F16.E4M3.UNPACK_B R62, R49 ;  /* 0x00000031ff3e723e */ /* 0x000fe200020006ff */
[-C--:B------:R-:W-:Y:S01]  /*ca90*/  FFMA.FTZ R56, R56, R65.reuse, -R91 ;  /* 0x0000004138387223 */ /* 0x080fe2000001085b */
[----:B------:R-:W-:Y:S01]  /*caa0*/  F2FP.F16.E4M3.UNPACK_B R67, R48 ;  /* 0x00000030ff43723e */ /* 0x000fe200020006ff */
[----:B------:R-:W-:Y:S01]  /*cab0*/  FFMA.FTZ R77, R60, R65, R77 ;  /* 0x000000413c4d7223 */ /* 0x000fe2000001004d */
[----:B------:R-:W-:Y:S01]  /*cac0*/  F2FP.F16.E4M3.UNPACK_B R65, R46 ;  /* 0x0000002eff41723e */ /* 0x000fe200020006ff */
[----:B------:R-:W-:Y:S01]  /*cad0*/  HADD2.F32 R63, -RZ, R62.H0_H0 ;  /* 0x2000003eff3f7230 */ /* 0x000fe20000004100 */
[----:B------:R-:W-:Y:S01]  /*cae0*/  F2FP.SATFINITE.E4M3.F32.PACK_AB_MERGE_C R92, R95, R92, RZ ;  /* 0x0000005c5f5c723e */ /* 0x000fe200048070ff */
[----:B------:R-:W-:Y:S01]  /*caf0*/  HADD2.F32 R76, -RZ, R67.H0_H0 ;  /* 0x20000043ff4c7230 */ /* 0x000fe20000004100 */
[----:B------:R-:W-:Y:S01]  /*cb00*/  F2FP.F16.E4M3.UNPACK_B R52, R52.H1 ;  /* 0x00000034ff34723e */ /* 0x000fe200030006ff */
[----:B------:R-:W-:Y:S01]  /*cb10*/  HADD2.F32 R60, -RZ, R61.H0_H0 ;  /* 0x2000003dff3c7230 */ /* 0x000fe20000004100 */
[----:B------:R-:W-:Y:S01]  /*cb20*/  F2FP.SATFINITE.E4M3.F32.PACK_AB_MERGE_C R50, R77, R50, R92 ;  /* 0x000000324d32723e */ /* 0x000fe2000480705c */
[----:B------:R-:W-:-:S02]  /*cb30*/  HADD2.F32 R66, -RZ, R65.H0_H0 ;  /* 0x20000041ff427230 */ /* 0x000fc40000004100 */
[CC--:B------:R-:W-:Y:S01]  /*cb40*/  FMUL.FTZ R77, R63.reuse, R76.reuse ;  /* 0x0000004c3f4d7220 */ /* 0x0c0fe20000410000 */
[----:B------:R-:W-:Y:S02]  /*cb50*/  HADD2.F32 R64, -RZ, R62.H1_H1 ;  /* 0x3000003eff407230 */ /* 0x000fe40000004100 */
[C---:B------:R-:W-:Y:S01]  /*cb60*/  FMUL.FTZ R76, R60.reuse, R76 ;  /* 0x0000004c3c4c7220 */ /* 0x040fe20000410000 */
[----:B------:R-:W-:Y:S02]  /*cb70*/  HADD2.F32 R67, -RZ, R67.H1_H1 ;  /* 0x30000043ff437230 */ /* 0x000fe40000004100 */
[-C--:B------:R-:W-:Y:S01]  /*cb80*/  FFMA.FTZ R60, R60, R66.reuse, -R77 ;  /* 0x000000423c3c7223 */ /* 0x080fe2000001084d */
[----:B------:R-:W-:Y:S02]  /*cb90*/  HADD2.F32 R62, -RZ, R61.H1_H1 ;  /* 0x3000003dff3e7230 */ /* 0x000fe40000004100 */
[----:B------:R-:W-:Y:S01]  /*cba0*/  FFMA.FTZ R61, R63, R66, R76 ;  /* 0x000000423f3d7223 */ /* 0x000fe2000001004c */
[----:B------:R-:W-:-:S02]  /*cbb0*/  HADD2.F32 R65, -RZ, R65.H1_H1 ;  /* 0x30000041ff417230 */ /* 0x000fc40000004100 */
[----:B------:R-:W-:Y:S01]  /*cbc0*/  FMUL.FTZ R77, R64, R67 ;  /* 0x00000043404d7220 */ /* 0x000fe20000410000 */
[----:B------:R-:W-:Y:S01]  /*cbd0*/  F2FP.F16.E4M3.UNPACK_B R63, R49.H1 ;  /* 0x00000031ff3f723e */ /* 0x000fe200030006ff */
[C---:B------:R-:W-:Y:S01]  /*cbe0*/  FMUL.FTZ R67, R62.reuse, R67 ;  /* 0x000000433e437220 */ /* 0x040fe20000410000 */
[----:B------:R-:W-:Y:S01]  /*cbf0*/  F2FP.F16.E4M3.UNPACK_B R66, R48.H1 ;  /* 0x00000030ff42723e */ /* 0x000fe200030006ff */
[-C--:B------:R-:W-:Y:S01]  /*cc00*/  FFMA.FTZ R49, R62, R65.reuse, -R77 ;  /* 0x000000413e317223 */ /* 0x080fe2000001084d */
[----:B------:R-:W-:Y:S02]  /*cc10*/  HADD2.F32 R62, -RZ, R52.H0_H0 ;  /* 0x20000034ff3e7230 */ /* 0x000fe40000004100 */
[----:B------:R-:W-:Y:S01]  /*cc20*/  FFMA.FTZ R48, R64, R65, R67 ;  /* 0x0000004140307223 */ /* 0x000fe20000010043 */
[--C-:B------:R-:W-:Y:S01]  /*cc30*/  HADD2.F32 R64, -RZ, R63.reuse.H0_H0 ;  /* 0x2000003fff407230 */ /* 0x100fe20000004100 */
[----:B------:R-:W-:Y:S01]  /*cc40*/  F2FP.F16.E4M3.UNPACK_B R46, R46.H1 ;  /* 0x0000002eff2e723e */ /* 0x000fe200030006ff */
[----:B------:R-:W-:Y:S01]  /*cc50*/  HADD2.F32 R63, -RZ, R63.H1_H1 ;  /* 0x3000003fff3f7230 */ /* 0x000fe20000004100 */
[----:B------:R-:W-:Y:S01]  /*cc60*/  F2FP.SATFINITE.E4M3.F32.PACK_AB_MERGE_C R88, R93, R88, RZ ;  /* 0x000000585d58723e */ /* 0x000fe200048070ff */
[--C-:B------:R-:W-:Y:S01]  /*cc70*/  HADD2.F32 R76, -RZ, R66.reuse.H1_H1 ;  /* 0x30000042ff4c7230 */ /* 0x100fe20000004100 */
[----:B------:R-:W-:Y:S01]  /*cc80*/  F2FP.SATFINITE.E4M3.F32.PACK_AB_MERGE_C R58, R165, R78, R90 ;  /* 0x0000004ea53a723e */ /* 0x000fe2000480705a */
[----:B------:R-:W-:Y:S01]  /*cc90*/  HADD2.F32 R67, -RZ, R66.H0_H0 ;  /* 0x20000042ff437230 */ /* 0x000fe20000004100 */
[----:B------:R-:W-:Y:S01]  /*cca0*/  F2FP.SATFINITE.E4M3.F32.PACK_AB_MERGE_C R56, R56, R89, R88 ;  /* 0x000000593838723e */ /* 0x000fe20004807058 */
[----:B------:R-:W-:-:S02]  /*ccb0*/  HADD2.F32 R52, -RZ, R52.H1_H1 ;  /* 0x30000034ff347230 */ /* 0x000fc40000004100 */
[CC--:B------:R-:W-:Y:S01]  /*ccc0*/  FMUL.FTZ R79, R63.reuse, R76.reuse ;  /* 0x0000004c3f4f7220 */ /* 0x0c0fe20000410000 */
[--C-:B------:R-:W-:Y:S02]  /*ccd0*/  HADD2.F32 R65, -RZ, R46.reuse.H0_H0 ;  /* 0x2000002eff417230 */ /* 0x100fe40000004100 */
[-C--:B------:R-:W-:Y:S01]  /*cce0*/  FMUL.FTZ R77, R64, R67.reuse ;  /* 0x00000043404d7220 */ /* 0x080fe20000410000 */
[----:B------:R-:W-:Y:S02]  /*ccf0*/  HADD2.F32 R66, -RZ, R46.H1_H1 ;  /* 0x3000002eff427230 */ /* 0x000fe40000004100 */
[----:B------:R-:W-:Y:S01]  /*cd00*/  FMUL.FTZ R76, R52, R76 ;  /* 0x0000004c344c7220 */ /* 0x000fe20000410000 */
[C---:B------:R-:W-:Y:S01]  /*cd10*/  FMUL.FTZ R67, R62.reuse, R67 ;  /* 0x000000433e437220 */ /* 0x040fe20000410000 */
[----:B------:R-:W-:Y:S01]  /*cd20*/  FFMA.FTZ R88, R62, R65, -R77 ;  /* 0x000000413e587223 */ /* 0x000fe2000001084d */
[----:B------:R-:W-:Y:S01]  /*cd30*/  F2FP.F16.E4M3.UNPACK_B R77, R45.H1 ;  /* 0x0000002dff4d723e */ /* 0x000fe200030006ff */
[-C--:B------:R-:W-:Y:S01]  /*cd40*/  FFMA.FTZ R90, R63, R66.reuse, R76 ;  /* 0x000000423f5a7223 */ /* 0x080fe2000001004c */
[----:B------:R-:W-:Y:S01]  /*cd50*/  F2FP.F16.E4M3.UNPACK_B R63, R51.H1 ;  /* 0x00000033ff3f723e */ /* 0x000fe200030006ff */
[----:B------:R-:W-:Y:S01]  /*cd60*/  FFMA.FTZ R89, R64, R65, R67 ;  /* 0x0000004140597223 */ /* 0x000fe20000010043 */
[----:B------:R-:W-:Y:S01]  /*cd70*/  F2FP.F16.E4M3.UNPACK_B R46, R47 ;  /* 0x0000002fff2e723e */ /* 0x000fe200020006ff */
[----:B------:R-:W-:Y:S01]  /*cd80*/  FFMA.FTZ R91, R52, R66, -R79 ;  /* 0x00000042345b7223 */ /* 0x000fe2000001084f */
[----:B------:R-:W-:Y:S01]  /*cd90*/  F2FP.F16.E4M3.UNPACK_B R76, R45 ;  /* 0x0000002dff4c723e */ /* 0x000fe200020006ff */
[----:B------:R-:W-:Y:S01]  /*cda0*/  HADD2.F32 R79, -RZ, R77.H0_H0 ;  /* 0x2000004dff4f7230 */ /* 0x000fe20000004100 */
[----:B------:R-:W-:Y:S01]  /*cdb0*/  F2FP.F16.E4M3.UNPACK_B R62, R51 ;  /* 0x00000033ff3e723e */ /* 0x000fe200020006ff */
        /* <DEDUP_REMOVED lines=15> */
[-C--:B------:R-:W-:Y:S01]  /*ceb0*/  FFMA.FTZ R95, R52, R67.reuse, -R95 ;  /* 0x00000043345f7223 */ /* 0x080fe2000001085f */
[----:B------:R-:W-:Y:S02]  /*cec0*/  HADD2.F32 R52, -RZ, R77.H1_H1 ;  /* 0x3000004dff347230 */ /* 0x000fe40000004100 */
[-C--:B------:R-:W-:Y:S01]  /*ced0*/  FFMA.FTZ R92, R51, R66.reuse, -R92 ;  /* 0x00000042335c7223 */ /* 0x080fe2000001085c */
[----:B------:R-:W-:Y:S02]  /*cee0*/  HADD2.F32 R47, -RZ, R47.H1_H1 ;  /* 0x3000002fff2f7230 */ /* 0x000fe40000004100 */
[----:B------:R-:W-:Y:S01]  /*cef0*/  FFMA.FTZ R93, R64, R66, R93 ;  /* 0x00000042405d7223 */ /* 0x000fe2000001005d */
[----:B------:R-:W-:Y:S01]  /*cf00*/  FFMA.FTZ R79, R44, R67, R79 ;  /* 0x000000432c4f7223 */ /* 0x000fe2000001004f */
[----:B------:R-:W-:Y:S02]  /*cf10*/  HADD2.F32 R62, -RZ, R62.H1_H1 ;  /* 0x3000003eff3e7230 */ /* 0x000fe40000004100 */
[----:B------:R-:W-:Y:S01]  /*cf20*/  FMUL.FTZ R64, R63, R52 ;  /* 0x000000343f407220 */ /* 0x000fe20000410000 */
[----:B------:R-:W-:-:S02]  /*cf30*/  HADD2.F32 R51, -RZ, R76.H1_H1 ;  /* 0x3000004cff337230 */ /* 0x000fc40000004100 */
[----:B------:R-:W-:Y:S01]  /*cf40*/  FMUL.FTZ R52, R47, R52 ;  /* 0x000000342f347220 */ /* 0x000fe20000410000 */
[----:B------:R-:W-:Y:S01]  /*cf50*/  HADD2.F32 R46, -RZ, R46.H1_H1 ;  /* 0x3000002eff2e7230 */ /* 0x000fe20000004100 */
[----:B------:R-:W-:Y:S01]  /*cf60*/  F2FP.SATFINITE.E4M3.F32.PACK_AB_MERGE_C R88, R91, R88, RZ ;  /* 0x000000585b58723e */ /* 0x000fe200048070ff */
[----:B------:R-:W-:Y:S02]  /*cf70*/  HADD2.F32 R44, -RZ, R65.H1_H1 ;  /* 0x30000041ff2c7230 */ /* 0x000fe40000004100 */
[-C--:B------:R-:W-:Y:S01]  /*cf80*/  FMUL.FTZ R65, R62, R51.reuse ;  /* 0x000000333e417220 */ /* 0x080fe20000410000 */
[----:B------:R-:W-:Y:S02]  /*cf90*/  HADD2.F32 R45, -RZ, R45.H1_H1 ;  /* 0x3000002dff2d7230 */ /* 0x000fe40000004100 */
[----:B------:R-:W-:Y:S01]  /*cfa0*/  FMUL.FTZ R51, R46, R51 ;  /* 0x000000332e337220 */ /* 0x000fe20000410000 */
[----:B------:R-:W-:Y:S01]  /*cfb0*/  F2FP.SATFINITE.E4M3.F32.PACK_AB_MERGE_C R89, R90, R89, RZ ;  /* 0x000000595a59723e */ /* 0x000fe200048070ff */
[-C--:B------:R-:W-:Y:S01]  /*cfc0*/  FFMA.FTZ R64, R47, R44.reuse, -R64 ;  /* 0x0000002c2f407223 */ /* 0x080fe20000010840 */
[----:B------:R-:W-:Y:S01]  /*cfd0*/  FFMA.FTZ R52, R63, R44, R52 ;  /* 0x0000002c3f347223 */ /* 0x000fe20000010034 */
[-C--:B------:R-:W-:Y:S01]  /*cfe0*/  FFMA.FTZ R65, R46, R45.reuse, -R65 ;  /* 0x0000002d2e417223 */ /* 0x080fe20000010841 */
[----:B------:R-:W-:Y:S01]  /*cff0*/  FFMA.FTZ R62, R62, R45, R51 ;  /* 0x0000002d3e3e7223 */ /* 0x000fe20000010033 */
[----:B------:R-:W-:Y:S01]  /*d000*/  F2FP.SATFINITE.E4M3.F32.PACK_AB_MERGE_C R45, R49, R60, R88 ;  /* 0x0000003c312d723e */ /* 0x000fe20004807058 */
[----:B------:R-:W-:Y:S01]  /*d010*/  IMAD.MOV.U32 R44, RZ, RZ, R59 ;  /* 0x000000ffff2c7224 */ /* 0x000fe200078e003b */
[----:B------:R-:W-:Y:S01]  /*d020*/  F2FP.SATFINITE.E4M3.F32.PACK_AB_MERGE_C R64, R64, R95, RZ ;  /* 0x0000005f4040723e */ /* 0x000fe200048070ff */
[----:B------:R-:W-:Y:S01]  /*d030*/  IMAD.MOV.U32 R46, RZ, RZ, R56 ;  /* 0x000000ffff2e7224 */ /* 0x000fe200078e0038 */
[----:B------:R-:W-:-:S02]  /*d040*/  F2FP.SATFINITE.E4M3.F32.PACK_AB_MERGE_C R52, R52, R79, RZ ;  /* 0x0000004f3434723e */ /* 0x000fc400048070ff */
[----:B------:R-:W-:Y:S01]  /*d050*/  F2FP.SATFINITE.E4M3.F32.PACK_AB_MERGE_C R49, R48, R61, R89 ;  /* 0x0000003d3031723e */ /* 0x000fe20004807059 */
[----:B------:R-:W-:Y:S01]  /*d060*/  IMAD.MOV.U32 R48, RZ, RZ, R58 ;  /* 0x000000ffff307224 */ /* 0x000fe200078e003a */
[----:B------:R-:W-:Y:S02]  /*d070*/  F2FP.SATFINITE.E4M3.F32.PACK_AB_MERGE_C R47, R65, R92, R64 ;  /* 0x0000005c412f723e */ /* 0x000fe40004807040 */
[----:B------:R-:W-:-:S07]  /*d080*/  F2FP.SATFINITE.E4M3.F32.PACK_AB_MERGE_C R51, R62, R93, R52 ;  /* 0x0000005d3e33723e */ /* 0x000fce0004807034 */
.L_x_508:
[----:B------:R-:W-:Y:S05]  /*d090*/  BSYNC B2 ;  /* 0x0000000000027941 */ /* 0x000fea0003800000 */
.L_x_507:
        /* <DEDUP_REMOVED lines=10> */
.L_x_506:
[----:B------:R-:W-:Y:S05]  /*d140*/  BSYNC B1 ;  /* 0x0000000000017941 */ /* 0x000fea0003800000 */
.L_x_505:
        /* <DEDUP_REMOVED lines=28> */
[----:B------:R-:W-:Y:S01]  /*d310*/  LOP3.LUT R59, R81, 0xff0000ff, RZ, 0xc0, !PT ;  /* 0xff0000ff513b7812 */ /* 0x000fe200078ec0ff */
[----:B-1----:R-:W-:Y:S01]  /*d320*/  IMAD.MOV.U32 R63, RZ, RZ, R48 ;  /* 0x000000ffff3f7224 */ /* 0x002fe200078e0030 */
[----:B------:R-:W-:Y:S01]  /*d330*/  SHF.R.U32.HI R64, RZ, 0x8, R83 ;  /* 0x00000008ff407819 */ /* 0x000fe20000011653 */
[----:B------:R-:W-:Y:S01]  /*d340*/  IMAD.MOV.U32 R56, RZ, RZ, R50 ;  /* 0x000000ffff387224 */ /* 0x000fe200078e0032 */
[----:B------:R-:W-:Y:S01]  /*d350*/  SHF.L.U32 R44, R52, 0x8, RZ ;  /* 0x00000008342c7819 */ /* 0x000fe200000006ff */
[----:B------:R-:W-:Y:S01]  /*d360*/  IMAD.MOV.U32 R52, RZ, RZ, R46 ;  /* 0x000000ffff347224 */ /* 0x000fe200078e002e */
[----:B------:R-:W-:Y:S02]  /*d370*/  SHF.R.U32.HI R62, RZ, 0x8, R69 ;  /* 0x00000008ff3e7819 */ /* 0x000fe40000011645 */
[----:B------:R-:W-:-:S02]  /*d380*/  SHF.R.U32.HI R65, RZ, 0x10, R81 ;  /* 0x00000010ff417819 */ /* 0x000fc40000011651 */
[----:B------:R-:W-:Y:S01]  /*d390*/  LOP3.LUT R59, R59, 0xff00, R44, 0xf8, !PT ;  /* 0x0000ff003b3b7812 */ /* 0x000fe200078ef82c */
[----:B------:R-:W-:Y:S01]  /*d3a0*/  IMAD.SHL.U32 R44, R64, 0x100, RZ ;  /* 0x00000100402c7824 */ /* 0x000fe200078e00ff */
[----:B------:R-:W-:Y:S01]  /*d3b0*/  LOP3.LUT R61, R83, 0xff0000ff, RZ, 0xc0, !PT ;  /* 0xff0000ff533d7812 */ /* 0x000fe200078ec0ff */
[----:B------:R-:W-:Y:S01]  /*d3c0*/  IMAD.U32 R48, R65, 0x10000, RZ ;  /* 0x0001000041307824 */ /* 0x000fe200078e00ff */
[----:B------:R-:W-:Y:S02]  /*d3d0*/  LOP3.LUT R67, R69, 0xff0000ff, RZ, 0xc0, !PT ;  /* 0xff0000ff45437812 */ /* 0x000fe400078ec0ff */
[----:B------:R-:W-:Y:S02]  /*d3e0*/  SHF.L.U32 R46, R62, 0x8, RZ ;  /* 0x000000083e2e7819 */ /* 0x000fe400000006ff */
[----:B------:R-:W-:Y:S02]  /*d3f0*/  SHF.R.U32.HI R70, RZ, 0x10, R83 ;  /* 0x00000010ff467819 */ /* 0x000fe40000011653 */
[----:B------:R-:W-:-:S02]  /*d400*/  SHF.R.U32.HI R68, RZ, 0x10, R69 ;  /* 0x00000010ff447819 */ /* 0x000fc40000011645 */
[--C-:B------:R-:W-:Y:S02]  /*d410*/  SHF.R.U32.HI R58, RZ, 0x8, R71.reuse ;  /* 0x00000008ff3a7819 */ /* 0x100fe40000011647 */
[----:B------:R-:W-:Y:S01]  /*d420*/  LOP3.LUT R65, R61, 0xff00, R44, 0xf8, !PT ;  /* 0x0000ff003d417812 */ /* 0x000fe200078ef82c */
[----:B------:R-:W-:Y:S01]  /*d430*/  IMAD.U32 R44, R70, 0x10000, RZ ;  /* 0x00010000462c7824 */ /* 0x000fe200078e00ff */
[----:B------:R-:W-:Y:S01]  /*d440*/  LOP3.LUT R69, R67, 0xff00, R46, 0xf8, !PT ;  /* 0x0000ff0043457812 */ /* 0x000fe200078ef82e */
[----:B------:R-:W-:Y:S01]  /*d450*/  IMAD.SHL.U32 R50, R58, 0x100, RZ ;  /* 0x000001003a327824 */ /* 0x000fe200078e00ff */
[----:B------:R-:W-:Y:S02]  /*d460*/  F2FP.F16.E4M3.UNPACK_B R67, R158.H1 ;  /* 0x0000009eff43723e */ /* 0x000fe400030006ff */
[----:B------:R-:W-:Y:S02]  /*d470*/  F2FP.F16.E4M3.UNPACK_B R64, R63.H1 ;  /* 0x0000003fff40723e */ /* 0x000fe400030006ff */
[----:B------:R-:W-:Y:S01]  /*d480*/  F2FP.F16.E4M3.UNPACK_B R61, R60.H1 ;  /* 0x0000003cff3d723e */ /* 0x000fe200030006ff */
[----:B------:R-:W-:Y:S01]  /*d490*/  HADD2.F32 R46, -RZ, R67.H0_H0 ;  /* 0x20000043ff2e7230 */ /* 0x000fe20000004100 */
[----:B------:R-:W-:-:S02]  /*d4a0*/  SHF.R.U32.HI R66, RZ, 0x10, R71 ;  /* 0x00000010ff427819 */ /* 0x000fc40000011647 */
[----:B------:R-:W-:Y:S01]  /*d4b0*/  LOP3.LUT R71, R71, 0xff0000ff, RZ, 0xc0, !PT ;  /* 0xff0000ff47477812 */ /* 0x000fe200078ec0ff */
[----:B------:R-:W-:Y:S01]  /*d4c0*/  HADD2.F32 R58, -RZ, R61.H0_H0 ;  /* 0x2000003dff3a7230 */ /* 0x000fe20000004100 */
[----:B------:R-:W-:Y:S01]  /*d4d0*/  LOP3.LUT R48, R59, 0xff0000, R48, 0xf8, !PT ;  /* 0x00ff00003b307812 */ /* 0x000fe200078ef830 */
[----:B------:R-:W-:Y:S01]  /*d4e0*/  HADD2.F32 R59, -RZ, R64.H0_H0 ;  /* 0x20000040ff3b7230 */ /* 0x000fe20000004100 */
[----:B------:R-:W-:Y:S01]  /*d4f0*/  F2FP.F16.E4M3.UNPACK_B R62, R160.H1 ;  /* 0x000000a0ff3e723e */ /* 0x000fe200030006ff */
[----:B------:R-:W-:Y:S01]  /*d500*/  IMAD.U32 R66, R66, 0x10000, RZ ;  /* 0x0001000042427824 */ /* 0x000fe200078e00ff */
[----:B------:R-:W-:Y:S02]  /*d510*/  LOP3.LUT R71, R71, 0xff00, R50, 0xf8, !PT ;  /* 0x0000ff0047477812 */ /* 0x000fe400078ef832 */
[----:B------:R-:W-:Y:S01]  /*d520*/  LOP3.LUT R44, R65, 0xff0000, R44, 0xf8, !PT ;  /* 0x00ff0000412c7812 */ /* 0x000fe200078ef82c */
[--C-:B------:R-:W-:Y:S01]  /*d530*/  HADD2.F32 R65, -RZ, R62.reuse.H0_H0 ;  /* 0x2000003eff417230 */ /* 0x100fe20000004100 */
[----:B------:R-:W-:Y:S01]  /*d540*/  SHF.L.U32 R50, R68, 0x10, RZ ;  /* 0x0000001044327819 */ /* 0x000fe200000006ff */
[-C--:B------:R-:W-:Y:S01]  /*d550*/  FMUL.FTZ R77, R59, R46.reuse ;  /* 0x0000002e3b4d7220 */ /* 0x080fe20000410000 */
[----:B------:R-:W-:Y:S01]  /*d560*/  FMUL.FTZ R68, R58, R46 ;  /* 0x0000002e3a447220 */ /* 0x000fe20000410000 */
[----:B------:R-:W-:Y:S01]  /*d570*/  LOP3.LUT R46, R71, 0xff0000, R66, 0xf8, !PT ;  /* 0x00ff0000472e7812 */ /* 0x000fe200078ef842 */
[----:B------:R-:W-:-:S02]  /*d580*/  HADD2.F32 R66, -RZ, R62.H1_H1 ;  /* 0x3000003eff427230 */ /* 0x000fc40000004100 */
        /* <DEDUP_REMOVED lines=8> */
[----:B------:R-:W-:Y:S01]  /*d610*/  HADD2.F32 R67, -RZ, R158.H0_H0 ;  /* 0x2000009eff437230 */ /* 0x000fe20000004100 */
[----:B------:R-:W-:Y:S01]  /*d620*/  LOP3.LUT R50, R69, 0xff0000, R50, 0xf8, !PT ;  /* 0x00ff000045327812 */ /* 0x000fe200078ef832 */
[----:B------:R-:W-:Y:S01]  /*d630*/  FMUL.FTZ R69, R65, R68 ;  /* 0x0000004441457220 */ /* 0x000fe20000410000 */
[----:B------:R-:W-:Y:S01]  /*d640*/  F2FP.F16.E4M3.UNPACK_B R160, R160 ;  /* 0x000000a0ffa0723e */ /* 0x000fe200020006ff */
[----:B------:R-:W-:Y:S01]  /*d650*/  FMUL.FTZ R68, R62, R68 ;  /* 0x000000443e447220 */ /* 0x000fe20000410000 */
        /* <DEDUP_REMOVED lines=26> */
[----:B------:R-:W-:Y:S01]  /*d800*/  FMUL.FTZ R76, R64, R66 ;  /* 0x00000042404c7220 */ /* 0x000fe20000410000 */
[----:B------:R-:W-:Y:S01]  /*d810*/  HADD2.F32 R63, -RZ, R65.H0_H0 ;  /* 0x20000041ff3f7230 */ /* 0x000fe20000004100 */
[----:B------:R-:W-:Y:S01]  /*d820*/  F2FP.F16.E4M3.UNPACK_B R52, R52 ;  /* 0x00000034ff34723e */ /* 0x000fe200020006ff */
[----:B------:R-:W-:Y:S02]  /*d830*/  HADD2.F32 R62, -RZ, R62.H1_H1 ;  /* 0x3000003eff3e7230 */ /* 0x000fe40000004100 */
[----:B------:R-:W-:Y:S01]  /*d840*/  FMUL.FTZ R79, R61, R66 ;  /* 0x000000423d4f7220 */ /* 0x000fe20000410000 */
[----:B------:R-:W-:-:S02]  /*d850*/  HADD2.F32 R60, -RZ, R60.H1_H1 ;  /* 0x3000003cff3c7230 */ /* 0x000fc40000004100 */
        /* <DEDUP_REMOVED lines=8> */
[----:B------:R-:W-:Y:S02]  /*d8e0*/  HADD2.F32 R63, -RZ, R159.H0_H0 ;  /* 0x2000009fff3f7230 */ /* 0x000fe40000004100 */
[----:B------:R-:W-:Y:S01]  /*d8f0*/  FFMA.FTZ R81, R62, R65, R81 ;  /* 0x000000413e517223 */ /* 0x000fe20000010051 */
[----:B------:R-:W-:Y:S01]  /*d900*/  HADD2.F32 R56, -RZ, R52.H0_H0 ;  /* 0x20000034ff387230 */ /* 0x000fe20000004100 */
[----:B------:R-:W-:Y:S01]  /*d910*/  F2FP.SATFINITE.E4M3.F32.PACK_AB_MERGE_C R76, R67, R76, RZ ;  /* 0x0000004c434c723e */ /* 0x000fe200048070ff */
[----:B------:R-:W-:Y:S01]  /*d920*/  HADD2.F32 R61, -RZ, R60.H0_H0 ;  /* 0x2000003cff3d7230 */ /* 0x000fe20000004100 */
[----:B------:R-:W-:Y:S01]  /*d930*/  F2FP.SATFINITE.E4M3.F32.PACK_AB_MERGE_C R58, R77, R58, RZ ;  /* 0x0000003a4d3a723e */ /* 0x000fe200048070ff */
[----:B------:R-:W-:-:S02]  /*d940*/  HADD2.F32 R62, -RZ, R161.H0_H0 ;  /* 0x200000a1ff3e7230 */ /* 0x000fc40000004100 */
[CC--:B------:R-:W-:Y:S01]  /*d950*/  FMUL.FTZ R64, R56.reuse, R63.reuse ;  /* 0x0000003f38407220 */ /* 0x0c0fe20000410000 */
[----:B------:R-:W-:Y:S02]  /*d960*/  HADD2.F32 R159, -RZ, R159.H1_H1 ;  /* 0x3000009fff9f7230 */ /* 0x000fe40000004100 */
[C---:B------:R-:W-:Y:S01]  /*d970*/  FMUL.FTZ R65, R61.reuse, R63 ;  /* 0x0000003f3d417220 */ /* 0x040fe20000410000 */
[----:B------:R-:W-:Y:S02]  /*d980*/  HADD2.F32 R60, -RZ, R60.H1_H1 ;  /* 0x3000003cff3c7230 */ /* 0x000fe40000004100 */
[-C--:B------:R-:W-:Y:S01]  /*d990*/  FFMA.FTZ R64, R61, R62.reuse, R64 ;  /* 0x0000003e3d407223 */ /* 0x080fe20000010040 */
[----:B------:R-:W-:Y:S02]  /*d9a0*/  HADD2.F32 R52, -RZ, R52.H1_H1 ;  /* 0x30000034ff347230 */ /* 0x000fe40000004100 */
[----:B------:R-:W-:Y:S01]  /*d9b0*/  FFMA.FTZ R56, R56, R62, -R65 ;  /* 0x0000003e38387223 */ /* 0x000fe20000010841 */
[----:B------:R-:W-:-:S02]  /*d9c0*/  HADD2.F32 R161, -RZ, R161.H1_H1 ;  /* 0x300000a1ffa17230 */ /* 0x000fc40000004100 */
[----:B------:R-:W-:Y:S01]  /*d9d0*/  FMUL.FTZ R63, R60, R159 ;  /* 0x0000009f3c3f7220 */ /* 0x000fe20000410000 */
[----:B------:R-:W-:Y:S01]  /*d9e0*/  F2FP.F16.E4M3.UNPACK_B R62, R49 ;  /* 0x00000031ff3e723e */ /* 0x000fe200020006ff */
[C---:B------:R-:W-:Y:S01]  /*d9f0*/  FMUL.FTZ R159, R52.reuse, R159 ;  /* 0x0000009f349f7220 */ /* 0x040fe20000410000 */
[----:B------:R-:W-:Y:S01]  /*da00*/  F2FP.F16.E4M3.UNPACK_B R67, R50 ;  /* 0x00000032ff43723e */ /* 0x000fe200020006ff */
[----:B------:R-:W-:Y:S01]  /*da10*/  FFMA.FTZ R79, R52, R161, -R63 ;  /* 0x000000a1344f7223 */ /* 0x000fe2000001083f */
[----:B------:R-:W-:Y:S01]  /*da20*/  F2FP.F16.E4M3.UNPACK_B R61, R45 ;  /* 0x0000002dff3d723e */ /* 0x000fe200020006ff */
[----:B------:R-:W-:Y:S01]  /*da30*/  FFMA.FTZ R159, R60, R161, R159 ;  /* 0x000000a13c9f7223 */ /* 0x000fe2000001009f */
[----:B------:R-:W-:Y:S01]  /*da40*/  F2FP.SATFINITE.E4M3.F32.PACK_AB_MERGE_C R70, R70, R59, RZ ;  /* 0x0000003b4646723e */ /* 0x000fe200048070ff */
[--C-:B------:R-:W-:Y:S01]  /*da50*/  HADD2.F32 R63, -RZ, R62.reuse.H0_H0 ;  /* 0x2000003eff3f7230 */ /* 0x100fe20000004100 */
[----:B------:R-:W-:Y:S01]  /*da60*/  F2FP.SATFINITE.E4M3.F32.PACK_AB_MERGE_C R59, R71, R68, R58 ;  /* 0x00000044473b723e */ /* 0x000fe2000480703a */
[----:B------:R-:W-:Y:S01]  /*da70*/  HADD2.F32 R68, -RZ, R67.H0_H0 ;  /* 0x20000043ff447230 */ /* 0x000fe20000004100 */
[----:B------:R-:W-:Y:S01]  /*da80*/  F2FP.F16.E4M3.UNPACK_B R65, R48 ;  /* 0x00000030ff41723e */ /* 0x000fe200020006ff */
[----:B------:R-:W-:Y:S01]  /*da90*/  HADD2.F32 R60, -RZ, R61.H0_H0 ;  /* 0x2000003dff3c7230 */ /* 0x000fe20000004100 */
[----:B------:R-:W-:Y:S01]  /*daa0*/  F2FP.SATFINITE.E4M3.F32.PACK_AB_MERGE_C R52, R81, R66, RZ ;  /* 0x000000425134723e */ /* 0x000fe200048070ff */
[----:B------:R-:W-:Y:S01]  /*dab0*/  HADD2.F32 R67, -RZ, R67.H1_H1 ;  /* 0x30000043ff437230 */ /* 0x000fe20000004100 */
[----:B------:R-:W-:Y:S01]  /*dac0*/  F2FP.SATFINITE.E4M3.F32.PACK_AB_MERGE_C R58, R158, R69, R70 ;  /* 0x000000459e3a723e */ /* 0x000fe20004807046 */
[----:B------:R-:W-:Y:S01]  /*dad0*/  HADD2.F32 R66, -RZ, R65.H0_H0 ;  /* 0x20000041ff427230 */ /* 0x000fe20000004100 */
[----:B------:R-:W-:Y:S01]  /*dae0*/  F2FP.SATFINITE.E4M3.F32.PACK_AB_MERGE_C R52, R159, R64, R52 ;  /* 0x000000409f34723e */ /* 0x000fe20004807034 */
[----:B------:R-:W-:Y:S01]  /*daf0*/  FMUL.FTZ R69, R63, R68 ;  /* 0x000000443f457220 */ /* 0x000fe20000410000 */
[----:B------:R-:W-:-:S02]  /*db00*/  HADD2.F32 R64, -RZ, R62.H1_H1 ;  /* 0x3000003eff407230 */ /* 0x000fc40000004100 */
[C---:B------:R-:W-:Y:S01]  /*db10*/  FMUL.FTZ R68, R60.reuse, R68 ;  /* 0x000000443c447220 */ /* 0x040fe20000410000 */
[----:B------:R-:W-:Y:S02]  /*db20*/  HADD2.F32 R61, -RZ, R61.H1_H1 ;  /* 0x3000003dff3d7230 */ /* 0x000fe40000004100 */
[-C--:B------:R-:W-:Y:S01]  /*db30*/  FFMA.FTZ R60, R60, R66.reuse, -R69 ;  /* 0x000000423c3c7223 */ /* 0x080fe20000010845 */
[----:B------:R-:W-:Y:S02]  /*db40*/  HADD2.F32 R65, -RZ, R65.H1_H1 ;  /* 0x30000041ff417230 */ /* 0x000fe40000004100 */
[----:B------:R-:W-:Y:S01]  /*db50*/  FFMA.FTZ R69, R63, R66, R68 ;  /* 0x000000423f457223 */ /* 0x000fe20000010044 */
[CC--:B------:R-:W-:Y:S01]  /*db60*/  FMUL.FTZ R66, R64.reuse, R67.reuse ;  /* 0x0000004340427220 */ /* 0x0c0fe20000410000 */
[C---:B------:R-:W-:Y:S01]  /*db70*/  FMUL.FTZ R67, R61.reuse, R67 ;  /* 0x000000433d437220 */ /* 0x040fe20000410000 */
[----:B------:R-:W-:Y:S02]  /*db80*/  F2FP.F16.E4M3.UNPACK_B R62, R49.H1 ;  /* 0x00000031ff3e723e */ /* 0x000fe400030006ff */
[-C--:B------:R-:W-:Y:S01]  /*db90*/  FFMA.FTZ R71, R61, R65.reuse, -R66 ;  /* 0x000000413d477223 */ /* 0x080fe20000010842 */
[----:B------:R-:W-:Y:S01]  /*dba0*/  F2FP.F16.E4M3.UNPACK_B R61, R50.H1 ;  /* 0x00000032ff3d723e */ /* 0x000fe200030006ff */
[----:B------:R-:W-:Y:S01]  /*dbb0*/  FFMA.FTZ R70, R64, R65, R67 ;  /* 0x0000004140467223 */ /* 0x000fe20000010043 */
[----:B------:R-:W-:Y:S01]  /*dbc0*/  F2FP.F16.E4M3.UNPACK_B R45, R45.H1 ;  /* 0x0000002dff2d723e */ /* 0x000fe200030006ff */
[--C-:B------:R-:W-:Y:S01]  /*dbd0*/  HADD2.F32 R50, -RZ, R62.reuse.H0_H0 ;  /* 0x2000003eff327230 */ /* 0x100fe20000004100 */
[----:B------:R-:W-:Y:S01]  /*dbe0*/  F2FP.F16.E4M3.UNPACK_B R48, R48.H1 ;  /* 0x00000030ff30723e */ /* 0x000fe200030006ff */
[----:B------:R-:W-:Y:S01]  /*dbf0*/  HADD2.F32 R63, -RZ, R61.H0_H0 ;  /* 0x2000003dff3f7230 */ /* 0x000fe20000004100 */
[----:B------:R-:W-:Y:S01]  /*dc00*/  F2FP.SATFINITE.E4M3.F32.PACK_AB_MERGE_C R56, R79, R56, R76 ;  /* 0x000000384f38723e */ /* 0x000fe2000480704c */
[----:B------:R-:W-:Y:S01]  /*dc10*/  HADD2.F32 R49, -RZ, R45.H0_H0 ;  /* 0x2000002dff317230 */ /* 0x000fe20000004100 */
[----:B------:R-:W-:Y:S01]  /*dc20*/  F2FP.F16.E4M3.UNPACK_B R65, R46 ;  /* 0x0000002eff41723e */ /* 0x000fe200020006ff */
[----:B------:R-:W-:-:S02]  /*dc30*/  HADD2.F32 R62, -RZ, R62.H1_H1 ;  /* 0x3000003eff3e7230 */ /* 0x000fc40000004100 */
[-C--:B------:R-:W-:Y:S01]  /*dc40*/  FMUL.FTZ R66, R50, R63.reuse ;  /* 0x0000003f32427220 */ /* 0x080fe20000410000 */
[----:B------:R-:W-:Y:S02]  /*dc50*/  HADD2.F32 R64, -RZ, R61.H1_H1 ;  /* 0x3000003dff407230 */ /* 0x000fe40000004100 */
[C---:B------:R-:W-:Y:S01]  /*dc60*/  FMUL.FTZ R63, R49.reuse, R63 ;  /* 0x0000003f313f7220 */ /* 0x040fe20000410000 */
[--C-:B------:R-:W-:Y:S02]  /*dc70*/  HADD2.F32 R61, -RZ, R48.reuse.H0_H0 ;  /* 0x20000030ff3d7230 */ /* 0x100fe40000004100 */
[----:B------:R-:W-:Y:S02]  /*dc80*/  HADD2.F32 R45, -RZ, R45.H1_H1 ;  /* 0x3000002dff2d7230 */ /* 0x000fe40000004100 */
[-C--:B------:R-:W-:Y:S01]  /*dc90*/  FMUL.FTZ R68, R62, R64.reuse ;  /* 0x000000403e447220 */ /* 0x080fe20000410000 */
[----:B------:R-:W-:Y:S02]  /*dca0*/  HADD2.F32 R48, -RZ, R48.H1_H1 ;  /* 0x30000030ff307230 */ /* 0x000fe40000004100 */
[----:B------:R-:W-:Y:S01]  /*dcb0*/  FFMA.FTZ R77, R50, R61, R63 ;  /* 0x0000003d324d7223 */ /* 0x000fe2000001003f */
[----:B------:R-:W-:Y:S01]  /*dcc0*/  F2FP.F16.E4M3.UNPACK_B R50, R51 ;  /* 0x00000033ff32723e */ /* 0x000fe200020006ff */
[----:B------:R-:W-:Y:S01]  /*dcd0*/  FFMA.FTZ R76, R49, R61, -R66 ;  /* 0x0000003d314c7223 */ /* 0x000fe20000010842 */
[C---:B------:R-:W-:Y:S01]  /*dce0*/  FMUL.FTZ R49, R45.reuse, R64 ;  /* 0x000000402d317220 */ /* 0x040fe20000410000 */
[----:B------:R-:W-:Y:S01]  /*dcf0*/  FFMA.FTZ R79, R45, R48, -R68 ;  /* 0x000000302d4f7223 */ /* 0x000fe20000010844 */
[-C--:B------:R-:W-:Y:S01]  /*dd00*/  F2FP.F16.E4M3.UNPACK_B R45, R47.reuse ;  /* 0x0000002fff2d723e */ /* 0x080fe200020006ff */
[----:B------:R-:W-:Y:S01]  /*dd10*/  HADD2.F32 R61, -RZ, R50.H0_H0 ;  /* 0x20000032ff3d7230 */ /* 0x000fe20000004100 */
[----:B------:R-:W-:Y:S01]  /*dd20*/  F2FP.F16.E4M3.UNPACK_B R66, R46.H1 ;  /* 0x0000002eff42723e */ /* 0x000fe200030006ff */
[----:B------:R-:W-:Y:S01]  /*dd30*/  HADD2.F32 R67, -RZ, R65.H0_H0 ;  /* 0x20000041ff437230 */ /* 0x000fe20000004100 */
[----:B------:R-:W-:Y:S01]  /*dd40*/  F2FP.F16.E4M3.UNPACK_B R47, R47.H1 ;  /* 0x0000002fff2f723e */ /* 0x000fe200030006ff */
[----:B------:R-:W-:Y:S01]  /*dd50*/  FFMA.FTZ R78, R62, R48, R49 ;  /* 0x000000303e4e7223 */ /* 0x000fe20000010031 */
        /* <DEDUP_REMOVED lines=8> */
[C---:B------:R-:W-:Y:S01]  /*dde0*/  FMUL.FTZ R80, R48.reuse, R67 ;  /* 0x0000004330507220 */ /* 0x040fe20000410000 */
[----:B------:R-:W-:Y:S01]  /*ddf0*/  HADD2.F32 R63, -RZ, R46.H0_H0 ;  /* 0x2000002eff3f7230 */ /* 0x000fe20000004100 */
[----:B------:R-:W-:Y:S01]  /*de00*/  F2FP.SATFINITE.E4M3.F32.PACK_AB_MERGE_C R76, R79, R76, RZ ;  /* 0x0000004c4f4c723e */ /* 0x000fe200048070ff */
[----:B------:R-:W-:Y:S02]  /*de10*/  HADD2.F32 R51, -RZ, R51.H1_H1 ;  /* 0x30000033ff337230 */ /* 0x000fe40000004100 */
[----:B------:R-:W-:Y:S01]  /*de20*/  FMUL.FTZ R67, R49, R68 ;  /* 0x0000004431437220 */ /* 0x000fe20000410000 */
[----:B------:R-:W-:Y:S02]  /*de30*/  HADD2.F32 R66, -RZ, R66.H1_H1 ;  /* 0x30000042ff427230 */ /* 0x000fe40000004100 */
[----:B------:R-:W-:Y:S01]  /*de40*/  FFMA.FTZ R81, R48, R63, -R81 ;  /* 0x0000003f30517223 */ /* 0x000fe20000010851 */
[----:B------:R-:W-:-:S02]  /*de50*/  HADD2.F32 R47, -RZ, R47.H1_H1 ;  /* 0x3000002fff2f7230 */ /* 0x000fc40000004100 */
[C---:B------:R-:W-:Y:S01]  /*de60*/  FMUL.FTZ R82, R44.reuse, R68 ;  /* 0x000000442c527220 */ /* 0x040fe20000410000 */
[----:B------:R-:W-:Y:S02]  /*de70*/  HADD2.F32 R64, -RZ, R62.H0_H0 ;  /* 0x2000003eff407230 */ /* 0x000fe40000004100 */
[-C--:B------:R-:W-:Y:S01]  /*de80*/  FMUL.FTZ R48, R51, R66.reuse ;  /* 0x0000004233307220 */ /* 0x080fe20000410000 */
[----:B------:R-:W-:Y:S02]  /*de90*/  HADD2.F32 R50, -RZ, R50.H1_H1 ;  /* 0x30000032ff327230 */ /* 0x000fe40000004100 */
[----:B------:R-:W-:Y:S01]  /*dea0*/  FMUL.FTZ R66, R47, R66 ;  /* 0x000000422f427220 */ /* 0x000fe20000410000 */
[----:B------:R-:W-:Y:S02]  /*deb0*/  HADD2.F32 R65, -RZ, R65.H1_H1 ;  /* 0x30000041ff417230 */ /* 0x000fe40000004100 */
[----:B------:R-:W-:Y:S01]  /*dec0*/  FFMA.FTZ R67, R44, R64, R67 ;  /* 0x000000402c437223 */ /* 0x000fe20000010043 */
[----:B------:R-:W-:-:S02]  /*ded0*/  HADD2.F32 R62, -RZ, R62.H1_H1 ;  /* 0x3000003eff3e7230 */ /* 0x000fc40000004100 */
[----:B------:R-:W-:Y:S01]  /*dee0*/  FFMA.FTZ R82, R49, R64, -R82 ;  /* 0x0000004031527223 */ /* 0x000fe20000010852 */
[----:B------:R-:W-:Y:S02]  /*def0*/  HADD2.F32 R45, -RZ, R45.H1_H1 ;  /* 0x3000002dff2d7230 */ /* 0x000fe40000004100 */
[CC--:B------:R-:W-:Y:S01]  /*df00*/  FMUL.FTZ R44, R50.reuse, R65.reuse ;  /* 0x00000041322c7220 */ /* 0x0c0fe20000410000 */
[----:B------:R-:W-:Y:S02]  /*df10*/  HADD2.F32 R46, -RZ, R46.H1_H1 ;  /* 0x3000002eff2e7230 */ /* 0x000fe40000004100 */
[-C--:B------:R-:W-:Y:S01]  /*df20*/  FFMA.FTZ R47, R47, R62.reuse, -R48 ;  /* 0x0000003e2f2f7223 */ /* 0x080fe20000010830 */
[----:B------:R-:W-:Y:S01]  /*df30*/  FFMA.FTZ R66, R51, R62, R66 ;  /* 0x0000003e33427223 */ /* 0x000fe20000010042 */
[----:B------:R-:W-:Y:S01]  /*df40*/  FMUL.FTZ R65, R45, R65 ;  /* 0x000000412d417220 */ /* 0x000fe20000410000 */
[----:B------:R-:W-:Y:S01]  /*df50*/  FFMA.FTZ R80, R61, R63, R80 ;  /* 0x0000003f3d507223 */ /* 0x000fe20000010050 */
[----:B------:R-:W-:Y:S01]  /*df60*/  FFMA.FTZ R44, R45, R46, -R44 ;  /* 0x0000002e2d2c7223 */ /* 0x000fe2000001082c */
[----:B------:R-:W-:Y:S01]  /*df70*/  F2FP.SATFINITE.E4M3.F32.PACK_AB_MERGE_C R47, R47, R82, RZ ;  /* 0x000000522f2f723e */ /* 0x000fe200048070ff */
[----:B------:R-:W-:Y:S01]  /*df80*/  FFMA.FTZ R65, R50, R46, R65 ;  /* 0x0000002e32417223 */ /* 0x000fe20000010041 */
[----:B------:R-:W-:Y:S01]  /*df90*/  F2FP.SATFINITE.E4M3.F32.PACK_AB_MERGE_C R77, R78, R77, RZ ;  /* 0x0000004d4e4d723e */ /* 0x000fe200048070ff */
[----:B------:R-:W-:Y:S01]  /*dfa0*/  IMAD.MOV.U32 R48, RZ, RZ, R58 ;  /* 0x000000ffff307224 */ /* 0x000fe200078e003a */
[----:B------:R-:W-:Y:S01]  /*dfb0*/  F2FP.SATFINITE.E4M3.F32.PACK_AB_MERGE_C R66, R66, R67, RZ ;  /* 0x000000434242723e */ /* 0x000fe200048070ff */
[----:B------:R-:W-:Y:S01]  /*dfc0*/  IMAD.MOV.U32 R50, RZ, RZ, R52 ;  /* 0x000000ffff327224 */ /* 0x000fe200078e0034 */
[----:B------:R-:W-:Y:S01]  /*dfd0*/  F2FP.SATFINITE.E4M3.F32.PACK_AB_MERGE_C R47, R44, R81, R47 ;  /* 0x000000512c2f723e */ /* 0x000fe2000480702f */
[----:B------:R-:W-:Y:S01]  /*dfe0*/  IMAD.MOV.U32 R44, RZ, RZ, R59 ;  /* 0x000000ffff2c7224 */ /* 0x000fe200078e003b */
[----:B------:R-:W-:-:S02]  /*dff0*/  F2FP.SATFINITE.E4M3.F32.PACK_AB_MERGE_C R45, R71, R60, R76 ;  /* 0x0000003c472d723e */ /* 0x000fc4000480704c */
[----:B------:R-:W-:Y:S02]  /*e000*/  F2FP.SATFINITE.E4M3.F32.PACK_AB_MERGE_C R49, R70, R69, R77 ;  /* 0x000000454631723e */ /* 0x000fe4000480704d */
[----:B------:R-:W-:Y:S02]  /*e010*/  F2FP.SATFINITE.E4M3.F32.PACK_AB_MERGE_C R51, R65, R80, R66 ;  /* 0x000000504133723e */ /* 0x000fe40004807042 */
[----:B------:R-:W-:-:S07]  /*e020*/  MOV R46, R56 ;  /* 0x00000038002e7202 */ /* 0x000fce0000000f00 */
.L_x_512:
[----:B------:R-:W-:Y:S05]  /*e030*/  BSYNC B2 ;  /* 0x0000000000027941 */ /* 0x000fea0003800000 */
.L_x_511:
        /* <DEDUP_REMOVED lines=10> */
.L_x_510:
[----:B------:R-:W-:Y:S05]  /*e0e0*/  BSYNC B1 ;  /* 0x0000000000017941 */ /* 0x000fea0003800000 */
.L_x_509:
[----:B------:R-:W-:-:S13]  /*e0f0*/  ISETP.NE.AND P3, PT, R36, RZ, PT ;  /* 0x000000ff2400720c */ /* 0x000fda0003f65270 */
[----:B------:R-:W-:Y:S05]  /*e100*/  @!P3 BRA `(.L_x_463) ;  /* 0x0000001000c4b947 */ /* 0x000fea0003800000 */
[----:B0--3--:R-:W3:Y:S01]  /*e110*/  LDL R44, [R1] ;  /* 0x00000000012c7983 */ /* 0x009ee20000100800 */
[----:B------:R-:W-:Y:S01]  /*e120*/  IADD3 R53, P3, P4, R120, R140, R29 ;  /* 0x0000008c78357210 */ /* 0x000fe20007c7e01d */
[----:B------:R-:W-:Y:S01]  /*e130*/  BSSY B1, `(.L_x_513) ;  /* 0x00000ed000017945 */ /* 0x000fe20003800000 */
[----:B---3--:R-:W-:Y:S02]  /*e140*/  LOP3.LUT P5, RZ, R44, 0x1, RZ, 0xc0, !PT ;  /* 0x000000012cff7812 */ /* 0x008fe400078ac0ff */
[----:B------:R-:W-:Y:S02]  /*e150*/  IADD3.X R44, R0, R57, R32, P3, P4 ;  /* 0x00000039002c7210 */ /* 0x000fe40001fe8420 */
[----:B------:R-:W-:Y:S02]  /*e160*/  SEL R162, R101, R162, !P5 ;  /* 0x000000a265a27207 */ /* 0x000fe40006800000 */
[----:B------:R-:W-:Y:S02]  /*e170*/  IADD3 R52, P3, R53, R126, RZ ;  /* 0x0000007e35347210 */ /* 0x000fe40007f7e0ff */
[----:B------:R-:W-:-:S02]  /*e180*/  SHF.R.S32.HI R45, RZ, 0x1f, R162 ;  /* 0x0000001fff2d7819 */ /* 0x000fc400000114a2 */
[----:B------:R-:W-:Y:S02]  /*e190*/  IADD3.X R53, R44, R127, RZ, P3, !PT ;  /* 0x0000007f2c357210 */ /* 0x000fe40001ffe4ff */
[----:B------:R-:W-:Y:S02]  /*e1a0*/  LEA.HI R45, R45, R162, RZ, 0x5 ;  /* 0x000000a22d2d7211 */ /* 0x000fe400078f28ff */
[----:B------:R-:W-:Y:S02]  /*e1b0*/  ISETP.GE.AND P3, PT, R222, R135, PT ;  /* 0x00000087de00720c */ /* 0x000fe40003f66270 */
        /* <DEDUP_REMOVED lines=17> */
[----:B-1----:R-:W-:Y:S01]  /*e2d0*/  IMAD.MOV.U32 R60, RZ, RZ, R48 ;  /* 0x000000ffff3c7224 */ /* 0x002fe200078e0030 */
[----:B------:R-:W-:Y:S01]  /*e2e0*/  SHF.R.U32.HI R65, RZ, 0x8, R87 ;  /* 0x00000008ff417819 */ /* 0x000fe20000011657 */
[----:B0-----:R-:W-:Y:S01]  /*e2f0*/  IMAD.MOV.U32 R54, RZ, RZ, R44 ;  /* 0x000000ffff367224 */ /* 0x001fe200078e002c */
[----:B------:R-:W-:Y:S01]  /*e300*/  LOP3.LUT R56, R85, 0xff0000ff, RZ, 0xc0, !PT ;  /* 0xff0000ff55387812 */ /* 0x000fe200078ec0ff */
[----:B------:R-:W-:Y:S01]  /*e310*/  IMAD.SHL.U32 R61, R61, 0x100, RZ ;  /* 0x000001003d3d7824 */ /* 0x000fe200078e00ff */
[----:B------:R-:W-:Y:S01]  /*e320*/  SHF.R.U32.HI R70, RZ, 0x10, R85 ;  /* 0x00000010ff467819 */ /* 0x000fe20000011655 */
[----:B------:R-:W-:Y:S01]  /*e330*/  IMAD.SHL.U32 R65, R65, 0x100, RZ ;  /* 0x0000010041417824 */ /* 0x000fe200078e00ff */
[----:B------:R-:W-:Y:S01]  /*e340*/  LOP3.LUT R58, R87, 0xff0000ff, RZ, 0xc0, !PT ;  /* 0xff0000ff573a7812 */ /* 0x000fe200078ec0ff */
[----:B------:R-:W-:Y:S01]  /*e350*/  IMAD.MOV.U32 R63, RZ, RZ, R50 ;  /* 0x000000ffff3f7224 */ /* 0x000fe200078e0032 */
[----:B------:R-:W-:Y:S01]  /*e360*/  LOP3.LUT R48, R56, 0xff00, R61, 0xf8, !PT ;  /* 0x0000ff0038307812 */ /* 0x000fe200078ef83d */
[----:B------:R-:W-:Y:S01]  /*e370*/  IMAD.U32 R61, R70, 0x10000, RZ ;  /* 0x00010000463d7824 */ /* 0x000fe200078e00ff */
[----:B------:R-:W-:-:S02]  /*e380*/  SHF.R.U32.HI R66, RZ, 0x10, R87 ;  /* 0x00000010ff427819 */ /* 0x000fc40000011657 */
[----:B------:R-:W-:Y:S02]  /*e390*/  SHF.R.U32.HI R67, RZ, 0x8, R73 ;  /* 0x00000008ff437819 */ /* 0x000fe40000011649 */
[----:B------:R-:W-:Y:S02]  /*e3a0*/  SHF.R.U32.HI R69, RZ, 0x8, R75 ;  /* 0x00000008ff457819 */ /* 0x000fe4000001164b */
[----:B------:R-:W-:Y:S01]  /*e3b0*/  LOP3.LUT R44, R58, 0xff00, R65, 0xf8, !PT ;  /* 0x0000ff003a2c7812 */ /* 0x000fe200078ef841 */
[----:B------:R-:W-:Y:S01]  /*e3c0*/  IMAD.SHL.U32 R67, R67, 0x100, RZ ;  /* 0x0000010043437824 */ /* 0x000fe200078e00ff */
[----:B------:R-:W-:Y:S01]  /*e3d0*/  LOP3.LUT R48, R48, 0xff0000, R61, 0xf8, !PT ;  /* 0x00ff000030307812 */ /* 0x000fe200078ef83d */
[----:B------:R-:W-:Y:S01]  /*e3e0*/  IMAD.U32 R65, R66, 0x10000, RZ ;  /* 0x0001000042417824 */ /* 0x000fe200078e00ff */
[----:B------:R-:W-:Y:S02]  /*e3f0*/  LOP3.LUT R62, R73, 0xff0000ff, RZ, 0xc0, !PT ;  /* 0xff0000ff493e7812 */ /* 0x000fe400078ec0ff */
[----:B------:R-:W-:-:S02]  /*e400*/  LOP3.LUT R64, R75, 0xff0000ff, RZ, 0xc0, !PT ;  /* 0xff0000ff4b407812 */ /* 0x000fc400078ec0ff */
[----:B------:R-:W-:Y:S02]  /*e410*/  SHF.L.U32 R69, R69, 0x8, RZ ;  /* 0x0000000845457819 */ /* 0x000fe400000006ff */
[----:B------:R-:W-:Y:S02]  /*e420*/  F2FP.F16.E4M3.UNPACK_B R66, R152.H1 ;  /* 0x00000098ff42723e */ /* 0x000fe400030006ff */
[----:B------:R-:W-:Y:S02]  /*e430*/  F2FP.F16.E4M3.UNPACK_B R61, R60.H1 ;  /* 0x0000003cff3d723e */ /* 0x000fe400030006ff */
[----:B------:R-:W-:Y:S02]  /*e440*/  F2FP.F16.E4M3.UNPACK_B R56, R54.H1 ;  /* 0x00000036ff38723e */ /* 0x000fe400030006ff */
[----:B------:R-:W-:Y:S02]  /*e450*/  MOV R59, R46 ;  /* 0x0000002e003b7202 */ /* 0x000fe40000000f00 */
[----:B------:R-:W-:Y:S01]  /*e460*/  LOP3.LUT R50, R62, 0xff00, R67, 0xf8, !PT ;  /* 0x0000ff003e327812 */ /* 0x000fe200078ef843 */
[----:B------:R-:W-:Y:S01]  /*e470*/  HADD2.F32 R67, -RZ, R66.H0_H0 ;  /* 0x20000042ff437230 */ /* 0x000fe20000004100 */
[----:B------:R-:W-:Y:S01]  /*e480*/  LOP3.LUT R46, R64, 0xff00, R69, 0xf8, !PT ;  /* 0x0000ff00402e7812 */ /* 0x000fe200078ef845 */
[----:B------:R-:W-:Y:S01]  /*e490*/  HADD2.F32 R62, -RZ, R61.H0_H0 ;  /* 0x2000003dff3e7230 */ /* 0x000fe20000004100 */
[----:B------:R-:W-:Y:S01]  /*e4a0*/  F2FP.F16.E4M3.UNPACK_B R64, R154.H1 ;  /* 0x0000009aff40723e */ /* 0x000fe200030006ff */
[----:B------:R-:W-:Y:S01]  /*e4b0*/  HADD2.F32 R58, -RZ, R56.H0_H0 ;  /* 0x20000038ff3a7230 */ /* 0x000fe20000004100 */
[----:B------:R-:W-:-:S02]  /*e4c0*/  SHF.R.U32.HI R68, RZ, 0x10, R73 ;  /* 0x00000010ff447819 */ /* 0x000fc40000011649 */
[----:B------:R-:W-:Y:S01]  /*e4d0*/  LOP3.LUT R44, R44, 0xff0000, R65, 0xf8, !PT ;  /* 0x00ff00002c2c7812 */ /* 0x000fe200078ef841 */
[----:B------:R-:W-:Y:S02]  /*e4e0*/  HADD2.F32 R65, -RZ, R64.H0_H0 ;  /* 0x20000040ff417230 */ /* 0x000fe40000004100 */
[-C--:B------:R-:W-:Y:S01]  /*e4f0*/  FMUL.FTZ R73, R62, R67.reuse ;  /* 0x000000433e497220 */ /* 0x080fe20000410000 */
[----:B------:R-:W-:Y:S01]  /*e500*/  FMUL.FTZ R67, R58, R67 ;  /* 0x000000433a437220 */ /* 0x000fe20000410000 */
[----:B------:R-:W-:Y:S01]  /*e510*/  IMAD.U32 R69, R68, 0x10000, RZ ;  /* 0x0001000044457824 */ /* 0x000fe200078e00ff */
        /* <DEDUP_REMOVED lines=8> */
[----:B------:R-:W-:Y:S01]  /*e5a0*/  LOP3.LUT R50, R50, 0xff0000, R69, 0xf8, !PT ;  /* 0x00ff000032327812 */ /* 0x000fe200078ef845 */
[----:B------:R-:W-:Y:S01]  /*e5b0*/  HADD2.F32 R65, -RZ, R64.H1_H1 ;  /* 0x30000040ff417230 */ /* 0x000fe20000004100 */
[----:B------:R-:W-:Y:S01]  /*e5c0*/  F2FP.F16.E4M3.UNPACK_B R154, R154 ;  /* 0x0000009aff9a723e */ /* 0x000fe200020006ff */
[----:B------:R-:W-:Y:S01]  /*e5d0*/  FMUL.FTZ R69, R62, R67 ;  /* 0x000000433e457220 */ /* 0x000fe20000410000 */
[----:B------:R-:W-:-:S02]  /*e5e0*/  HADD2.F32 R64, -RZ, R152.H0_H0 ;  /* 0x20000098ff407230 */ /* 0x000fc40000004100 */
[C---:B------:R-:W-:Y:S01]  /*e5f0*/  FMUL.FTZ R67, R58.reuse, R67 ;  /* 0x000000433a437220 */ /* 0x040fe20000410000 */
[----:B------:R-:W-:Y:S01]  /*e600*/  HADD2.F32 R61, -RZ, R60.H0_H0 ;  /* 0x2000003cff3d7230 */ /* 0x000fe20000004100 */
[----:B------:R-:W-:Y:S01]  /*e610*/  SHF.R.U32.HI R71, RZ, 0x10, R75 ;  /* 0x00000010ff477819 */ /* 0x000fe2000001164b */
[----:B------:R-:W-:Y:S02]  /*e620*/  HADD2.F32 R56, -RZ, R54.H0_H0 ;  /* 0x20000036ff387230 */ /* 0x000fe40000004100 */
[-C--:B------:R-:W-:Y:S01]  /*e630*/  FFMA.FTZ R72, R58, R65.reuse, -R69 ;  /* 0x000000413a487223 */ /* 0x080fe20000010845 */
[----:B------:R-:W-:Y:S01]  /*e640*/  FFMA.FTZ R75, R62, R65, R67 ;  /* 0x000000413e4b7223 */ /* 0x000fe20000010043 */
[----:B------:R-:W-:Y:S02]  /*e650*/  HADD2.F32 R58, -RZ, R154.H0_H0 ;  /* 0x2000009aff3a7230 */ /* 0x000fe40000004100 */
[-C--:B------:R-:W-:Y:S01]  /*e660*/  FMUL.FTZ R65, R61, R64.reuse ;  /* 0x000000403d417220 */ /* 0x080fe20000410000 */
[----:B------:R-:W-:Y:S01]  /*e670*/  FMUL.FTZ R64, R56, R64 ;  /* 0x0000004038407220 */ /* 0x000fe20000410000 */
[----:B------:R-:W-:Y:S01]  /*e680*/  HADD2.F32 R67, -RZ, R152.H1_H1 ;  /* 0x30000098ff437230 */ /* 0x000fe20000004100 */
[----:B------:R-:W-:Y:S01]  /*e690*/  SHF.L.U32 R71, R71, 0x10, RZ ;  /* 0x0000001047477819 */ /* 0x000fe200000006ff */
[----:B------:R-:W-:-:S02]  /*e6a0*/  HADD2.F32 R60, -RZ, R60.H1_H1 ;  /* 0x3000003cff3c7230 */ /* 0x000fc40000004100 */
[-C--:B------:R-:W-:Y:S01]  /*e6b0*/  FFMA.FTZ R66, R56, R58.reuse, -R65 ;  /* 0x0000003a38427223 */ /* 0x080fe20000010841 */
        /* <DEDUP_REMOVED lines=10> */
[----:B------:R-:W-:Y:S01]  /*e760*/  HADD2.F32 R64, -RZ, R56.H0_H0 ;  /* 0x20000038ff407230 */ /* 0x000fe20000004100 */
[----:B------:R-:W-:Y:S01]  /*e770*/  LOP3.LUT R46, R46, 0xff0000, R71, 0xf8, !PT ;  /* 0x00ff00002e2e7812 */ /* 0x000fe200078ef847 */
        /* <DEDUP_REMOVED lines=11> */
[-C--:B------:R-:W-:Y:S01]  /*e830*/  FFMA.FTZ R64, R56, R60.reuse, -R65 ;  /* 0x0000003c38407223 */ /* 0x080fe20000010841 */
[----:B------:R-:W-:Y:S02]  /*e840*/  HADD2.F32 R65, -RZ, R62.H1_H1 ;  /* 0x3000003eff417230 */ /* 0x000fe40000004100 */
[----:B------:R-:W-:Y:S01]  /*e850*/  FMUL.FTZ R77, R58, R67 ;  /* 0x000000433a4d7220 */ /* 0x000fe20000410000 */
[----:B------:R-:W-:Y:S01]  /*e860*/  F2FP.F16.E4M3.UNPACK_B R59, R59 ;  /* 0x0000003bff3b723e */ /* 0x000fe200020006ff */
[C---:B------:R-:W-:Y:S01]  /*e870*/  FMUL.FTZ R67, R54.reuse, R67 ;  /* 0x0000004336437220 */ /* 0x040fe20000410000 */
[----:B------:R-:W-:Y:S01]  /*e880*/  FFMA.FTZ R78, R61, R60, R74 ;  /* 0x0000003c3d4e7223 */ /* 0x000fe2000001004a */
[----:B------:R-:W-:Y:S01]  /*e890*/  FFMA.FTZ R79, R54, R65, -R77 ;  /* 0x00000041364f7223 */ /* 0x000fe2000001084d */
[----:B------:R-:W-:Y:S01]  /*e8a0*/  F2FP.F16.E4M3.UNPACK_B R155, R155 ;  /* 0x0000009bff9b723e */ /* 0x000fe200020006ff */
[----:B------:R-:W-:Y:S01]  /*e8b0*/  FFMA.FTZ R81, R58, R65, R67 ;  /* 0x000000413a517223 */ /* 0x000fe20000010043 */
[----:B------:R-:W-:-:S02]  /*e8c0*/  HADD2.F32 R65, -RZ, R153.H0_H0 ;  /* 0x20000099ff417230 */ /* 0x000fc40000004100 */
[----:B------:R-:W-:Y:S02]  /*e8d0*/  HADD2.F32 R56, -RZ, R63.H0_H0 ;  /* 0x2000003fff387230 */ /* 0x000fe40000004100 */
[----:B------:R-:W-:Y:S02]  /*e8e0*/  HADD2.F32 R60, -RZ, R153.H1_H1 ;  /* 0x30000099ff3c7230 */ /* 0x000fe40000004100 */
[----:B------:R-:W-:Y:S02]  /*e8f0*/  HADD2.F32 R54, -RZ, R59.H0_H0 ;  /* 0x2000003bff367230 */ /* 0x000fe40000004100 */
[-C--:B------:R-:W-:Y:S01]  /*e900*/  FMUL.FTZ R67, R56, R65.reuse ;  /* 0x0000004138437220 */ /* 0x080fe20000410000 */
[----:B------:R-:W-:Y:S02]  /*e910*/  HADD2.F32 R63, -RZ, R63.H1_H1 ;  /* 0x3000003fff3f7230 */ /* 0x000fe40000004100 */
[----:B------:R-:W-:Y:S02]  /*e920*/  HADD2.F32 R59, -RZ, R59.H1_H1 ;  /* 0x3000003bff3b7230 */ /* 0x000fe40000004100 */
[----:B------:R-:W-:Y:S01]  /*e930*/  FMUL.FTZ R65, R54, R65 ;  /* 0x0000004136417220 */ /* 0x000fe20000410000 */
[----:B------:R-:W-:-:S02]  /*e940*/  HADD2.F32 R61, -RZ, R155.H0_H0 ;  /* 0x2000009bff3d7230 */ /* 0x000fc40000004100 */
[-C--:B------:R-:W-:Y:S01]  /*e950*/  FMUL.FTZ R62, R63, R60.reuse ;  /* 0x0000003c3f3e7220 */ /* 0x080fe20000410000 */
[----:B------:R-:W-:Y:S02]  /*e960*/  HADD2.F32 R58, -RZ, R155.H1_H1 ;  /* 0x3000009bff3a7230 */ /* 0x000fe40000004100 */
[----:B------:R-:W-:Y:S01]  /*e970*/  FMUL.FTZ R60, R59, R60 ;  /* 0x0000003c3b3c7220 */ /* 0x000fe20000410000 */
[----:B------:R-:W-:Y:S01]  /*e980*/  FFMA.FTZ R74, R56, R61, R65 ;  /* 0x0000003d384a7223 */ /* 0x000fe20000010041 */
[----:B------:R-:W-:Y:S01]  /*e990*/  F2FP.SATFINITE.E4M3.F32.PACK_AB_MERGE_C R56, R75, R70, RZ ;  /* 0x000000464b38723e */ /* 0x000fe200048070ff */
[-C--:B------:R-:W-:Y:S01]  /*e9a0*/  FFMA.FTZ R76, R59, R58.reuse, -R62 ;  /* 0x0000003a3b4c7223 */ /* 0x080fe2000001083e */
[----:B------:R-:W-:Y:S01]  /*e9b0*/  FFMA.FTZ R77, R63, R58, R60 ;  /* 0x0000003a3f4d7223 */ /* 0x000fe2000001003c */
[----:B------:R-:W-:Y:S01]  /*e9c0*/  F2FP.F16.E4M3.UNPACK_B R62, R49 ;  /* 0x00000031ff3e723e */ /* 0x000fe200020006ff */
[----:B------:R-:W-:Y:S01]  /*e9d0*/  FFMA.FTZ R67, R54, R61, -R67 ;  /* 0x0000003d36437223 */ /* 0x000fe20000010843 */
[----:B------:R-:W-:-:S02]  /*e9e0*/  F2FP.F16.E4M3.UNPACK_B R65, R50 ;  /* 0x00000032ff41723e */ /* 0x000fc400020006ff */
[----:B------:R-:W-:Y:S01]  /*e9f0*/  F2FP.F16.E4M3.UNPACK_B R60, R45 ;  /* 0x0000002dff3c723e */ /* 0x000fe200020006ff */
[--C-:B------:R-:W-:Y:S01]  /*ea00*/  HADD2.F32 R63, -RZ, R62.reuse.H0_H0 ;  /* 0x2000003eff3f7230 */ /* 0x100fe20000004100 */
[----:B------:R-:W-:Y:S01]  /*ea10*/  F2FP.SATFINITE.E4M3.F32.PACK_AB_MERGE_C R59, R79, R64, RZ ;  /* 0x000000404f3b723e */ /* 0x000fe200048070ff */
[----:B------:R-:W-:Y:S01]  /*ea20*/  HADD2.F32 R62, -RZ, R62.H1_H1 ;  /* 0x3000003eff3e7230 */ /* 0x000fe20000004100 */
[----:B------:R-:W-:Y:S01]  /*ea30*/  F2FP.SATFINITE.E4M3.F32.PACK_AB_MERGE_C R56, R71, R68, R56 ;  /* 0x000000444738723e */ /* 0x000fe20004807038 */
[--C-:B------:R-:W-:Y:S01]  /*ea40*/  HADD2.F32 R68, -RZ, R65.reuse.H0_H0 ;  /* 0x20000041ff447230 */ /* 0x100fe20000004100 */
[----:B------:R-:W-:Y:S01]  /*ea50*/  F2FP.SATFINITE.E4M3.F32.PACK_AB_MERGE_C R54, R72, R73, RZ ;  /* 0x000000494836723e */ /* 0x000fe200048070ff */
[----:B------:R-:W-:Y:S01]  /*ea60*/  HADD2.F32 R61, -RZ, R60.H0_H0 ;  /* 0x2000003cff3d7230 */ /* 0x000fe20000004100 */
[----:B------:R-:W-:Y:S01]  /*ea70*/  F2FP.F16.E4M3.UNPACK_B R64, R48 ;  /* 0x00000030ff40723e */ /* 0x000fe200020006ff */
[----:B------:R-:W-:Y:S01]  /*ea80*/  HADD2.F32 R65, -RZ, R65.H1_H1 ;  /* 0x30000041ff417230 */ /* 0x000fe20000004100 */
[----:B------:R-:W-:Y:S01]  /*ea90*/  F2FP.SATFINITE.E4M3.F32.PACK_AB_MERGE_C R54, R69, R66, R54 ;  /* 0x000000424536723e */ /* 0x000fe20004807036 */
[-C--:B------:R-:W-:Y:S01]  /*eaa0*/  FMUL.FTZ R70, R63, R68.reuse ;  /* 0x000000443f467220 */ /* 0x080fe20000410000 */
[----:B------:R-:W-:Y:S01]  /*eab0*/  FMUL.FTZ R68, R61, R68 ;  /* 0x000000443d447220 */ /* 0x000fe20000410000 */
[----:B------:R-:W-:Y:S01]  /*eac0*/  HADD2.F32 R66, -RZ, R64.H0_H0 ;  /* 0x20000040ff427230 */ /* 0x000fe20000004100 */
[----:B------:R-:W-:Y:S01]  /*ead0*/  F2FP.SATFINITE.E4M3.F32.PACK_AB_MERGE_C R59, R76, R67, R59 ;  /* 0x000000434c3b723e */ /* 0x000fe2000480703b */
[----:B------:R-:W-:-:S02]  /*eae0*/  HADD2.F32 R60, -RZ, R60.H1_H1 ;  /* 0x3000003cff3c7230 */ /* 0x000fc40000004100 */
[----:B------:R-:W-:Y:S01]  /*eaf0*/  FMUL.FTZ R67, R62, R65 ;  /* 0x000000413e437220 */ /* 0x000fe20000410000 */
[----:B------:R-:W-:Y:S01]  /*eb00*/  F2FP.F16.E4M3.UNPACK_B R45, R45.H1 ;  /* 0x0000002dff2d723e */ /* 0x000fe200030006ff */
[-C--:B------:R-:W-:Y:S01]  /*eb10*/  FFMA.FTZ R68, R63, R66.reuse, R68 ;  /* 0x000000423f447223 */ /* 0x080fe20000010044 */
[----:B------:R-:W-:Y:S02]  /*eb20*/  HADD2.F32 R63, -RZ, R64.H1_H1 ;  /* 0x30000040ff3f7230 */ /* 0x000fe40000004100 */
[----:B------:R-:W-:Y:S01]  /*eb30*/  FFMA.FTZ R70, R61, R66, -R70 ;  /* 0x000000423d467223 */ /* 0x000fe20000010846 */
[C---:B------:R-:W-:Y:S01]  /*eb40*/  FMUL.FTZ R65, R60.reuse, R65 ;  /* 0x000000413c417220 */ /* 0x040fe20000410000 */
[----:B------:R-:W-:Y:S01]  /*eb50*/  F2FP.F16.E4M3.UNPACK_B R61, R49.H1 ;  /* 0x00000031ff3d723e */ /* 0x000fe200030006ff */
[----:B------:R-:W-:Y:S02]  /*eb60*/  HADD2.F32 R49, -RZ, R45.H0_H0 ;  /* 0x2000002dff317230 */ /* 0x000fe40000004100 */
[-C--:B------:R-:W-:Y:S01]  /*eb70*/  FFMA.FTZ R69, R60, R63.reuse, -R67 ;  /* 0x0000003f3c457223 */ /* 0x080fe20000010843 */
[----:B------:R-:W-:Y:S01]  /*eb80*/  F2FP.F16.E4M3.UNPACK_B R60, R50.H1 ;  /* 0x00000032ff3c723e */ /* 0x000fe200030006ff */
[----:B------:R-:W-:Y:S01]  /*eb90*/  FFMA.FTZ R71, R62, R63, R65 ;  /* 0x0000003f3e477223 */ /* 0x000fe20000010041 */
[--C-:B------:R-:W-:Y:S01]  /*eba0*/  HADD2.F32 R50, -RZ, R61.reuse.H0_H0 ;  /* 0x2000003dff327230 */ /* 0x100fe20000004100 */
[----:B------:R-:W-:Y:S01]  /*ebb0*/  F2FP.F16.E4M3.UNPACK_B R48, R48.H1 ;  /* 0x00000030ff30723e */ /* 0x000fe200030006ff */
[----:B------:R-:W-:Y:S01]  /*ebc0*/  HADD2.F32 R61, -RZ, R61.H1_H1 ;  /* 0x3000003dff3d7230 */ /* 0x000fe20000004100 */
[----:B------:R-:W-:Y:S01]  /*ebd0*/  F2FP.SATFINITE.E4M3.F32.PACK_AB_MERGE_C R58, R81, R78, RZ ;  /* 0x0000004e513a723e */ /* 0x000fe200048070ff */
[--C-:B------:R-:W-:Y:S01]  /*ebe0*/  HADD2.F32 R62, -RZ, R60.reuse.H0_H0 ;  /* 0x2000003cff3e7230 */ /* 0x100fe20000004100 */
[----:B------:R-:W-:Y:S01]  /*ebf0*/  F2FP.F16.E4M3.UNPACK_B R65, R46.H1 ;  /* 0x0000002eff41723e */ /* 0x000fe200030006ff */
[----:B------:R-:W-:Y:S01]  /*ec00*/  HADD2.F32 R64, -RZ, R60.H1_H1 ;  /* 0x3000003cff407230 */ /* 0x000fe20000004100 */
[----:B------:R-:W-:Y:S01]  /*ec10*/  F2FP.SATFINITE.E4M3.F32.PACK_AB_MERGE_C R58, R77, R74, R58 ;  /* 0x0000004a4d3a723e */ /* 0x000fe2000480703a */
[----:B------:R-:W-:-:S02]  /*ec20*/  HADD2.F32 R45, -RZ, R45.H1_H1 ;  /* 0x3000002dff2d7230 */ /* 0x000fc40000004100 */
[CC--:B------:R-:W-:Y:S01]  /*ec30*/  FMUL.FTZ R66, R50.reuse, R62.reuse ;  /* 0x0000003e32427220 */ /* 0x0c0fe20000410000 */
[--C-:B------:R-:W-:Y:S02]  /*ec40*/  HADD2.F32 R60, -RZ, R48.reuse.H0_H0 ;  /* 0x20000030ff3c7230 */ /* 0x100fe40000004100 */
[----:B------:R-:W-:Y:S01]  /*ec50*/  FMUL.FTZ R63, R49, R62 ;  /* 0x0000003e313f7220 */ /* 0x000fe20000410000 */
[----:B------:R-:W-:Y:S02]  /*ec60*/  HADD2.F32 R48, -RZ, R48.H1_H1 ;  /* 0x30000030ff307230 */ /* 0x000fe40000004100 */
[-C--:B------:R-:W-:Y:S01]  /*ec70*/  FMUL.FTZ R62, R61, R64.reuse ;  /* 0x000000403d3e7220 */ /* 0x080fe20000410000 */
[C---:B------:R-:W-:Y:S01]  /*ec80*/  FMUL.FTZ R64, R45.reuse, R64 ;  /* 0x000000402d407220 */ /* 0x040fe20000410000 */
[----:B------:R-:W-:Y:S01]  /*ec90*/  FFMA.FTZ R73, R50, R60, R63 ;  /* 0x0000003c32497223 */ /* 0x000fe2000001003f */
[----:B------:R-:W-:Y:S01]  /*eca0*/  F2FP.F16.E4M3.UNPACK_B R50, R51 ;  /* 0x00000033ff32723e */ /* 0x000fe200020006ff */
[-C--:B------:R-:W-:Y:S01]  /*ecb0*/  FFMA.FTZ R75, R45, R48.reuse, -R62 ;  /* 0x000000302d4b7223 */ /* 0x080fe2000001083e */
[----:B------:R-:W-:Y:S01]  /*ecc0*/  FFMA.FTZ R74, R61, R48, R64 ;  /* 0x000000303d4a7223 */ /* 0x000fe20000010040 */
[----:B------:R-:W-:Y:S01]  /*ecd0*/  F2FP.F16.E4M3.UNPACK_B R64, R46 ;  /* 0x0000002eff40723e */ /* 0x000fe200020006ff */
[----:B------:R-:W-:Y:S01]  /*ece0*/  FFMA.FTZ R72, R49, R60, -R66 ;  /* 0x0000003c31487223 */ /* 0x000fe20000010842 */
[-C--:B------:R-:W-:Y:S01]  /*ecf0*/  F2FP.F16.E4M3.UNPACK_B R45, R47.reuse ;  /* 0x0000002fff2d723e */ /* 0x080fe200020006ff */
[----:B------:R-:W-:Y:S01]  /*ed00*/  HADD2.F32 R60, -RZ, R50.H0_H0 ;  /* 0x20000032ff3c7230 */ /* 0x000fe20000004100 */
[----:B------:R-:W-:Y:S01]  /*ed10*/  F2FP.F16.E4M3.UNPACK_B R47, R47.H1 ;  /* 0x0000002fff2f723e */ /* 0x000fe200030006ff */
[----:B------:R-:W-:Y:S01]  /*ed20*/  HADD2.F32 R67, -RZ, R64.H0_H0 ;  /* 0x20000040ff437230 */ /* 0x000fe20000004100 */
[-C--:B------:R-:W-:Y:S01]  /*ed30*/  F2FP.F16.E4M3.UNPACK_B R46, R44.reuse ;  /* 0x0000002cff2e723e */ /* 0x080fe200020006ff */
[----:B------:R-:W-:Y:S01]  /*ed40*/  HADD2.F32 R48, -RZ, R45.H0_H0 ;  /* 0x2000002dff307230 */ /* 0x000fe20000004100 */
[----:B------:R-:W-:Y:S01]  /*ed50*/  F2FP.F16.E4M3.UNPACK_B R51, R51.H1 ;  /* 0x00000033ff33723e */ /* 0x000fe200030006ff */
[----:B------:R-:W-:Y:S01]  /*ed60*/  HADD2.F32 R49, -RZ, R47.H0_H0 ;  /* 0x2000002fff317230 */ /* 0x000fe20000004100 */
[----:B------:R-:W-:Y:S01]  /*ed70*/  F2FP.F16.E4M3.UNPACK_B R61, R44.H1 ;  /* 0x0000002cff3d723e */ /* 0x000fe200030006ff */
[----:B------:R-:W-:-:S02]  /*ed80*/  HADD2.F32 R66, -RZ, R65.H0_H0 ;  /* 0x20000041ff427230 */ /* 0x000fc40000004100 */
[-C--:B------:R-:W-:Y:S01]  /*ed90*/  FMUL.FTZ R77, R60, R67.reuse ;  /* 0x000000433c4d7220 */ /* 0x080fe20000410000 */
[----:B------:R-:W-:Y:S02]  /*eda0*/  HADD2.F32 R63, -RZ, R46.H0_H0 ;  /* 0x2000002eff3f7230 */ /* 0x000fe40000004100 */
[C---:B------:R-:W-:Y:S01]  /*edb0*/  FMUL.FTZ R67, R48.reuse, R67 ;  /* 0x0000004330437220 */ /* 0x040fe20000410000 */
[----:B------:R-:W-:Y:S02]  /*edc0*/  HADD2.F32 R44, -RZ, R51.H0_H0 ;  /* 0x20000033ff2c7230 */ /* 0x000fe40000004100 */
[----:B------:R-:W-:Y:S01]  /*edd0*/  FMUL.FTZ R79, R49, R66 ;  /* 0x00000042314f7220 */ /* 0x000fe20000410000 */
[----:B------:R-:W-:Y:S02]  /*ede0*/  HADD2.F32 R62, -RZ, R61.H0_H0 ;  /* 0x2000003dff3e7230 */ /* 0x000fe40000004100 */
[----:B------:R-:W-:Y:S01]  /*edf0*/  FFMA.FTZ R77, R48, R63, -R77 ;  /* 0x0000003f304d7223 */ /* 0x000fe2000001084d */
[----:B------:R-:W-:-:S02]  /*ee00*/  HADD2.F32 R51, -RZ, R51.H1_H1 ;  /* 0x30000033ff337230 */ /* 0x000fc40000004100 */
[C---:B------:R-:W-:Y:S01]  /*ee10*/  FMUL.FTZ R76, R44.reuse, R66 ;  /* 0x000000422c4c7220 */ /* 0x040fe20000410000 */
[----:B------:R-:W-:Y:S02]  /*ee20*/  HADD2.F32 R48, -RZ, R65.H1_H1 ;  /* 0x30000041ff307230 */ /* 0x000fe40000004100 */
[-C--:B------:R-:W-:Y:S01]  /*ee30*/  FFMA.FTZ R79, R44, R62.reuse, R79 ;  /* 0x0000003e2c4f7223 */ /* 0x080fe2000001004f */
[----:B------:R-:W-:Y:S02]  /*ee40*/  HADD2.F32 R47, -RZ, R47.H1_H1 ;  /* 0x3000002fff2f7230 */ /* 0x000fe40000004100 */
[----:B------:R-:W-:Y:S01]  /*ee50*/  FFMA.FTZ R67, R60, R63, R67 ;  /* 0x0000003f3c437223 */ /* 0x000fe20000010043 */
[----:B------:R-:W-:Y:S02]  /*ee60*/  HADD2.F32 R50, -RZ, R50.H1_H1 ;  /* 0x30000032ff327230 */ /* 0x000fe40000004100 */
[----:B------:R-:W-:Y:S01]  /*ee70*/  FFMA.FTZ R76, R49, R62, -R76 ;  /* 0x0000003e314c7223 */ /* 0x000fe2000001084c */
[----:B------:R-:W-:-:S02]  /*ee80*/  HADD2.F32 R64, -RZ, R64.H1_H1 ;  /* 0x30000040ff407230 */ /* 0x000fc40000004100 */
[-C--:B------:R-:W-:Y:S01]  /*ee90*/  FMUL.FTZ R60, R51, R48.reuse ;  /* 0x00000030333c7220 */ /* 0x080fe20000410000 */
[----:B------:R-:W-:Y:S02]  /*eea0*/  HADD2.F32 R45, -RZ, R45.H1_H1 ;  /* 0x3000002dff2d7230 */ /* 0x000fe40000004100 */
[----:B------:R-:W-:Y:S01]  /*eeb0*/  FMUL.FTZ R62, R47, R48 ;  /* 0x000000302f3e7220 */ /* 0x000fe20000410000 */
[----:B------:R-:W-:Y:S02]  /*eec0*/  HADD2.F32 R44, -RZ, R61.H1_H1 ;  /* 0x3000003dff2c7230 */ /* 0x000fe40000004100 */
[CC--:B------:R-:W-:Y:S01]  /*eed0*/  FMUL.FTZ R48, R50.reuse, R64.reuse ;  /* 0x0000004032307220 */ /* 0x0c0fe20000410000 */
[----:B------:R-:W-:Y:S02]  /*eee0*/  HADD2.F32 R46, -RZ, R46.H1_H1 ;  /* 0x3000002eff2e7230 */ /* 0x000fe40000004100 */
[----:B------:R-:W-:Y:S01]  /*eef0*/  FMUL.FTZ R49, R45, R64 ;  /* 0x000000402d317220 */ /* 0x000fe20000410000 */
[----:B------:R-:W-:Y:S01]  /*ef00*/  F2FP.SATFINITE.E4M3.F32.PACK_AB_MERGE_C R72, R75, R72, RZ ;  /* 0x000000484b48723e */ /* 0x000fe200048070ff */
[-C--:B------:R-:W-:Y:S01]  /*ef10*/  FFMA.FTZ R47, R47, R44.reuse, -R60 ;  /* 0x0000002c2f2f7223 */ /* 0x080fe2000001083c */
[----:B------:R-:W-:Y:S01]  /*ef20*/  FFMA.FTZ R62, R51, R44, R62 ;  /* 0x0000002c333e7223 */ /* 0x000fe2000001003e */
[-C--:B------:R-:W-:Y:S01]  /*ef30*/  FFMA.FTZ R48, R45, R46.reuse, -R48 ;  /* 0x0000002e2d307223 */ /* 0x080fe20000010830 */
[----:B------:R-:W-:Y:S01]  /*ef40*/  FFMA.FTZ R46, R50, R46, R49 ;  /* 0x0000002e322e7223 */ /* 0x000fe20000010031 */
[----:B------:R-:W-:Y:S01]  /*ef50*/  F2FP.SATFINITE.E4M3.F32.PACK_AB_MERGE_C R73, R74, R73, RZ ;  /* 0x000000494a49723e */ /* 0x000fe200048070ff */
[----:B------:R-:W-:Y:S01]  /*ef60*/  IMAD.MOV.U32 R44, RZ, RZ, R54 ;  /* 0x000000ffff2c7224 */ /* 0x000fe200078e0036 */
[----:B------:R-:W-:-:S02]  /*ef70*/  F2FP.SATFINITE.E4M3.F32.PACK_AB_MERGE_C R47, R47, R76, RZ ;  /* 0x0000004c2f2f723e */ /* 0x000fc400048070ff */
[----:B------:R-:W-:Y:S02]  /*ef80*/  F2FP.SATFINITE.E4M3.F32.PACK_AB_MERGE_C R62, R62, R79, RZ ;  /* 0x0000004f3e3e723e */ /* 0x000fe400048070ff */
[----:B------:R-:W-:Y:S01]  /*ef90*/  F2FP.SATFINITE.E4M3.F32.PACK_AB_MERGE_C R47, R48, R77, R47 ;  /* 0x0000004d302f723e */ /* 0x000fe2000480702f */
[----:B------:R-:W-:Y:S01]  /*efa0*/  IMAD.MOV.U32 R48, RZ, RZ, R56 ;  /* 0x000000ffff307224 */ /* 0x000fe200078e0038 */
[----:B------:R-:W-:Y:S01]  /*efb0*/  F2FP.SATFINITE.E4M3.F32.PACK_AB_MERGE_C R51, R46, R67, R62 ;  /* 0x000000432e33723e */ /* 0x000fe2000480703e */
[----:B------:R-:W-:Y:S01]  /*efc0*/  IMAD.MOV.U32 R46, RZ, RZ, R59 ;  /* 0x000000ffff2e7224 */ /* 0x000fe200078e003b */
[----:B------:R-:W-:Y:S02]  /*efd0*/  F2FP.SATFINITE.E4M3.F32.PACK_AB_MERGE_C R45, R69, R70, R72 ;  /* 0x00000046452d723e */ /* 0x000fe40004807048 */
[----:B------:R-:W-:Y:S02]  /*efe0*/  F2FP.SATFINITE.E4M3.F32.PACK_AB_MERGE_C R49, R71, R68, R73 ;  /* 0x000000444731723e */ /* 0x000fe40004807049 */
[----:B------:R-:W-:-:S07]  /*eff0*/  MOV R50, R58 ;  /* 0x0000003a00327202 */ /* 0x000fce0000000f00 */
.L_x_514:
[----:B------:R-:W-:Y:S05]  /*f000*/  BSYNC B1 ;  /* 0x0000000000017941 */ /* 0x000fea0003800000 */
.L_x_513:
[----:B0-----:R4:W-:Y:S01]  /*f010*/  STG.E.128 desc[UR54][R52.64], R44 ;  /* 0x0000002c34007986 */ /* 0x0019e2000c101d36 */
[----:B------:R-:W-:-:S13]  /*f020*/  ISETP.GE.AND P3, PT, R55, R156, PT ;  /* 0x0000009c3700720c */ /* 0x000fda0003f66270 */
[----:B------:R-:W-:Y:S05]  /*f030*/  @P3 BRA `(.L_x_463) ;  /* 0x0000000000f83947 */ /* 0x000fea0003800000 */
[--C-:B----4-:R-:W-:Y:S02]  /*f040*/  SHF.R.S32.HI R44, RZ, 0x1f, R55.reuse ;  /* 0x0000001fff2c7819 */ /* 0x110fe40000011437 */
[----:B------:R-:W-:-:S04]  /*f050*/  IADD3 R55, P3, P4, R120, R140, R55 ;  /* 0x0000008c78377210 */ /* 0x000fc80007c7e037 */
[----:B------:R-:W-:Y:S02]  /*f060*/  IADD3.X R44, R0, R57, R44, P3, P4 ;  /* 0x00000039002c7210 */ /* 0x000fe40001fe842c */
[----:B------:R-:W-:-:S05]  /*f070*/  IADD3 R126, P3, R55, R126, RZ ;  /* 0x0000007e377e7210 */ /* 0x000fca0007f7e0ff */
[----:B------:R-:W-:-:S05]  /*f080*/  IMAD.X R127, R44, 0x1, R127, P3 ;  /* 0x000000012c7f7824 */ /* 0x000fca00018e067f */
[----:B-1----:R0:W-:Y:S01]  /*f090*/  STG.E.128 desc[UR54][R126.64], R48 ;  /* 0x000000307e007986 */ /* 0x0021e2000c101d36 */
[----:B------:R-:W-:Y:S05]  /*f0a0*/  BRA `(.L_x_463) ;  /* 0x0000000000dc7947 */ /* 0x000fea0003800000 */
.L_x_430:
[----:B------:R-:W-:-:S06]  /*f0b0*/  UISETP.NE.AND UP0, UPT, UR53, 0x3, UPT ;  /* 0x000000033500788c */ /* 0x000fcc000bf05270 */
[----:B------:R-:W-:-:S13]  /*f0c0*/  PLOP3.LUT P2, PT, PT, PT, UP0, 0x80, 0x0 ;  /* 0x000000000000781c */ /* 0x000fda0003f4f008 */
[----:B------:R-:W-:Y:S05]  /*f0d0*/  @!P2 BRA `(.L_x_515) ;  /* 0x000000000004a947 */ /* 0x000fea0003800000 */
[----:B------:R-:W-:Y:S01]  /*f0e0*/  BPT.TRAP 0x1 ;  /* 0x000000040000795c */ /* 0x000fe20000300000 */
.L_x_515:
[----:B------:R-:W-:Y:S01]  /*f0f0*/  IMAD R43, R19, 0x8, R18 ;  /* 0x00000008132b7824 */ /* 0x000fe200078e0212 */
[----:B------:R-:W-:Y:S01]  /*f100*/  SHF.L.U32 R100, R223, 0x1f, RZ ;  /* 0x0000001fdf647819 */ /* 0x000fe200000006ff */
[----:B------:R-:W-:Y:S01]  /*f110*/  IMAD R42, R24, -0xa0, R2 ;  /* 0xffffff60182a7824 */ /* 0x000fe200078e0202 */
[----:B------:R-:W-:Y:S02]  /*f120*/  BSSY B1, `(.L_x_516) ;  /* 0x0000004000017945 */ /* 0x000fe40003800000 */
[----:B------:R-:W0:Y:S02]  /*f130*/  SYNCS.PHASECHK.TRANS64.TRYWAIT P3, [R43+URZ+0x33490], R100 ;  /* 0x033490642b0075a7 */ /* 0x000e24000806017f */
[----:B------:R-:W-:Y:S01]  /*f140*/  VIMNMX R42, R42, 0xa0, PT ;  /* 0x000000a02a2a7848 */ /* 0x000fe20003fe0100 */
[----:B0-----:R-:W-:Y:S06]  /*f150*/  @!P3 BRA `(.L_x_517) ;  /* 0x000001a400acb947 */ /* 0x001fec0003800000 */
.L_x_749:
[----:B------:R-:W-:Y:S05]  /*f160*/  BSYNC B1 ;  /* 0x0000000000017941 */ /* 0x000fea0003800000 */
.L_x_516:
[----:B------:R-:W-:Y:S01]  /*f170*/  ISETP.GE.AND P3, PT, R220, R42, PT ;  /* 0x0000002adc00720c */ /* 0x000fe20003f66270 */
[----:B------:R-:W-:-:S12]  /*f180*/  BSSY B1, `(.L_x_518) ;  /* 0x0000014000017945 */ /* 0x000fd80003800000 */
[----:B------:R-:W-:Y:S05]  /*f190*/  @P3 BRA `(.L_x_519) ;  /* 0x0000000000483947 */ /* 0x000fea0003800000 */
[----:B------:R-:W-:-:S13]  /*f1a0*/  ISETP.NE.AND P3, PT, R34, RZ, PT ;  /* 0x000000ff2200720c */ /* 0x000fda0003f65270 */
[----:B------:R-:W1:Y:S04]  /*f1b0*/  @P3 LDS.128 R44, [R40+0x24200] ;  /* 0x02420000282c3984 */ /* 0x000e680000000c00 */
[----:B-1----:R-:W-:Y:S01]  /*f1c0*/  @P3 STG.E.128 desc[UR54][R50.64], R44 ;  /* 0x0000002c32003986 */ /* 0x002fe2000c101d36 */
        /* <DEDUP_REMOVED lines=14> */
[----:B-1----:R1:W-:Y:S02]  /*f2b0*/  @P3 STG.E.128 desc[UR54][R50.64+0xa0], R44 ;  /* 0x0000a02c32003986 */ /* 0x0023e4000c101d36 */
.L_x_519:
[----:B------:R-:W-:Y:S05]  /*f2c0*/  BSYNC B1 ;  /* 0x0000000000017941 */ /* 0x000fea0003800000 */
.L_x_518:
[----:B-1----:R-:W-:-:S05]  /*f2d0*/  VIADD R44, R220, 0x80 ;  /* 0x00000080dc2c7836 */ /* 0x002fca0000000000 */
[----:B------:R-:W-:-:S13]  /*f2e0*/  ISETP.GE.AND P3, PT, R44, R42, PT ;  /* 0x0000002a2c00720c */ /* 0x000fda0003f66270 */
        /* <DEDUP_REMOVED lines=19> */
.L_x_463:
[----:B------:R-:W-:Y:S05]  /*f420*/  BSYNC B0 ;  /* 0x0000000000007941 */ /* 0x000fea0003800000 */
.L_x_429:
[----:B01234-:R-:W0:Y:S01]  /*f430*/  S2R R44, SR_TID.X ;  /* 0x00000000002c7919 */ /* 0x01fe220000002100 */
[----:B------:R-:W-:Y:S01]  /*f440*/  @!PT LDS RZ, [RZ] ;  /* 0x00000000fffff984 */ /* 0x000fe20000000800 */
[----:B------:R-:W-:Y:S01]  /*f450*/  @!PT LDS RZ, [RZ] ;  /* 0x00000000fffff984 */ /* 0x000fe20000000800 */
[----:B------:R-:W-:Y:S01]  /*f460*/  @!PT LDS RZ, [RZ] ;  /* 0x00000000fffff984 */ /* 0x000fe20000000800 */
[----:B------:R-:W-:Y:S01]  /*f470*/  @!PT LDS RZ, [RZ] ;  /* 0x00000000fffff984 */ /* 0x000fe20000000800 */
[----:B------:R1:W-:Y:S06]  /*f480*/  MEMBAR.ALL.CTA ;  /* 0x0000000000007992 */ /* 0x0003ec0000008000 */
[----:B-1----:R-:W1:Y:S01]  /*f490*/  FENCE.VIEW.ASYNC.S ;  /* 0x00000000000073c6 */ /* 0x002e620000000000 */
[----:B------:R-:W-:Y:S05]  /*f4a0*/  WARPSYNC.ALL ;  /* 0x0000000000007948 */ /* 0x000fea0003800000 */
[----:B------:R-:W-:Y:S01]  /*f4b0*/  BSSY B0, `(.L_x_520) ;  /* 0x0000009000007945 */ /* 0x000fe20003800000 */
[----:B0-----:R-:W-:Y:S01]  /*f4c0*/  LOP3.LUT R44, R44, 0x7f, RZ, 0xc0, !PT ;  /* 0x0000007f2c2c7812 */ /* 0x001fe200078ec0ff */
[----:B-1----:R0:W-:Y:S03]  /*f4d0*/  BAR.SYNC.DEFER_BLOCKING R151, 0x80 ;  /* 0x000200970000751d */ /* 0x0021e60000010000 */
[----:B------:R-:W-:-:S13]  /*f4e0*/  ISETP.NE.AND P3, PT, R44, RZ, PT ;  /* 0x000000ff2c00720c */ /* 0x000fda0003f65270 */
[----:B------:R-:W-:-:S04]  /*f4f0*/  @!P3 IADD3 R44, R43, 0x334a0, RZ ;  /* 0x000334a02b2cb810 */ /* 0x000fc80007ffe0ff */
[----:B------:R-:W-:-:S04]  /*f500*/  @!P3 PRMT R44, RZ, 0x654, R44 ;  /* 0x00000654ff2cb816 */ /* 0x000fc8000000002c */
[----:B------:R0:W-:Y:S01]  /*f510*/  @!P3 SYNCS.ARRIVE.TRANS64.RED.A1T0 RZ, [R44+URZ], RZ ;  /* 0x000000ff2cffb9a7 */ /* 0x0001e2000810043f */
[----:B------:R-:W-:Y:S05]  /*f520*/  @!P2 BRA `(.L_x_521) ;  /* 0x000000000004a947 */ /* 0x000fea0003800000 */
[----:B------:R-:W-:Y:S01]  /*f530*/  BPT.TRAP 0x1 ;  /* 0x000000040000795c */ /* 0x000fe20000300000 */
.L_x_521:
[----:B------:R-:W-:Y:S05]  /*f540*/  BSYNC B0 ;  /* 0x0000000000007941 */ /* 0x000fea0003800000 */
.L_x_520:
[----:B------:R-:W1:Y:S01]  /*f550*/  SYNCS.PHASECHK.TRANS64.TRYWAIT P2, [R43+URZ+0x334b0], R100 ;  /* 0x0334b0642b0075a7 */ /* 0x000e62000804017f */
[----:B------:R-:W-:Y:S01]  /*f560*/  ULDC UR37, c[0x0][0x2e4] ;  /* 0x0000b90000257ab9 */ /* 0x000fe20000000800 */
[----:B------:R-:W-:Y:S01]  /*f570*/  ULDC.64 UR40, c[0x0][0x318] ;  /* 0x0000c60000287ab9 */ /* 0x000fe20000000a00 */
[----:B------:R-:W-:Y:S01]  /*f580*/  ULDC.64 UR38, c[0x0][0x308] ;  /* 0x0000c20000267ab9 */ /* 0x000fe20000000a00 */
[----:B------:R-:W-:Y:S01]  /*f590*/  BSSY B0, `(.L_x_522) ;  /* 0x0000003000007945 */ /* 0x000fe20003800000 */
[----:B------:R-:W-:-:S03]  /*f5a0*/  IMAD.WIDE R48, R24, 0xa0, R102 ;  /* 0x000000a018307825 */ /* 0x000fc600078e0266 */
[----:B-1----:R-:W-:Y:S05]  /*f5b0*/  @!P2 BRA `(.L_x_523) ;  /* 0x000001a000a8a947 */ /* 0x002fea0003800000 */
.L_x_750:
[----:B------:R-:W-:Y:S05]  /*f5c0*/  BSYNC B0 ;  /* 0x0000000000007941 */ /* 0x000fea0003800000 */
.L_x_522:
[----:B------:R-:W-:Y:S01]  /*f5d0*/  ISETP.GE.AND P2, PT, R220, R42, PT ;  /* 0x0000002adc00720c */ /* 0x000fe20003f46270 */
[----:B------:R-:W-:-:S12]  /*f5e0*/  BSSY B0, `(.L_x_524) ;  /* 0x000001b000007945 */ /* 0x000fd80003800000 */
[----:B------:R-:W-:Y:S05]  /*f5f0*/  @P2 BRA `(.L_x_525) ;  /* 0x0000000000642947 */ /* 0x000fea0003800000 */
[----:B0-----:R-:W-:Y:S02]  /*f600*/  IMAD.MOV.U32 R44, RZ, RZ, R118 ;  /* 0x000000ffff2c7224 */ /* 0x001fe400078e0076 */
[----:B------:R-:W-:Y:S02]  /*f610*/  IMAD.MOV.U32 R45, RZ, RZ, R33 ;  /* 0x000000ffff2d7224 */ /* 0x000fe400078e0021 */
[----:B------:R-:W-:Y:S02]  /*f620*/  IMAD R47, R49, UR40, RZ ;  /* 0x00000028312f7c24 */ /* 0x000fe4000f8e02ff */
[----:B------:R-:W-:-:S04]  /*f630*/  IMAD.WIDE.U32 R44, R48, UR40, R44 ;  /* 0x00000028302c7c25 */ /* 0x000fc8000f8e002c */
[----:B------:R-:W-:Y:S01]  /*f640*/  IMAD R47, R48, UR41, R47 ;  /* 0x00000029302f7c24 */ /* 0x000fe2000f8e022f */
[----:B------:R-:W-:-:S04]  /*f650*/  IADD3 R50, P2, R44, UR38, RZ ;  /* 0x000000262c327c10 */ /* 0x000fc8000ff5e0ff */
[----:B------:R-:W-:Y:S02]  /*f660*/  IADD3.X R51, R45, UR39, R47, P2, !PT ;  /* 0x000000272d337c10 */ /* 0x000fe400097fe42f */
[----:B------:R-:W-:-:S13]  /*f670*/  ISETP.GE.AND P2, PT, R22, UR37, PT ;  /* 0x0000002516007c0c */ /* 0x000fda000bf46270 */
[----:B------:R-:W0:Y:S04]  /*f680*/  @!P2 LDS.128 R44, [R40+0xf200] ;  /* 0x00f20000282ca984 */ /* 0x000e280000000c00 */
[----:B0-----:R-:W-:Y:S01]  /*f690*/  @!P2 STG.E.128 desc[UR54][R50.64], R44 ;  /* 0x0000002c3200a986 */ /* 0x001fe2000c101d36 */
        /* <DEDUP_REMOVED lines=14> */
[----:B0-----:R2:W-:Y:S02]  /*f780*/  @!P2 STG.E.128 desc[UR54][R50.64+0xa0], R44 ;  /* 0x0000a02c3200a986 */ /* 0x0015e4000c101d36 */
.L_x_525:
[----:B------:R-:W-:Y:S05]  /*f790*/  BSYNC B0 ;  /* 0x0000000000007941 */ /* 0x000fea0003800000 */
.L_x_524:
[----:B0-2---:R-:W-:Y:S01]  /*f7a0*/  VIADD R44, R220, 0x80 ;  /* 0x00000080dc2c7836 */ /* 0x005fe20000000000 */
[----:B------:R-:W-:Y:S04]  /*f7b0*/  BSSY B0, `(.L_x_526) ;  /* 0x000001e000007945 */ /* 0x000fe80003800000 */
[----:B------:R-:W-:-:S13]  /*f7c0*/  ISETP.GE.AND P2, PT, R44, R42, PT ;  /* 0x0000002a2c00720c */ /* 0x000fda0003f46270 */
[----:B------:R-:W-:Y:S05]  /*f7d0*/  @P2 BRA `(.L_x_527) ;  /* 0x00000000006c2947 */ /* 0x000fea0003800000 */
[----:B------:R-:W-:Y:S01]  /*f7e0*/  IADD3 R47, P2, R48, 0x80, RZ ;  /* 0x00000080302f7810 */ /* 0x000fe20007f5e0ff */
[----:B------:R-:W-:Y:S02]  /*f7f0*/  IMAD.MOV.U32 R44, RZ, RZ, R118 ;  /* 0x000000ffff2c7224 */ /* 0x000fe400078e0076 */
[----:B------:R-:W-:Y:S01]  /*f800*/  IMAD.MOV.U32 R45, RZ, RZ, R33 ;  /* 0x000000ffff2d7224 */ /* 0x000fe200078e0021 */
[----:B------:R-:W-:Y:S01]  /*f810*/  IADD3.X R48, RZ, R49, RZ, P2, !PT ;  /* 0x00000031ff307210 */ /* 0x000fe200017fe4ff */
[----:B------:R-:W-:-:S04]  /*f820*/  IMAD.WIDE.U32 R44, R47, UR40, R44 ;  /* 0x000000282f2c7c25 */ /* 0x000fc8000f8e002c */
[----:B------:R-:W-:-:S04]  /*f830*/  IMAD R48, R48, UR40, RZ ;  /* 0x0000002830307c24 */ /* 0x000fc8000f8e02ff */
        /* <DEDUP_REMOVED lines=21> */
.L_x_527:
[----:B------:R-:W-:Y:S05]  /*f990*/  BSYNC B0 ;  /* 0x0000000000007941 */ /* 0x000fea0003800000 */
.L_x_526:
[----:B------:R-:W2:Y:S01]  /*f9a0*/  LDL R40, [R1] ;  /* 0x0000000001287983 */ /* 0x000ea20000100800 */
[----:B-1----:R-:W-:Y:S01]  /*f9b0*/  @!P3 VIADD R43, R43, 0x334c0 ;  /* 0x000334c02b2bb836 */ /* 0x002fe20000000000 */
[----:B------:R-:W-:Y:S01]  /*f9c0*/  IADD3 R19, R19, 0x1, RZ ;  /* 0x0000000113137810 */ /* 0x000fe20007ffe0ff */
[----:B------:R-:W-:Y:S01]  /*f9d0*/  @!PT LDS RZ, [RZ] ;  /* 0x00000000fffff984 */ /* 0x000fe20000000800 */
[----:B------:R-:W-:Y:S01]  /*f9e0*/  @!PT LDS RZ, [RZ] ;  /* 0x00000000fffff984 */ /* 0x000fe20000000800 */
[----:B------:R-:W-:Y:S01]  /*f9f0*/  @!PT LDS RZ, [RZ] ;  /* 0x00000000fffff984 */ /* 0x000fe20000000800 */
[----:B------:R-:W-:Y:S01]  /*fa00*/  @!PT LDS RZ, [RZ] ;  /* 0x00000000fffff984 */ /* 0x000fe20000000800 */
[----:B------:R1:W-:Y:S06]  /*fa10*/  MEMBAR.ALL.CTA ;  /* 0x0000000000007992 */ /* 0x0003ec0000008000 */
[----:B-1----:R-:W1:Y:S02]  /*fa20*/  FENCE.VIEW.ASYNC.S ;  /* 0x00000000000073c6 */ /* 0x002e640000000000 */
[----:B-1----:R1:W-:Y:S01]  /*fa30*/  BAR.SYNC.DEFER_BLOCKING R151, 0x80 ;  /* 0x000200970000751d */ /* 0x0023e20000010000 */
[----:B------:R-:W-:-:S02]  /*fa40*/  ISETP.NE.AND P2, PT, R19, 0x2, PT ;  /* 0x000000021300780c */ /* 0x000fc40003f45270 */
[----:B------:R-:W-:Y:S02]  /*fa50*/  @!P3 PRMT R43, RZ, 0x654, R43 ;  /* 0x00000654ff2bb816 */ /* 0x000fe4000000002b */
[----:B------:R-:W-:Y:S02]  /*fa60*/  SEL R19, R19, RZ, P2 ;  /* 0x000000ff13137207 */ /* 0x000fe40001000000 */
[----:B------:R1:W-:Y:S01]  /*fa70*/  @!P3 SYNCS.ARRIVE.TRANS64.RED.A1T0 RZ, [R43+URZ], RZ ;  /* 0x000000ff2bffb9a7 */ /* 0x0003e2000810043f */
[----:B--2---:R-:W-:Y:S02]  /*fa80*/  LOP3.LUT P4, RZ, R40, 0x2, RZ, 0xc0, !PT ;  /* 0x0000000228ff7812 */ /* 0x004fe4000788c0ff */
[----:B------:R-:W-:-:S04]  /*fa90*/  SEL R40, RZ, 0x1, P2 ;  /* 0x00000001ff287807 */ /* 0x000fc80001000000 */
[----:B------:R-:W-:-:S07]  /*faa0*/  LOP3.LUT R223, R223, R40, RZ, 0x3c, !PT ;  /* 0x00000028dfdf7212 */ /* 0x000fce00078e3cff */
[----:B-1----:R-:W-:Y:S05]  /*fab0*/  @P4 BRA `(.L_x_528) ;  /* 0xffffff2c00684947 */ /* 0x002fea000383ffff */
[----:B------:R-:W1:Y:S01]  /*fac0*/  S2R R41, SR_TID.X ;  /* 0x0000000000297919 */ /* 0x000e620000002100 */
[----:B------:R-:W-:Y:S02]  /*fad0*/  PLOP3.LUT P0, PT, PT, PT, PT, 0x8, 0x0 ;  /* 0x000000000000781c */ /* 0x000fe40003f0e170 */
[----:B-1----:R-:W-:-:S04]  /*fae0*/  SHF.R.U32.HI R41, RZ, 0x7, R41 ;  /* 0x00000007ff297819 */ /* 0x002fc80000011629 */
[----:B------:R-:W-:-:S13]  /*faf0*/  ISETP.NE.AND P4, PT, R41, 0x1, PT ;  /* 0x000000012900780c */ /* 0x000fda0003f85270 */
[----:B------:R-:W-:Y:S06]  /*fb00*/  @!P4 BAR.ARV 0x9, 0x100 ;  /* 0x024400000000cb1d */ /* 0x000fec0000002000 */
.L_x_424:
[----:B------:R-:W1:Y:S01]  /*fb10*/  LDC R0, c[0x0][0x428] ;  /* 0x00010a00ff007b82 */ /* 0x000e620000000800 */
[----:B------:R-:W-:Y:S01]  /*fb20*/  IMAD.MOV.U32 R234, RZ, RZ, R146 ;  /* 0x000000ffffea7224 */ /* 0x000fe200078e0092 */
[----:B------:R-:W-:Y:S02]  /*fb30*/  ISETP.GE.AND P2, PT, R149, 0x1, PT ;  /* 0x000000019500780c */ /* 0x000fe40003f46270 */
[----:B------:R-:W-:Y:S02]  /*fb40*/  CS2R R124, SRZ ;  /* 0x00000000007c7805 */ /* 0x000fe4000001ff00 */
[----:B------:R-:W-:Y:S01]  /*fb50*/  PLOP3.LUT P1, PT, PT, PT, PT, 0x80, 0x0 ;  /* 0x000000000000781c */ /* 0x000fe20003f2f070 */
[----:B------:R-:W-:Y:S01]  /*fb60*/  IMAD.MOV.U32 R122, RZ, RZ, RZ ;  /* 0x000000ffff7a7224 */ /* 0x000fe200078e00ff */
[----:B------:R-:W-:Y:S01]  /*fb70*/  CS2R R30, SRZ ;  /* 0x00000000001e7805 */ /* 0x000fe2000001ff00 */
[----:B------:R-:W-:Y:S01]  /*fb80*/  IMAD.MOV.U32 R119, RZ, RZ, RZ ;  /* 0x000000ffff777224 */ /* 0x000fe200078e00ff */
        /* <DEDUP_REMOVED lines=10> */
[----:B------:R-:W-:Y:S02]  /*fc30*/  MOV R67, RZ ;  /* 0x000000ff00437202 */ /* 0x000fe40000000f00 */
[----:B------:R-:W-:Y:S02]  /*fc40*/  CS2R R72, SRZ ;  /* 0x0000000000487805 */ /* 0x000fe4000001ff00 */
[----:B------:R-:W-:Y:S01]  /*fc50*/  CS2R R70, SRZ ;  /* 0x0000000000467805 */ /* 0x000fe2000001ff00 */
[----:B------:R-:W-:Y:S01]  /*fc60*/  IMAD.MOV.U32 R82, RZ, RZ, RZ ;  /* 0x000000ffff527224 */ /* 0x000fe200078e00ff */
[----:B------:R-:W-:-:S02]  /*fc70*/  CS2R R64, SRZ ;  /* 0x0000000000407805 */ /* 0x000fc4000001ff00 */
[----:B------:R-:W-:Y:S02]  /*fc80*/  CS2R R74, SRZ ;  /* 0x00000000004a7805 */ /* 0x000fe4000001ff00 */
[----:B-1----:R-:W-:Y:S01]  /*fc90*/  ISETP.NE.AND P3, PT, R0, 0x1, PT ;  /* 0x000000010000780c */ /* 0x002fe20003f65270 */
[----:B------:R-:W-:Y:S01]  /*fca0*/  IMAD.MOV.U32 R86, RZ, RZ, RZ ;  /* 0x000000ffff567224 */ /* 0x000fe200078e00ff */
[----:B------:R-:W-:Y:S02]  /*fcb0*/  CS2R R60, SRZ ;  /* 0x00000000003c7805 */ /* 0x000fe4000001ff00 */
[----:B------:R-:W-:Y:S02]  /*fcc0*/  CS2R R56, SRZ ;  /* 0x0000000000387805 */ /* 0x000fe4000001ff00 */
[----:B------:R-:W-:Y:S02]  /*fcd0*/  CS2R R92, SRZ ;  /* 0x00000000005c7805 */ /* 0x000fe4000001ff00 */
[----:B------:R-:W-:-:S02]  /*fce0*/  CS2R R52, SRZ ;  /* 0x0000000000347805 */ /* 0x000fc4000001ff00 */
[----:B0-----:R-:W-:Y:S02]  /*fcf0*/  CS2R R48, SRZ ;  /* 0x0000000000307805 */ /* 0x001fe4000001ff00 */
[----:B------:R-:W-:Y:S02]  /*fd00*/  CS2R R38, SRZ ;  /* 0x0000000000267805 */ /* 0x000fe4000001ff00 */
[----:B------:R-:W-:Y:S02]  /*fd10*/  CS2R R96, SRZ ;  /* 0x0000000000607805 */ /* 0x000fe4000001ff00 */
[----:B------:R-:W-:Y:S02]  /*fd20*/  CS2R R44, SRZ ;  /* 0x00000000002c7805 */ /* 0x000fe4000001ff00 */
[----:B------:R-:W-:Y:S02]  /*fd30*/  CS2R R14, SRZ ;  /* 0x00000000000e7805 */ /* 0x000fe4000001ff00 */
[----:B------:R-:W-:-:S02]  /*fd40*/  CS2R R100, SRZ ;  /* 0x0000000000647805 */ /* 0x000fc4000001ff00 */
[----:B------:R-:W-:Y:S01]  /*fd50*/  CS2R R32, SRZ ;  /* 0x0000000000207805 */ /* 0x000fe2000001ff00 */
[----:B------:R-:W0:Y:S01]  /*fd60*/  @P3 LDC R3, c[0x0][0x42c] ;  /* 0x00010b00ff033b82 */ /* 0x000e220000000800 */
[----:B------:R-:W-:Y:S02]  /*fd70*/  CS2R R8, SRZ ;  /* 0x0000000000087805 */ /* 0x000fe4000001ff00 */
[----:B------:R-:W-:Y:S02]  /*fd80*/  CS2R R26, SRZ ;  /* 0x00000000001a7805 */ /* 0x000fe4000001ff00 */
[----:B------:R-:W-:Y:S02]  /*fd90*/  CS2R R104, SRZ ;  /* 0x0000000000687805 */ /* 0x000fe4000001ff00 */
[----:B------:R-:W-:Y:S02]  /*fda0*/  CS2R R40, SRZ ;  /* 0x0000000000287805 */ /* 0x000fe4000001ff00 */
[----:B------:R-:W-:Y:S01]  /*fdb0*/  CS2R R12, SRZ ;  /* 0x00000000000c7805 */ /* 0x000fe2000001ff00 */
[----:B------:R-:W-:Y:S01]  /*fdc0*/  IMAD.MOV.U32 R50, RZ, RZ, RZ ;  /* 0x000000ffff327224 */ /* 0x000fe200078e00ff */
[----:B------:R-:W-:Y:S01]  /*fdd0*/  CS2R R28, SRZ ;  /* 0x00000000001c7805 */ /* 0x000fe2000001ff00 */
[----:B------:R-:W1:Y:S01]  /*fde0*/  @P3 LDC R0, c[0x0][0x430] ;  /* 0x00010c00ff003b82 */ /* 0x000e620000000800 */
[----:B------:R-:W-:-:S02]  /*fdf0*/  CS2R R6, SRZ ;  /* 0x0000000000067805 */ /* 0x000fc4000001ff00 */
[----:B------:R-:W-:Y:S02]  /*fe00*/  MOV R55, RZ ;  /* 0x000000ff00377202 */ /* 0x000fe40000000f00 */
[----:B------:R-:W-:Y:S01]  /*fe10*/  CS2R R108, SRZ ;  /* 0x00000000006c7805 */ /* 0x000fe2000001ff00 */
[----:B------:R-:W-:Y:S01]  /*fe20*/  IMAD.MOV.U32 R46, RZ, RZ, RZ ;  /* 0x000000ffff2e7224 */ /* 0x000fe200078e00ff */
[----:B------:R-:W-:Y:S02]  /*fe30*/  CS2R R36, SRZ ;  /* 0x0000000000247805 */ /* 0x000fe4000001ff00 */
[----:B------:R-:W-:Y:S02]  /*fe40*/  CS2R R10, SRZ ;  /* 0x00000000000a7805 */ /* 0x000fe4000001ff00 */
[----:B------:R-:W-:Y:S02]  /*fe50*/  CS2R R112, SRZ ;  /* 0x0000000000707805 */ /* 0x000fe4000001ff00 */
[----:B------:R-:W-:-:S02]  /*fe60*/  CS2R R116, SRZ ;  /* 0x0000000000747805 */ /* 0x000fc4000001ff00 */
[----:B------:R-:W-:Y:S02]  /*fe70*/  CS2R R120, SRZ ;  /* 0x0000000000787805 */ /* 0x000fe4000001ff00 */
[----:B------:R-:W-:Y:S02]  /*fe80*/  CS2R R20, SRZ ;  /* 0x0000000000147805 */ /* 0x000fe4000001ff00 */
[----:B------:R-:W-:Y:S01]  /*fe90*/  CS2R R126, SRZ ;  /* 0x00000000007e7805 */ /* 0x000fe2000001ff00 */
[----:B------:R-:W-:Y:S01]  /*fea0*/  IMAD.MOV.U32 R25, RZ, RZ, RZ ;  /* 0x000000ffff197224 */ /* 0x000fe200078e00ff */
[----:B------:R-:W-:Y:S01]  /*feb0*/  CS2R R128, SRZ ;  /* 0x0000000000807805 */ /* 0x000fe2000001ff00 */
[----:B------:R-:W-:Y:S02]  /*fec0*/  IMAD.MOV.U32 R4, RZ, RZ, RZ ;  /* 0x000000ffff047224 */ /* 0x000fe400078e00ff */
[----:B0-----:R-:W-:-:S05]  /*fed0*/  @P3 IMAD.HI.U32 R3, R146, R3, RZ ;  /* 0x0000000392033227 */ /* 0x001fca00078e00ff */
[----:B-1----:R-:W-:Y:S01]  /*fee0*/  @P3 SHF.R.U32.HI R234, RZ, R0, R3 ;  /* 0x00000000ffea3219 */ /* 0x002fe20000011603 */
[----:B------:R-:W-:Y:S06]  /*fef0*/  @P0 BRA `(.L_x_529) ;  /* 0x00000000000c0947 */ /* 0x000fec0003800000 */
[----:B------:R-:W0:Y:S01]  /*ff00*/  FENCE.VIEW.ASYNC.G ;  /* 0x00000000000073c6 */ /* 0x000e220000000100 */
[----:B------:R-:W-:Y:S05]  /*ff10*/  WARPSYNC.ALL ;  /* 0x0000000000007948 */ /* 0x000fea0003800000 */
[----:B0-----:R-:W-:Y:S06]  /*ff20*/  BAR.ARV 0xc, 0x180 ;  /* 0x0306000000007b1d */ /* 0x001fec0000002000 */
.L_x_529:
[----:B------:R-:W-:Y:S01]  /*ff30*/  MOV R24, RZ ;  /* 0x000000ff00187202 */ /* 0x000fe20000000f00 */
[----:B------:R-:W-:Y:S01]  /*ff40*/  IMAD.MOV.U32 R5, RZ, RZ, RZ ;  /* 0x000000ffff057224 */ /* 0x000fe200078e00ff */
[----:B------:R-:W-:Y:S06]  /*ff50*/  @!P2 BRA `(.L_x_530) ;  /* 0x000000fc00f0a947 */ /* 0x000fec0003800000 */
[----:B------:R-:W-:-:S03]  /*ff60*/  UMOV UR4, 0xffffffff ;  /* 0xffffffff00047882 */ /* 0x000fc60000000000 */
[----:B------:R-:W-:Y:S05]  /*ff70*/  BRA.DIV UR4, `(.L_x_531) ;  /* 0x0000019a044c7947 */ /* 0x000fea000b800000 */
[----:B------:R-:W0:Y:S02]  /*ff80*/  S2R R0, SR_TID.X ;  /* 0x0000000000007919 */ /* 0x000e240000002100 */
[----:B0-----:R-:W-:-:S05]  /*ff90*/  VIADD R2, R0, 0xffffff80 ;  /* 0xffffff8000027836 */ /* 0x001fca0000000000 */
[----:B------:R-:W-:-:S04]  /*ffa0*/  SHF.R.S32.HI R0, RZ, 0x1f, R2 ;  /* 0x0000001fff007819 */ /* 0x000fc80000011402 */
[----:B------:R-:W-:-:S04]  /*ffb0*/  LEA.HI R0, R0, R2, RZ, 0x7 ;  /* 0x0000000200007211 */ /* 0x000fc800078f38ff */
[----:B------:R-:W-:-:S05]  /*ffc0*/  SHF.R.S32.HI R0, RZ, 0x7, R0 ;  /* 0x00000007ff007819 */ /* 0x000fca0000011400 */
[----:B------:R0:W1:Y:S02]  /*ffd0*/  SHFL.IDX PT, R231, R0, RZ, 0x1f ;  /* 0x00001fff00e77589 */ /* 0x00006400000e0000 */
.L_x_753:
[----:B01----:R-:W-:Y:S01]  /*ffe0*/  LEA.HI R0, R231, R231, RZ, 0x1 ;  /* 0x000000e7e7007211 */ /* 0x003fe200078f08ff */
[----:B------:R-:W-:-:S03]  /*fff0*/  ULOP3.LUT UP0, URZ, UR52, 0x9f, URZ, 0xc0, !UPT ;  /* 0x0000009f343f7892 */ /* 0x000fc6000f80c03f */
[----:B------:R-:W-:-:S03]  /*10000*/  LOP3.LUT R0, R0, 0x3e, RZ, 0xc0, !PT ;  /* 0x0000003e00007812 */ /* 0x000fc600078ec0ff */
[----:B------:R-:W-:Y:S02]  /*10010*/  PLOP3.LUT P0, PT, PT, PT, UP0, 0x80, 0x0 ;  /* 0x000000000000781c */ /* 0x000fe40003f0f008 */
[----:B------:R-:W-:-:S05]  /*10020*/  IMAD.IADD R0, R231, 0x1, -R0 ;  /* 0x00000001e7007824 */ /* 0x000fca00078e0a00 */
[----:B------:R-:W-:-:S04]  /*10030*/  LEA R0, R0, UR52, 0xc ;  /* 0x0000003400007c11 */ /* 0x000fc8000f8e60ff */
[----:B------:R-:W-:-:S04]  /*10040*/  SHF.R.U32.HI R0, RZ, 0x4, R0 ;  /* 0x00000004ff007819 */ /* 0x000fc80000011600 */
[----:B------:R-:W-:Y:S01]  /*10050*/  LOP3.LUT R50, R0, 0x3fff, RZ, 0xc0, !PT ;  /* 0x00003fff00327812 */ /* 0x000fe200078ec0ff */
[----:B------:R-:W-:Y:S06]  /*10060*/  @!P0 BRA `(.L_x_532) ;  /* 0x0000000000408947 */ /* 0x000fec0003800000 */
        /* <DEDUP_REMOVED lines=9> */
[----:B------:R-:W-:Y:S01]  /*10100*/  IMAD.U32 R7, RZ, RZ, UR7 ;  /* 0x00000007ff077e24 */ /* 0x000fe2000f8e00ff */
[----:B------:R-:W-:Y:S01]  /*10110*/  MOV R13, RZ ;  /* 0x000000ff000d7202 */ /* 0x000fe20000000f00 */
[----:B------:R-:W-:-:S02]  /*10120*/  IMAD.U32 R11, RZ, RZ, UR5 ;  /* 0x00000005ff0b7e24 */ /* 0x000fc4000f8e00ff */
[----:B------:R-:W-:Y:S02]  /*10130*/  IMAD.MOV.U32 R8, RZ, RZ, 0x70 ;  /* 0x00000070ff087424 */ /* 0x000fe400078e00ff */
[----:B0-----:R-:W-:-:S07]  /*10140*/  IMAD.MOV.U32 R12, RZ, RZ, 0x1 ;  /* 0x00000001ff0c7424 */ /* 0x001fce00078e00ff */
[----:B------:R-:W-:-:S07]  /*10150*/  LEPC R20, `(.L_x_532) ;  /* 0x000000001014794e */ /* 0x000fce0000000000 */
[----:B-1---5:R-:W-:Y:S05]  /*10160*/  CALL.ABS.NOINC R2 ;  /* 0x0000000002007343 */ /* 0x022fea0003c00000 */
.L_x_532:
[----:B------:R-:W2:Y:S01]  /*10170*/  LDL R2, [R1+0x10] ;  /* 0x0000100001027983 */ /* 0x000ea20000100800 */
[----:B------:R-:W-:Y:S01]  /*10180*/  ULDC.64 UR4, c[0x0][0x990] ;  /* 0x0002640000047ab9 */ /* 0x000fe20000000a00 */
[----:B------:R-:W-:Y:S01]  /*10190*/  ULDC.64 UR6, c[0x0][0x998] ;  /* 0x0002660000067ab9 */ /* 0x000fe20000000a00 */
[----:B------:R-:W-:Y:S02]  /*101a0*/  ISETP.NE.U32.AND P0, PT, RZ, UR4, PT ;  /* 0x00000004ff007c0c */ /* 0x000fe4000bf05070 */
[----:B------:R-:W-:Y:S02]  /*101b0*/  ISETP.NE.U32.AND P1, PT, RZ, UR6, PT ;  /* 0x00000006ff007c0c */ /* 0x000fe4000bf25070 */
[----:B------:R-:W-:Y:S02]  /*101c0*/  ISETP.NE.AND.EX P0, PT, RZ, UR5, PT, P0 ;  /* 0x00000005ff007c0c */ /* 0x000fe4000bf05300 */
[----:B------:R-:W-:-:S11]  /*101d0*/  ISETP.NE.AND.EX P1, PT, RZ, UR7, PT, P1 ;  /* 0x00000007ff007c0c */ /* 0x000fd6000bf25310 */
[----:B------:R-:W2:Y:S01]  /*101e0*/  @P0 LDC.64 R8, c[0x0][0x9a8] ;  /* 0x00026a00ff080b82 */ /* 0x000ea20000000a00 */
[----:B------:R-:W-:-:S07]  /*101f0*/  @P0 SHF.R.S32.HI R7, RZ, 0x1f, R234 ;  /* 0x0000001fff070819 */ /* 0x000fce00000114ea */
[----:B------:R-:W0:Y:S08]  /*10200*/  @P1 LDC.64 R10, c[0x0][0x9b8] ;  /* 0x00026e00ff0a1b82 */ /* 0x000e300000000a00 */
[----:B------:R-:W1:Y:S08]  /*10210*/  @P0 LDC.64 R12, c[0x0][0x9b0] ;  /* 0x00026c00ff0c0b82 */ /* 0x000e700000000a00 */
[----:B------:R-:W3:Y:S01]  /*10220*/  @P1 LDC.64 R14, c[0x0][0x9c0] ;  /* 0x00027000ff0e1b82 */ /* 0x000ee20000000a00 */
[----:B-1----:R-:W-:-:S02]  /*10230*/  @P0 IMAD R7, R7, R12, RZ ;  /* 0x0000000c07070224 */ /* 0x002fc400078e02ff */
[C---:B--2---:R-:W-:Y:S02]  /*10240*/  @P0 IMAD R0, R2.reuse, R8, RZ ;  /* 0x0000000802000224 */ /* 0x044fe400078e02ff */
[----:B0-----:R-:W-:Y:S02]  /*10250*/  @P1 IMAD R4, R2, R10, RZ ;  /* 0x0000000a02041224 */ /* 0x001fe400078e02ff */
[C---:B------:R-:W-:Y:S02]  /*10260*/  @P0 IMAD R9, R237.reuse, R9, R0 ;  /* 0x00000009ed090224 */ /* 0x040fe400078e0200 */
[----:B------:R-:W-:-:S04]  /*10270*/  @P0 IMAD.WIDE.U32 R2, R237, R8, RZ ;  /* 0x00000008ed020225 */ /* 0x000fc800078e00ff */
[----:B------:R-:W-:Y:S01]  /*10280*/  @P0 IMAD.IADD R3, R3, 0x1, R9 ;  /* 0x0000000103030824 */ /* 0x000fe200078e0209 */
[----:B------:R-:W-:Y:S01]  /*10290*/  @P1 SHF.R.S32.HI R9, RZ, 0x1f, R234 ;  /* 0x0000001fff091819 */ /* 0x000fe200000114ea */
[C---:B------:R-:W-:Y:S02]  /*102a0*/  @P1 IMAD R11, R237.reuse, R11, R4 ;  /* 0x0000000bed0b1224 */ /* 0x040fe400078e0204 */
[----:B------:R-:W-:-:S04]  /*102b0*/  @P1 IMAD.WIDE.U32 R4, R237, R10, RZ ;  /* 0x0000000aed041225 */ /* 0x000fc800078e00ff */
[----:B------:R-:W-:Y:S02]  /*102c0*/  @P1 IMAD.IADD R5, R5, 0x1, R11 ;  /* 0x0000000105051824 */ /* 0x000fe400078e020b */
[----:B---3--:R-:W-:Y:S02]  /*102d0*/  @P1 IMAD R0, R9, R14, RZ ;  /* 0x0000000e09001224 */ /* 0x008fe400078e02ff */
[C---:B------:R-:W-:Y:S02]  /*102e0*/  @P0 IMAD R9, R234.reuse, R13, R7 ;  /* 0x0000000dea090224 */ /* 0x040fe400078e0207 */
[----:B------:R-:W-:-:S04]  /*102f0*/  @P0 IMAD.WIDE.U32 R2, R234, R12, R2 ;  /* 0x0000000cea020225 */ /* 0x000fc800078e0002 */
[C---:B------:R-:W-:Y:S02]  /*10300*/  @P1 IMAD R11, R234.reuse, R15, R0 ;  /* 0x0000000fea0b1224 */ /* 0x040fe400078e0200 */
[----:B------:R-:W-:Y:S01]  /*10310*/  @P1 IMAD.WIDE.U32 R6, R234, R14, R4 ;  /* 0x0000000eea061225 */ /* 0x000fe200078e0004 */
[----:B------:R-:W-:Y:S01]  /*10320*/  @P0 LEA R4, P2, R2, UR4, 0x2 ;  /* 0x0000000402040c11 */ /* 0x000fe2000f8410ff */
[----:B------:R-:W-:Y:S02]  /*10330*/  ULDC UR4, c[0x0][0x3d4] ;  /* 0x0000f50000047ab9 */ /* 0x000fe40000000800 */
[----:B------:R-:W-:Y:S01]  /*10340*/  @P0 IMAD.IADD R5, R3, 0x1, R9 ;  /* 0x0000000103050824 */ /* 0x000fe200078e0209 */
[----:B------:R-:W-:Y:S01]  /*10350*/  @P1 IADD3 R3, R7, R11, RZ ;  /* 0x0000000b07031210 */ /* 0x000fe20007ffe0ff */
[----:B------:R-:W-:Y:S01]  /*10360*/  IMAD.MOV.U32 R0, RZ, RZ, 0x3f800000 ;  /* 0x3f800000ff007424 */ /* 0x000fe200078e00ff */
[----:B------:R-:W-:Y:S02]  /*10370*/  @P1 LEA R8, P3, R6, UR6, 0x2 ;  /* 0x0000000606081c11 */ /* 0x000fe4000f8610ff */
[----:B------:R-:W-:-:S02]  /*10380*/  @P0 LEA.HI.X R5, R2, UR5, R5, 0x2, P2 ;  /* 0x0000000502050c11 */ /* 0x000fc400090f1405 */
[----:B------:R-:W-:Y:S01]  /*10390*/  @P1 LEA.HI.X R9, R6, UR7, R3, 0x2, P3 ;  /* 0x0000000706091c11 */ /* 0x000fe200098f1403 */
[----:B------:R-:W-:-:S04]  /*103a0*/  IMAD.MOV.U32 R3, RZ, RZ, 0x3f800000 ;  /* 0x3f800000ff037424 */ /* 0x000fc800078e00ff */
[----:B------:R-:W2:Y:S04]  /*103b0*/  @P1 LDG.E R0, desc[UR54][R8.64] ;  /* 0x0000003608001981 */ /* 0x000ea8000c1e1900 */
[----:B------:R-:W2:Y:S01]  /*103c0*/  @P0 LDG.E R3, desc[UR54][R4.64] ;  /* 0x0000003604030981 */ /* 0x000ea2000c1e1900 */
[----:B------:R-:W-:Y:S01]  /*103d0*/  ISETP.LT.AND P0, PT, RZ, UR4, PT ;  /* 0x00000004ff007c0c */ /* 0x000fe2000bf01270 */
[----:B------:R-:W-:Y:S01]  /*103e0*/  ULDC UR4, c[0x0][0x9d8] ;  /* 0x0002760000047ab9 */ /* 0x000fe20000000800 */
[----:B--2---:R-:W-:-:S04]  /*103f0*/  FMUL.FTZ R0, R3, R0 ;  /* 0x0000000003007220 */ /* 0x004fc80000410000 */
[----:B------:R-:W-:-:S07]  /*10400*/  FMUL.FTZ R2, R0, UR4 ;  /* 0x0000000400027c20 */ /* 0x000fce0008410000 */
[----:B------:R-:W-:Y:S05]  /*10410*/  @P0 BRA `(.L_x_533) ;  /* 0x0000000000400947 */ /* 0x000fea0003800000 */
[----:B------:R-:W-:-:S04]  /*10420*/  ULEA.HI UR4, UR43, UR43, URZ, 0x1 ;  /* 0x0000002b2b047291 */ /* 0x000fc8000f8f083f */
[----:B------:R-:W-:-:S04]  /*10430*/  ULOP3.LUT UR4, UR4, 0xfffffffe, URZ, 0xc0, !UPT ;  /* 0xfffffffe04047892 */ /* 0x000fc8000f8ec03f */
[----:B------:R-:W-:-:S06]  /*10440*/  UIADD3 UR4, UR43, -UR4, URZ ;  /* 0x800000042b047290 */ /* 0x000fcc000fffe03f */
[----:B------:R-:W-:-:S05]  /*10450*/  IMAD.U32 R3, RZ, RZ, UR4 ;  /* 0x00000004ff037e24 */ /* 0x000fca000f8e00ff */
[----:B------:R-:W-:-:S04]  /*10460*/  SHF.L.U32 R3, R3, 0x1f, RZ ;  /* 0x0000001f03037819 */ /* 0x000fc800000006ff */
[----:B------:R0:W1:Y:S03]  /*10470*/  SYNCS.PHASECHK.TRANS64.TRYWAIT P0, [R18+URZ+0x33400], R3 ;  /* 0x03340003120075a7 */ /* 0x000066000800017f */
[----:B-1----:R-:W-:Y:S05]  /*10480*/  @!P0 NANOSLEEP.SYNCS 0x989680 ;  /* 0x009896800000895d */ /* 0x002fea0003900000 */
[----:B------:R-:W1:Y:S01]  /*10490*/  @!P0 SYNCS.PHASECHK.TRANS64 P0, [R18+URZ+0x33400], R3 ;  /* 0x03340003120085a7 */ /* 0x000e62000800007f */
[----:B------:R-:W-:Y:S04]  /*104a0*/  BSSY B0, `(.L_x_534) ;  /* 0x0000006000007945 */ /* 0x000fe80003800000 */
[----:B-1----:R-:W-:Y:S05]  /*104b0*/  @P0 BRA `(.L_x_535) ;  /* 0x0000000000100947 */ /* 0x002fea0003800000 */
.L_x_536:
[----:B-1----:R1:W2:Y:S02]  /*104c0*/  SYNCS.PHASECHK.TRANS64.TRYWAIT P0, [R18+URZ+0x33400], R3 ;  /* 0x03340003120075a7 */ /* 0x0022a4000800017f */
[----:B--2---:R-:W-:Y:S05]  /*104d0*/  @!P0 NANOSLEEP.SYNCS 0x989680 ;  /* 0x009896800000895d */ /* 0x004fea0003900000 */
[----:B------:R-:W2:Y:S02]  /*104e0*/  @!P0 SYNCS.PHASECHK.TRANS64 P0, [R18+URZ+0x33400], R3 ;  /* 0x03340003120085a7 */ /* 0x000ea4000800007f */
[----:B--2---:R-:W-:Y:S05]  /*104f0*/  @!P0 BRA `(.L_x_536) ;  /* 0xfffffffc00f08947 */ /* 0x004fea000383ffff */
.L_x_535:
[----:B------:R-:W-:Y:S05]  /*10500*/  BSYNC B0 ;  /* 0x0000000000007941 */ /* 0x000fea0003800000 */
.L_x_534:
[----:B------:R-:W-:Y:S05]  /*10510*/  BRA `(.L_x_537) ;  /* 0x0000006800bc7947 */ /* 0x000fea0003800000 */
.L_x_533:
[----:B------:R-:W0:Y:S01]  /*10520*/  LDC.64 R24, c[0x0][0x3c8] ;  /* 0x0000f200ff187b82 */ /* 0x000e220000000a00 */
[----:B-----5:R-:W-:Y:S01]  /*10530*/  SHF.R.S32.HI R0, RZ, 0x1f, R123 ;  /* 0x0000001fff007819 */ /* 0x020fe2000001147b */
[----:B------:R-:W-:Y:S01]  /*10540*/  IMAD.MOV.U32 R10, RZ, RZ, R22 ;  /* 0x000000ffff0a7224 */ /* 0x000fe200078e0016 */
[----:B------:R-:W-:Y:S01]  /*10550*/  SHF.R.S32.HI R9, RZ, 0x1f, R16 ;  /* 0x0000001fff097819 */ /* 0x000fe20000011410 */
[----:B------:R-:W-:Y:S01]  /*10560*/  ULDC.64 UR4, c[0x0][0x3d8] ;  /* 0x0000f60000047ab9 */ /* 0x000fe20000000a00 */
[----:B------:R-:W-:Y:S01]  /*10570*/  SHF.R.S32.HI R11, RZ, 0x1f, R22 ;  /* 0x0000001fff0b7819 */ /* 0x000fe20000011416 */
[----:B------:R-:W-:Y:S01]  /*10580*/  IMAD R12, R0, UR4, RZ ;  /* 0x00000004000c7c24 */ /* 0x000fe2000f8e02ff */
[----:B------:R-:W-:Y:S01]  /*10590*/  MOV R8, R16 ;  /* 0x0000001000087202 */ /* 0x000fe20000000f00 */
[----:B------:R-:W1:Y:S01]  /*105a0*/  LDC.64 R48, c[0x0][0x3e0] ;  /* 0x0000f800ff307b82 */ /* 0x000e620000000a00 */
[----:B------:R-:W-:Y:S01]  /*105b0*/  ULDC.64 UR6, c[0x0][0x3c8] ;  /* 0x0000f20000067ab9 */ /* 0x000fe20000000a00 */
[----:B------:R-:W-:Y:S01]  /*105c0*/  IMAD.WIDE.U32 R6, R123, UR4, R10 ;  /* 0x000000047b067c25 */ /* 0x000fe2000f8e000a */
[----:B------:R-:W-:-:S03]  /*105d0*/  ULOP3.LUT UP0, URZ, UR52, 0x1bf, URZ, 0xc0, !UPT ;  /* 0x000001bf343f7892 */ /* 0x000fc6000f80c03f */
[C---:B------:R-:W-:Y:S01]  /*105e0*/  IMAD.WIDE.U32 R4, R123.reuse, UR4, R8 ;  /* 0x000000047b047c25 */ /* 0x040fe2000f8e0008 */
[----:B------:R-:W-:Y:S02]  /*105f0*/  IADD3 R56, P1, R6, UR6, RZ ;  /* 0x0000000606387c10 */ /* 0x000fe4000ff3e0ff */
[----:B------:R-:W-:Y:S01]  /*10600*/  PLOP3.LUT P2, PT, PT, PT, UP0, 0x80, 0x0 ;  /* 0x000000000000781c */ /* 0x000fe20003f4f008 */
[----:B------:R-:W-:Y:S01]  /*10610*/  IMAD R3, R123, UR5, R12 ;  /* 0x000000057b037c24 */ /* 0x000fe2000f8e020c */
[----:B------:R-:W-:-:S04]  /*10620*/  IADD3 R52, P0, R4, UR6, RZ ;  /* 0x0000000604347c10 */ /* 0x000fc8000ff1e0ff */
[----:B------:R-:W-:Y:S01]  /*10630*/  IADD3.X R53, R3, UR7, R5, P0, !PT ;  /* 0x0000000703357c10 */ /* 0x000fe200087fe405 */
[----:B0-----:R-:W-:Y:S01]  /*10640*/  IMAD.WIDE.U32 R24, R123, UR4, R24 ;  /* 0x000000047b187c25 */ /* 0x001fe2000f8e0018 */
[----:B------:R-:W-:Y:S01]  /*10650*/  IADD3.X R57, R3, UR7, R7, P1, !PT ;  /* 0x0000000703397c10 */ /* 0x000fe20008ffe407 */
[----:B------:R-:W-:Y:S01]  /*10660*/  ULDC.64 UR6, c[0x0][0x3e8] ;  /* 0x0000fa0000067ab9 */ /* 0x000fe20000000a00 */
[----:B------:R-:W-:Y:S01]  /*10670*/  ULDC.64 UR4, c[0x0][0x3e0] ;  /* 0x0000f80000047ab9 */ /* 0x000fe20000000a00 */
[----:B------:R-:W-:Y:S02]  /*10680*/  IMAD R0, R0, UR6, RZ ;  /* 0x0000000600007c24 */ /* 0x000fe4000f8e02ff */
[----:B------:R-:W-:-:S04]  /*10690*/  IMAD.WIDE.U32 R4, R123, UR6, R8 ;  /* 0x000000067b047c25 */ /* 0x000fc8000f8e0008 */
[----:B------:R-:W-:Y:S01]  /*106a0*/  IMAD.WIDE.U32 R6, R123, UR6, R10 ;  /* 0x000000067b067c25 */ /* 0x000fe2000f8e000a */
[----:B------:R-:W-:-:S03]  /*106b0*/  IADD3 R54, P0, R4, UR4, RZ ;  /* 0x0000000404367c10 */ /* 0x000fc6000ff1e0ff */
[C---:B------:R-:W-:Y:S01]  /*106c0*/  IMAD R27, R123.reuse, UR7, R0 ;  /* 0x000000077b1b7c24 */ /* 0x040fe2000f8e0200 */
[----:B------:R-:W-:Y:S01]  /*106d0*/  IADD3 R58, P1, R6, UR4, RZ ;  /* 0x00000004063a7c10 */ /* 0x000fe2000ff3e0ff */
[----:B-1----:R-:W-:-:S03]  /*106e0*/  IMAD.WIDE.U32 R48, R123, UR6, R48 ;  /* 0x000000067b307c25 */ /* 0x002fc6000f8e0030 */
[----:B------:R-:W-:Y:S01]  /*106f0*/  IADD3.X R55, R27, UR5, R5, P0, !PT ;  /* 0x000000051b377c10 */ /* 0x000fe200087fe405 */
[----:B------:R-:W-:Y:S01]  /*10700*/  IMAD.IADD R26, R3, 0x1, R25 ;  /* 0x00000001031a7824 */ /* 0x000fe200078e0219 */
[C---:B------:R-:W-:Y:S01]  /*10710*/  IADD3.X R59, R27.reuse, UR5, R7, P1, !PT ;  /* 0x000000051b3b7c10 */ /* 0x040fe20008ffe407 */
[----:B------:R-:W-:Y:S01]  /*10720*/  IMAD.IADD R27, R27, 0x1, R49 ;  /* 0x000000011b1b7824 */ /* 0x000fe200078e0231 */
        /* <DEDUP_REMOVED lines=16> */
[----:B-1----:R-:W-:Y:S05]  /*10830*/  CALL.ABS.NOINC R14 ;  /* 0x000000000e007343 */ /* 0x002fea0003c00000 */
.L_x_538:
[----:B------:R-:W-:Y:S01]  /*10840*/  ULDC.U8 UR4, c[0x0][0x3f0] ;  /* 0x0000fc0000047ab9 */ /* 0x000fe20000000000 */
[----:B------:R-:W-:Y:S01]  /*10850*/  IMAD R150, R145, -0x80, R150 ;  /* 0xffffff8091967824 */ /* 0x000fe200078e0296 */
[----:B------:R-:W-:Y:S01]  /*10860*/  ISETP.NE.AND P0, PT, RZ, UR4, PT ;  /* 0x00000004ff007c0c */ /* 0x000fe2000bf05270 */
[----:B------:R-:W-:Y:S03]  /*10870*/  BSSY B0, `(.L_x_539) ;  /* 0x0000671000007945 */ /* 0x000fe60003800000 */
[----:B------:R-:W-:-:S09]  /*10880*/  VIMNMX R3, R150, 0x80, PT ;  /* 0x0000008096037848 */ /* 0x000fd20003fe0100 */
[----:B------:R-:W-:Y:S05]  /*10890*/  @!P0 BRA `(.L_x_540) ;  /* 0x0000003000dc8947 */ /* 0x000fea0003800000 */
        /* <DEDUP_REMOVED lines=15> */
[C---:B------:R-:W-:Y:S01]  /*10990*/  VIADD R0, R16.reuse, 0x10 ;  /* 0x0000001010007836 */ /* 0x040fe20000000000 */
[----:B------:R-:W-:Y:S01]  /*109a0*/  ULDC UR4, c[0x0][0x3d4] ;  /* 0x0000f50000047ab9 */ /* 0x000fe20000000800 */
[C---:B------:R-:W-:Y:S01]  /*109b0*/  VIADD R3, R16.reuse, 0x20 ;  /* 0x0000002010037836 */ /* 0x040fe20000000000 */
[----:B------:R-:W-:Y:S02]  /*109c0*/  ISETP.GE.AND P5, PT, R16, UR4, PT ;  /* 0x0000000410007c0c */ /* 0x000fe4000bfa6270 */
[----:B------:R-:W-:Y:S02]  /*109d0*/  CS2R R44, SRZ ;  /* 0x00000000002c7805 */ /* 0x000fe4000001ff00 */
[----:B------:R-:W-:Y:S01]  /*109e0*/  ISETP.GE.AND P4, PT, R0, UR4, PT ;  /* 0x0000000400007c0c */ /* 0x000fe2000bf86270 */
[----:B------:R-:W-:Y:S01]  /*109f0*/  VIADD R0, R16, 0x30 ;  /* 0x0000003010007836 */ /* 0x000fe20000000000 */
[----:B------:R-:W-:Y:S02]  /*10a00*/  CS2R R46, SRZ ;  /* 0x00000000002e7805 */ /* 0x000fe4000001ff00 */
[----:B------:R-:W-:-:S02]  /*10a10*/  ISETP.GE.AND P3, PT, R3, UR4, PT ;  /* 0x0000000403007c0c */ /* 0x000fc4000bf66270 */
[----:B------:R-:W-:Y:S02]  /*10a20*/  IADD3 R3, R16, 0x40, RZ ;  /* 0x0000004010037810 */ /* 0x000fe40007ffe0ff */
[----:B------:R-:W-:Y:S01]  /*10a30*/  ISETP.GE.AND P2, PT, R0, UR4, PT ;  /* 0x0000000400007c0c */ /* 0x000fe2000bf46270 */
[----:B------:R-:W-:Y:S01]  /*10a40*/  VIADD R0, R16, 0x50 ;  /* 0x0000005010007836 */ /* 0x000fe20000000000 */
[----:B------:R-:W-:Y:S01]  /*10a50*/  ISETP.GE.AND P1, PT, R3, UR4, PT ;  /* 0x0000000403007c0c */ /* 0x000fe2000bf26270 */
[----:B------:R0:W5:Y:S04]  /*10a60*/  @!P5 LDG.E.64 R44, desc[UR54][R52.64] ;  /* 0x00000036342cd981 */ /* 0x000168000c1e1b00 */
[----:B------:R0:W5:Y:S01]  /*10a70*/  @!P5 LDG.E.64 R46, desc[UR54][R54.64] ;  /* 0x00000036362ed981 */ /* 0x000162000c1e1b00 */
[----:B------:R-:W-:-:S02]  /*10a80*/  ISETP.GE.AND P5, PT, R0, UR4, PT ;  /* 0x0000000400007c0c */ /* 0x000fc4000bfa6270 */
        /* <DEDUP_REMOVED lines=9> */
[----:B------:R-:W-:Y:S01]  /*10b20*/  CS2R R20, SRZ ;  /* 0x0000000000147805 */ /* 0x000fe2000001ff00 */
[----:B------:R0:W5:Y:S04]  /*10b30*/  @!P4 LDG.E.64 R40, desc[UR54][R52.64+0x10] ;  /* 0x000010363428c981 */ /* 0x000168000c1e1b00 */
        /* <DEDUP_REMOVED lines=8> */
[----:B------:R0:W5:Y:S02]  /*10bc0*/  @!P5 LDG.E.64 R20, desc[UR54][R54.64+0x50] ;  /* 0x000050363614d981 */ /* 0x000164000c1e1b00 */
.L_x_542:
[----:B------:R-:W-:Y:S05]  /*10bd0*/  BSYNC B1 ;  /* 0x0000000000017941 */ /* 0x000fea0003800000 */
.L_x_541:
[----:B------:R-:W-:-:S03]  /*10be0*/  UMOV UR4, 0xffffffff ;  /* 0xffffffff00047882 */ /* 0x000fc60000000000 */
[----:B------:R-:W-:Y:S05]  /*10bf0*/  BRA.DIV UR4, `(.L_x_543) ;  /* 0x0000018e046c7947 */ /* 0x000fea000b800000 */
.L_x_756:
[----:B------:R-:W-:-:S03]  /*10c00*/  UMOV UR4, 0xffffffff ;  /* 0xffffffff00047882 */ /* 0x000fc60000000000 */
[----:B------:R-:W-:Y:S05]  /*10c10*/  BRA.DIV UR4, `(.L_x_544) ;  /* 0x0000018e048c7947 */ /* 0x000fea000b800000 */
.L_x_759:
[----:B------:R-:W-:-:S03]  /*10c20*/  UMOV UR4, 0xffffffff ;  /* 0xffffffff00047882 */ /* 0x000fc60000000000 */
[----:B------:R-:W-:Y:S05]  /*10c30*/  BRA.DIV UR4, `(.L_x_545) ;  /* 0x0000018e04ac7947 */ /* 0x000fea000b800000 */
.L_x_762:
[----:B------:R-:W-:-:S03]  /*10c40*/  UMOV UR4, 0xffffffff ;  /* 0xffffffff00047882 */ /* 0x000fc60000000000 */
[----:B------:R-:W-:Y:S05]  /*10c50*/  BRA.DIV UR4, `(.L_x_546) ;  /* 0x0000018e04cc7947 */ /* 0x000fea000b800000 */
.L_x_765:
[----:B------:R-:W-:Y:S01]  /*10c60*/  ULEA.HI UR4, UR43, UR43, URZ, 0x1 ;  /* 0x0000002b2b047291 */ /* 0x000fe2000f8f083f */
[----:B------:R-:W-:Y:S03]  /*10c70*/  BSSY B1, `(.L_x_547) ;  /* 0x0000007000017945 */ /* 0x000fe60003800000 */
[----:B------:R-:W-:-:S04]  /*10c80*/  ULOP3.LUT UR4, UR4, 0xfffffffe, URZ, 0xc0, !UPT ;  /* 0xfffffffe04047892 */ /* 0x000fc8000f8ec03f */
[----:B------:R-:W-:-:S06]  /*10c90*/  UIADD3 UR4, UR43, -UR4, URZ ;  /* 0x800000042b047290 */ /* 0x000fcc000fffe03f */
[----:B------:R-:W-:-:S05]  /*10ca0*/  IMAD.U32 R3, RZ, RZ, UR4 ;  /* 0x00000004ff037e24 */ /* 0x000fca000f8e00ff */
[----:B------:R-:W-:-:S04]  /*10cb0*/  SHF.L.U32 R3, R3, 0x1f, RZ ;  /* 0x0000001f03037819 */ /* 0x000fc800000006ff */
[----:B------:R-:W1:Y:S02]  /*10cc0*/  SYNCS.PHASECHK.TRANS64.TRYWAIT P1, [R18+URZ+0x33400], R3 ;  /* 0x03340003120075a7 */ /* 0x000e64000802017f */
[----:B-1----:R-:W-:Y:S05]  /*10cd0*/  @!P1 BRA `(.L_x_548) ;  /* 0x0000018c00d49947 */ /* 0x002fea0003800000 */
.L_x_766:
[----:B------:R-:W-:Y:S05]  /*10ce0*/  BSYNC B1 ;  /* 0x0000000000017941 */ /* 0x000fea0003800000 */
.L_x_547:
[----:B------:R-:W-:Y:S05]  /*10cf0*/  @P0 BRA `(.L_x_549) ;  /* 0x0000006000a00947 */ /* 0x000fea0003800000 */
[----:B------:R-:W2:Y:S01]  /*10d00*/  LDC R5, c[0x0][0x3d4] ;  /* 0x0000f500ff057b82 */ /* 0x000ea20000000800 */
[C---:B------:R-:W-:Y:S01]  /*10d10*/  VIADD R0, R16.reuse, 0x10 ;  /* 0x0000001010007836 */ /* 0x040fe20000000000 */
[C---:B------:R-:W-:Y:S01]  /*10d20*/  IADD3 R4, R16.reuse, 0x20, RZ ;  /* 0x0000002010047810 */ /* 0x040fe20007ffe0ff */
[----:B------:R-:W-:Y:S01]  /*10d30*/  VIADD R6, R16, 0x30 ;  /* 0x0000003010067836 */ /* 0x000fe20000000000 */
[----:B-1----:R-:W-:Y:S01]  /*10d40*/  IADD3 R3, R18, R235, RZ ;  /* 0x000000eb12037210 */ /* 0x002fe20007ffe0ff */
[----:B------:R-:W-:Y:S01]  /*10d50*/  BSSY B1, `(.L_x_550) ;  /* 0x0000082000017945 */ /* 0x000fe20003800000 */
[----:B------:R-:W-:Y:S02]  /*10d60*/  LOP3.LUT P5, RZ, R236, 0x2, RZ, 0xc0, !PT ;  /* 0x00000002ecff7812 */ /* 0x000fe400078ac0ff */
[-C--:B--2---:R-:W-:Y:S02]  /*10d70*/  ISETP.GE.AND P6, PT, R16, R5.reuse, PT ;  /* 0x000000051000720c */ /* 0x084fe40003fc6270 */
[-C--:B------:R-:W-:Y:S01]  /*10d80*/  ISETP.GE.AND P0, PT, R0, R5.reuse, PT ;  /* 0x000000050000720c */ /* 0x080fe20003f06270 */
[----:B------:R-:W-:Y:S01]  /*10d90*/  VIADD R0, R16, 0x40 ;  /* 0x0000004010007836 */ /* 0x000fe20000000000 */
[-C--:B------:R-:W-:Y:S01]  /*10da0*/  ISETP.GE.AND P1, PT, R4, R5.reuse, PT ;  /* 0x000000050400720c */ /* 0x080fe20003f26270 */
[----:B------:R-:W-:Y:S01]  /*10db0*/  VIADD R4, R16, 0x50 ;  /* 0x0000005010047836 */ /* 0x000fe20000000000 */
[----:B------:R-:W-:-:S02]  /*10dc0*/  ISETP.GE.AND P2, PT, R6, R5, PT ;  /* 0x000000050600720c */ /* 0x000fc40003f46270 */
[-C--:B------:R-:W-:Y:S01]  /*10dd0*/  ISETP.GE.AND P3, PT, R0, R5.reuse, PT ;  /* 0x000000050000720c */ /* 0x080fe20003f66270 */
[----:B------:R-:W-:Y:S01]  /*10de0*/  VIADD R0, R3, 0x20 ;  /* 0x0000002003007836 */ /* 0x000fe20000000000 */
[----:B------:R-:W-:-:S03]  /*10df0*/  ISETP.GE.AND P4, PT, R4, R5, PT ;  /* 0x000000050400720c */ /* 0x000fc60003f86270 */
[----:B------:R-:W-:Y:S10]  /*10e00*/  @P6 BRA `(.L_x_551) ;  /* 0x0000000400d86947 */ /* 0x000ff40003800000 */
[----:B------:R-:W1:Y:S01]  /*10e10*/  LDS.128 R4, [R3+0x1e200] ;  /* 0x01e2000003047984 */ /* 0x000e620000000c00 */
[----:B-----5:R-:W-:Y:S02]  /*10e20*/  SHF.R.U32.HI R13, RZ, 0x8, R45 ;  /* 0x00000008ff0d7819 */ /* 0x020fe4000001162d */
[----:B------:R-:W-:Y:S02]  /*10e30*/  SHF.R.U32.HI R11, RZ, 0x8, R44 ;  /* 0x00000008ff0b7819 */ /* 0x000fe4000001162c */
[----:B------:R-:W-:Y:S02]  /*10e40*/  LOP3.LUT R12, R45, 0xff, RZ, 0xc0, !PT ;  /* 0x000000ff2d0c7812 */ /* 0x000fe400078ec0ff */
[----:B------:R-:W-:Y:S02]  /*10e50*/  LOP3.LUT R13, R13, 0xff, RZ, 0xc0, !PT ;  /* 0x000000ff0d0d7812 */ /* 0x000fe400078ec0ff */
[----:B------:R-:W-:Y:S02]  /*10e60*/  SHF.R.U32.HI R25, RZ, 0x8, R47 ;  /* 0x00000008ff197819 */ /* 0x000fe4000001162f */
[----:B------:R-:W-:-:S02]  /*10e70*/  LOP3.LUT R10, R44, 0xff, RZ, 0xc0, !PT ;  /* 0x000000ff2c0a7812 */ /* 0x000fc400078ec0ff */
[----:B------:R-:W-:Y:S02]  /*10e80*/  LOP3.LUT R11, R11, 0xff, RZ, 0xc0, !PT ;  /* 0x000000ff0b0b7812 */ /* 0x000fe400078ec0ff */
[----:B------:R-:W-:Y:S02]  /*10e90*/  PRMT R12, R13, 0x7604, R12 ;  /* 0x000076040d0c7816 */ /* 0x000fe4000000000c */
[----:B------:R-:W-:Y:S02]  /*10ea0*/  SHF.R.U32.HI R26, RZ, 0x10, R45 ;  /* 0x00000010ff1a7819 */ /* 0x000fe4000001162d */
[----:B------:R-:W-:Y:S02]  /*10eb0*/  SHF.R.U32.HI R13, RZ, 0x8, R46 ;  /* 0x00000008ff0d7819 */ /* 0x000fe4000001162e */
[----:B------:R-:W-:Y:S02]  /*10ec0*/  LOP3.LUT R14, R47, 0xff, RZ, 0xc0, !PT ;  /* 0x000000ff2f0e7812 */ /* 0x000fe400078ec0ff */
[----:B------:R-:W-:-:S02]  /*10ed0*/  LOP3.LUT R25, R25, 0xff, RZ, 0xc0, !PT ;  /* 0x000000ff19197812 */ /* 0x000fc400078ec0ff */
[----:B------:R-:W-:Y:S02]  /*10ee0*/  SHF.R.U32.HI R24, RZ, 0x10, R47 ;  /* 0x00000010ff187819 */ /* 0x000fe4000001162f */
[----:B------:R-:W-:Y:S02]  /*10ef0*/  PRMT R11, R11, 0x7604, R10 ;  /* 0x000076040b0b7816 */ /* 0x000fe4000000000a */
[----:B------:R-:W-:Y:S02]  /*10f00*/  LOP3.LUT R10, R46, 0xff, RZ, 0xc0, !PT ;  /* 0x000000ff2e0a7812 */ /* 0x000fe400078ec0ff */
[----:B------:R-:W-:Y:S01]  /*10f10*/  LOP3.LUT R15, R13, 0xff, RZ, 0xc0, !PT ;  /* 0x000000ff0d0f7812 */ /* 0x000fe200078ec0ff */
[----:B------:R-:W-:Y:S01]  /*10f20*/  IMAD.U32 R13, R26, 0x10000, RZ ;  /* 0x000100001a0d7824 */ /* 0x000fe200078e00ff */
[----:B------:R-:W-:Y:S01]  /*10f30*/  PRMT R14, R25, 0x7604, R14 ;  /* 0x00007604190e7816 */ /* 0x000fe2000000000e */
[----:B------:R-:W-:Y:S01]  /*10f40*/  IMAD.U32 R25, R24, 0x10000, RZ ;  /* 0x0001000018197824 */ /* 0x000fe200078e00ff */
[----:B------:R-:W-:-:S02]  /*10f50*/  PRMT R15, R15, 0x7604, R10 ;  /* 0x000076040f0f7816 */ /* 0x000fc4000000000a */
[----:B------:R-:W-:Y:S02]  /*10f60*/  LOP3.LUT R11, R11, 0xff0000, R44, 0xf8, !PT ;  /* 0x00ff00000b0b7812 */ /* 0x000fe400078ef82c */
[----:B------:R-:W-:Y:S02]  /*10f70*/  LOP3.LUT R13, R12, 0xff0000, R13, 0xf8, !PT ;  /* 0x00ff00000c0d7812 */ /* 0x000fe400078ef80d */
[----:B------:R-:W-:Y:S02]  /*10f80*/  LOP3.LUT R27, R14, 0xff0000, R25, 0xf8, !PT ;  /* 0x00ff00000e1b7812 */ /* 0x000fe400078ef819 */
[----:B------:R-:W-:Y:S02]  /*10f90*/  LOP3.LUT R25, R15, 0xff0000, R46, 0xf8, !PT ;  /* 0x00ff00000f197812 */ /* 0x000fe400078ef82e */
[----:B------:R-:W-:Y:S02]  /*10fa0*/  LOP3.LUT R15, R11, 0xff000000, R44, 0xf8, !PT ;  /* 0xff0000000b0f7812 */ /* 0x000fe400078ef82c */
[----:B------:R-:W-:-:S02]  /*10fb0*/  LOP3.LUT R27, R27, 0xff000000, R47, 0xf8, !PT ;  /* 0xff0000001b1b7812 */ /* 0x000fc400078ef82f */
[----:B------:R-:W-:Y:S02]  /*10fc0*/  LOP3.LUT R44, R13, 0xff000000, R45, 0xf8, !PT ;  /* 0xff0000000d2c7812 */ /* 0x000fe400078ef82d */
[----:B-1----:R-:W-:Y:S02]  /*10fd0*/  F2FP.F16.E4M3.UNPACK_B R10, R6.H1 ;  /* 0x00000006ff0a723e */ /* 0x002fe400030006ff */
[----:B------:R-:W-:Y:S02]  /*10fe0*/  F2FP.F16.E4M3.UNPACK_B R26, R27 ;  /* 0x0000001bff1a723e */ /* 0x000fe400020006ff */
[----:B------:R-:W-:Y:S01]  /*10ff0*/  F2FP.F16.E4M3.UNPACK_B R24, R44 ;  /* 0x0000002cff18723e */ /* 0x000fe200020006ff */
[--C-:B------:R-:W-:Y:S01]  /*11000*/  HADD2.F32 R13, -RZ, R10.reuse.H0_H0 ;  /* 0x2000000aff0d7230 */ /* 0x100fe20000004100 */
[----:B------:R-:W-:Y:S01]  /*11010*/  LOP3.LUT R46, R25, 0xff000000, R46, 0xf8, !PT ;  /* 0xff000000192e7812 */ /* 0x000fe200078ef82e */
[----:B------:R-:W-:Y:S01]  /*11020*/  HADD2.F32 R10, -RZ, R10.H1_H1 ;  /* 0x3000000aff0a7230 */ /* 0x000fe20000004100 */
[----:B------:R-:W-:Y:S01]  /*11030*/  F2FP.F16.E4M3.UNPACK_B R12, R6 ;  /* 0x00000006ff0c723e */ /* 0x000fe200020006ff */
[----:B------:R-:W-:Y:S01]  /*11040*/  HADD2.F32 R45, -RZ, R26.H1_H1 ;  /* 0x3000001aff2d7230 */ /* 0x000fe20000004100 */
[----:B------:R-:W-:Y:S01]  /*11050*/  F2FP.F16.E4M3.UNPACK_B R11, R5.H1 ;  /* 0x00000005ff0b723e */ /* 0x000fe200030006ff */
[----:B------:R-:W-:Y:S01]  /*11060*/  HADD2.F32 R25, -RZ, R24.H1_H1 ;  /* 0x30000018ff197230 */ /* 0x000fe20000004100 */
[----:B------:R-:W-:Y:S01]  /*11070*/  F2FP.F16.E4M3.UNPACK_B R14, R7 ;  /* 0x00000007ff0e723e */ /* 0x000fe200020006ff */
[----:B------:R-:W-:-:S02]  /*11080*/  HADD2.F32 R26, -RZ, R26.H0_H0 ;  /* 0x2000001aff1a7230 */ /* 0x000fc40000004100 */
[C---:B------:R-:W-:Y:S01]  /*11090*/  FMUL.FTZ R48, R10.reuse, R45 ;  /* 0x0000002d0a307220 */ /* 0x040fe20000410000 */
[----:B------:R-:W-:Y:S02]  /*110a0*/  HADD2.F32 R24, -RZ, R24.H0_H0 ;  /* 0x20000018ff187230 */ /* 0x000fe40000004100 */
[----:B0-----:R-:W-:Y:S01]  /*110b0*/  FMUL.FTZ R52, R10, R25 ;  /* 0x000000190a347220 */ /* 0x001fe20000410000 */
[----:B------:R-:W-:Y:S01]  /*110c0*/  F2FP.F16.E4M3.UNPACK_B R10, R5 ;  /* 0x00000005ff0a723e */ /* 0x000fe200020006ff */
[--C-:B------:R-:W-:Y:S02]  /*110d0*/  HADD2.F32 R5, -RZ, R12.reuse.H1_H1 ;  /* 0x3000000cff057230 */ /* 0x100fe40000004100 */
[C---:B------:R-:W-:Y:S01]  /*110e0*/  FFMA.FTZ R49, R13.reuse, R25, -R48 ;  /* 0x000000190d317223 */ /* 0x040fe20000010830 */
[----:B------:R-:W-:Y:S01]  /*110f0*/  FFMA.FTZ R52, R13, R45, R52 ;  /* 0x0000002d0d347223 */ /* 0x000fe20000010034 */
[----:B------:R-:W-:Y:S01]  /*11100*/  HADD2.F32 R12, -RZ, R12.H0_H0 ;  /* 0x2000000cff0c7230 */ /* 0x000fe20000004100 */
[----:B------:R-:W-:Y:S01]  /*11110*/  F2FP.F16.E4M3.UNPACK_B R27, R27.H1 ;  /* 0x0000001bff1b723e */ /* 0x000fe200030006ff */
[C---:B------:R-:W-:Y:S01]  /*11120*/  FMUL.FTZ R13, R5.reuse, R26 ;  /* 0x0000001a050d7220 */ /* 0x040fe20000410000 */
[----:B------:R-:W-:Y:S01]  /*11130*/  F2FP.F16.E4M3.UNPACK_B R44, R44.H1 ;  /* 0x0000002cff2c723e */ /* 0x000fe200030006ff */
[-C--:B------:R-:W-:Y:S01]  /*11140*/  FMUL.FTZ R47, R5, R24.reuse ;  /* 0x00000018052f7220 */ /* 0x080fe20000410000 */
[----:B------:R-:W-:Y:S01]  /*11150*/  F2FP.F16.E4M3.UNPACK_B R7, R7.H1 ;  /* 0x00000007ff07723e */ /* 0x000fe200030006ff */
[----:B------:R-:W-:Y:S01]  /*11160*/  FFMA.FTZ R45, R12, R24, -R13 ;  /* 0x000000180c2d7223 */ /* 0x000fe2000001080d */
[----:B------:R-:W-:-:S02]  /*11170*/  HADD2.F32 R5, -RZ, R14.H1_H1 ;  /* 0x3000000eff057230 */ /* 0x000fc40000004100 */
[----:B------:R-:W-:Y:S01]  /*11180*/  FFMA.FTZ R48, R12, R26, R47 ;  /* 0x0000001a0c307223 */ /* 0x000fe2000001002f */
[--C-:B------:R-:W-:Y:S01]  /*11190*/  HADD2.F32 R25, -RZ, R27.reuse.H0_H0 ;  /* 0x2000001bff197230 */ /* 0x100fe20000004100 */
[-C--:B------:R-:W-:Y:S01]  /*111a0*/  F2FP.F16.E4M3.UNPACK_B R6, R4.reuse ;  /* 0x00000004ff06723e */ /* 0x080fe200020006ff */
[----:B------:R-:W-:Y:S01]  /*111b0*/  HADD2.F32 R13, -RZ, R44.H0_H0 ;  /* 0x2000002cff0d7230 */ /* 0x000fe20000004100 */
[----:B------:R-:W-:Y:S01]  /*111c0*/  F2FP.F16.E4M3.UNPACK_B R4, R4.H1 ;  /* 0x00000004ff04723e */ /* 0x000fe200030006ff */
[----:B------:R-:W-:Y:S02]  /*111d0*/  HADD2.F32 R14, -RZ, R14.H0_H0 ;  /* 0x2000000eff0e7230 */ /* 0x000fe40000004100 */
[C---:B------:R-:W-:Y:S01]  /*111e0*/  FMUL.FTZ R47, R5.reuse, R25 ;  /* 0x00000019052f7220 */ /* 0x040fe20000410000 */
[----:B------:R-:W-:Y:S02]  /*111f0*/  HADD2.F32 R27, -RZ, R27.H1_H1 ;  /* 0x3000001bff1b7230 */ /* 0x000fe40000004100 */
[----:B------:R-:W-:Y:S01]  /*11200*/  FMUL.FTZ R51, R5, R13 ;  /* 0x0000000d05337220 */ /* 0x000fe20000410000 */
[----:B------:R-:W-:-:S02]  /*11210*/  HADD2.F32 R12, -RZ, R7.H1_H1 ;  /* 0x30000007ff0c7230 */ /* 0x000fc40000004100 */
[C---:B------:R-:W-:Y:S01]  /*11220*/  FFMA.FTZ R47, R14.reuse, R13, -R47 ;  /* 0x0000000d0e2f7223 */ /* 0x040fe2000001082f */
[----:B------:R-:W-:Y:S02]  /*11230*/  HADD2.F32 R44, -RZ, R44.H1_H1 ;  /* 0x3000002cff2c7230 */ /* 0x000fe40000004100 */
[----:B------:R-:W-:Y:S01]  /*11240*/  FFMA.FTZ R54, R14, R25, R51 ;  /* 0x000000190e367223 */ /* 0x000fe20000010033 */
[----:B------:R-:W-:Y:S02]  /*11250*/  HADD2.F32 R5, -RZ, R7.H0_H0 ;  /* 0x20000007ff057230 */ /* 0x000fe40000004100 */
[C---:B------:R-:W-:Y:S01]  /*11260*/  FMUL.FTZ R24, R12.reuse, R27 ;  /* 0x0000001b0c187220 */ /* 0x040fe20000410000 */
[----:B------:R-:W-:Y:S01]  /*11270*/  F2FP.F16.E4M3.UNPACK_B R13, R46 ;  /* 0x0000002eff0d723e */ /* 0x000fe200020006ff */
[-C--:B------:R-:W-:Y:S01]  /*11280*/  FMUL.FTZ R14, R12, R44.reuse ;  /* 0x0000002c0c0e7220 */ /* 0x080fe20000410000 */
[----:B------:R-:W-:Y:S01]  /*11290*/  F2FP.F16.E4M3.UNPACK_B R12, R15 ;  /* 0x0000000fff0c723e */ /* 0x000fe200020006ff */
[----:B------:R-:W-:Y:S01]  /*112a0*/  FFMA.FTZ R44, R5, R44, -R24 ;  /* 0x0000002c052c7223 */ /* 0x000fe20000010818 */
[----:B------:R-:W-:-:S02]  /*112b0*/  HADD2.F32 R7, -RZ, R4.H1_H1 ;  /* 0x30000004ff077230 */ /* 0x000fc40000004100 */
[----:B------:R-:W-:Y:S01]  /*112c0*/  FFMA.FTZ R51, R5, R27, R14 ;  /* 0x0000001b05337223 */ /* 0x000fe2000001000e */
[--C-:B------:R-:W-:Y:S01]  /*112d0*/  HADD2.F32 R24, -RZ, R13.reuse.H1_H1 ;  /* 0x3000000dff187230 */ /* 0x100fe20000004100 */
[----:B------:R-:W-:Y:S01]  /*112e0*/  F2FP.F16.E4M3.UNPACK_B R15, R15.H1 ;  /* 0x0000000fff0f723e */ /* 0x000fe200030006ff */
[----:B------:R-:W-:Y:S01]  /*112f0*/  HADD2.F32 R14, -RZ, R12.H1_H1 ;  /* 0x3000000cff0e7230 */ /* 0x000fe20000004100 */
[----:B------:R-:W-:Y:S01]  /*11300*/  F2FP.F16.E4M3.UNPACK_B R46, R46.H1 ;  /* 0x0000002eff2e723e */ /* 0x000fe200030006ff */
[----:B------:R-:W-:Y:S02]  /*11310*/  HADD2.F32 R5, -RZ, R4.H0_H0 ;  /* 0x20000004ff057230 */ /* 0x000fe40000004100 */
[----:B------:R-:W-:Y:S01]  /*11320*/  FMUL.FTZ R26, R7, R24 ;  /* 0x00000018071a7220 */ /* 0x000fe20000410000 */
[----:B------:R-:W-:Y:S02]  /*11330*/  HADD2.F32 R25, -RZ, R13.H0_H0 ;  /* 0x2000000dff197230 */ /* 0x000fe40000004100 */
[----:B------:R-:W-:-:S02]  /*11340*/  HADD2.F32 R4, -RZ, R6.H1_H1 ;  /* 0x30000006ff047230 */ /* 0x000fc40000004100 */
[-C--:B------:R-:W-:Y:S01]  /*11350*/  FFMA.FTZ R26, R5, R14.reuse, -R26 ;  /* 0x0000000e051a7223 */ /* 0x080fe2000001081a */
[----:B------:R-:W-:Y:S02]  /*11360*/  HADD2.F32 R13, -RZ, R12.H0_H0 ;  /* 0x2000000cff0d7230 */ /* 0x000fe40000004100 */
[----:B------:R-:W-:Y:S01]  /*11370*/  FMUL.FTZ R12, R7, R14 ;  /* 0x0000000e070c7220 */ /* 0x000fe20000410000 */
[----:B------:R-:W-:Y:S02]  /*11380*/  HADD2.F32 R6, -RZ, R6.H0_H0 ;  /* 0x20000006ff067230 */ /* 0x000fe40000004100 */
[C---:B------:R-:W-:Y:S01]  /*11390*/  FMUL.FTZ R7, R4.reuse, R25 ;  /* 0x0000001904077220 */ /* 0x040fe20000410000 */
[-C--:B------:R-:W-:Y:S01]  /*113a0*/  FMUL.FTZ R4, R4, R13.reuse ;  /* 0x0000000d04047220 */ /* 0x080fe20000410000 */
[----:B------:R-:W-:Y:S02]  /*113b0*/  FFMA.FTZ R27, R5, R24, R12 ;  /* 0x00000018051b7223 */ /* 0x000fe4000001000c */
[----:B------:R-:W-:Y:S01]  /*113c0*/  FFMA.FTZ R13, R6, R13, -R7 ;  /* 0x0000000d060d7223 */ /* 0x000fe20000010807 */
[----:B------:R-:W-:-:S02]  /*113d0*/  HADD2.F32 R5, -RZ, R11.H1_H1 ;  /* 0x3000000bff057230 */ /* 0x000fc40000004100 */
[----:B------:R-:W-:Y:S01]  /*113e0*/  FFMA.FTZ R14, R6, R25, R4 ;  /* 0x00000019060e7223 */ /* 0x000fe20000010004 */
[--C-:B------:R-:W-:Y:S02]  /*113f0*/  HADD2.F32 R6, -RZ, R15.reuse.H1_H1 ;  /* 0x3000000fff067230 */ /* 0x100fe40000004100 */
[--C-:B------:R-:W-:Y:S02]  /*11400*/  HADD2.F32 R12, -RZ, R46.reuse.H1_H1 ;  /* 0x3000002eff0c7230 */ /* 0x100fe40000004100 */
[----:B------:R-:W-:Y:S02]  /*11410*/  HADD2.F32 R7, -RZ, R46.H0_H0 ;  /* 0x2000002eff077230 */ /* 0x000fe40000004100 */
[C---:B------:R-:W-:Y:S01]  /*11420*/  FMUL.FTZ R25, R5.reuse, R6 ;  /* 0x0000000605197220 */ /* 0x040fe20000410000 */
[----:B------:R-:W-:Y:S02]  /*11430*/  HADD2.F32 R4, -RZ, R10.H1_H1 ;  /* 0x3000000aff047230 */ /* 0x000fe40000004100 */
[----:B------:R-:W-:Y:S01]  /*11440*/  FMUL.FTZ R24, R5, R12 ;  /* 0x0000000c05187220 */ /* 0x000fe20000410000 */
[----:B------:R-:W-:-:S02]  /*11450*/  HADD2.F32 R15, -RZ, R15.H0_H0 ;  /* 0x2000000fff0f7230 */ /* 0x000fc40000004100 */
[----:B------:R-:W-:Y:S02]  /*11460*/  HADD2.F32 R11, -RZ, R11.H0_H0 ;  /* 0x2000000bff0b7230 */ /* 0x000fe40000004100 */
[C---:B------:R-:W-:Y:S01]  /*11470*/  FMUL.FTZ R5, R4.reuse, R7 ;  /* 0x0000000704057220 */ /* 0x040fe20000410000 */
[----:B------:R-:W-:Y:S02]  /*11480*/  HADD2.F32 R10, -RZ, R10.H0_H0 ;  /* 0x2000000aff0a7230 */ /* 0x000fe40000004100 */
[-C--:B------:R-:W-:Y:S01]  /*11490*/  FMUL.FTZ R4, R4, R15.reuse ;  /* 0x0000000f04047220 */ /* 0x080fe20000410000 */
[C---:B------:R-:W-:Y:S01]  /*114a0*/  FFMA.FTZ R24, R11.reuse, R6, -R24 ;  /* 0x000000060b187223 */ /* 0x040fe20000010818 */
[----:B------:R-:W-:Y:S01]  /*114b0*/  FFMA.FTZ R25, R11, R12, R25 ;  /* 0x0000000c0b197223 */ /* 0x000fe20000010019 */
[C---:B------:R-:W-:Y:S01]  /*114c0*/  FFMA.FTZ R5, R10.reuse, R15, -R5 ;  /* 0x0000000f0a057223 */ /* 0x040fe20000010805 */
[----:B------:R-:W-:Y:S01]  /*114d0*/  FFMA.FTZ R10, R10, R7, R4 ;  /* 0x000000070a0a7223 */ /* 0x000fe20000010004 */
[----:B------:R-:W-:-:S02]  /*114e0*/  F2FP.SATFINITE.E4M3.F32.PACK_AB_MERGE_C R6, R52, R49, RZ ;  /* 0x000000313406723e */ /* 0x000fc400048070ff */
[----:B------:R-:W-:Y:S02]  /*114f0*/  F2FP.SATFINITE.E4M3.F32.PACK_AB_MERGE_C R7, R51, R44, RZ ;  /* 0x0000002c3307723e */ /* 0x000fe400048070ff */
[----:B------:R-:W-:Y:S02]  /*11500*/  F2FP.SATFINITE.E4M3.F32.PACK_AB_MERGE_C R4, R27, R26, RZ ;  /* 0x0000001a1b04723e */ /* 0x000fe400048070ff */
[----:B------:R-:W-:Y:S02]  /*11510*/  F2FP.SATFINITE.E4M3.F32.PACK_AB_MERGE_C R24, R25, R24, RZ ;  /* 0x000000181918723e */ /* 0x000fe400048070ff */
[----:B------:R-:W-:Y:S02]  /*11520*/  F2FP.SATFINITE.E4M3.F32.PACK_AB_MERGE_C R6, R48, R45, R6 ;  /* 0x0000002d3006723e */ /* 0x000fe40004807006 */
[----:B------:R-:W-:Y:S02]  /*11530*/  F2FP.SATFINITE.E4M3.F32.PACK_AB_MERGE_C R7, R54, R47, R7 ;  /* 0x0000002f3607723e */ /* 0x000fe40004807007 */
[----:B------:R-:W-:-:S02]  /*11540*/  F2FP.SATFINITE.E4M3.F32.PACK_AB_MERGE_C R4, R14, R13, R4 ;  /* 0x0000000d0e04723e */ /* 0x000fc40004807004 */
[----:B------:R-:W-:-:S05]  /*11550*/  F2FP.SATFINITE.E4M3.F32.PACK_AB_MERGE_C R5, R10, R5, R24 ;  /* 0x000000050a05723e */ /* 0x000fca0004807018 */
[----:B------:R1:W-:Y:S02]  /*11560*/  STS.128 [R3+0x1e200], R4 ;  /* 0x01e2000403007388 */ /* 0x0003e40000000c00 */
.L_x_551:
[----:B------:R-:W-:Y:S05]  /*11570*/  BSYNC B1 ;  /* 0x0000000000017941 */ /* 0x000fea0003800000 */
.L_x_550:
[----:B------:R-:W-:Y:S01]  /*11580*/  BSSY B1, `(.L_x_552) ;  /* 0x000007d000017945 */ /* 0x000fe20003800000 */
[----:B------:R-:W-:-:S03]  /*11590*/  @P5 IADD3 R0, R3, -0x20, RZ ;  /* 0xffffffe003005810 */ /* 0x000fc60007ffe0ff */
[----:B------:R-:W-:Y:S05]  /*115a0*/  @P0 BRA `(.L_x_553) ;  /* 0x0000000400e80947 */ /* 0x000fea0003800000 */
[----:B-1----:R-:W1:Y:S01]  /*115b0*/  LDS.128 R4, [R0+0x1e200] ;  /* 0x01e2000000047984 */ /* 0x002e620000000c00 */
[----:B-----5:R-:W-:Y:S02]  /*115c0*/  SHF.R.U32.HI R10, RZ, 0x8, R40 ;  /* 0x00000008ff0a7819 */ /* 0x020fe40000011628 */
[----:B------:R-:W-:Y:S02]  /*115d0*/  SHF.R.U32.HI R12, RZ, 0x8, R41 ;  /* 0x00000008ff0c7819 */ /* 0x000fe40000011629 */
[----:B------:R-:W-:Y:S02]  /*115e0*/  SHF.R.U32.HI R24, RZ, 0x8, R43 ;  /* 0x00000008ff187819 */ /* 0x000fe4000001162b */
[----:B------:R-:W-:Y:S02]  /*115f0*/  SHF.R.U32.HI R14, RZ, 0x8, R42 ;  /* 0x00000008ff0e7819 */ /* 0x000fe4000001162a */
[----:B------:R-:W-:Y:S02]  /*11600*/  LOP3.LUT R11, R40, 0xff, RZ, 0xc0, !PT ;  /* 0x000000ff280b7812 */ /* 0x000fe400078ec0ff */
[----:B------:R-:W-:-:S02]  /*11610*/  LOP3.LUT R10, R10, 0xff, RZ, 0xc0, !PT ;  /* 0x000000ff0a0a7812 */ /* 0x000fc400078ec0ff */
[----:B------:R-:W-:Y:S02]  /*11620*/  LOP3.LUT R13, R41, 0xff, RZ, 0xc0, !PT ;  /* 0x000000ff290d7812 */ /* 0x000fe400078ec0ff */
[----:B------:R-:W-:Y:S02]  /*11630*/  LOP3.LUT R25, R43, 0xff, RZ, 0xc0, !PT ;  /* 0x000000ff2b197812 */ /* 0x000fe400078ec0ff */
[----:B------:R-:W-:Y:S02]  /*11640*/  LOP3.LUT R12, R12, 0xff, RZ, 0xc0, !PT ;  /* 0x000000ff0c0c7812 */ /* 0x000fe400078ec0ff */
[----:B------:R-:W-:Y:S02]  /*11650*/  LOP3.LUT R24, R24, 0xff, RZ, 0xc0, !PT ;  /* 0x000000ff18187812 */ /* 0x000fe400078ec0ff */
[----:B------:R-:W-:Y:S02]  /*11660*/  LOP3.LUT R15, R42, 0xff, RZ, 0xc0, !PT ;  /* 0x000000ff2a0f7812 */ /* 0x000fe400078ec0ff */
[----:B------:R-:W-:-:S02]  /*11670*/  LOP3.LUT R14, R14, 0xff, RZ, 0xc0, !PT ;  /* 0x000000ff0e0e7812 */ /* 0x000fc400078ec0ff */
[----:B------:R-:W-:Y:S02]  /*11680*/  PRMT R11, R10, 0x7604, R11 ;  /* 0x000076040a0b7816 */ /* 0x000fe4000000000b */
[----:B------:R-:W-:Y:S02]  /*11690*/  PRMT R13, R12, 0x7604, R13 ;  /* 0x000076040c0d7816 */ /* 0x000fe4000000000d */
[----:B------:R-:W-:Y:S02]  /*116a0*/  PRMT R25, R24, 0x7604, R25 ;  /* 0x0000760418197816 */ /* 0x000fe40000000019 */
[----:B------:R-:W-:Y:S02]  /*116b0*/  SHF.R.U32.HI R10, RZ, 0x10, R40 ;  /* 0x00000010ff0a7819 */ /* 0x000fe40000011628 */
[----:B------:R-:W-:Y:S02]  /*116c0*/  SHF.R.U32.HI R12, RZ, 0x10, R41 ;  /* 0x00000010ff0c7819 */ /* 0x000fe40000011629 */
[----:B------:R-:W-:-:S02]  /*116d0*/  SHF.R.U32.HI R24, RZ, 0x10, R43 ;  /* 0x00000010ff187819 */ /* 0x000fc4000001162b */
[----:B------:R-:W-:Y:S02]  /*116e0*/  PRMT R15, R14, 0x7604, R15 ;  /* 0x000076040e0f7816 */ /* 0x000fe4000000000f */
[----:B------:R-:W-:Y:S02]  /*116f0*/  SHF.R.U32.HI R14, RZ, 0x10, R42 ;  /* 0x00000010ff0e7819 */ /* 0x000fe4000001162a */
[----:B------:R-:W-:Y:S02]  /*11700*/  LOP3.LUT R10, R10, 0xff, RZ, 0xc0, !PT ;  /* 0x000000ff0a0a7812 */ /* 0x000fe400078ec0ff */
[----:B------:R-:W-:Y:S02]  /*11710*/  LOP3.LUT R12, R12, 0xff, RZ, 0xc0, !PT ;  /* 0x000000ff0c0c7812 */ /* 0x000fe400078ec0ff */
[----:B------:R-:W-:Y:S02]  /*11720*/  LOP3.LUT R24, R24, 0xff, RZ, 0xc0, !PT ;  /* 0x000000ff18187812 */ /* 0x000fe400078ec0ff */
[----:B------:R-:W-:-:S02]  /*11730*/  LOP3.LUT R14, R14, 0xff, RZ, 0xc0, !PT ;  /* 0x000000ff0e0e7812 */ /* 0x000fc400078ec0ff */
[----:B------:R-:W-:Y:S02]  /*11740*/  PRMT R11, R10, 0x7054, R11 ;  /* 0x000070540a0b7816 */ /* 0x000fe4000000000b */
[----:B------:R-:W-:Y:S02]  /*11750*/  PRMT R13, R12, 0x7054, R13 ;  /* 0x000070540c0d7816 */ /* 0x000fe4000000000d */
[----:B------:R-:W-:Y:S02]  /*11760*/  PRMT R27, R24, 0x7054, R25 ;  /* 0x00007054181b7816 */ /* 0x000fe40000000019 */
[----:B------:R-:W-:Y:S02]  /*11770*/  PRMT R25, R14, 0x7054, R15 ;  /* 0x000070540e197816 */ /* 0x000fe4000000000f */
        /* <DEDUP_REMOVED lines=17> */
[----:B------:R-:W-:Y:S01]  /*11890*/  FMUL.FTZ R46, R10, R25 ;  /* 0x000000190a2e7220 */ /* 0x000fe20000410000 */
        /* <DEDUP_REMOVED lines=75> */
.L_x_553:
[----:B------:R-:W-:Y:S05]  /*11d50*/  BSYNC B1 ;  /* 0x0000000000017941 */ /* 0x000fea0003800000 */
.L_x_552:
[----:B------:R-:W-:Y:S04]  /*11d60*/  BSSY B1, `(.L_x_554) ;  /* 0x0000078000017945 */ /* 0x000fe80003800000 */
[----:B------:R-:W-:Y:S05]  /*11d70*/  @P1 BRA `(.L_x_555) ;  /* 0x0000000400d81947 */ /* 0x000fea0003800000 */
[----:B-12---:R-:W1:Y:S01]  /*11d80*/  LDS.128 R4, [R3+0x20200] ;  /* 0x0202000003047984 */ /* 0x006e620000000c00 */
        /* <DEDUP_REMOVED lines=117> */
.L_x_555:
[----:B------:R-:W-:Y:S05]  /*124e0*/  BSYNC B1 ;  /* 0x0000000000017941 */ /* 0x000fea0003800000 */
.L_x_554:
[----:B------:R-:W-:Y:S04]  /*124f0*/  BSSY B1, `(.L_x_556) ;  /* 0x000007c000017945 */ /* 0x000fe80003800000 */
[----:B------:R-:W-:Y:S05]  /*12500*/  @P2 BRA `(.L_x_557) ;  /* 0x0000000400e82947 */ /* 0x000fea0003800000 */
[----:B-123--:R-:W1:Y:S01]  /*12510*/  LDS.128 R4, [R0+0x20200] ;  /* 0x0202000000047984 */ /* 0x00ee620000000c00 */
        /* <DEDUP_REMOVED lines=121> */
.L_x_557:
[----:B------:R-:W-:Y:S05]  /*12cb0*/  BSYNC B1 ;  /* 0x0000000000017941 */ /* 0x000fea0003800000 */
.L_x_556:
[----:B------:R-:W-:Y:S04]  /*12cc0*/  BSSY B1, `(.L_x_558) ;  /* 0x0000078000017945 */ /* 0x000fe80003800000 */
[----:B------:R-:W-:Y:S05]  /*12cd0*/  @P3 BRA `(.L_x_559) ;  /* 0x0000000400d83947 */ /* 0x000fea0003800000 */
[----:B-1234-:R-:W1:Y:S01]  /*12ce0*/  LDS.128 R4, [R3+0x22200] ;  /* 0x0222000003047984 */ /* 0x01ee620000000c00 */
        /* <DEDUP_REMOVED lines=17> */
[----:B------:R-:W-:Y:S02]  /*12e00*/  PRMT R14, R25, 0x7604, R14 ;  /* 0x00007604190e7816 */ /* 0x000fe4000000000e */
[----:B------:R-:W-:-:S02]  /*12e10*/  SHF.L.U32 R25, R24, 0x10, RZ ;  /* 0x0000001018197819 */ /* 0x000fc400000006ff */
[----:B------:R-:W-:Y:S02]  /*12e20*/  PRMT R15, R15, 0x7604, R10 ;  /* 0x000076040f0f7816 */ /* 0x000fe4000000000a */
[----:B------:R-:W-:Y:S02]  /*12e30*/  LOP3.LUT R11, R11, 0xff0000, R28, 0xf8, !PT ;  /* 0x00ff00000b0b7812 */ /* 0x000fe400078ef81c */
[----:B------:R-:W-:Y:S02]  /*12e40*/  LOP3.LUT R13, R12, 0xff0000, R13, 0xf8, !PT ;  /* 0x00ff00000c0d7812 */ /* 0x000fe400078ef80d */
[----:B------:R-:W-:Y:S02]  /*12e50*/  LOP3.LUT R27, R14, 0xff0000, R25, 0xf8, !PT ;  /* 0x00ff00000e1b7812 */ /* 0x000fe400078ef819 */
[----:B------:R-:W-:Y:S02]  /*12e60*/  LOP3.LUT R25, R15, 0xff0000, R30, 0xf8, !PT ;  /* 0x00ff00000f197812 */ /* 0x000fe400078ef81e */
[----:B------:R-:W-:-:S02]  /*12e70*/  LOP3.LUT R15, R11, 0xff000000, R28, 0xf8, !PT ;  /* 0xff0000000b0f7812 */ /* 0x000fc400078ef81c */
[----:B------:R-:W-:Y:S02]  /*12e80*/  LOP3.LUT R27, R27, 0xff000000, R31, 0xf8, !PT ;  /* 0xff0000001b1b7812 */ /* 0x000fe400078ef81f */
        /* <DEDUP_REMOVED lines=91> */
.L_x_559:
[----:B------:R-:W-:Y:S05]  /*13440*/  BSYNC B1 ;  /* 0x0000000000017941 */ /* 0x000fea0003800000 */
.L_x_558:
[----:B------:R-:W-:Y:S05]  /*13450*/  @P4 BRA `(.L_x_549) ;  /* 0x0000003800c84947 */ /* 0x000fea0003800000 */
[----:B-1234-:R-:W1:Y:S01]  /*13460*/  LDS.128 R4, [R0+0x22200] ;  /* 0x0222000000047984 */ /* 0x01ee620000000c00 */
[----:B-----5:R-:W-:Y:S02]  /*13470*/  SHF.R.U32.HI R11, RZ, 0x8, R9 ;  /* 0x00000008ff0b7819 */ /* 0x020fe40000011609 */
[----:B------:R-:W-:Y:S02]  /*13480*/  SHF.R.U32.HI R24, RZ, 0x8, R21 ;  /* 0x00000008ff187819 */ /* 0x000fe40000011615 */
[----:B------:R-:W-:Y:S02]  /*13490*/  SHF.R.U32.HI R13, RZ, 0x8, R20 ;  /* 0x00000008ff0d7819 */ /* 0x000fe40000011614 */
[----:B------:R-:W-:Y:S02]  /*134a0*/  LOP3.LUT R12, R9, 0xff, RZ, 0xc0, !PT ;  /* 0x000000ff090c7812 */ /* 0x000fe400078ec0ff */
[----:B------:R-:W-:Y:S02]  /*134b0*/  LOP3.LUT R25, R21, 0xff, RZ, 0xc0, !PT ;  /* 0x000000ff15197812 */ /* 0x000fe400078ec0ff */
[----:B------:R-:W-:-:S02]  /*134c0*/  LOP3.LUT R11, R11, 0xff, RZ, 0xc0, !PT ;  /* 0x000000ff0b0b7812 */ /* 0x000fc400078ec0ff */
[----:B------:R-:W-:Y:S02]  /*134d0*/  LOP3.LUT R24, R24, 0xff, RZ, 0xc0, !PT ;  /* 0x000000ff18187812 */ /* 0x000fe400078ec0ff */
[----:B------:R-:W-:Y:S02]  /*134e0*/  SHF.R.U32.HI R3, RZ, 0x8, R8 ;  /* 0x00000008ff037819 */ /* 0x000fe40000011608 */
[----:B------:R-:W-:Y:S02]  /*134f0*/  LOP3.LUT R14, R13, 0xff, RZ, 0xc0, !PT ;  /* 0x000000ff0d0e7812 */ /* 0x000fe400078ec0ff */
[----:B------:R-:W-:Y:S02]  /*13500*/  PRMT R13, R11, 0x7604, R12 ;  /* 0x000076040b0d7816 */ /* 0x000fe4000000000c */
[----:B------:R-:W-:Y:S02]  /*13510*/  PRMT R25, R24, 0x7604, R25 ;  /* 0x0000760418197816 */ /* 0x000fe40000000019 */
[----:B------:R-:W-:-:S02]  /*13520*/  SHF.R.U32.HI R12, RZ, 0x10, R9 ;  /* 0x00000010ff0c7819 */ /* 0x000fc40000011609 */
[----:B------:R-:W-:Y:S02]  /*13530*/  SHF.R.U32.HI R24, RZ, 0x10, R21 ;  /* 0x00000010ff187819 */ /* 0x000fe40000011615 */
[----:B------:R-:W-:Y:S02]  /*13540*/  LOP3.LUT R10, R8, 0xff, RZ, 0xc0, !PT ;  /* 0x000000ff080a7812 */ /* 0x000fe400078ec0ff */
[----:B------:R-:W-:Y:S02]  /*13550*/  LOP3.LUT R3, R3, 0xff, RZ, 0xc0, !PT ;  /* 0x000000ff03037812 */ /* 0x000fe400078ec0ff */
[----:B------:R-:W-:Y:S02]  /*13560*/  LOP3.LUT R12, R12, 0xff, RZ, 0xc0, !PT ;  /* 0x000000ff0c0c7812 */ /* 0x000fe400078ec0ff */
[----:B------:R-:W-:Y:S02]  /*13570*/  LOP3.LUT R24, R24, 0xff, RZ, 0xc0, !PT ;  /* 0x000000ff18187812 */ /* 0x000fe400078ec0ff */
[----:B------:R-:W-:-:S02]  /*13580*/  LOP3.LUT R15, R20, 0xff, RZ, 0xc0, !PT ;  /* 0x000000ff140f7812 */ /* 0x000fc400078ec0ff */
[----:B------:R-:W-:Y:S02]  /*13590*/  PRMT R10, R3, 0x7604, R10 ;  /* 0x00007604030a7816 */ /* 0x000fe4000000000a */
[----:B------:R-:W-:Y:S02]  /*135a0*/  SHF.R.U32.HI R3, RZ, 0x10, R8 ;  /* 0x00000010ff037819 */ /* 0x000fe40000011608 */
[----:B------:R-:W-:Y:S02]  /*135b0*/  SHF.R.U32.HI R11, RZ, 0x10, R20 ;  /* 0x00000010ff0b7819 */ /* 0x000fe40000011614 */
[----:B------:R-:W-:Y:S02]  /*135c0*/  PRMT R13, R12, 0x7054, R13 ;  /* 0x000070540c0d7816 */ /* 0x000fe4000000000d */
[----:B------:R-:W-:Y:S02]  /*135d0*/  PRMT R25, R24, 0x7054, R25 ;  /* 0x0000705418197816 */ /* 0x000fe40000000019 */
[----:B------:R-:W-:-:S02]  /*135e0*/  PRMT R15, R14, 0x7604, R15 ;  /* 0x000076040e0f7816 */ /* 0x000fc4000000000f */
[----:B------:R-:W-:Y:S02]  /*135f0*/  LOP3.LUT R3, R3, 0xff, RZ, 0xc0, !PT ;  /* 0x000000ff03037812 */ /* 0x000fe400078ec0ff */
[----:B------:R-:W-:Y:S02]  /*13600*/  LOP3.LUT R14, R11, 0xff, RZ, 0xc0, !PT ;  /* 0x000000ff0b0e7812 */ /* 0x000fe400078ec0ff */
[----:B------:R-:W-:Y:S02]  /*13610*/  LOP3.LUT R25, R25, 0xff000000, R21, 0xf8, !PT ;  /* 0xff00000019197812 */ /* 0x000fe400078ef815 */
[----:B------:R-:W-:Y:S02]  /*13620*/  LOP3.LUT R13, R13, 0xff000000, R9, 0xf8, !PT ;  /* 0xff0000000d0d7812 */ /* 0x000fe400078ef809 */
[----:B------:R-:W-:Y:S02]  /*13630*/  PRMT R11, R3, 0x7054, R10 ;  /* 0x00007054030b7816 */ /* 0x000fe4000000000a */
[----:B------:R-:W-:-:S02]  /*13640*/  PRMT R15, R14, 0x7054, R15 ;  /* 0x000070540e0f7816 */ /* 0x000fc4000000000f */
[-C--:B-1----:R-:W-:Y:S02]  /*13650*/  F2FP.F16.E4M3.UNPACK_B R3, R6.reuse.H1 ;  /* 0x00000006ff03723e */ /* 0x082fe400030006ff */
[----:B------:R-:W-:Y:S02]  /*13660*/  F2FP.F16.E4M3.UNPACK_B R21, R25 ;  /* 0x00000019ff15723e */ /* 0x000fe400020006ff */
[----:B------:R-:W-:Y:S01]  /*13670*/  F2FP.F16.E4M3.UNPACK_B R14, R13 ;  /* 0x0000000dff0e723e */ /* 0x000fe200020006ff */
[--C-:B------:R-:W-:Y:S01]  /*13680*/  HADD2.F32 R9, -RZ, R3.reuse.H0_H0 ;  /* 0x20000003ff097230 */ /* 0x100fe20000004100 */
[----:B------:R-:W-:Y:S01]  /*13690*/  LOP3.LUT R12, R11, 0xff000000, R8, 0xf8, !PT ;  /* 0xff0000000b0c7812 */ /* 0x000fe200078ef808 */
[----:B------:R-:W-:Y:S01]  /*136a0*/  HADD2.F32 R8, -RZ, R3.H1_H1 ;  /* 0x30000003ff087230 */ /* 0x000fe20000004100 */
[----:B------:R-:W-:Y:S01]  /*136b0*/  LOP3.LUT R20, R15, 0xff000000, R20, 0xf8, !PT ;  /* 0xff0000000f147812 */ /* 0x000fe200078ef814 */
[--C-:B------:R-:W-:Y:S01]  /*136c0*/  HADD2.F32 R24, -RZ, R21.reuse.H1_H1 ;  /* 0x30000015ff187230 */ /* 0x100fe20000004100 */
[----:B------:R-:W-:Y:S01]  /*136d0*/  F2FP.F16.E4M3.UNPACK_B R6, R6 ;  /* 0x00000006ff06723e */ /* 0x000fe200020006ff */
[--C-:B------:R-:W-:Y:S01]  /*136e0*/  HADD2.F32 R15, -RZ, R14.reuse.H1_H1 ;  /* 0x3000000eff0f7230 */ /* 0x100fe20000004100 */
[-C--:B------:R-:W-:Y:S01]  /*136f0*/  F2FP.F16.E4M3.UNPACK_B R10, R7.reuse ;  /* 0x00000007ff0a723e */ /* 0x080fe200020006ff */
[----:B------:R-:W-:Y:S01]  /*13700*/  HADD2.F32 R21, -RZ, R21.H0_H0 ;  /* 0x20000015ff157230 */ /* 0x000fe20000004100 */
[----:B------:R-:W-:Y:S01]  /*13710*/  F2FP.F16.E4M3.UNPACK_B R11, R7.H1 ;  /* 0x00000007ff0b723e */ /* 0x000fe200030006ff */
[C---:B------:R-:W-:Y:S01]  /*13720*/  FMUL.FTZ R26, R8.reuse, R24 ;  /* 0x00000018081a7220 */ /* 0x040fe20000410000 */
[----:B------:R-:W-:Y:S01]  /*13730*/  FMUL.FTZ R29, R8, R15 ;  /* 0x0000000f081d7220 */ /* 0x000fe20000410000 */
[-C--:B------:R-:W-:Y:S01]  /*13740*/  F2FP.F16.E4M3.UNPACK_B R7, R5.reuse ;  /* 0x00000005ff07723e */ /* 0x080fe200020006ff */
[----:B------:R-:W-:Y:S01]  /*13750*/  HADD2.F32 R14, -RZ, R14.H0_H0 ;  /* 0x2000000eff0e7230 */ /* 0x000fe20000004100 */
[----:B------:R-:W-:Y:S01]  /*13760*/  F2FP.F16.E4M3.UNPACK_B R8, R5.H1 ;  /* 0x00000005ff08723e */ /* 0x000fe200030006ff */
[----:B------:R-:W-:-:S02]  /*13770*/  HADD2.F32 R5, -RZ, R6.H1_H1 ;  /* 0x30000006ff057230 */ /* 0x000fc40000004100 */
[C---:B------:R-:W-:Y:S01]  /*13780*/  FFMA.FTZ R27, R9.reuse, R15, -R26 ;  /* 0x0000000f091b7223 */ /* 0x040fe2000001081a */
[----:B------:R-:W-:Y:S01]  /*13790*/  FFMA.FTZ R28, R9, R24, R29 ;  /* 0x00000018091c7223 */ /* 0x000fe2000001001d */
[----:B------:R-:W-:Y:S01]  /*137a0*/  HADD2.F32 R6, -RZ, R6.H0_H0 ;  /* 0x20000006ff067230 */ /* 0x000fe20000004100 */
[----:B------:R-:W-:Y:S01]  /*137b0*/  F2FP.F16.E4M3.UNPACK_B R25, R25.H1 ;  /* 0x00000019ff19723e */ /* 0x000fe200030006ff */
[C---:B------:R-:W-:Y:S01]  /*137c0*/  FMUL.FTZ R9, R5.reuse, R21 ;  /* 0x0000001505097220 */ /* 0x040fe20000410000 */
[----:B------:R-:W-:Y:S01]  /*137d0*/  F2FP.F16.E4M3.UNPACK_B R13, R13.H1 ;  /* 0x0000000dff0d723e */ /* 0x000fe200030006ff */
[-C--:B------:R-:W-:Y:S01]  /*137e0*/  FMUL.FTZ R24, R5, R14.reuse ;  /* 0x0000000e05187220 */ /* 0x080fe20000410000 */
[----:B------:R-:W-:Y:S02]  /*137f0*/  HADD2.F32 R5, -RZ, R10.H1_H1 ;  /* 0x3000000aff057230 */ /* 0x000fe40000004100 */
[----:B------:R-:W-:Y:S01]  /*13800*/  FFMA.FTZ R26, R6, R14, -R9 ;  /* 0x0000000e061a7223 */ /* 0x000fe20000010809 */
[----:B------:R-:W-:-:S02]  /*13810*/  HADD2.F32 R15, -RZ, R25.H0_H0 ;  /* 0x20000019ff0f7230 */ /* 0x000fc40000004100 */
[----:B------:R-:W-:Y:S01]  /*13820*/  FFMA.FTZ R21, R6, R21, R24 ;  /* 0x0000001506157223 */ /* 0x000fe20000010018 */
[----:B------:R-:W-:Y:S01]  /*13830*/  HADD2.F32 R9, -RZ, R13.H0_H0 ;  /* 0x2000000dff097230 */ /* 0x000fe20000004100 */
[----:B------:R-:W-:Y:S01]  /*13840*/  F2FP.F16.E4M3.UNPACK_B R3, R4 ;  /* 0x00000004ff03723e */ /* 0x000fe200020006ff */
[----:B------:R-:W-:Y:S02]  /*13850*/  HADD2.F32 R10, -RZ, R10.H0_H0 ;  /* 0x2000000aff0a7230 */ /* 0x000fe40000004100 */
[C---:B------:R-:W-:Y:S01]  /*13860*/  FMUL.FTZ R29, R5.reuse, R15 ;  /* 0x0000000f051d7220 */ /* 0x040fe20000410000 */
[----:B------:R-:W-:Y:S02]  /*13870*/  HADD2.F32 R25, -RZ, R25.H1_H1 ;  /* 0x30000019ff197230 */ /* 0x000fe40000004100 */
[-C--:B------:R-:W-:Y:S01]  /*13880*/  FMUL.FTZ R5, R5, R9.reuse ;  /* 0x0000000905057220 */ /* 0x080fe20000410000 */
[----:B------:R-:W-:Y:S02]  /*13890*/  HADD2.F32 R6, -RZ, R11.H1_H1 ;  /* 0x3000000bff067230 */ /* 0x000fe40000004100 */
[----:B------:R-:W-:Y:S01]  /*138a0*/  FFMA.FTZ R29, R10, R9, -R29 ;  /* 0x000000090a1d7223 */ /* 0x000fe2000001081d */
[----:B------:R-:W-:-:S02]  /*138b0*/  HADD2.F32 R13, -RZ, R13.H1_H1 ;  /* 0x3000000dff0d7230 */ /* 0x000fc40000004100 */
[----:B------:R-:W-:Y:S01]  /*138c0*/  FFMA.FTZ R30, R10, R15, R5 ;  /* 0x0000000f0a1e7223 */ /* 0x000fe20000010005 */
[----:B------:R-:W-:Y:S02]  /*138d0*/  HADD2.F32 R11, -RZ, R11.H0_H0 ;  /* 0x2000000bff0b7230 */ /* 0x000fe40000004100 */
[C---:B------:R-:W-:Y:S01]  /*138e0*/  FMUL.FTZ R14, R6.reuse, R25 ;  /* 0x00000019060e7220 */ /* 0x040fe20000410000 */
[----:B------:R-:W-:Y:S01]  /*138f0*/  F2FP.F16.E4M3.UNPACK_B R5, R20 ;  /* 0x00000014ff05723e */ /* 0x000fe200020006ff */
[-C--:B------:R-:W-:Y:S01]  /*13900*/  FMUL.FTZ R10, R6, R13.reuse ;  /* 0x0000000d060a7220 */ /* 0x080fe20000410000 */
[----:B------:R-:W-:Y:S01]  /*13910*/  F2FP.F16.E4M3.UNPACK_B R4, R4.H1 ;  /* 0x00000004ff04723e */ /* 0x000fe200030006ff */
[C---:B------:R-:W-:Y:S01]  /*13920*/  FFMA.FTZ R31, R11.reuse, R13, -R14 ;  /* 0x0000000d0b1f7223 */ /* 0x040fe2000001080e */
[-C--:B------:R-:W-:Y:S01]  /*13930*/  F2FP.F16.E4M3.UNPACK_B R9, R12.reuse ;  /* 0x0000000cff09723e */ /* 0x080fe200020006ff */
[----:B------:R-:W-:Y:S01]  /*13940*/  FFMA.FTZ R32, R11, R25, R10 ;  /* 0x000000190b207223 */ /* 0x000fe2000001000a */
[--C-:B------:R-:W-:Y:S01]  /*13950*/  HADD2.F32 R13, -RZ, R5.reuse.H1_H1 ;  /* 0x30000005ff0d7230 */ /* 0x100fe20000004100 */
[----:B------:R-:W-:Y:S01]  /*13960*/  F2FP.F16.E4M3.UNPACK_B R12, R12.H1 ;  /* 0x0000000cff0c723e */ /* 0x000fe200030006ff */
[----:B------:R-:W-:Y:S01]  /*13970*/  HADD2.F32 R11, -RZ, R5.H0_H0 ;  /* 0x20000005ff0b7230 */ /* 0x000fe20000004100 */
[----:B------:R-:W-:Y:S01]  /*13980*/  F2FP.F16.E4M3.UNPACK_B R20, R20.H1 ;  /* 0x00000014ff14723e */ /* 0x000fe200030006ff */
[----:B------:R-:W-:Y:S01]  /*13990*/  HADD2.F32 R6, -RZ, R4.H1_H1 ;  /* 0x30000004ff067230 */ /* 0x000fe20000004100 */
[----:B------:R-:W-:Y:S01]  /*139a0*/  F2FP.SATFINITE.E4M3.F32.PACK_AB_MERGE_C R27, R28, R27, RZ ;  /* 0x0000001b1c1b723e */ /* 0x000fe200048070ff */
[----:B------:R-:W-:-:S02]  /*139b0*/  HADD2.F32 R10, -RZ, R9.H1_H1 ;  /* 0x30000009ff0a7230 */ /* 0x000fc40000004100 */
[----:B------:R-:W-:Y:S02]  /*139c0*/  HADD2.F32 R5, -RZ, R4.H0_H0 ;  /* 0x20000004ff057230 */ /* 0x000fe40000004100 */
[C---:B------:R-:W-:Y:S01]  /*139d0*/  FMUL.FTZ R14, R6.reuse, R13 ;  /* 0x0000000d060e7220 */ /* 0x040fe20000410000 */
[----:B------:R-:W-:Y:S02]  /*139e0*/  HADD2.F32 R4, -RZ, R3.H1_H1 ;  /* 0x30000003ff047230 */ /* 0x000fe40000004100 */
[-C--:B------:R-:W-:Y:S01]  /*139f0*/  FMUL.FTZ R24, R6, R10.reuse ;  /* 0x0000000a06187220 */ /* 0x080fe20000410000 */
[----:B------:R-:W-:Y:S02]  /*13a00*/  HADD2.F32 R9, -RZ, R9.H0_H0 ;  /* 0x20000009ff097230 */ /* 0x000fe40000004100 */
[C---:B------:R-:W-:Y:S01]  /*13a10*/  FFMA.FTZ R14, R5.reuse, R10, -R14 ;  /* 0x0000000a050e7223 */ /* 0x040fe2000001080e */
[----:B------:R-:W-:Y:S02]  /*13a20*/  HADD2.F32 R3, -RZ, R3.H0_H0 ;  /* 0x20000003ff037230 */ /* 0x000fe40000004100 */
[C---:B------:R-:W-:Y:S01]  /*13a30*/  FMUL.FTZ R6, R4.reuse, R11 ;  /* 0x0000000b04067220 */ /* 0x040fe20000410000 */
[----:B------:R-:W-:Y:S01]  /*13a40*/  FFMA.FTZ R13, R5, R13, R24 ;  /* 0x0000000d050d7223 */ /* 0x000fe20000010018 */
[----:B------:R-:W-:Y:S01]  /*13a50*/  FMUL.FTZ R4, R4, R9 ;  /* 0x0000000904047220 */ /* 0x000fe20000410000 */
[----:B------:R-:W-:-:S02]  /*13a60*/  HADD2.F32 R5, -RZ, R12.H1_H1 ;  /* 0x3000000cff057230 */ /* 0x000fc40000004100 */
[C---:B------:R-:W-:Y:S01]  /*13a70*/  FFMA.FTZ R10, R3.reuse, R9, -R6 ;  /* 0x00000009030a7223 */ /* 0x040fe20000010806 */
[----:B------:R-:W-:Y:S02]  /*13a80*/  HADD2.F32 R9, -RZ, R20.H1_H1 ;  /* 0x30000014ff097230 */ /* 0x000fe40000004100 */
[----:B------:R-:W-:Y:S01]  /*13a90*/  FFMA.FTZ R11, R3, R11, R4 ;  /* 0x0000000b030b7223 */ /* 0x000fe20000010004 */
[----:B------:R-:W-:Y:S02]  /*13aa0*/  HADD2.F32 R4, -RZ, R8.H1_H1 ;  /* 0x30000008ff047230 */ /* 0x000fe40000004100 */
[----:B------:R-:W-:Y:S02]  /*13ab0*/  HADD2.F32 R20, -RZ, R20.H0_H0 ;  /* 0x20000014ff147230 */ /* 0x000fe40000004100 */
[----:B------:R-:W-:Y:S02]  /*13ac0*/  HADD2.F32 R3, -RZ, R7.H1_H1 ;  /* 0x30000007ff037230 */ /* 0x000fe40000004100 */
[----:B------:R-:W-:Y:S01]  /*13ad0*/  FMUL.FTZ R15, R4, R9 ;  /* 0x00000009040f7220 */ /* 0x000fe20000410000 */
[----:B------:R-:W-:-:S02]  /*13ae0*/  HADD2.F32 R12, -RZ, R12.H0_H0 ;  /* 0x2000000cff0c7230 */ /* 0x000fc40000004100 */
[-C--:B------:R-:W-:Y:S01]  /*13af0*/  FMUL.FTZ R6, R4, R5.reuse ;  /* 0x0000000504067220 */ /* 0x080fe20000410000 */
        /* <DEDUP_REMOVED lines=11> */
[----:B------:R-:W-:Y:S02]  /*13bb0*/  F2FP.SATFINITE.E4M3.F32.PACK_AB_MERGE_C R6, R21, R26, R27 ;  /* 0x0000001a1506723e */ /* 0x000fe4000480701b */
[----:B------:R-:W-:Y:S02]  /*13bc0*/  F2FP.SATFINITE.E4M3.F32.PACK_AB_MERGE_C R7, R30, R29, R7 ;  /* 0x0000001d1e07723e */ /* 0x000fe40004807007 */
[----:B------:R-:W-:Y:S02]  /*13bd0*/  F2FP.SATFINITE.E4M3.F32.PACK_AB_MERGE_C R4, R11, R10, R4 ;  /* 0x0000000a0b04723e */ /* 0x000fe40004807004 */
[----:B------:R-:W-:-:S05]  /*13be0*/  F2FP.SATFINITE.E4M3.F32.PACK_AB_MERGE_C R5, R20, R5, R15 ;  /* 0x000000051405723e */ /* 0x000fca000480700f */
[----:B------:R1:W-:Y:S01]  /*13bf0*/  STS.128 [R0+0x22200], R4 ;  /* 0x0222000400007388 */ /* 0x0003e20000000c00 */
[----:B------:R-:W-:Y:S05]  /*13c00*/  BRA `(.L_x_549) ;  /* 0x0000003000dc7947 */ /* 0x000fea0003800000 */
.L_x_540:
        /* <DEDUP_REMOVED lines=15> */
[----:B------:R-:W-:Y:S01]  /*13d00*/  ULDC UR4, c[0x0][0x3d4] ;  /* 0x0000f50000047ab9 */ /* 0x000fe20000000800 */
[----:B------:R-:W-:Y:S02]  /*13d10*/  CS2R R36, SRZ ;  /* 0x0000000000247805 */ /* 0x000fe4000001ff00 */
[----:B------:R-:W-:Y:S02]  /*13d20*/  ISETP.GE.AND P1, PT, R22, UR4, PT ;  /* 0x0000000416007c0c */ /* 0x000fe4000bf26270 */
[----:B------:R-:W-:Y:S02]  /*13d30*/  CS2R R38, SRZ ;  /* 0x0000000000267805 */ /* 0x000fe4000001ff00 */
[----:B------:R-:W-:Y:S02]  /*13d40*/  ISETP.GE.AND P2, PT, R221, UR4, PT ;  /* 0x00000004dd007c0c */ /* 0x000fe4000bf46270 */
[----:B------:R-:W-:Y:S02]  /*13d50*/  CS2R R40, SRZ ;  /* 0x0000000000287805 */ /* 0x000fe4000001ff00 */
        /* <DEDUP_REMOVED lines=9> */
[----:B------:R-:W-:Y:S01]  /*13df0*/  CS2R R34, SRZ ;  /* 0x0000000000227805 */ /* 0x000fe2000001ff00 */
[----:B------:R0:W5:Y:S04]  /*13e00*/  @!P1 LDG.E.128 R36, desc[UR54][R56.64] ;  /* 0x0000003638249981 */ /* 0x000168000c1e1d00 */
[----:B------:R0:W5:Y:S04]  /*13e10*/  @!P2 LDG.E.128 R40, desc[UR54][R56.64+0x20] ;  /* 0x000020363828a981 */ /* 0x000168000c1e1d00 */
[----:B------:R0:W5:Y:S04]  /*13e20*/  @!P3 LDG.E.128 R44, desc[UR54][R56.64+0x40] ;  /* 0x00004036382cb981 */ /* 0x000168000c1e1d00 */
[----:B------:R0:W5:Y:S04]  /*13e30*/  @!P1 LDG.E.128 R4, desc[UR54][R58.64] ;  /* 0x000000363a049981 */ /* 0x000168000c1e1d00 */
[----:B------:R0:W5:Y:S04]  /*13e40*/  @!P2 LDG.E.128 R28, desc[UR54][R58.64+0x20] ;  /* 0x000020363a1ca981 */ /* 0x000168000c1e1d00 */
[----:B------:R0:W5:Y:S02]  /*13e50*/  @!P3 LDG.E.128 R32, desc[UR54][R58.64+0x40] ;  /* 0x000040363a20b981 */ /* 0x000164000c1e1d00 */
.L_x_561:
[----:B------:R-:W-:Y:S05]  /*13e60*/  BSYNC B1 ;  /* 0x0000000000017941 */ /* 0x000fea0003800000 */
.L_x_560:
[----:B------:R-:W-:-:S03]  /*13e70*/  UMOV UR4, 0xffffffff ;  /* 0xffffffff00047882 */ /* 0x000fc60000000000 */
[----:B------:R-:W-:Y:S05]  /*13e80*/  BRA.DIV UR4, `(.L_x_562) ;  /* 0x0000015e047c7947 */ /* 0x000fea000b800000 */
.L_x_769:
[----:B------:R-:W-:-:S03]  /*13e90*/  UMOV UR4, 0xffffffff ;  /* 0xffffffff00047882 */ /* 0x000fc60000000000 */
[----:B------:R-:W-:Y:S05]  /*13ea0*/  BRA.DIV UR4, `(.L_x_563) ;  /* 0x0000015e049c7947 */ /* 0x000fea000b800000 */
.L_x_772:
[----:B------:R-:W-:-:S03]  /*13eb0*/  UMOV UR4, 0xffffffff ;  /* 0xffffffff00047882 */ /* 0x000fc60000000000 */
[----:B------:R-:W-:Y:S05]  /*13ec0*/  BRA.DIV UR4, `(.L_x_564) ;  /* 0x0000015e04bc7947 */ /* 0x000fea000b800000 */
.L_x_775:
[----:B------:R-:W-:-:S03]  /*13ed0*/  UMOV UR4, 0xffffffff ;  /* 0xffffffff00047882 */ /* 0x000fc60000000000 */
[----:B------:R-:W-:Y:S05]  /*13ee0*/  BRA.DIV UR4, `(.L_x_565) ;  /* 0x0000015e04dc7947 */ /* 0x000fea000b800000 */
.L_x_778:
        /* <DEDUP_REMOVED lines=8> */
.L_x_779:
[----:B------:R-:W-:Y:S05]  /*13f70*/  BSYNC B1 ;  /* 0x0000000000017941 */ /* 0x000fea0003800000 */
.L_x_566:
[----:B------:R-:W-:Y:S05]  /*13f80*/  @P0 BRA `(.L_x_549) ;  /* 0x0000002c00fc0947 */ /* 0x000fea0003800000 */
[----:B-1----:R-:W1:Y:S01]  /*13f90*/  LDC R3, c[0x0][0x3d4] ;  /* 0x0000f500ff037b82 */ /* 0x002e620000000800 */
[----:B------:R-:W-:Y:S01]  /*13fa0*/  BSSY B1, `(.L_x_568) ;  /* 0x0000101000017945 */ /* 0x000fe20003800000 */
[-C--:B-1----:R-:W-:Y:S02]  /*13fb0*/  ISETP.GE.AND P0, PT, R22, R3.reuse, PT ;  /* 0x000000031600720c */ /* 0x082fe40003f06270 */
[-C--:B------:R-:W-:Y:S02]  /*13fc0*/  ISETP.GE.AND P1, PT, R221, R3.reuse, PT ;  /* 0x00000003dd00720c */ /* 0x080fe40003f26270 */
[----:B------:R-:W-:-:S09]  /*13fd0*/  ISETP.GE.AND P2, PT, R222, R3, PT ;  /* 0x00000003de00720c */ /* 0x000fd20003f46270 */
[----:B------:R-:W-:Y:S05]  /*13fe0*/  @P0 BRA `(.L_x_569) ;  /* 0x0000000c00f00947 */ /* 0x000fea0003800000 */
[----:B------:R-:W2:Y:S01]  /*13ff0*/  LDL R70, [R1+0x30] ;  /* 0x0000300001467983 */ /* 0x000ea20000100800 */
[----:B------:R-:W1:Y:S01]  /*14000*/  S2R R8, SR_TID.X ;  /* 0x0000000000087919 */ /* 0x000e620000002100 */
[----:B-----5:R-:W-:Y:S02]  /*14010*/  SHF.R.U32.HI R0, RZ, 0x8, R36 ;  /* 0x00000008ff007819 */ /* 0x020fe40000011624 */
[----:B------:R-:W-:Y:S02]  /*14020*/  SHF.R.U32.HI R13, RZ, 0x8, R38 ;  /* 0x00000008ff0d7819 */ /* 0x000fe40000011626 */
[----:B------:R-:W-:Y:S01]  /*14030*/  LOP3.LUT R12, R38, 0xff, RZ, 0xc0, !PT ;  /* 0x000000ff260c7812 */ /* 0x000fe200078ec0ff */
[----:B-1----:R-:W-:-:S05]  /*14040*/  VIADD R9, R8, 0xffffff80 ;  /* 0xffffff8008097836 */ /* 0x002fca0000000000 */
[----:B------:R-:W-:-:S04]  /*14050*/  LEA.HI R14, R9, R9, RZ, 0x1 ;  /* 0x00000009090e7211 */ /* 0x000fc800078f08ff */
[----:B------:R-:W-:-:S05]  /*14060*/  LOP3.LUT R14, R14, 0xfffffffe, RZ, 0xc0, !PT ;  /* 0xfffffffe0e0e7812 */ /* 0x000fca00078ec0ff */
[----:B------:R-:W-:Y:S01]  /*14070*/  IMAD.IADD R14, R9, 0x1, -R14 ;  /* 0x00000001090e7824 */ /* 0x000fe200078e0a0e */
[----:B------:R-:W-:Y:S02]  /*14080*/  LOP3.LUT R8, R36, 0xff, RZ, 0xc0, !PT ;  /* 0x000000ff24087812 */ /* 0x000fe400078ec0ff */
[----:B------:R-:W-:Y:S02]  /*14090*/  LOP3.LUT R9, R0, 0xff, RZ, 0xc0, !PT ;  /* 0x000000ff00097812 */ /* 0x000fe400078ec0ff */
[----:B------:R-:W-:Y:S02]  /*140a0*/  LEA.HI R0, R3, R14, RZ, 0x1c ;  /* 0x0000000e03007211 */ /* 0x000fe400078fe0ff */
[----:B------:R-:W-:Y:S02]  /*140b0*/  PRMT R21, R9, 0x7604, R8 ;  /* 0x0000760409157816 */ /* 0x000fe40000000008 */
[----:B------:R-:W-:Y:S02]  /*140c0*/  SHF.R.S32.HI R9, RZ, 0x1f, R0 ;  /* 0x0000001fff097819 */ /* 0x000fe40000011400 */
[----:B------:R-:W-:-:S02]  /*140d0*/  LOP3.LUT R13, R13, 0xff, RZ, 0xc0, !PT ;  /* 0x000000ff0d0d7812 */ /* 0x000fc400078ec0ff */
[----:B------:R-:W-:Y:S02]  /*140e0*/  LEA.HI R8, R9, R0, RZ, 0x2 ;  /* 0x0000000009087211 */ /* 0x000fe400078f10ff */
[----:B------:R-:W-:Y:S02]  /*140f0*/  SHF.L.U32 R9, R0, 0x4, RZ ;  /* 0x0000000400097819 */ /* 0x000fe400000006ff */
[----:B------:R-:W-:Y:S01]  /*14100*/  PRMT R27, R13, 0x7604, R12 ;  /* 0x000076040d1b7816 */ /* 0x000fe2000000000c */
[----:B------:R-:W-:Y:S01]  /*14110*/  IMAD.SHL.U32 R8, R8, 0x800, RZ ;  /* 0x0000080008087824 */ /* 0x000fe200078e00ff */
[----:B------:R-:W-:Y:S02]  /*14120*/  SHF.R.U32.HI R13, RZ, 0x8, R39 ;  /* 0x00000008ff0d7819 */ /* 0x000fe40000011627 */
[----:B------:R-:W-:Y:S02]  /*14130*/  LOP3.LUT R0, R224, 0x30, R9, 0xf8, !PT ;  /* 0x00000030e0007812 */ /* 0x000fe400078ef809 */
[----:B------:R-:W-:-:S02]  /*14140*/  SHF.R.U32.HI R11, RZ, 0x8, R37 ;  /* 0x00000008ff0b7819 */ /* 0x000fc40000011625 */
[----:B------:R-:W-:Y:S02]  /*14150*/  LOP3.LUT R9, R13, 0xff, RZ, 0xc0, !PT ;  /* 0x000000ff0d097812 */ /* 0x000fe400078ec0ff */
[----:B------:R-:W-:Y:S02]  /*14160*/  LOP3.LUT R0, R0, R225, RZ, 0x3c, !PT ;  /* 0x000000e100007212 */ /* 0x000fe400078e3cff */
[----:B------:R-:W-:Y:S02]  /*14170*/  LOP3.LUT R13, R8, 0xffffe000, RZ, 0xc0, !PT ;  /* 0xffffe000080d7812 */ /* 0x000fe400078ec0ff */
[----:B------:R-:W-:Y:S02]  /*14180*/  LOP3.LUT R10, R37, 0xff, RZ, 0xc0, !PT ;  /* 0x000000ff250a7812 */ /* 0x000fe400078ec0ff */
[----:B------:R-:W-:Y:S02]  /*14190*/  LOP3.LUT R11, R11, 0xff, RZ, 0xc0, !PT ;  /* 0x000000ff0b0b7812 */ /* 0x000fe400078ec0ff */
[----:B------:R-:W-:-:S02]  /*141a0*/  SHF.R.U32.HI R12, RZ, 0x8, R4 ;  /* 0x00000008ff0c7819 */ /* 0x000fc40000011604 */
[----:B------:R-:W-:Y:S02]  /*141b0*/  IADD3 R13, R0, R226, R13 ;  /* 0x000000e2000d7210 */ /* 0x000fe40007ffe00d */
[----:B------:R-:W-:Y:S02]  /*141c0*/  PRMT R20, R11, 0x7604, R10 ;  /* 0x000076040b147816 */ /* 0x000fe4000000000a */
[----:B------:R-:W-:Y:S02]  /*141d0*/  LOP3.LUT R10, R39, 0xff, RZ, 0xc0, !PT ;  /* 0x000000ff270a7812 */ /* 0x000fe400078ec0ff */
[----:B------:R-:W-:Y:S02]  /*141e0*/  LOP3.LUT R11, R4, 0xff, RZ, 0xc0, !PT ;  /* 0x000000ff040b7812 */ /* 0x000fe400078ec0ff */
[----:B------:R-:W-:Y:S01]  /*141f0*/  LOP3.LUT R12, R12, 0xff, RZ, 0xc0, !PT ;  /* 0x000000ff0c0c7812 */ /* 0x000fe200078ec0ff */
[----:B------:R-:W-:Y:S01]  /*14200*/  IMAD.IADD R0, R18, 0x1, R13 ;  /* 0x0000000112007824 */ /* 0x000fe200078e020d */
[----:B------:R-:W-:-:S02]  /*14210*/  PRMT R24, R9, 0x7604, R10 ;  /* 0x0000760409187816 */ /* 0x000fc4000000000a */
[----:B------:R-:W-:Y:S02]  /*14220*/  PRMT R51, R12, 0x7604, R11 ;  /* 0x000076040c337816 */ /* 0x000fe4000000000b */
[----:B------:R-:W1:Y:S01]  /*14230*/  LDS.128 R12, [R0+0x1e200] ;  /* 0x01e20000000c7984 */ /* 0x000e620000000c00 */
[----:B------:R-:W-:Y:S02]  /*14240*/  SHF.R.U32.HI R26, RZ, 0x8, R5 ;  /* 0x00000008ff1a7819 */ /* 0x000fe40000011605 */
[----:B------:R-:W-:Y:S02]  /*14250*/  LOP3.LUT R25, R5, 0xff, RZ, 0xc0, !PT ;  /* 0x000000ff05197812 */ /* 0x000fe400078ec0ff */
[----:B------:R-:W-:Y:S02]  /*14260*/  LOP3.LUT R26, R26, 0xff, RZ, 0xc0, !PT ;  /* 0x000000ff1a1a7812 */ /* 0x000fe400078ec0ff */
[----:B------:R-:W-:Y:S02]  /*14270*/  SHF.R.U32.HI R49, RZ, 0x8, R6 ;  /* 0x00000008ff317819 */ /* 0x000fe40000011606 */
[----:B------:R-:W-:-:S02]  /*14280*/  PRMT R26, R26, 0x7604, R25 ;  /* 0x000076041a1a7816 */ /* 0x000fc40000000019 */
[----:B------:R-:W-:Y:S02]  /*14290*/  SHF.R.U32.HI R55, RZ, 0x10, R5 ;  /* 0x00000010ff377819 */ /* 0x000fe40000011605 */
[----:B------:R-:W-:Y:S02]  /*142a0*/  LOP3.LUT R48, R6, 0xff, RZ, 0xc0, !PT ;  /* 0x000000ff06307812 */ /* 0x000fe400078ec0ff */
[----:B------:R-:W-:Y:S02]  /*142b0*/  LOP3.LUT R49, R49, 0xff, RZ, 0xc0, !PT ;  /* 0x000000ff31317812 */ /* 0x000fe400078ec0ff */
[----:B------:R-:W-:Y:S01]  /*142c0*/  SHF.R.U32.HI R25, RZ, 0x10, R37 ;  /* 0x00000010ff197819 */ /* 0x000fe20000011625 */
[----:B------:R-:W-:Y:S01]  /*142d0*/  IMAD.U32 R55, R55, 0x10000, RZ ;  /* 0x0001000037377824 */ /* 0x000fe200078e00ff */
[----:B------:R-:W-:Y:S02]  /*142e0*/  SHF.R.U32.HI R53, RZ, 0x8, R7 ;  /* 0x00000008ff357819 */ /* 0x000fe40000011607 */
[----:B0-----:R-:W-:Y:S01]  /*142f0*/  PRMT R57, R49, 0x7604, R48 ;  /* 0x0000760431397816 */ /* 0x001fe20000000030 */
[----:B------:R-:W-:Y:S01]  /*14300*/  IMAD.U32 R25, R25, 0x10000, RZ ;  /* 0x0001000019197824 */ /* 0x000fe200078e00ff */
[----:B------:R-:W-:-:S02]  /*14310*/  SHF.R.U32.HI R49, RZ, 0x10, R39 ;  /* 0x00000010ff317819 */ /* 0x000fc40000011627 */
[----:B------:R-:W-:Y:S02]  /*14320*/  LOP3.LUT R21, R21, 0xff0000, R36, 0xf8, !PT ;  /* 0x00ff000015157812 */ /* 0x000fe400078ef824 */
[----:B------:R-:W-:Y:S02]  /*14330*/  LOP3.LUT R52, R7, 0xff, RZ, 0xc0, !PT ;  /* 0x000000ff07347812 */ /* 0x000fe400078ec0ff */
[----:B------:R-:W-:Y:S02]  /*14340*/  LOP3.LUT R53, R53, 0xff, RZ, 0xc0, !PT ;  /* 0x000000ff35357812 */ /* 0x000fe400078ec0ff */
[----:B------:R-:W-:Y:S02]  /*14350*/  SHF.R.U32.HI R59, RZ, 0x10, R7 ;  /* 0x00000010ff3b7819 */ /* 0x000fe40000011607 */
[----:B------:R-:W-:Y:S02]  /*14360*/  SHF.L.U32 R49, R49, 0x10, RZ ;  /* 0x0000001031317819 */ /* 0x000fe400000006ff */
[----:B------:R-:W-:-:S02]  /*14370*/  LOP3.LUT R55, R26, 0xff0000, R55, 0xf8, !PT ;  /* 0x00ff00001a377812 */ /* 0x000fc400078ef837 */
[----:B------:R-:W-:Y:S02]  /*14380*/  LOP3.LUT R48, R21, 0xff000000, R36, 0xf8, !PT ;  /* 0xff00000015307812 */ /* 0x000fe400078ef824 */
[----:B------:R-:W-:Y:S02]  /*14390*/  LOP3.LUT R25, R20, 0xff0000, R25, 0xf8, !PT ;  /* 0x00ff000014197812 */ /* 0x000fe400078ef819 */
[----:B------:R-:W-:Y:S02]  /*143a0*/  LOP3.LUT R21, R51, 0xff0000, R4, 0xf8, !PT ;  /* 0x00ff000033157812 */ /* 0x000fe400078ef804 */
[----:B------:R-:W-:Y:S01]  /*143b0*/  PRMT R52, R53, 0x7604, R52 ;  /* 0x0000760435347816 */ /* 0x000fe20000000034 */
[----:B------:R-:W-:Y:S01]  /*143c0*/  IMAD.U32 R59, R59, 0x10000, RZ ;  /* 0x000100003b3b7824 */ /* 0x000fe200078e00ff */
[----:B------:R-:W-:Y:S02]  /*143d0*/  LOP3.LUT R53, R24, 0xff0000, R49, 0xf8, !PT ;  /* 0x00ff000018357812 */ /* 0x000fe400078ef831 */
[----:B------:R-:W-:-:S02]  /*143e0*/  LOP3.LUT R27, R27, 0xff0000, R38, 0xf8, !PT ;  /* 0x00ff00001b1b7812 */ /* 0x000fc400078ef826 */
[----:B------:R-:W-:Y:S02]  /*143f0*/  LOP3.LUT R55, R55, 0xff000000, R5, 0xf8, !PT ;  /* 0xff00000037377812 */ /* 0x000fe400078ef805 */
[----:B------:R-:W-:Y:S02]  /*14400*/  LOP3.LUT R49, R25, 0xff000000, R37, 0xf8, !PT ;  /* 0xff00000019317812 */ /* 0x000fe400078ef825 */
[----:B------:R-:W-:Y:S02]  /*14410*/  LOP3.LUT R54, R21, 0xff000000, R4, 0xf8, !PT ;  /* 0xff00000015367812 */ /* 0x000fe400078ef804 */
[----:B------:R-:W-:Y:S02]  /*14420*/  LOP3.LUT R57, R57, 0xff0000, R6, 0xf8, !PT ;  /* 0x00ff000039397812 */ /* 0x000fe400078ef806 */
[----:B------:R-:W-:Y:S02]  /*14430*/  LOP3.LUT R51, R27, 0xff000000, R38, 0xf8, !PT ;  /* 0xff0000001b337812 */ /* 0x000fe400078ef826 */
[----:B------:R-:W-:-:S02]  /*14440*/  F2FP.F16.E4M3.UNPACK_B R56, R55 ;  /* 0x00000037ff38723e */ /* 0x000fc400020006ff */
[----:B------:R-:W-:Y:S02]  /*14450*/  F2FP.F16.E4M3.UNPACK_B R38, R49 ;  /* 0x00000031ff26723e */ /* 0x000fe400020006ff */
[----:B------:R-:W-:Y:S02]  /*14460*/  LOP3.LUT R61, R52, 0xff0000, R59, 0xf8, !PT ;  /* 0x00ff0000343d7812 */ /* 0x000fe400078ef83b */
[----:B------:R-:W-:Y:S01]  /*14470*/  LOP3.LUT R59, R57, 0xff000000, R6, 0xf8, !PT ;  /* 0xff000000393b7812 */ /* 0x000fe200078ef806 */
[----:B------:R-:W-:Y:S01]  /*14480*/  HADD2.F32 R58, -RZ, R56.H0_H0 ;  /* 0x20000038ff3a7230 */ /* 0x000fe20000004100 */
[----:B------:R-:W-:Y:S01]  /*14490*/  LOP3.LUT R61, R61, 0xff000000, R7, 0xf8, !PT ;  /* 0xff0000003d3d7812 */ /* 0x000fe200078ef807 */
[----:B------:R-:W-:Y:S01]  /*144a0*/  HADD2.F32 R52, -RZ, R38.H0_H0 ;  /* 0x20000026ff347230 */ /* 0x000fe20000004100 */
[-C--:B-1----:R-:W-:Y:S02]  /*144b0*/  F2FP.F16.E4M3.UNPACK_B R36, R15.reuse ;  /* 0x0000000fff24723e */ /* 0x082fe400020006ff */
[----:B------:R-:W-:-:S02]  /*144c0*/  F2FP.F16.E4M3.UNPACK_B R37, R15.H1 ;  /* 0x0000000fff25723e */ /* 0x000fc400030006ff */
[----:B------:R-:W-:Y:S02]  /*144d0*/  F2FP.F16.E4M3.UNPACK_B R25, R13.H1 ;  /* 0x0000000dff19723e */ /* 0x000fe400030006ff */
[----:B------:R-:W-:Y:S02]  /*144e0*/  F2FP.F16.E4M3.UNPACK_B R55, R55.H1 ;  /* 0x00000037ff37723e */ /* 0x000fe400030006ff */
[----:B------:R-:W-:Y:S01]  /*144f0*/  F2FP.F16.E4M3.UNPACK_B R49, R49.H1 ;  /* 0x00000031ff31723e */ /* 0x000fe200030006ff */
[----:B------:R-:W-:Y:S01]  /*14500*/  HADD2.F32 R57, -RZ, R56.H1_H1 ;  /* 0x30000038ff397230 */ /* 0x000fe20000004100 */
[-C--:B------:R-:W-:Y:S02]  /*14510*/  F2FP.F16.E4M3.UNPACK_B R26, R14.reuse ;  /* 0x0000000eff1a723e */ /* 0x080fe400020006ff */
[----:B------:R-:W-:Y:S02]  /*14520*/  F2FP.F16.E4M3.UNPACK_B R27, R14.H1 ;  /* 0x0000000eff1b723e */ /* 0x000fe400030006ff */
[----:B------:R-:W-:Y:S01]  /*14530*/  LOP3.LUT R53, R53, 0xff000000, R39, 0xf8, !PT ;  /* 0xff00000035357812 */ /* 0x000fe200078ef827 */
[----:B------:R-:W-:-:S02]  /*14540*/  HADD2.F32 R39, -RZ, R38.H1_H1 ;  /* 0x30000026ff277230 */ /* 0x000fc40000004100 */
[----:B------:R-:W-:Y:S01]  /*14550*/  HADD2.F32 R38, -RZ, R49.H0_H0 ;  /* 0x20000031ff267230 */ /* 0x000fe20000004100 */
[----:B--2---:R-:W0:Y:S02]  /*14560*/  LDS.128 R8, [R70+0x1e200] ;  /* 0x01e2000046087984 */ /* 0x004e240000000c00 */
[-C--:B0-----:R-:W-:Y:S02]  /*14570*/  F2FP.F16.E4M3.UNPACK_B R21, R11.reuse ;  /* 0x0000000bff15723e */ /* 0x081fe400020006ff */
[----:B------:R-:W-:Y:S02]  /*14580*/  F2FP.F16.E4M3.UNPACK_B R24, R11.H1 ;  /* 0x0000000bff18723e */ /* 0x000fe400030006ff */
[-C--:B------:R-:W-:Y:S02]  /*14590*/  F2FP.F16.E4M3.UNPACK_B R11, R10.reuse ;  /* 0x0000000aff0b723e */ /* 0x080fe400020006ff */
[----:B------:R-:W-:Y:S02]  /*145a0*/  F2FP.F16.E4M3.UNPACK_B R20, R10.H1 ;  /* 0x0000000aff14723e */ /* 0x000fe400030006ff */
[----:B------:R-:W-:-:S02]  /*145b0*/  F2FP.F16.E4M3.UNPACK_B R10, R13 ;  /* 0x0000000dff0a723e */ /* 0x000fc400020006ff */
[----:B------:R-:W-:-:S03]  /*145c0*/  F2FP.F16.E4M3.UNPACK_B R6, R9 ;  /* 0x00000009ff06723e */ /* 0x000fc600020006ff */
[----:B------:R-:W-:Y:S01]  /*145d0*/  HADD2.F32 R5, -RZ, R10.H0_H0 ;  /* 0x2000000aff057230 */ /* 0x000fe20000004100 */
[----:B------:R-:W-:Y:S01]  /*145e0*/  F2FP.F16.E4M3.UNPACK_B R7, R9.H1 ;  /* 0x00000009ff07723e */ /* 0x000fe200030006ff */
[----:B------:R-:W-:-:S03]  /*145f0*/  HADD2.F32 R9, -RZ, R6.H0_H0 ;  /* 0x20000006ff097230 */ /* 0x000fc60000004100 */
[C---:B------:R-:W-:Y:S01]  /*14600*/  FMUL.FTZ R60, R5.reuse, R58 ;  /* 0x0000003a053c7220 */ /* 0x040fe20000410000 */
[-C--:B------:R-:W-:Y:S01]  /*14610*/  FMUL.FTZ R15, R5, R52.reuse ;  /* 0x00000034050f7220 */ /* 0x080fe20000410000 */
[----:B------:R-:W-:Y:S02]  /*14620*/  HADD2.F32 R14, -RZ, R10.H1_H1 ;  /* 0x3000000aff0e7230 */ /* 0x000fe40000004100 */
[C---:B------:R-:W-:Y:S01]  /*14630*/  FFMA.FTZ R5, R9.reuse, R52, -R60 ;  /* 0x0000003409057223 */ /* 0x040fe2000001083c */
[----:B------:R-:W-:Y:S01]  /*14640*/  FFMA.FTZ R9, R9, R58, R15 ;  /* 0x0000003a09097223 */ /* 0x000fe2000001000f */
[----:B------:R-:W-:Y:S02]  /*14650*/  HADD2.F32 R52, -RZ, R55.H0_H0 ;  /* 0x20000037ff347230 */ /* 0x000fe40000004100 */
[----:B------:R-:W-:Y:S02]  /*14660*/  HADD2.F32 R15, -RZ, R25.H0_H0 ;  /* 0x20000019ff0f7230 */ /* 0x000fe40000004100 */
[----:B------:R-:W-:Y:S01]  /*14670*/  FMUL.FTZ R63, R14, R57 ;  /* 0x000000390e3f7220 */ /* 0x000fe20000410000 */
[----:B------:R-:W-:-:S02]  /*14680*/  HADD2.F32 R6, -RZ, R6.H1_H1 ;  /* 0x30000006ff067230 */ /* 0x000fc40000004100 */
[----:B------:R-:W-:Y:S01]  /*14690*/  FMUL.FTZ R14, R14, R39 ;  /* 0x000000270e0e7220 */ /* 0x000fe20000410000 */
[----:B------:R-:W-:Y:S02]  /*146a0*/  HADD2.F32 R10, -RZ, R7.H0_H0 ;  /* 0x20000007ff0a7230 */ /* 0x000fe40000004100 */
[C---:B------:R-:W-:Y:S01]  /*146b0*/  FMUL.FTZ R65, R15.reuse, R52 ;  /* 0x000000340f417220 */ /* 0x040fe20000410000 */
[-C--:B------:R-:W-:Y:S01]  /*146c0*/  FMUL.FTZ R15, R15, R38.reuse ;  /* 0x000000260f0f7220 */ /* 0x080fe20000410000 */
[----:B------:R-:W-:Y:S01]  /*146d0*/  FFMA.FTZ R58, R6, R57, R14 ;  /* 0x00000039063a7223 */ /* 0x000fe2000001000e */
[----:B------:R-:W-:Y:S02]  /*146e0*/  HADD2.F32 R14, -RZ, R49.H1_H1 ;  /* 0x30000031ff0e7230 */ /* 0x000fe40000004100 */
[C---:B------:R-:W-:Y:S01]  /*146f0*/  FFMA.FTZ R65, R10.reuse, R38, -R65 ;  /* 0x000000260a417223 */ /* 0x040fe20000010841 */
[----:B------:R-:W-:Y:S01]  /*14700*/  FFMA.FTZ R52, R10, R52, R15 ;  /* 0x000000340a347223 */ /* 0x000fe2000001000f */
[----:B------:R-:W-:Y:S01]  /*14710*/  F2FP.F16.E4M3.UNPACK_B R49, R61 ;  /* 0x0000003dff31723e */ /* 0x000fe200020006ff */
[----:B------:R-:W-:Y:S01]  /*14720*/  HADD2.F32 R38, -RZ, R55.H1_H1 ;  /* 0x30000037ff267230 */ /* 0x000fe20000004100 */
[----:B------:R-:W-:Y:S01]  /*14730*/  F2FP.F16.E4M3.UNPACK_B R15, R53 ;  /* 0x00000035ff0f723e */ /* 0x000fe200020006ff */
[----:B------:R-:W-:-:S02]  /*14740*/  HADD2.F32 R25, -RZ, R25.H1_H1 ;  /* 0x30000019ff197230 */ /* 0x000fc40000004100 */
[----:B------:R-:W-:Y:S01]  /*14750*/  FFMA.FTZ R56, R6, R39, -R63 ;  /* 0x0000002706387223 */ /* 0x000fe2000001083f */
[----:B------:R-:W-:Y:S02]  /*14760*/  HADD2.F32 R55, -RZ, R49.H0_H0 ;  /* 0x20000031ff377230 */ /* 0x000fe40000004100 */
[----:B------:R-:W-:Y:S02]  /*14770*/  HADD2.F32 R10, -RZ, R36.H0_H0 ;  /* 0x20000024ff0a7230 */ /* 0x000fe40000004100 */
[C---:B------:R-:W-:Y:S01]  /*14780*/  FMUL.FTZ R60, R25.reuse, R38 ;  /* 0x00000026193c7220 */ /* 0x040fe20000410000 */
[----:B------:R-:W-:Y:S02]  /*14790*/  HADD2.F32 R7, -RZ, R7.H1_H1 ;  /* 0x30000007ff077230 */ /* 0x000fe40000004100 */
[----:B------:R-:W-:Y:S01]  /*147a0*/  FMUL.FTZ R25, R25, R14 ;  /* 0x0000000e19197220 */ /* 0x000fe20000410000 */
[----:B------:R-:W-:Y:S01]  /*147b0*/  HADD2.F32 R39, -RZ, R15.H0_H0 ;  /* 0x2000000fff277230 */ /* 0x000fe20000004100 */
[----:B------:R-:W-:Y:S01]  /*147c0*/  F2FP.F16.E4M3.UNPACK_B R61, R61.H1 ;  /* 0x0000003dff3d723e */ /* 0x000fe200030006ff */
[----:B------:R-:W-:-:S02]  /*147d0*/  HADD2.F32 R6, -RZ, R21.H0_H0 ;  /* 0x20000015ff067230 */ /* 0x000fc40000004100 */
[C---:B------:R-:W-:Y:S01]  /*147e0*/  FMUL.FTZ R63, R10.reuse, R55 ;  /* 0x000000370a3f7220 */ /* 0x040fe20000410000 */
[C---:B------:R-:W-:Y:S01]  /*147f0*/  FFMA.FTZ R60, R7.reuse, R14, -R60 ;  /* 0x0000000e073c7223 */ /* 0x040fe2000001083c */
[----:B------:R-:W-:Y:S01]  /*14800*/  FMUL.FTZ R10, R10, R39 ;  /* 0x000000270a0a7220 */ /* 0x000fe20000410000 */
[----:B------:R-:W-:Y:S01]  /*14810*/  FFMA.FTZ R57, R7, R38, R25 ;  /* 0x0000002607397223 */ /* 0x000fe20000010019 */
[----:B------:R-:W-:Y:S01]  /*14820*/  F2FP.F16.E4M3.UNPACK_B R53, R53.H1 ;  /* 0x00000035ff35723e */ /* 0x000fe200030006ff */
[----:B------:R-:W-:Y:S02]  /*14830*/  HADD2.F32 R14, -RZ, R61.H0_H0 ;  /* 0x2000003dff0e7230 */ /* 0x000fe40000004100 */
[----:B------:R-:W-:Y:S02]  /*14840*/  HADD2.F32 R7, -RZ, R37.H0_H0 ;  /* 0x20000025ff077230 */ /* 0x000fe40000004100 */
[C---:B------:R-:W-:Y:S01]  /*14850*/  FFMA.FTZ R63, R6.reuse, R39, -R63 ;  /* 0x00000027063f7223 */ /* 0x040fe2000001083f */
[----:B------:R-:W-:Y:S01]  /*14860*/  FFMA.FTZ R55, R6, R55, R10 ;  /* 0x0000003706377223 */ /* 0x000fe2000001000a */
[----:B------:R-:W-:-:S02]  /*14870*/  HADD2.F32 R49, -RZ, R49.H1_H1 ;  /* 0x30000031ff317230 */ /* 0x000fc40000004100 */
[----:B------:R-:W-:Y:S02]  /*14880*/  HADD2.F32 R36, -RZ, R36.H1_H1 ;  /* 0x30000024ff247230 */ /* 0x000fe40000004100 */
[----:B------:R-:W-:Y:S01]  /*14890*/  FMUL.FTZ R25, R7, R14 ;  /* 0x0000000e07197220 */ /* 0x000fe20000410000 */
[----:B------:R-:W-:Y:S02]  /*148a0*/  HADD2.F32 R10, -RZ, R53.H0_H0 ;  /* 0x20000035ff0a7230 */ /* 0x000fe40000004100 */
[----:B------:R-:W-:Y:S01]  /*148b0*/  HADD2.F32 R6, -RZ, R24.H0_H0 ;  /* 0x20000018ff067230 */ /* 0x000fe20000004100 */
[----:B------:R-:W-:Y:S01]  /*148c0*/  F2FP.F16.E4M3.UNPACK_B R13, R12 ;  /* 0x0000000cff0d723e */ /* 0x000fe200020006ff */
[----:B------:R-:W-:Y:S02]  /*148d0*/  HADD2.F32 R15, -RZ, R15.H1_H1 ;  /* 0x3000000fff0f7230 */ /* 0x000fe40000004100 */
[----:B------:R-:W-:Y:S01]  /*148e0*/  FMUL.FTZ R38, R36, R49 ;  /* 0x0000003124267220 */ /* 0x000fe20000410000 */
[----:B------:R-:W-:-:S02]  /*148f0*/  HADD2.F32 R21, -RZ, R21.H1_H1 ;  /* 0x30000015ff157230 */ /* 0x000fc40000004100 */
[-C--:B------:R-:W-:Y:S01]  /*14900*/  FMUL.FTZ R7, R7, R10.reuse ;  /* 0x0000000a07077220 */ /* 0x080fe20000410000 */
[----:B------:R-:W-:Y:S01]  /*14910*/  FFMA.FTZ R66, R6, R10, -R25 ;  /* 0x0000000a06427223 */ /* 0x000fe20000010819 */
[----:B------:R-:W-:Y:S02]  /*14920*/  F2FP.F16.E4M3.UNPACK_B R12, R12.H1 ;  /* 0x0000000cff0c723e */ /* 0x000fe400030006ff */
[----:B------:R-:W-:Y:S01]  /*14930*/  F2FP.F16.E4M3.UNPACK_B R10, R48.H1 ;  /* 0x00000030ff0a723e */ /* 0x000fe200030006ff */
[-C--:B------:R-:W-:Y:S01]  /*14940*/  FMUL.FTZ R36, R36, R15.reuse ;  /* 0x0000000f24247220 */ /* 0x080fe20000410000 */
[-C--:B------:R-:W-:Y:S01]  /*14950*/  F2FP.F16.E4M3.UNPACK_B R4, R8.reuse ;  /* 0x00000008ff04723e */ /* 0x080fe200020006ff */
[----:B------:R-:W-:Y:S01]  /*14960*/  FFMA.FTZ R62, R21, R15, -R38 ;  /* 0x0000000f153e7223 */ /* 0x000fe20000010826 */
[----:B------:R-:W-:Y:S01]  /*14970*/  F2FP.F16.E4M3.UNPACK_B R8, R8.H1 ;  /* 0x00000008ff08723e */ /* 0x000fe200030006ff */
[----:B------:R-:W-:Y:S01]  /*14980*/  FFMA.FTZ R67, R6, R14, R7 ;  /* 0x0000000e06437223 */ /* 0x000fe20000010007 */
[----:B------:R-:W-:Y:S01]  /*14990*/  F2FP.F16.E4M3.UNPACK_B R15, R54.H1 ;  /* 0x00000036ff0f723e */ /* 0x000fe200030006ff */
[----:B------:R-:W-:-:S02]  /*149a0*/  HADD2.F32 R7, -RZ, R12.H0_H0 ;  /* 0x2000000cff077230 */ /* 0x000fc40000004100 */
[----:B------:R-:W-:Y:S02]  /*149b0*/  HADD2.F32 R14, -RZ, R10.H0_H0 ;  /* 0x2000000aff0e7230 */ /* 0x000fe40000004100 */
[----:B------:R-:W-:Y:S01]  /*149c0*/  FFMA.FTZ R64, R21, R49, R36 ;  /* 0x0000003115407223 */ /* 0x000fe20000010024 */
[----:B------:R-:W-:Y:S02]  /*149d0*/  HADD2.F32 R21, -RZ, R15.H0_H0 ;  /* 0x2000000fff157230 */ /* 0x000fe40000004100 */
[----:B------:R-:W-:Y:S02]  /*149e0*/  HADD2.F32 R6, -RZ, R8.H0_H0 ;  /* 0x20000008ff067230 */ /* 0x000fe40000004100 */
[C---:B------:R-:W-:Y:S01]  /*149f0*/  FMUL.FTZ R36, R7.reuse, R14 ;  /* 0x0000000e07247220 */ /* 0x040fe20000410000 */
[----:B------:R-:W-:Y:S02]  /*14a00*/  HADD2.F32 R61, -RZ, R61.H1_H1 ;  /* 0x3000003dff3d7230 */ /* 0x000fe40000004100 */
[----:B------:R-:W-:Y:S01]  /*14a10*/  FMUL.FTZ R25, R7, R21 ;  /* 0x0000001507197220 */ /* 0x000fe20000410000 */
[----:B------:R-:W-:-:S02]  /*14a20*/  HADD2.F32 R37, -RZ, R37.H1_H1 ;  /* 0x30000025ff257230 */ /* 0x000fc40000004100 */
[C---:B------:R-:W-:Y:S01]  /*14a30*/  FFMA.FTZ R36, R6.reuse, R21, R36 ;  /* 0x0000001506247223 */ /* 0x040fe20000010024 */
[----:B------:R-:W-:Y:S02]  /*14a40*/  HADD2.F32 R21, -RZ, R15.H1_H1 ;  /* 0x3000000fff157230 */ /* 0x000fe40000004100 */
[----:B------:R-:W-:Y:S01]  /*14a50*/  HADD2.F32 R12, -RZ, R12.H1_H1 ;  /* 0x3000000cff0c7230 */ /* 0x000fe20000004100 */
[----:B------:R-:W-:Y:S01]  /*14a60*/  F2FP.F16.E4M3.UNPACK_B R54, R54 ;  /* 0x00000036ff36723e */ /* 0x000fe200020006ff */
[----:B------:R-:W-:Y:S02]  /*14a70*/  HADD2.F32 R15, -RZ, R10.H1_H1 ;  /* 0x3000000aff0f7230 */ /* 0x000fe40000004100 */
[----:B------:R-:W-:Y:S01]  /*14a80*/  FFMA.FTZ R14, R6, R14, -R25 ;  /* 0x0000000e060e7223 */ /* 0x000fe20000010819 */
[----:B------:R-:W-:Y:S02]  /*14a90*/  HADD2.F32 R53, -RZ, R53.H1_H1 ;  /* 0x30000035ff357230 */ /* 0x000fe40000004100 */
[----:B------:R-:W-:Y:S01]  /*14aa0*/  FMUL.FTZ R39, R37, R61 ;  /* 0x0000003d25277220 */ /* 0x000fe20000410000 */
[----:B------:R-:W-:-:S02]  /*14ab0*/  HADD2.F32 R24, -RZ, R24.H1_H1 ;  /* 0x30000018ff187230 */ /* 0x000fc40000004100 */
[C---:B------:R-:W-:Y:S01]  /*14ac0*/  FMUL.FTZ R25, R12.reuse, R21 ;  /* 0x000000150c197220 */ /* 0x040fe20000410000 */
[----:B------:R-:W-:Y:S01]  /*14ad0*/  HADD2.F32 R8, -RZ, R8.H1_H1 ;  /* 0x30000008ff087230 */ /* 0x000fe20000004100 */
[----:B------:R-:W-:Y:S01]  /*14ae0*/  F2FP.F16.E4M3.UNPACK_B R48, R48 ;  /* 0x00000030ff30723e */ /* 0x000fe200020006ff */
[----:B------:R-:W-:Y:S01]  /*14af0*/  FMUL.FTZ R12, R12, R15 ;  /* 0x0000000f0c0c7220 */ /* 0x000fe20000410000 */
[----:B------:R-:W-:Y:S02]  /*14b00*/  HADD2.F32 R10, -RZ, R54.H0_H0 ;  /* 0x20000036ff0a7230 */ /* 0x000fe40000004100 */
[----:B------:R-:W-:Y:S02]  /*14b10*/  HADD2.F32 R7, -RZ, R13.H0_H0 ;  /* 0x2000000dff077230 */ /* 0x000fe40000004100 */
[-C--:B------:R-:W-:Y:S01]  /*14b20*/  FMUL.FTZ R38, R37, R53.reuse ;  /* 0x0000003525267220 */ /* 0x080fe20000410000 */
[----:B------:R-:W-:Y:S01]  /*14b30*/  FFMA.FTZ R69, R24, R53, -R39 ;  /* 0x0000003518457223 */ /* 0x000fe20000010827 */
[C---:B------:R-:W-:Y:S01]  /*14b40*/  FFMA.FTZ R37, R8.reuse, R15, -R25 ;  /* 0x0000000f08257223 */ /* 0x040fe20000010819 */
[----:B------:R-:W-:Y:S01]  /*14b50*/  FFMA.FTZ R39, R8, R21, R12 ;  /* 0x0000001508277223 */ /* 0x000fe2000001000c */
[----:B------:R-:W-:-:S02]  /*14b60*/  HADD2.F32 R8, -RZ, R48.H0_H0 ;  /* 0x20000030ff087230 */ /* 0x000fc40000004100 */
[C---:B------:R-:W-:Y:S01]  /*14b70*/  FMUL.FTZ R15, R7.reuse, R10 ;  /* 0x0000000a070f7220 */ /* 0x040fe20000410000 */
[----:B------:R-:W-:Y:S02]  /*14b80*/  HADD2.F32 R6, -RZ, R4.H0_H0 ;  /* 0x20000004ff067230 */ /* 0x000fe40000004100 */
[----:B------:R-:W-:Y:S02]  /*14b90*/  HADD2.F32 R54, -RZ, R54.H1_H1 ;  /* 0x30000036ff367230 */ /* 0x000fe40000004100 */
[----:B------:R-:W-:Y:S02]  /*14ba0*/  HADD2.F32 R13, -RZ, R13.H1_H1 ;  /* 0x3000000dff0d7230 */ /* 0x000fe40000004100 */
[-C--:B------:R-:W-:Y:S01]  /*14bb0*/  FMUL.FTZ R7, R7, R8.reuse ;  /* 0x0000000807077220 */ /* 0x080fe20000410000 */
[----:B------:R-:W-:Y:S01]  /*14bc0*/  FFMA.FTZ R12, R6, R8, -R15 ;  /* 0x00000008060c7223 */ /* 0x000fe2000001080f */
[----:B------:R-:W-:Y:S01]  /*14bd0*/  HADD2.F32 R48, -RZ, R48.H1_H1 ;  /* 0x30000030ff307230 */ /* 0x000fe20000004100 */
[----:B------:R-:W-:Y:S01]  /*14be0*/  F2FP.F16.E4M3.UNPACK_B R8, R59.H1 ;  /* 0x0000003bff08723e */ /* 0x000fe200030006ff */
[----:B------:R-:W-:-:S02]  /*14bf0*/  HADD2.F32 R4, -RZ, R4.H1_H1 ;  /* 0x30000004ff047230 */ /* 0x000fc40000004100 */
[C---:B------:R-:W-:Y:S01]  /*14c00*/  FMUL.FTZ R15, R13.reuse, R54 ;  /* 0x000000360d0f7220 */ /* 0x040fe20000410000 */
[----:B------:R-:W-:Y:S01]  /*14c10*/  FFMA.FTZ R10, R6, R10, R7 ;  /* 0x0000000a060a7223 */ /* 0x000fe20000010007 */
[----:B------:R-:W-:Y:S01]  /*14c20*/  F2FP.F16.E4M3.UNPACK_B R7, R51.H1 ;  /* 0x00000033ff07723e */ /* 0x000fe200030006ff */
[-C--:B------:R-:W-:Y:S01]  /*14c30*/  FMUL.FTZ R13, R13, R48.reuse ;  /* 0x000000300d0d7220 */ /* 0x080fe20000410000 */
[C---:B------:R-:W-:Y:S01]  /*14c40*/  FFMA.FTZ R21, R4.reuse, R48, -R15 ;  /* 0x0000003004157223 */ /* 0x040fe2000001080f */
[----:B------:R-:W-:Y:S02]  /*14c50*/  HADD2.F32 R15, -RZ, R8.H0_H0 ;  /* 0x20000008ff0f7230 */ /* 0x000fe40000004100 */
[----:B------:R-:W-:Y:S02]  /*14c60*/  HADD2.F32 R6, -RZ, R27.H0_H0 ;  /* 0x2000001bff067230 */ /* 0x000fe40000004100 */
[----:B------:R-:W-:Y:S01]  /*14c70*/  FFMA.FTZ R25, R4, R54, R13 ;  /* 0x0000003604197223 */ /* 0x000fe2000001000d */
[----:B------:R-:W-:-:S02]  /*14c80*/  HADD2.F32 R13, -RZ, R7.H0_H0 ;  /* 0x20000007ff0d7230 */ /* 0x000fc40000004100 */
[----:B------:R-:W-:Y:S02]  /*14c90*/  HADD2.F32 R4, -RZ, R20.H0_H0 ;  /* 0x20000014ff047230 */ /* 0x000fe40000004100 */
[C---:B------:R-:W-:Y:S01]  /*14ca0*/  FMUL.FTZ R49, R6.reuse, R15 ;  /* 0x0000000f06317220 */ /* 0x040fe20000410000 */
[----:B------:R-:W-:Y:S02]  /*14cb0*/  HADD2.F32 R8, -RZ, R8.H1_H1 ;  /* 0x30000008ff087230 */ /* 0x000fe40000004100 */
[----:B------:R-:W-:Y:S02]  /*14cc0*/  HADD2.F32 R27, -RZ, R27.H1_H1 ;  /* 0x3000001bff1b7230 */ /* 0x000fe40000004100 */
[-C--:B------:R-:W-:Y:S01]  /*14cd0*/  FMUL.FTZ R53, R6, R13.reuse ;  /* 0x0000000d06357220 */ /* 0x080fe20000410000 */
[----:B------:R-:W-:Y:S02]  /*14ce0*/  HADD2.F32 R7, -RZ, R7.H1_H1 ;  /* 0x30000007ff077230 */ /* 0x000fe40000004100 */
[----:B------:R-:W-:Y:S01]  /*14cf0*/  FFMA.FTZ R49, R4, R13, -R49 ;  /* 0x0000000d04317223 */ /* 0x000fe20000010831 */
[----:B------:R-:W-:-:S02]  /*14d00*/  HADD2.F32 R20, -RZ, R20.H1_H1 ;  /* 0x30000014ff147230 */ /* 0x000fc40000004100 */
[C---:B------:R-:W-:Y:S01]  /*14d10*/  FMUL.FTZ R13, R27.reuse, R8 ;  /* 0x000000081b0d7220 */ /* 0x040fe20000410000 */
[----:B------:R-:W-:Y:S02]  /*14d20*/  F2FP.F16.E4M3.UNPACK_B R59, R59 ;  /* 0x0000003bff3b723e */ /* 0x000fe400020006ff */
[----:B------:R-:W-:Y:S01]  /*14d30*/  F2FP.F16.E4M3.UNPACK_B R51, R51 ;  /* 0x00000033ff33723e */ /* 0x000fe200020006ff */
[----:B------:R-:W-:Y:S01]  /*14d40*/  FFMA.FTZ R68, R24, R61, R38 ;  /* 0x0000003d18447223 */ /* 0x000fe20000010026 */
[-C--:B------:R-:W-:Y:S01]  /*14d50*/  FFMA.FTZ R24, R20, R7.reuse, -R13 ;  /* 0x0000000714187223 */ /* 0x080fe2000001080d */
[----:B------:R-:W-:Y:S01]  /*14d60*/  FMUL.FTZ R27, R27, R7 ;  /* 0x000000071b1b7220 */ /* 0x000fe20000410000 */
[----:B------:R-:W-:Y:S02]  /*14d70*/  HADD2.F32 R13, -RZ, R59.H0_H0 ;  /* 0x2000003bff0d7230 */ /* 0x000fe40000004100 */
[----:B------:R-:W-:Y:S02]  /*14d80*/  HADD2.F32 R6, -RZ, R26.H0_H0 ;  /* 0x2000001aff067230 */ /* 0x000fe40000004100 */
[----:B------:R-:W-:-:S02]  /*14d90*/  HADD2.F32 R7, -RZ, R51.H0_H0 ;  /* 0x20000033ff077230 */ /* 0x000fc40000004100 */
[----:B------:R-:W-:Y:S02]  /*14da0*/  HADD2.F32 R59, -RZ, R59.H1_H1 ;  /* 0x3000003bff3b7230 */ /* 0x000fe40000004100 */
[----:B------:R-:W-:Y:S02]  /*14db0*/  HADD2.F32 R26, -RZ, R26.H1_H1 ;  /* 0x3000001aff1a7230 */ /* 0x000fe40000004100 */
[----:B------:R-:W-:Y:S01]  /*14dc0*/  FFMA.FTZ R53, R4, R15, R53 ;  /* 0x0000000f04357223 */ /* 0x000fe20000010035 */
[----:B------:R-:W-:Y:S02]  /*14dd0*/  HADD2.F32 R51, -RZ, R51.H1_H1 ;  /* 0x30000033ff337230 */ /* 0x000fe40000004100 */
[----:B------:R-:W-:Y:S01]  /*14de0*/  FFMA.FTZ R38, R20, R8, R27 ;  /* 0x0000000814267223 */ /* 0x000fe2000001001b */
[--C-:B------:R-:W-:Y:S02]  /*14df0*/  HADD2.F32 R4, -RZ, R11.reuse.H0_H0 ;  /* 0x2000000bff047230 */ /* 0x100fe40000004100 */
[----:B------:R-:W-:Y:S01]  /*14e00*/  FMUL.FTZ R15, R6, R13 ;  /* 0x0000000d060f7220 */ /* 0x000fe20000410000 */
[----:B------:R-:W-:-:S02]  /*14e10*/  HADD2.F32 R11, -RZ, R11.H1_H1 ;  /* 0x3000000bff0b7230 */ /* 0x000fc40000004100 */
[----:B------:R-:W-:Y:S01]  /*14e20*/  FMUL.FTZ R8, R6, R7 ;  /* 0x0000000706087220 */ /* 0x000fe20000410000 */
[C---:B------:R-:W-:Y:S01]  /*14e30*/  FMUL.FTZ R20, R26.reuse, R59 ;  /* 0x0000003b1a147220 */ /* 0x040fe20000410000 */
[----:B------:R-:W-:Y:S01]  /*14e40*/  FMUL.FTZ R26, R26, R51 ;  /* 0x000000331a1a7220 */ /* 0x000fe20000410000 */
[C---:B------:R-:W-:Y:S01]  /*14e50*/  FFMA.FTZ R6, R4.reuse, R7, -R15 ;  /* 0x0000000704067223 */ /* 0x040fe2000001080f */
[----:B------:R-:W-:Y:S01]  /*14e60*/  FFMA.FTZ R13, R4, R13, R8 ;  /* 0x0000000d040d7223 */ /* 0x000fe20000010008 */
[C---:B------:R-:W-:Y:S01]  /*14e70*/  FFMA.FTZ R51, R11.reuse, R51, -R20 ;  /* 0x000000330b337223 */ /* 0x040fe20000010814 */
[----:B------:R-:W-:Y:S01]  /*14e80*/  FFMA.FTZ R26, R11, R59, R26 ;  /* 0x0000003b0b1a7223 */ /* 0x000fe2000001001a */
[----:B------:R-:W-:Y:S02]  /*14e90*/  F2FP.SATFINITE.E4M3.F32.PACK_AB_MERGE_C R60, R60, R65, RZ ;  /* 0x000000413c3c723e */ /* 0x000fe400048070ff */
[----:B------:R-:W-:Y:S02]  /*14ea0*/  F2FP.SATFINITE.E4M3.F32.PACK_AB_MERGE_C R7, R69, R66, RZ ;  /* 0x000000424507723e */ /* 0x000fe400048070ff */
[----:B------:R-:W-:-:S02]  /*14eb0*/  F2FP.SATFINITE.E4M3.F32.PACK_AB_MERGE_C R4, R37, R14, RZ ;  /* 0x0000000e2504723e */ /* 0x000fc400048070ff */
[----:B------:R-:W-:Y:S02]  /*14ec0*/  F2FP.SATFINITE.E4M3.F32.PACK_AB_MERGE_C R8, R39, R36, RZ ;  /* 0x000000242708723e */ /* 0x000fe400048070ff */
[----:B------:R-:W-:Y:S02]  /*14ed0*/  F2FP.SATFINITE.E4M3.F32.PACK_AB_MERGE_C R24, R24, R49, RZ ;  /* 0x000000311818723e */ /* 0x000fe400048070ff */
[----:B------:R-:W-:Y:S02]  /*14ee0*/  F2FP.SATFINITE.E4M3.F32.PACK_AB_MERGE_C R52, R57, R52, RZ ;  /* 0x000000343934723e */ /* 0x000fe400048070ff */
[----:B------:R-:W-:Y:S02]  /*14ef0*/  F2FP.SATFINITE.E4M3.F32.PACK_AB_MERGE_C R11, R68, R67, RZ ;  /* 0x00000043440b723e */ /* 0x000fe400048070ff */
[----:B------:R-:W-:Y:S02]  /*14f00*/  F2FP.SATFINITE.E4M3.F32.PACK_AB_MERGE_C R38, R38, R53, RZ ;  /* 0x000000352626723e */ /* 0x000fe400048070ff */
[----:B------:R-:W-:-:S02]  /*14f10*/  F2FP.SATFINITE.E4M3.F32.PACK_AB_MERGE_C R5, R56, R5, R60 ;  /* 0x000000053805723e */ /* 0x000fc4000480703c */
[----:B------:R-:W-:Y:S02]  /*14f20*/  F2FP.SATFINITE.E4M3.F32.PACK_AB_MERGE_C R7, R62, R63, R7 ;  /* 0x0000003f3e07723e */ /* 0x000fe40004807007 */
[----:B------:R-:W-:Y:S02]  /*14f30*/  F2FP.SATFINITE.E4M3.F32.PACK_AB_MERGE_C R4, R21, R12, R4 ;  /* 0x0000000c1504723e */ /* 0x000fe40004807004 */
[----:B------:R-:W-:Y:S02]  /*14f40*/  F2FP.SATFINITE.E4M3.F32.PACK_AB_MERGE_C R8, R25, R10, R8 ;  /* 0x0000000a1908723e */ /* 0x000fe40004807008 */
[----:B------:R-:W-:Y:S02]  /*14f50*/  F2FP.SATFINITE.E4M3.F32.PACK_AB_MERGE_C R6, R51, R6, R24 ;  /* 0x000000063306723e */ /* 0x000fe40004807018 */
[----:B------:R-:W-:Y:S02]  /*14f60*/  F2FP.SATFINITE.E4M3.F32.PACK_AB_MERGE_C R9, R58, R9, R52 ;  /* 0x000000093a09723e */ /* 0x000fe40004807034 */
[----:B------:R-:W-:-:S02]  /*14f70*/  F2FP.SATFINITE.E4M3.F32.PACK_AB_MERGE_C R11, R64, R55, R11 ;  /* 0x00000037400b723e */ /* 0x000fc4000480700b */
[----:B------:R-:W-:Y:S01]  /*14f80*/  F2FP.SATFINITE.E4M3.F32.PACK_AB_MERGE_C R10, R26, R13, R38 ;  /* 0x0000000d1a0a723e */ /* 0x000fe20004807026 */
[----:B------:R1:W-:Y:S04]  /*14f90*/  STS.128 [R70+0x1e200], R4 ;  /* 0x01e2000446007388 */ /* 0x0003e80000000c00 */
[----:B------:R1:W-:Y:S02]  /*14fa0*/  STS.128 [R0+0x1e200], R8 ;  /* 0x01e2000800007388 */ /* 0x0003e40000000c00 */
.L_x_569:
[----:B------:R-:W-:Y:S05]  /*14fb0*/  BSYNC B1 ;  /* 0x0000000000017941 */ /* 0x000fea0003800000 */
.L_x_568:
[----:B------:R-:W-:Y:S04]  /*14fc0*/  BSSY B1, `(.L_x_570) ;  /* 0x0000102000017945 */ /* 0x000fe80003800000 */
[----:B------:R-:W-:Y:S05]  /*14fd0*/  @P1 BRA `(.L_x_571) ;  /* 0x0000001000001947 */ /* 0x000fea0003800000 */
[----:B-1----:R-:W2:Y:S04]  /*14fe0*/  LDL R8, [R1+0x3c] ;  /* 0x00003c0001087983 */ /* 0x002ea80000100800 */
[----:B------:R-:W3:Y:S01]  /*14ff0*/  LDL R60, [R1+0x2c] ;  /* 0x00002c00013c7983 */ /* 0x000ee20000100800 */
[----:B-----5:R-:W-:Y:S02]  /*15000*/  SHF.R.U32.HI R0, RZ, 0x8, R40 ;  /* 0x00000008ff007819 */ /* 0x020fe40000011628 */
[----:B------:R-:W-:Y:S02]  /*15010*/  LOP3.LUT R5, R40, 0xff, RZ, 0xc0, !PT ;  /* 0x000000ff28057812 */ /* 0x000fe400078ec0ff */
[----:B------:R-:W-:Y:S02]  /*15020*/  LOP3.LUT R4, R0, 0xff, RZ, 0xc0, !PT ;  /* 0x000000ff00047812 */ /* 0x000fe400078ec0ff */
[----:B------:R-:W-:-:S02]  /*15030*/  LOP3.LUT R9, R43, 0xff, RZ, 0xc0, !PT ;  /* 0x000000ff2b097812 */ /* 0x000fc400078ec0ff */
[----:B------:R-:W-:Y:S02]  /*15040*/  PRMT R13, R4, 0x7604, R5 ;  /* 0x00007604040d7816 */ /* 0x000fe40000000005 */
[----:B------:R-:W-:Y:S02]  /*15050*/  SHF.R.U32.HI R10, RZ, 0x8, R28 ;  /* 0x00000008ff0a7819 */ /* 0x000fe4000001161c */
[----:B------:R-:W-:Y:S02]  /*15060*/  SHF.R.U32.HI R6, RZ, 0x8, R41 ;  /* 0x00000008ff067819 */ /* 0x000fe40000011629 */
[----:B------:R-:W-:Y:S02]  /*15070*/  LOP3.LUT R11, R28, 0xff, RZ, 0xc0, !PT ;  /* 0x000000ff1c0b7812 */ /* 0x000fe400078ec0ff */
[----:B------:R-:W-:Y:S02]  /*15080*/  LOP3.LUT R10, R10, 0xff, RZ, 0xc0, !PT ;  /* 0x000000ff0a0a7812 */ /* 0x000fe400078ec0ff */
[----:B------:R-:W-:-:S02]  /*15090*/  LOP3.LUT R7, R41, 0xff, RZ, 0xc0, !PT ;  /* 0x000000ff29077812 */ /* 0x000fc400078ec0ff */
[----:B------:R-:W-:Y:S02]  /*150a0*/  LOP3.LUT R6, R6, 0xff, RZ, 0xc0, !PT ;  /* 0x000000ff06067812 */ /* 0x000fe400078ec0ff */
[----:B------:R-:W-:Y:S02]  /*150b0*/  PRMT R27, R10, 0x7604, R11 ;  /* 0x000076040a1b7816 */ /* 0x000fe4000000000b */
[----:B------:R-:W-:Y:S02]  /*150c0*/  LOP3.LUT R11, R29, 0xff, RZ, 0xc0, !PT ;  /* 0x000000ff1d0b7812 */ /* 0x000fe400078ec0ff */
[----:B------:R-:W-:Y:S02]  /*150d0*/  SHF.R.U32.HI R10, RZ, 0x8, R31 ;  /* 0x00000008ff0a7819 */ /* 0x000fe4000001161f */
[----:B------:R-:W-:Y:S02]  /*150e0*/  PRMT R15, R6, 0x7604, R7 ;  /* 0x00007604060f7816 */ /* 0x000fe40000000007 */
[----:B------:R-:W-:-:S02]  /*150f0*/  SHF.R.U32.HI R6, RZ, 0x8, R42 ;  /* 0x00000008ff067819 */ /* 0x000fc4000001162a */
[----:B------:R-:W-:Y:S02]  /*15100*/  LOP3.LUT R10, R10, 0xff, RZ, 0xc0, !PT ;  /* 0x000000ff0a0a7812 */ /* 0x000fe400078ec0ff */
[----:B------:R-:W-:Y:S02]  /*15110*/  LOP3.LUT R39, R30, 0xff, RZ, 0xc0, !PT ;  /* 0x000000ff1e277812 */ /* 0x000fe400078ec0ff */
[----:B------:R-:W-:Y:S02]  /*15120*/  LOP3.LUT R51, R31, 0xff, RZ, 0xc0, !PT ;  /* 0x000000ff1f337812 */ /* 0x000fe400078ec0ff */
[----:B------:R-:W-:Y:S02]  /*15130*/  LOP3.LUT R7, R42, 0xff, RZ, 0xc0, !PT ;  /* 0x000000ff2a077812 */ /* 0x000fe400078ec0ff */
[----:B------:R-:W-:Y:S02]  /*15140*/  LOP3.LUT R6, R6, 0xff, RZ, 0xc0, !PT ;  /* 0x000000ff06067812 */ /* 0x000fe400078ec0ff */
[----:B------:R-:W-:-:S02]  /*15150*/  PRMT R51, R10, 0x7604, R51 ;  /* 0x000076040a337816 */ /* 0x000fc40000000033 */
[----:B------:R-:W-:Y:S02]  /*15160*/  PRMT R21, R6, 0x7604, R7 ;  /* 0x0000760406157816 */ /* 0x000fe40000000007 */
[----:B------:R-:W-:Y:S02]  /*15170*/  SHF.R.U32.HI R14, RZ, 0x10, R41 ;  /* 0x00000010ff0e7819 */ /* 0x000fe40000011629 */
[----:B------:R-:W-:Y:S02]  /*15180*/  SHF.R.U32.HI R12, RZ, 0x10, R40 ;  /* 0x00000010ff0c7819 */ /* 0x000fe40000011628 */
[----:B------:R-:W-:Y:S02]  /*15190*/  SHF.R.U32.HI R20, RZ, 0x10, R42 ;  /* 0x00000010ff147819 */ /* 0x000fe4000001162a */
[----:B------:R-:W-:Y:S02]  /*151a0*/  LOP3.LUT R14, R14, 0xff, RZ, 0xc0, !PT ;  /* 0x000000ff0e0e7812 */ /* 0x000fe400078ec0ff */
[----:B------:R-:W-:-:S02]  /*151b0*/  LOP3.LUT R12, R12, 0xff, RZ, 0xc0, !PT ;  /* 0x000000ff0c0c7812 */ /* 0x000fc400078ec0ff */
[----:B------:R-:W-:Y:S02]  /*151c0*/  LOP3.LUT R20, R20, 0xff, RZ, 0xc0, !PT ;  /* 0x000000ff14147812 */ /* 0x000fe400078ec0ff */
[----:B------:R-:W-:Y:S02]  /*151d0*/  SHF.R.U32.HI R24, RZ, 0x10, R43 ;  /* 0x00000010ff187819 */ /* 0x000fe4000001162b */
[----:B------:R-:W-:Y:S02]  /*151e0*/  PRMT R15, R14, 0x7054, R15 ;  /* 0x000070540e0f7816 */ /* 0x000fe4000000000f */
[----:B------:R-:W-:Y:S02]  /*151f0*/  SHF.R.U32.HI R14, RZ, 0x10, R29 ;  /* 0x00000010ff0e7819 */ /* 0x000fe4000001161d */
[----:B------:R-:W-:Y:S02]  /*15200*/  PRMT R13, R12, 0x7054, R13 ;  /* 0x000070540c0d7816 */ /* 0x000fe4000000000d */
[----:B------:R-:W-:-:S02]  /*15210*/  PRMT R21, R20, 0x7054, R21 ;  /* 0x0000705414157816 */ /* 0x000fc40000000015 */
[----:B------:R-:W-:Y:S02]  /*15220*/  SHF.R.U32.HI R12, RZ, 0x10, R28 ;  /* 0x00000010ff0c7819 */ /* 0x000fe4000001161c */
[----:B------:R-:W-:Y:S02]  /*15230*/  LOP3.LUT R24, R24, 0xff, RZ, 0xc0, !PT ;  /* 0x000000ff18187812 */ /* 0x000fe400078ec0ff */
[----:B------:R-:W-:Y:S02]  /*15240*/  SHF.R.U32.HI R20, RZ, 0x10, R30 ;  /* 0x00000010ff147819 */ /* 0x000fe4000001161e */
[----:B------:R-:W-:Y:S02]  /*15250*/  LOP3.LUT R14, R14, 0xff, RZ, 0xc0, !PT ;  /* 0x000000ff0e0e7812 */ /* 0x000fe400078ec0ff */
[----:B------:R-:W-:Y:S02]  /*15260*/  LOP3.LUT R12, R12, 0xff, RZ, 0xc0, !PT ;  /* 0x000000ff0c0c7812 */ /* 0x000fe400078ec0ff */
[----:B------:R-:W-:-:S02]  /*15270*/  LOP3.LUT R20, R20, 0xff, RZ, 0xc0, !PT ;  /* 0x000000ff14147812 */ /* 0x000fc400078ec0ff */
[----:B------:R-:W-:Y:S02]  /*15280*/  PRMT R27, R12, 0x7054, R27 ;  /* 0x000070540c1b7816 */ /* 0x000fe4000000001b */
[----:B------:R-:W-:Y:S02]  /*15290*/  LOP3.LUT R36, R13, 0xff000000, R40, 0xf8, !PT ;  /* 0xff0000000d247812 */ /* 0x000fe400078ef828 */
[----:B------:R-:W-:Y:S02]  /*152a0*/  LOP3.LUT R40, R15, 0xff000000, R41, 0xf8, !PT ;  /* 0xff0000000f287812 */ /* 0x000fe400078ef829 */
[----:B------:R-:W-:Y:S02]  /*152b0*/  LOP3.LUT R38, R27, 0xff000000, R28, 0xf8, !PT ;  /* 0xff0000001b267812 */ /* 0x000fe400078ef81c */
[-C--:B------:R-:W-:Y:S02]  /*152c0*/  F2FP.F16.E4M3.UNPACK_B R28, R40.reuse ;  /* 0x00000028ff1c723e */ /* 0x080fe400020006ff */
[----:B------:R-:W-:-:S02]  /*152d0*/  F2FP.F16.E4M3.UNPACK_B R40, R40.H1 ;  /* 0x00000028ff28723e */ /* 0x000fc400030006ff */
[----:B--2---:R-:W-:Y:S02]  /*152e0*/  LEA.HI R0, R3, R8, RZ, 0x1c ;  /* 0x0000000803007211 */ /* 0x004fe400078fe0ff */
[----:B------:R-:W-:Y:S02]  /*152f0*/  SHF.R.U32.HI R8, RZ, 0x8, R43 ;  /* 0x00000008ff087819 */ /* 0x000fe4000001162b */
[----:B------:R-:W-:Y:S02]  /*15300*/  SHF.R.S32.HI R5, RZ, 0x1f, R0 ;  /* 0x0000001fff057819 */ /* 0x000fe40000011400 */
[----:B------:R-:W-:Y:S02]  /*15310*/  LOP3.LUT R8, R8, 0xff, RZ, 0xc0, !PT ;  /* 0x000000ff08087812 */ /* 0x000fe400078ec0ff */
[----:B------:R-:W-:Y:S01]  /*15320*/  LEA.HI R4, R5, R0, RZ, 0x2 ;  /* 0x0000000005047211 */ /* 0x000fe200078f10ff */
[----:B------:R-:W-:Y:S01]  /*15330*/  IMAD.SHL.U32 R5, R0, 0x10, RZ ;  /* 0x0000001000057824 */ /* 0x000fe200078e00ff */
[----:B------:R-:W-:-:S02]  /*15340*/  PRMT R25, R8, 0x7604, R9 ;  /* 0x0000760408197816 */ /* 0x000fc40000000009 */
[----:B------:R-:W-:Y:S02]  /*15350*/  SHF.L.U32 R4, R4, 0xb, RZ ;  /* 0x0000000b04047819 */ /* 0x000fe400000006ff */
[----:B------:R-:W-:Y:S02]  /*15360*/  LOP3.LUT R0, R224, 0x30, R5, 0xf8, !PT ;  /* 0x00000030e0007812 */ /* 0x000fe400078ef805 */
[----:B------:R-:W-:Y:S02]  /*15370*/  LOP3.LUT R5, R4, 0xffffe000, RZ, 0xc0, !PT ;  /* 0xffffe00004057812 */ /* 0x000fe400078ec0ff */
[----:B------:R-:W-:Y:S02]  /*15380*/  LOP3.LUT R0, R0, R225, RZ, 0x3c, !PT ;  /* 0x000000e100007212 */ /* 0x000fe400078e3cff */
[----:B------:R-:W-:Y:S02]  /*15390*/  SHF.R.U32.HI R8, RZ, 0x8, R30 ;  /* 0x00000008ff087819 */ /* 0x000fe4000001161e */
[----:B------:R-:W-:-:S02]  /*153a0*/  IADD3 R9, R0, R226, R5 ;  /* 0x000000e200097210 */ /* 0x000fc40007ffe005 */
[----:B------:R-:W-:Y:S01]  /*153b0*/  SHF.R.U32.HI R0, RZ, 0x8, R29 ;  /* 0x00000008ff007819 */ /* 0x000fe2000001161d */
[----:B---3--:R-:W1:Y:S01]  /*153c0*/  LDS.128 R4, [R60+0x1e200] ;  /* 0x01e200003c047984 */ /* 0x008e620000000c00 */
[----:B------:R-:W-:Y:S02]  /*153d0*/  LOP3.LUT R8, R8, 0xff, RZ, 0xc0, !PT ;  /* 0x000000ff08087812 */ /* 0x000fe400078ec0ff */
[----:B------:R-:W-:Y:S02]  /*153e0*/  LOP3.LUT R0, R0, 0xff, RZ, 0xc0, !PT ;  /* 0x000000ff00007812 */ /* 0x000fe400078ec0ff */
[----:B------:R-:W-:Y:S02]  /*153f0*/  PRMT R49, R8, 0x7604, R39 ;  /* 0x0000760408317816 */ /* 0x000fe40000000027 */
[----:B------:R-:W-:Y:S01]  /*15400*/  PRMT R37, R0, 0x7604, R11 ;  /* 0x0000760400257816 */ /* 0x000fe2000000000b */
[----:B------:R-:W-:Y:S01]  /*15410*/  IMAD.IADD R0, R18, 0x1, R9 ;  /* 0x0000000112007824 */ /* 0x000fe200078e0209 */
[----:B------:R-:W-:-:S02]  /*15420*/  PRMT R25, R24, 0x7054, R25 ;  /* 0x0000705418197816 */ /* 0x000fc40000000019 */
[----:B------:R-:W-:Y:S02]  /*15430*/  SHF.R.U32.HI R24, RZ, 0x10, R31 ;  /* 0x00000010ff187819 */ /* 0x000fe4000001161f */
[----:B------:R-:W2:Y:S01]  /*15440*/  LDS.128 R8, [R0+0x1e200] ;  /* 0x01e2000000087984 */ /* 0x000ea20000000c00 */
[----:B------:R-:W-:Y:S02]  /*15450*/  PRMT R39, R14, 0x7054, R37 ;  /* 0x000070540e277816 */ /* 0x000fe40000000025 */
[----:B------:R-:W-:Y:S02]  /*15460*/  PRMT R49, R20, 0x7054, R49 ;  /* 0x0000705414317816 */ /* 0x000fe40000000031 */
[----:B------:R-:W-:Y:S02]  /*15470*/  LOP3.LUT R24, R24, 0xff, RZ, 0xc0, !PT ;  /* 0x000000ff18187812 */ /* 0x000fe400078ec0ff */
[----:B------:R-:W-:Y:S01]  /*15480*/  LOP3.LUT R39, R39, 0xff000000, R29, 0xf8, !PT ;  /* 0xff00000027277812 */ /* 0x000fe200078ef81d */
[--C-:B------:R-:W-:Y:S01]  /*15490*/  HADD2.F32 R29, -RZ, R28.reuse.H0_H0 ;  /* 0x2000001cff1d7230 */ /* 0x100fe20000004100 */
[----:B------:R-:W-:Y:S01]  /*154a0*/  LOP3.LUT R37, R21, 0xff000000, R42, 0xf8, !PT ;  /* 0xff00000015257812 */ /* 0x000fe200078ef82a */
[----:B------:R-:W-:Y:S01]  /*154b0*/  HADD2.F32 R28, -RZ, R28.H1_H1 ;  /* 0x3000001cff1c7230 */ /* 0x000fe20000004100 */
[----:B------:R-:W-:-:S02]  /*154c0*/  LOP3.LUT R49, R49, 0xff000000, R30, 0xf8, !PT ;  /* 0xff00000031317812 */ /* 0x000fc400078ef81e */
[----:B------:R-:W-:Y:S02]  /*154d0*/  PRMT R51, R24, 0x7054, R51 ;  /* 0x0000705418337816 */ /* 0x000fe40000000033 */
[-C--:B------:R-:W-:Y:S02]  /*154e0*/  F2FP.F16.E4M3.UNPACK_B R30, R39.reuse ;  /* 0x00000027ff1e723e */ /* 0x080fe400020006ff */
[----:B------:R-:W-:Y:S02]  /*154f0*/  LOP3.LUT R42, R25, 0xff000000, R43, 0xf8, !PT ;  /* 0xff000000192a7812 */ /* 0x000fe400078ef82b */
[----:B------:R-:W-:Y:S01]  /*15500*/  LOP3.LUT R51, R51, 0xff000000, R31, 0xf8, !PT ;  /* 0xff00000033337812 */ /* 0x000fe200078ef81f */
[--C-:B------:R-:W-:Y:S01]  /*15510*/  HADD2.F32 R31, -RZ, R30.reuse.H0_H0 ;  /* 0x2000001eff1f7230 */ /* 0x100fe20000004100 */
[----:B------:R-:W-:Y:S01]  /*15520*/  F2FP.F16.E4M3.UNPACK_B R39, R39.H1 ;  /* 0x00000027ff27723e */ /* 0x000fe200030006ff */
[----:B------:R-:W-:Y:S01]  /*15530*/  HADD2.F32 R30, -RZ, R30.H1_H1 ;  /* 0x3000001eff1e7230 */ /* 0x000fe20000004100 */
[----:B-1----:R-:W-:-:S02]  /*15540*/  F2FP.F16.E4M3.UNPACK_B R12, R5 ;  /* 0x00000005ff0c723e */ /* 0x002fc400020006ff */
[-C--:B------:R-:W-:Y:S02]  /*15550*/  F2FP.F16.E4M3.UNPACK_B R15, R7.reuse ;  /* 0x00000007ff0f723e */ /* 0x080fe400020006ff */
[----:B------:R-:W-:Y:S02]  /*15560*/  F2FP.F16.E4M3.UNPACK_B R20, R7.H1 ;  /* 0x00000007ff14723e */ /* 0x000fe400030006ff */
[-C--:B------:R-:W-:Y:S02]  /*15570*/  F2FP.F16.E4M3.UNPACK_B R7, R6.reuse ;  /* 0x00000006ff07723e */ /* 0x080fe400020006ff */
[----:B------:R-:W-:Y:S01]  /*15580*/  F2FP.F16.E4M3.UNPACK_B R14, R6.H1 ;  /* 0x00000006ff0e723e */ /* 0x000fe200030006ff */
[--C-:B------:R-:W-:Y:S01]  /*15590*/  HADD2.F32 R6, -RZ, R12.reuse.H0_H0 ;  /* 0x2000000cff067230 */ /* 0x100fe20000004100 */
[----:B------:R-:W-:Y:S01]  /*155a0*/  F2FP.F16.E4M3.UNPACK_B R13, R5.H1 ;  /* 0x00000005ff0d723e */ /* 0x000fe200030006ff */
[----:B------:R-:W-:Y:S01]  /*155b0*/  HADD2.F32 R12, -RZ, R12.H1_H1 ;  /* 0x3000000cff0c7230 */ /* 0x000fe20000004100 */
[----:B------:R-:W-:-:S02]  /*155c0*/  F2FP.F16.E4M3.UNPACK_B R5, R4 ;  /* 0x00000004ff05723e */ /* 0x000fc400020006ff */
[-C--:B--2---:R-:W-:Y:S02]  /*155d0*/  F2FP.F16.E4M3.UNPACK_B R21, R9.reuse ;  /* 0x00000009ff15723e */ /* 0x084fe400020006ff */
[----:B------:R-:W-:Y:S02]  /*155e0*/  F2FP.F16.E4M3.UNPACK_B R24, R9.H1 ;  /* 0x00000009ff18723e */ /* 0x000fe400030006ff */
[-C--:B------:R-:W-:Y:S01]  /*155f0*/  F2FP.F16.E4M3.UNPACK_B R26, R11.reuse ;  /* 0x0000000bff1a723e */ /* 0x080fe200020006ff */
[--C-:B------:R-:W-:Y:S01]  /*15600*/  HADD2.F32 R25, -RZ, R21.reuse.H0_H0 ;  /* 0x20000015ff197230 */ /* 0x100fe20000004100 */
[----:B------:R-:W-:Y:S01]  /*15610*/  F2FP.F16.E4M3.UNPACK_B R27, R11.H1 ;  /* 0x0000000bff1b723e */ /* 0x000fe200030006ff */
[----:B------:R-:W-:Y:S01]  /*15620*/  HADD2.F32 R21, -RZ, R21.H1_H1 ;  /* 0x30000015ff157230 */ /* 0x000fe20000004100 */
[-C--:B------:R-:W-:Y:S02]  /*15630*/  F2FP.F16.E4M3.UNPACK_B R11, R10.reuse ;  /* 0x0000000aff0b723e */ /* 0x080fe400020006ff */
[C---:B------:R-:W-:Y:S01]  /*15640*/  FMUL.FTZ R48, R25.reuse, R29 ;  /* 0x0000001d19307220 */ /* 0x040fe20000410000 */
[----:B------:R-:W-:Y:S01]  /*15650*/  FMUL.FTZ R41, R25, R31 ;  /* 0x0000001f19297220 */ /* 0x000fe20000410000 */
[----:B------:R-:W-:Y:S01]  /*15660*/  F2FP.F16.E4M3.UNPACK_B R25, R10.H1 ;  /* 0x0000000aff19723e */ /* 0x000fe200030006ff */
[----:B------:R-:W-:-:S02]  /*15670*/  HADD2.F32 R10, -RZ, R24.H0_H0 ;  /* 0x20000018ff0a7230 */ /* 0x000fc40000004100 */
[C---:B------:R-:W-:Y:S01]  /*15680*/  FFMA.FTZ R48, R6.reuse, R31, R48 ;  /* 0x0000001f06307223 */ /* 0x040fe20000010030 */
[----:B------:R-:W-:Y:S01]  /*15690*/  FFMA.FTZ R41, R6, R29, -R41 ;  /* 0x0000001d06297223 */ /* 0x000fe20000010829 */
[----:B------:R-:W-:Y:S02]  /*156a0*/  HADD2.F32 R31, -RZ, R39.H0_H0 ;  /* 0x20000027ff1f7230 */ /* 0x000fe40000004100 */
[C---:B------:R-:W-:Y:S01]  /*156b0*/  FMUL.FTZ R43, R21.reuse, R30 ;  /* 0x0000001e152b7220 */ /* 0x040fe20000410000 */
[----:B------:R-:W-:Y:S02]  /*156c0*/  HADD2.F32 R29, -RZ, R40.H0_H0 ;  /* 0x20000028ff1d7230 */ /* 0x000fe40000004100 */
[-C--:B------:R-:W-:Y:S01]  /*156d0*/  FMUL.FTZ R21, R21, R28.reuse ;  /* 0x0000001c15157220 */ /* 0x080fe20000410000 */
[----:B------:R-:W-:Y:S02]  /*156e0*/  HADD2.F32 R6, -RZ, R13.H0_H0 ;  /* 0x2000000dff067230 */ /* 0x000fe40000004100 */
[----:B------:R-:W-:Y:S01]  /*156f0*/  FMUL.FTZ R53, R10, R31 ;  /* 0x0000001f0a357220 */ /* 0x000fe20000410000 */
[----:B------:R-:W-:Y:S01]  /*15700*/  FFMA.FTZ R52, R12, R28, -R43 ;  /* 0x0000001c0c347223 */ /* 0x000fe2000001082b */
[----:B------:R-:W-:Y:S01]  /*15710*/  FMUL.FTZ R10, R10, R29 ;  /* 0x0000001d0a0a7220 */ /* 0x000fe20000410000 */
[----:B------:R-:W-:Y:S01]  /*15720*/  FFMA.FTZ R43, R12, R30, R21 ;  /* 0x0000001e0c2b7223 */ /* 0x000fe20000010015 */
[----:B------:R-:W-:Y:S01]  /*15730*/  F2FP.F16.E4M3.UNPACK_B R28, R51 ;  /* 0x00000033ff1c723e */ /* 0x000fe200020006ff */
[C---:B------:R-:W-:Y:S01]  /*15740*/  FFMA.FTZ R53, R6.reuse, R29, -R53 ;  /* 0x0000001d06357223 */ /* 0x040fe20000010835 */
[-C--:B------:R-:W-:Y:S01]  /*15750*/  F2FP.F16.E4M3.UNPACK_B R12, R42.reuse ;  /* 0x0000002aff0c723e */ /* 0x080fe200020006ff */
[----:B------:R-:W-:Y:S01]  /*15760*/  FFMA.FTZ R30, R6, R31, R10 ;  /* 0x0000001f061e7223 */ /* 0x000fe2000001000a */
[----:B------:R-:W-:Y:S01]  /*15770*/  HADD2.F32 R39, -RZ, R39.H1_H1 ;  /* 0x30000027ff277230 */ /* 0x000fe20000004100 */
[----:B------:R-:W-:Y:S01]  /*15780*/  F2FP.F16.E4M3.UNPACK_B R51, R51.H1 ;  /* 0x00000033ff33723e */ /* 0x000fe200030006ff */
[----:B------:R-:W-:Y:S01]  /*15790*/  HADD2.F32 R24, -RZ, R24.H1_H1 ;  /* 0x30000018ff187230 */ /* 0x000fe20000004100 */
[----:B------:R-:W-:Y:S01]  /*157a0*/  F2FP.F16.E4M3.UNPACK_B R42, R42.H1 ;  /* 0x0000002aff2a723e */ /* 0x000fe200030006ff */
[----:B------:R-:W-:Y:S01]  /*157b0*/  HADD2.F32 R29, -RZ, R28.H0_H0 ;  /* 0x2000001cff1d7230 */ /* 0x000fe20000004100 */
[----:B------:R-:W-:Y:S01]  /*157c0*/  F2FP.F16.E4M3.UNPACK_B R9, R8 ;  /* 0x00000008ff09723e */ /* 0x000fe200020006ff */
[----:B------:R-:W-:-:S02]  /*157d0*/  HADD2.F32 R10, -RZ, R26.H0_H0 ;  /* 0x2000001aff0a7230 */ /* 0x000fc40000004100 */
[----:B------:R-:W-:Y:S01]  /*157e0*/  FMUL.FTZ R54, R24, R39 ;  /* 0x0000002718367220 */ /* 0x000fe20000410000 */
[----:B------:R-:W-:Y:S01]  /*157f0*/  HADD2.F32 R21, -RZ, R12.H0_H0 ;  /* 0x2000000cff157230 */ /* 0x000fe20000004100 */
[----:B------:R-:W-:Y:S01]  /*15800*/  F2FP.F16.E4M3.UNPACK_B R8, R8.H1 ;  /* 0x00000008ff08723e */ /* 0x000fe200030006ff */
[----:B------:R-:W-:Y:S02]  /*15810*/  HADD2.F32 R40, -RZ, R40.H1_H1 ;  /* 0x30000028ff287230 */ /* 0x000fe40000004100 */
[C---:B------:R-:W-:Y:S01]  /*15820*/  FMUL.FTZ R31, R10.reuse, R29 ;  /* 0x0000001d0a1f7220 */ /* 0x040fe20000410000 */
[----:B------:R-:W-:Y:S02]  /*15830*/  HADD2.F32 R13, -RZ, R13.H1_H1 ;  /* 0x3000000dff0d7230 */ /* 0x000fe40000004100 */
[----:B------:R-:W-:Y:S01]  /*15840*/  FMUL.FTZ R10, R10, R21 ;  /* 0x000000150a0a7220 */ /* 0x000fe20000410000 */
[----:B------:R-:W-:Y:S02]  /*15850*/  HADD2.F32 R6, -RZ, R15.H0_H0 ;  /* 0x2000000fff067230 */ /* 0x000fe40000004100 */
[----:B------:R-:W-:Y:S01]  /*15860*/  FMUL.FTZ R24, R24, R40 ;  /* 0x0000002818187220 */ /* 0x000fe20000410000 */
[----:B------:R-:W-:-:S02]  /*15870*/  HADD2.F32 R12, -RZ, R12.H1_H1 ;  /* 0x3000000cff0c7230 */ /* 0x000fc40000004100 */
[C---:B------:R-:W-:Y:S01]  /*15880*/  FFMA.FTZ R54, R13.reuse, R40, -R54 ;  /* 0x000000280d367223 */ /* 0x040fe20000010836 */
[----:B------:R-:W-:Y:S02]  /*15890*/  HADD2.F32 R28, -RZ, R28.H1_H1 ;  /* 0x3000001cff1c7230 */ /* 0x000fe40000004100 */
[C---:B------:R-:W-:Y:S01]  /*158a0*/  FFMA.FTZ R40, R6.reuse, R21, -R31 ;  /* 0x0000001506287223 */ /* 0x040fe2000001081f */
[----:B------:R-:W-:Y:S02]  /*158b0*/  HADD2.F32 R26, -RZ, R26.H1_H1 ;  /* 0x3000001aff1a7230 */ /* 0x000fe40000004100 */
[----:B------:R-:W-:Y:S01]  /*158c0*/  FFMA.FTZ R55, R6, R29, R10 ;  /* 0x0000001d06377223 */ /* 0x000fe2000001000a */
[----:B------:R-:W-:Y:S01]  /*158d0*/  FFMA.FTZ R39, R13, R39, R24 ;  /* 0x000000270d277223 */ /* 0x000fe20000010018 */
[----:B------:R-:W-:Y:S01]  /*158e0*/  HADD2.F32 R15, -RZ, R15.H1_H1 ;  /* 0x3000000fff0f7230 */ /* 0x000fe20000004100 */
[----:B------:R-:W-:Y:S01]  /*158f0*/  F2FP.F16.E4M3.UNPACK_B R4, R4.H1 ;  /* 0x00000004ff04723e */ /* 0x000fe200030006ff */
[----:B------:R-:W-:-:S02]  /*15900*/  HADD2.F32 R21, -RZ, R51.H0_H0 ;  /* 0x20000033ff157230 */ /* 0x000fc40000004100 */
[C---:B------:R-:W-:Y:S01]  /*15910*/  FMUL.FTZ R24, R26.reuse, R28 ;  /* 0x0000001c1a187220 */ /* 0x040fe20000410000 */
[----:B------:R-:W-:Y:S02]  /*15920*/  HADD2.F32 R10, -RZ, R27.H0_H0 ;  /* 0x2000001bff0a7230 */ /* 0x000fe40000004100 */
[-C--:B------:R-:W-:Y:S01]  /*15930*/  FMUL.FTZ R29, R26, R12.reuse ;  /* 0x0000000c1a1d7220 */ /* 0x080fe20000410000 */
[----:B------:R-:W-:Y:S02]  /*15940*/  HADD2.F32 R13, -RZ, R42.H0_H0 ;  /* 0x2000002aff0d7230 */ /* 0x000fe40000004100 */
[C---:B0-----:R-:W-:Y:S01]  /*15950*/  FFMA.FTZ R57, R15.reuse, R12, -R24 ;  /* 0x0000000c0f397223 */ /* 0x041fe20000010818 */
[----:B------:R-:W-:Y:S02]  /*15960*/  HADD2.F32 R6, -RZ, R20.H0_H0 ;  /* 0x20000014ff067230 */ /* 0x000fe40000004100 */
[C---:B------:R-:W-:Y:S01]  /*15970*/  FMUL.FTZ R31, R10.reuse, R21 ;  /* 0x000000150a1f7220 */ /* 0x040fe20000410000 */
[----:B------:R-:W-:Y:S01]  /*15980*/  FFMA.FTZ R56, R15, R28, R29 ;  /* 0x0000001c0f387223 */ /* 0x000fe2000001001d */
[----:B------:R-:W-:Y:S01]  /*15990*/  FMUL.FTZ R10, R10, R13 ;  /* 0x0000000d0a0a7220 */ /* 0x000fe20000410000 */
[----:B------:R-:W-:Y:S01]  /*159a0*/  F2FP.F16.E4M3.UNPACK_B R15, R38.H1 ;  /* 0x00000026ff0f723e */ /* 0x000fe200030006ff */
[----:B------:R-:W-:Y:S01]  /*159b0*/  HADD2.F32 R42, -RZ, R42.H1_H1 ;  /* 0x3000002aff2a7230 */ /* 0x000fe20000004100 */
[----:B------:R-:W-:Y:S01]  /*159c0*/  F2FP.F16.E4M3.UNPACK_B R12, R36.H1 ;  /* 0x00000024ff0c723e */ /* 0x000fe200030006ff */
[----:B------:R-:W-:Y:S01]  /*159d0*/  FFMA.FTZ R59, R6, R21, R10 ;  /* 0x00000015063b7223 */ /* 0x000fe2000001000a */
[----:B------:R-:W-:-:S02]  /*159e0*/  HADD2.F32 R51, -RZ, R51.H1_H1 ;  /* 0x30000033ff337230 */ /* 0x000fc40000004100 */
[----:B------:R-:W-:Y:S01]  /*159f0*/  FFMA.FTZ R58, R6, R13, -R31 ;  /* 0x0000000d063a7223 */ /* 0x000fe2000001081f */
[----:B------:R-:W-:Y:S01]  /*15a00*/  HADD2.F32 R27, -RZ, R27.H1_H1 ;  /* 0x3000001bff1b7230 */ /* 0x000fe20000004100 */
[----:B------:R-:W-:Y:S01]  /*15a10*/  F2FP.F16.E4M3.UNPACK_B R38, R38 ;  /* 0x00000026ff26723e */ /* 0x000fe200020006ff */
[----:B------:R-:W-:Y:S01]  /*15a20*/  HADD2.F32 R21, -RZ, R15.H0_H0 ;  /* 0x2000000fff157230 */ /* 0x000fe20000004100 */
[----:B------:R-:W-:Y:S01]  /*15a30*/  F2FP.F16.E4M3.UNPACK_B R36, R36 ;  /* 0x00000024ff24723e */ /* 0x000fe200020006ff */
[----:B------:R-:W-:Y:S02]  /*15a40*/  HADD2.F32 R10, -RZ, R8.H0_H0 ;  /* 0x20000008ff0a7230 */ /* 0x000fe40000004100 */
[C---:B------:R-:W-:Y:S01]  /*15a50*/  FMUL.FTZ R29, R27.reuse, R51 ;  /* 0x000000331b1d7220 */ /* 0x040fe20000410000 */
[----:B------:R-:W-:Y:S02]  /*15a60*/  HADD2.F32 R13, -RZ, R12.H0_H0 ;  /* 0x2000000cff0d7230 */ /* 0x000fe40000004100 */
[----:B------:R-:W-:Y:S01]  /*15a70*/  FMUL.FTZ R24, R27, R42 ;  /* 0x0000002a1b187220 */ /* 0x000fe20000410000 */
[----:B------:R-:W-:-:S02]  /*15a80*/  HADD2.F32 R20, -RZ, R20.H1_H1 ;  /* 0x30000014ff147230 */ /* 0x000fc40000004100 */
[C---:B------:R-:W-:Y:S01]  /*15a90*/  FMUL.FTZ R27, R10.reuse, R21 ;  /* 0x000000150a1b7220 */ /* 0x040fe20000410000 */
[----:B------:R-:W-:Y:S02]  /*15aa0*/  HADD2.F32 R6, -RZ, R4.H0_H0 ;  /* 0x20000004ff067230 */ /* 0x000fe40000004100 */
[----:B------:R-:W-:Y:S01]  /*15ab0*/  FMUL.FTZ R10, R10, R13 ;  /* 0x0000000d0a0a7220 */ /* 0x000fe20000410000 */
[----:B------:R-:W-:Y:S02]  /*15ac0*/  HADD2.F32 R8, -RZ, R8.H1_H1 ;  /* 0x30000008ff087230 */ /* 0x000fe40000004100 */
[C---:B------:R-:W-:Y:S01]  /*15ad0*/  FFMA.FTZ R61, R20.reuse, R42, -R29 ;  /* 0x0000002a143d7223 */ /* 0x040fe2000001081d */
[----:B------:R-:W-:Y:S01]  /*15ae0*/  FFMA.FTZ R42, R20, R51, R24 ;  /* 0x00000033142a7223 */ /* 0x000fe20000010018 */
[C---:B------:R-:W-:Y:S01]  /*15af0*/  FFMA.FTZ R24, R6.reuse, R21, R10 ;  /* 0x0000001506187223 */ /* 0x040fe2000001000a */
[----:B------:R-:W-:Y:S02]  /*15b00*/  HADD2.F32 R21, -RZ, R15.H1_H1 ;  /* 0x3000000fff157230 */ /* 0x000fe40000004100 */
[----:B------:R-:W-:Y:S01]  /*15b10*/  FFMA.FTZ R20, R6, R13, -R27 ;  /* 0x0000000d06147223 */ /* 0x000fe2000001081b */
[----:B------:R-:W-:Y:S01]  /*15b20*/  HADD2.F32 R13, -RZ, R12.H1_H1 ;  /* 0x3000000cff0d7230 */ /* 0x000fe20000004100 */
[----:B------:R-:W-:Y:S01]  /*15b30*/  F2FP.F16.E4M3.UNPACK_B R10, R49.H1 ;  /* 0x00000031ff0a723e */ /* 0x000fe200030006ff */
[----:B------:R-:W-:-:S02]  /*15b40*/  HADD2.F32 R4, -RZ, R4.H1_H1 ;  /* 0x30000004ff047230 */ /* 0x000fc40000004100 */
[C---:B------:R-:W-:Y:S01]  /*15b50*/  FMUL.FTZ R27, R8.reuse, R21 ;  /* 0x00000015081b7220 */ /* 0x040fe20000410000 */
[----:B------:R-:W-:Y:S02]  /*15b60*/  HADD2.F32 R15, -RZ, R38.H0_H0 ;  /* 0x20000026ff0f7230 */ /* 0x000fe40000004100 */
[-C--:B------:R-:W-:Y:S01]  /*15b70*/  FMUL.FTZ R8, R8, R13.reuse ;  /* 0x0000000d08087220 */ /* 0x080fe20000410000 */
[----:B------:R-:W-:Y:S02]  /*15b80*/  HADD2.F32 R6, -RZ, R9.H0_H0 ;  /* 0x20000009ff067230 */ /* 0x000fe40000004100 */
[C---:B------:R-:W-:Y:S01]  /*15b90*/  FFMA.FTZ R29, R4.reuse, R13, -R27 ;  /* 0x0000000d041d7223 */ /* 0x040fe2000001081b */
[----:B------:R-:W-:Y:S02]  /*15ba0*/  HADD2.F32 R13, -RZ, R36.H0_H0 ;  /* 0x20000024ff0d7230 */ /* 0x000fe40000004100 */
[----:B------:R-:W-:Y:S01]  /*15bb0*/  FFMA.FTZ R31, R4, R21, R8 ;  /* 0x00000015041f7223 */ /* 0x000fe20000010008 */
[----:B------:R-:W-:-:S02]  /*15bc0*/  HADD2.F32 R38, -RZ, R38.H1_H1 ;  /* 0x30000026ff267230 */ /* 0x000fc40000004100 */
[C---:B------:R-:W-:Y:S01]  /*15bd0*/  FMUL.FTZ R21, R6.reuse, R15 ;  /* 0x0000000f06157220 */ /* 0x040fe20000410000 */
[----:B------:R-:W-:Y:S02]  /*15be0*/  HADD2.F32 R9, -RZ, R9.H1_H1 ;  /* 0x30000009ff097230 */ /* 0x000fe40000004100 */
[----:B------:R-:W-:Y:S01]  /*15bf0*/  FMUL.FTZ R27, R6, R13 ;  /* 0x0000000d061b7220 */ /* 0x000fe20000410000 */
[--C-:B------:R-:W-:Y:S01]  /*15c00*/  HADD2.F32 R4, -RZ, R5.reuse.H0_H0 ;  /* 0x20000005ff047230 */ /* 0x100fe20000004100 */
[----:B------:R-:W-:Y:S01]  /*15c10*/  F2FP.F16.E4M3.UNPACK_B R49, R49 ;  /* 0x00000031ff31723e */ /* 0x000fe200020006ff */
[----:B------:R-:W-:Y:S02]  /*15c20*/  HADD2.F32 R36, -RZ, R36.H1_H1 ;  /* 0x30000024ff247230 */ /* 0x000fe40000004100 */
[C---:B------:R-:W-:Y:S01]  /*15c30*/  FMUL.FTZ R6, R9.reuse, R38 ;  /* 0x0000002609067220 */ /* 0x040fe20000410000 */
[----:B------:R-:W-:Y:S02]  /*15c40*/  HADD2.F32 R5, -RZ, R5.H1_H1 ;  /* 0x30000005ff057230 */ /* 0x000fe40000004100 */
[C---:B------:R-:W-:Y:S01]  /*15c50*/  FFMA.FTZ R21, R4.reuse, R13, -R21 ;  /* 0x0000000d04157223 */ /* 0x040fe20000010815 */
[----:B------:R-:W-:Y:S01]  /*15c60*/  FFMA.FTZ R27, R4, R15, R27 ;  /* 0x0000000f041b7223 */ /* 0x000fe2000001001b */
[-C--:B------:R-:W-:Y:S01]  /*15c70*/  F2FP.F16.E4M3.UNPACK_B R4, R37.reuse.H1 ;  /* 0x00000025ff04723e */ /* 0x080fe200030006ff */
[-C--:B------:R-:W-:Y:S01]  /*15c80*/  FMUL.FTZ R13, R9, R36.reuse ;  /* 0x00000024090d7220 */ /* 0x080fe20000410000 */
[----:B------:R-:W-:Y:S01]  /*15c90*/  FFMA.FTZ R36, R5, R36, -R6 ;  /* 0x0000002405247223 */ /* 0x000fe20000010806 */
[----:B------:R-:W-:Y:S01]  /*15ca0*/  HADD2.F32 R9, -RZ, R10.H0_H0 ;  /* 0x2000000aff097230 */ /* 0x000fe20000004100 */
[----:B------:R-:W-:Y:S01]  /*15cb0*/  F2FP.F16.E4M3.UNPACK_B R37, R37 ;  /* 0x00000025ff25723e */ /* 0x000fe200020006ff */
[----:B------:R-:W-:-:S02]  /*15cc0*/  HADD2.F32 R6, -RZ, R25.H0_H0 ;  /* 0x20000019ff067230 */ /* 0x000fc40000004100 */
[----:B------:R-:W-:Y:S01]  /*15cd0*/  FFMA.FTZ R38, R5, R38, R13 ;  /* 0x0000002605267223 */ /* 0x000fe2000001000d */
[--C-:B------:R-:W-:Y:S02]  /*15ce0*/  HADD2.F32 R5, -RZ, R4.reuse.H0_H0 ;  /* 0x20000004ff057230 */ /* 0x100fe40000004100 */
[----:B------:R-:W-:Y:S02]  /*15cf0*/  HADD2.F32 R8, -RZ, R4.H1_H1 ;  /* 0x30000004ff087230 */ /* 0x000fe40000004100 */
[C---:B------:R-:W-:Y:S01]  /*15d00*/  FMUL.FTZ R13, R6.reuse, R9 ;  /* 0x00000009060d7220 */ /* 0x040fe20000410000 */
[----:B------:R-:W-:Y:S02]  /*15d10*/  HADD2.F32 R4, -RZ, R14.H0_H0 ;  /* 0x2000000eff047230 */ /* 0x000fe40000004100 */
[----:B------:R-:W-:Y:S01]  /*15d20*/  FMUL.FTZ R15, R6, R5 ;  /* 0x00000005060f7220 */ /* 0x000fe20000410000 */
[----:B------:R-:W-:Y:S02]  /*15d30*/  HADD2.F32 R10, -RZ, R10.H1_H1 ;  /* 0x3000000aff0a7230 */ /* 0x000fe40000004100 */
[----:B------:R-:W-:-:S02]  /*15d40*/  HADD2.F32 R25, -RZ, R25.H1_H1 ;  /* 0x30000019ff197230 */ /* 0x000fc40000004100 */
[C---:B------:R-:W-:Y:S01]  /*15d50*/  FFMA.FTZ R26, R4.reuse, R5, -R13 ;  /* 0x00000005041a7223 */ /* 0x040fe2000001080d */
[----:B------:R-:W-:Y:S02]  /*15d60*/  HADD2.F32 R14, -RZ, R14.H1_H1 ;  /* 0x3000000eff0e7230 */ /* 0x000fe40000004100 */
[----:B------:R-:W-:Y:S02]  /*15d70*/  HADD2.F32 R6, -RZ, R37.H0_H0 ;  /* 0x20000025ff067230 */ /* 0x000fe40000004100 */
[C---:B------:R-:W-:Y:S01]  /*15d80*/  FMUL.FTZ R5, R25.reuse, R10 ;  /* 0x0000000a19057220 */ /* 0x040fe20000410000 */
[-C--:B------:R-:W-:Y:S01]  /*15d90*/  FMUL.FTZ R13, R25, R8.reuse ;  /* 0x00000008190d7220 */ /* 0x080fe20000410000 */
[----:B------:R-:W-:Y:S01]  /*15da0*/  FFMA.FTZ R25, R4, R9, R15 ;  /* 0x0000000904197223 */ /* 0x000fe2000001000f */
[----:B------:R-:W-:Y:S02]  /*15db0*/  HADD2.F32 R9, -RZ, R49.H0_H0 ;  /* 0x20000031ff097230 */ /* 0x000fe40000004100 */
[C---:B------:R-:W-:Y:S01]  /*15dc0*/  FFMA.FTZ R51, R14.reuse, R8, -R5 ;  /* 0x000000080e337223 */ /* 0x040fe20000010805 */
[----:B------:R-:W-:Y:S01]  /*15dd0*/  FFMA.FTZ R28, R14, R10, R13 ;  /* 0x0000000a0e1c7223 */ /* 0x000fe2000001000d */
[----:B------:R-:W-:-:S02]  /*15de0*/  HADD2.F32 R5, -RZ, R11.H0_H0 ;  /* 0x2000000bff057230 */ /* 0x000fc40000004100 */
[----:B------:R-:W-:Y:S01]  /*15df0*/  HADD2.F32 R10, -RZ, R49.H1_H1 ;  /* 0x30000031ff0a7230 */ /* 0x000fe20000004100 */
[----:B------:R-:W-:Y:S01]  /*15e00*/  F2FP.SATFINITE.E4M3.F32.PACK_AB_MERGE_C R26, R51, R26, RZ ;  /* 0x0000001a331a723e */ /* 0x000fe200048070ff */
[----:B------:R-:W-:Y:S02]  /*15e10*/  HADD2.F32 R11, -RZ, R11.H1_H1 ;  /* 0x3000000bff0b7230 */ /* 0x000fe40000004100 */
[C---:B------:R-:W-:Y:S01]  /*15e20*/  FMUL.FTZ R13, R5.reuse, R9 ;  /* 0x00000009050d7220 */ /* 0x040fe20000410000 */
[----:B------:R-:W-:Y:S02]  /*15e30*/  HADD2.F32 R8, -RZ, R37.H1_H1 ;  /* 0x30000025ff087230 */ /* 0x000fe40000004100 */
[----:B------:R-:W-:Y:S01]  /*15e40*/  FMUL.FTZ R12, R5, R6 ;  /* 0x00000006050c7220 */ /* 0x000fe20000410000 */
[--C-:B------:R-:W-:Y:S02]  /*15e50*/  HADD2.F32 R4, -RZ, R7.reuse.H0_H0 ;  /* 0x20000007ff047230 */ /* 0x100fe40000004100 */
[----:B------:R-:W-:Y:S01]  /*15e60*/  FMUL.FTZ R14, R11, R10 ;  /* 0x0000000a0b0e7220 */ /* 0x000fe20000410000 */
[----:B------:R-:W-:-:S02]  /*15e70*/  HADD2.F32 R7, -RZ, R7.H1_H1 ;  /* 0x30000007ff077230 */ /* 0x000fc40000004100 */
[----:B------:R-:W-:Y:S01]  /*15e80*/  FMUL.FTZ R11, R11, R8 ;  /* 0x000000080b0b7220 */ /* 0x000fe20000410000 */
[----:B------:R-:W-:Y:S01]  /*15e90*/  F2FP.SATFINITE.E4M3.F32.PACK_AB_MERGE_C R5, R54, R53, RZ ;  /* 0x000000353605723e */ /* 0x000fe200048070ff */
        /* <DEDUP_REMOVED lines=10> */
[----:B------:R-:W-:Y:S02]  /*15f40*/  F2FP.SATFINITE.E4M3.F32.PACK_AB_MERGE_C R5, R52, R41, R5 ;  /* 0x000000293405723e */ /* 0x000fe40004807005 */
[----:B------:R-:W-:Y:S02]  /*15f50*/  F2FP.SATFINITE.E4M3.F32.PACK_AB_MERGE_C R7, R57, R40, R7 ;  /* 0x000000283907723e */ /* 0x000fe40004807007 */
[----:B------:R-:W-:-:S02]  /*15f60*/  F2FP.SATFINITE.E4M3.F32.PACK_AB_MERGE_C R4, R36, R21, R4 ;  /* 0x000000152404723e */ /* 0x000fc40004807004 */
[----:B------:R-:W-:Y:S02]  /*15f70*/  F2FP.SATFINITE.E4M3.F32.PACK_AB_MERGE_C R6, R13, R6, R26 ;  /* 0x000000060d06723e */ /* 0x000fe4000480701a */
[----:B------:R-:W-:Y:S02]  /*15f80*/  F2FP.SATFINITE.E4M3.F32.PACK_AB_MERGE_C R9, R43, R48, R9 ;  /* 0x000000302b09723e */ /* 0x000fe40004807009 */
[----:B------:R-:W-:Y:S01]  /*15f90*/  F2FP.SATFINITE.E4M3.F32.PACK_AB_MERGE_C R11, R56, R55, R11 ;  /* 0x00000037380b723e */ /* 0x000fe2000480700b */
[----:B------:R2:W-:Y:S01]  /*15fa0*/  STS.128 [R60+0x1e200], R4 ;  /* 0x01e200043c007388 */ /* 0x0005e20000000c00 */
[----:B------:R-:W-:Y:S02]  /*15fb0*/  F2FP.SATFINITE.E4M3.F32.PACK_AB_MERGE_C R8, R38, R27, R8 ;  /* 0x0000001b2608723e */ /* 0x000fe40004807008 */
[----:B------:R-:W-:-:S05]  /*15fc0*/  F2FP.SATFINITE.E4M3.F32.PACK_AB_MERGE_C R10, R15, R12, R10 ;  /* 0x0000000c0f0a723e */ /* 0x000fca000480700a */
[----:B------:R2:W-:Y:S02]  /*15fd0*/  STS.128 [R0+0x1e200], R8 ;  /* 0x01e2000800007388 */ /* 0x0005e40000000c00 */
.L_x_571:
[----:B------:R-:W-:Y:S05]  /*15fe0*/  BSYNC B1 ;  /* 0x0000000000017941 */ /* 0x000fea0003800000 */
.L_x_570:
[----:B------:R-:W-:Y:S05]  /*15ff0*/  @P2 BRA `(.L_x_549) ;  /* 0x0000000c00e02947 */ /* 0x000fea0003800000 */
[----:B-12---:R-:W2:Y:S04]  /*16000*/  LDL R0, [R1+0x38] ;  /* 0x0000380001007983 */ /* 0x006ea80000100800 */
[----:B------:R-:W3:Y:S01]  /*16010*/  LDL R49, [R1+0x28] ;  /* 0x0000280001317983 */ /* 0x000ee20000100800 */
[----:B-----5:R-:W-:Y:S02]  /*16020*/  SHF.R.U32.HI R4, RZ, 0x8, R44 ;  /* 0x00000008ff047819 */ /* 0x020fe4000001162c */
[----:B------:R-:W-:Y:S02]  /*16030*/  SHF.R.U32.HI R8, RZ, 0x8, R46 ;  /* 0x00000008ff087819 */ /* 0x000fe4000001162e */
[----:B------:R-:W-:Y:S02]  /*16040*/  LOP3.LUT R5, R4, 0xff, RZ, 0xc0, !PT ;  /* 0x000000ff04057812 */ /* 0x000fe400078ec0ff */
[----:B------:R-:W-:-:S02]  /*16050*/  LOP3.LUT R4, R46, 0xff, RZ, 0xc0, !PT ;  /* 0x000000ff2e047812 */ /* 0x000fc400078ec0ff */
[----:B------:R-:W-:Y:S02]  /*16060*/  LOP3.LUT R9, R8, 0xff, RZ, 0xc0, !PT ;  /* 0x000000ff08097812 */ /* 0x000fe400078ec0ff */
[----:B------:R-:W-:Y:S02]  /*16070*/  SHF.R.U32.HI R7, RZ, 0x8, R45 ;  /* 0x00000008ff077819 */ /* 0x000fe4000001162d */
[----:B------:R-:W-:Y:S02]  /*16080*/  PRMT R15, R9, 0x7604, R4 ;  /* 0x00007604090f7816 */ /* 0x000fe40000000004 */
[----:B------:R-:W-:Y:S02]  /*16090*/  LOP3.LUT R6, R45, 0xff, RZ, 0xc0, !PT ;  /* 0x000000ff2d067812 */ /* 0x000fe400078ec0ff */
[----:B------:R-:W-:Y:S02]  /*160a0*/  LOP3.LUT R7, R7, 0xff, RZ, 0xc0, !PT ;  /* 0x000000ff07077812 */ /* 0x000fe400078ec0ff */
[----:B------:R-:W-:-:S02]  /*160b0*/  SHF.R.U32.HI R8, RZ, 0x8, R32 ;  /* 0x00000008ff087819 */ /* 0x000fc40000011620 */
[----:B------:R-:W-:Y:S02]  /*160c0*/  PRMT R12, R7, 0x7604, R6 ;  /* 0x00007604070c7816 */ /* 0x000fe40000000006 */
[----:B------:R-:W-:Y:S02]  /*160d0*/  LOP3.LUT R7, R32, 0xff, RZ, 0xc0, !PT ;  /* 0x000000ff20077812 */ /* 0x000fe400078ec0ff */
[----:B------:R-:W-:Y:S02]  /*160e0*/  LOP3.LUT R8, R8, 0xff, RZ, 0xc0, !PT ;  /* 0x000000ff08087812 */ /* 0x000fe400078ec0ff */
[----:B------:R-:W-:Y:S02]  /*160f0*/  SHF.R.U32.HI R6, RZ, 0x8, R47 ;  /* 0x00000008ff067819 */ /* 0x000fe4000001162f */
[----:B------:R-:W-:Y:S02]  /*16100*/  PRMT R25, R8, 0x7604, R7 ;  /* 0x0000760408197816 */ /* 0x000fe40000000007 */
[----:B------:R-:W-:-:S02]  /*16110*/  SHF.R.U32.HI R8, RZ, 0x8, R33 ;  /* 0x00000008ff087819 */ /* 0x000fc40000011621 */
[----:B------:R-:W-:Y:S02]  /*16120*/  LOP3.LUT R6, R6, 0xff, RZ, 0xc0, !PT ;  /* 0x000000ff06067812 */ /* 0x000fe400078ec0ff */
[----:B------:R-:W-:Y:S02]  /*16130*/  SHF.R.U32.HI R27, RZ, 0x8, R35 ;  /* 0x00000008ff1b7819 */ /* 0x000fe40000011623 */
[----:B------:R-:W-:Y:S02]  /*16140*/  LOP3.LUT R20, R33, 0xff, RZ, 0xc0, !PT ;  /* 0x000000ff21147812 */ /* 0x000fe400078ec0ff */
[----:B------:R-:W-:Y:S02]  /*16150*/  LOP3.LUT R26, R35, 0xff, RZ, 0xc0, !PT ;  /* 0x000000ff231a7812 */ /* 0x000fe400078ec0ff */
[----:B------:R-:W-:Y:S02]  /*16160*/  LOP3.LUT R27, R27, 0xff, RZ, 0xc0, !PT ;  /* 0x000000ff1b1b7812 */ /* 0x000fe400078ec0ff */
[----:B------:R-:W-:-:S02]  /*16170*/  SHF.R.U32.HI R24, RZ, 0x8, R34 ;  /* 0x00000008ff187819 */ /* 0x000fc40000011622 */
[----:B------:R-:W-:Y:S02]  /*16180*/  PRMT R26, R27, 0x7604, R26 ;  /* 0x000076041b1a7816 */ /* 0x000fe4000000001a */
[----:B------:R-:W-:Y:S02]  /*16190*/  SHF.R.U32.HI R27, RZ, 0x10, R33 ;  /* 0x00000010ff1b7819 */ /* 0x000fe40000011621 */
[----:B------:R-:W-:Y:S02]  /*161a0*/  LOP3.LUT R21, R34, 0xff, RZ, 0xc0, !PT ;  /* 0x000000ff22157812 */ /* 0x000fe400078ec0ff */
[----:B------:R-:W-:Y:S01]  /*161b0*/  LOP3.LUT R24, R24, 0xff, RZ, 0xc0, !PT ;  /* 0x000000ff18187812 */ /* 0x000fe200078ec0ff */
[----:B------:R-:W-:Y:S01]  /*161c0*/  IMAD.U32 R27, R27, 0x10000, RZ ;  /* 0x000100001b1b7824 */ /* 0x000fe200078e00ff */
[----:B------:R-:W-:Y:S02]  /*161d0*/  SHF.R.U32.HI R37, RZ, 0x10, R35 ;  /* 0x00000010ff257819 */ /* 0x000fe40000011623 */
[----:B------:R-:W-:-:S02]  /*161e0*/  PRMT R31, R24, 0x7604, R21 ;  /* 0x00007604181f7816 */ /* 0x000fc40000000015 */
[----:B------:R-:W-:Y:S02]  /*161f0*/  SHF.R.U32.HI R21, RZ, 0x10, R47 ;  /* 0x00000010ff157819 */ /* 0x000fe4000001162f */
[--C-:B------:R-:W-:Y:S02]  /*16200*/  LOP3.LUT R31, R31, 0xff0000, R34.reuse, 0xf8, !PT ;  /* 0x00ff00001f1f7812 */ /* 0x100fe400078ef822 */
[----:B------:R-:W-:Y:S01]  /*16210*/  SHF.L.U32 R37, R37, 0x10, RZ ;  /* 0x0000001025257819 */ /* 0x000fe200000006ff */
[----:B------:R-:W-:Y:S01]  /*16220*/  IMAD.U32 R21, R21, 0x10000, RZ ;  /* 0x0001000015157824 */ /* 0x000fe200078e00ff */
[----:B------:R-:W-:Y:S02]  /*16230*/  LOP3.LUT R34, R31, 0xff000000, R34, 0xf8, !PT ;  /* 0xff0000001f227812 */ /* 0x000fe400078ef822 */
[----:B------:R-:W-:Y:S02]  /*16240*/  LOP3.LUT R37, R26, 0xff0000, R37, 0xf8, !PT ;  /* 0x00ff00001a257812 */ /* 0x000fe400078ef825 */
[----:B------:R-:W-:-:S02]  /*16250*/  LOP3.LUT R15, R15, 0xff0000, R46, 0xf8, !PT ;  /* 0x00ff00000f0f7812 */ /* 0x000fc400078ef82e */
[----:B------:R-:W-:Y:S02]  /*16260*/  LOP3.LUT R36, R37, 0xff000000, R35, 0xf8, !PT ;  /* 0xff00000025247812 */ /* 0x000fe400078ef823 */
[----:B------:R-:W-:Y:S02]  /*16270*/  LOP3.LUT R30, R15, 0xff000000, R46, 0xf8, !PT ;  /* 0xff0000000f1e7812 */ /* 0x000fe400078ef82e */
[----:B------:R-:W-:-:S04]  /*16280*/  LOP3.LUT R25, R25, 0xff0000, R32, 0xf8, !PT ;  /* 0x00ff000019197812 */ /* 0x000fc800078ef820 */
[----:B------:R-:W-:Y:S02]  /*16290*/  LOP3.LUT R32, R25, 0xff000000, R32, 0xf8, !PT ;  /* 0xff00000019207812 */ /* 0x000fe400078ef820 */
[----:B--2---:R-:W-:Y:S02]  /*162a0*/  LEA.HI R3, R3, R0, RZ, 0x1c ;  /* 0x0000000003037211 */ /* 0x004fe400078fe0ff */
[----:B------:R-:W-:-:S04]  /*162b0*/  LOP3.LUT R0, R44, 0xff, RZ, 0xc0, !PT ;  /* 0x000000ff2c007812 */ /* 0x000fc800078ec0ff */
[----:B------:R-:W-:Y:S02]  /*162c0*/  PRMT R13, R5, 0x7604, R0 ;  /* 0x00007604050d7816 */ /* 0x000fe40000000000 */
[----:B------:R-:W-:Y:S02]  /*162d0*/  SHF.R.S32.HI R0, RZ, 0x1f, R3 ;  /* 0x0000001fff007819 */ /* 0x000fe40000011403 */
[----:B------:R-:W-:Y:S02]  /*162e0*/  LOP3.LUT R5, R47, 0xff, RZ, 0xc0, !PT ;  /* 0x000000ff2f057812 */ /* 0x000fe400078ec0ff */
[----:B------:R-:W-:Y:S01]  /*162f0*/  LEA.HI R4, R0, R3, RZ, 0x2 ;  /* 0x0000000300047211 */ /* 0x000fe200078f10ff */
[----:B------:R-:W-:Y:S01]  /*16300*/  IMAD.SHL.U32 R3, R3, 0x10, RZ ;  /* 0x0000001003037824 */ /* 0x000fe200078e00ff */
[----:B------:R-:W-:Y:S02]  /*16310*/  PRMT R14, R6, 0x7604, R5 ;  /* 0x00007604060e7816 */ /* 0x000fe40000000005 */
[----:B------:R-:W-:Y:S01]  /*16320*/  LOP3.LUT R13, R13, 0xff0000, R44, 0xf8, !PT ;  /* 0x00ff00000d0d7812 */ /* 0x000fe200078ef82c */
[----:B------:R-:W-:Y:S01]  /*16330*/  IMAD.SHL.U32 R4, R4, 0x800, RZ ;  /* 0x0000080004047824 */ /* 0x000fe200078e00ff */
[----:B------:R-:W-:-:S02]  /*16340*/  LOP3.LUT R0, R224, 0x30, R3, 0xf8, !PT ;  /* 0x00000030e0007812 */ /* 0x000fc400078ef803 */
[----:B------:R-:W-:Y:S02]  /*16350*/  LOP3.LUT R21, R14, 0xff0000, R21, 0xf8, !PT ;  /* 0x00ff00000e157812 */ /* 0x000fe400078ef815 */
[----:B------:R-:W-:Y:S02]  /*16360*/  LOP3.LUT R0, R0, R225, RZ, 0x3c, !PT ;  /* 0x000000e100007212 */ /* 0x000fe400078e3cff */
[----:B------:R-:W-:Y:S02]  /*16370*/  LOP3.LUT R3, R4, 0xffffe000, RZ, 0xc0, !PT ;  /* 0xffffe00004037812 */ /* 0x000fe400078ec0ff */
[----:B---3--:R-:W1:Y:S01]  /*16380*/  LDS.128 R4, [R49+0x1e200] ;  /* 0x01e2000031047984 */ /* 0x008e620000000c00 */
[----:B------:R-:W-:Y:S02]  /*16390*/  LOP3.LUT R46, R21, 0xff000000, R47, 0xf8, !PT ;  /* 0xff000000152e7812 */ /* 0x000fe400078ef82f */
[----:B------:R-:W-:-:S04]  /*163a0*/  IADD3 R3, R0, R226, R3 ;  /* 0x000000e200037210 */ /* 0x000fc80007ffe003 */
[----:B------:R-:W-:Y:S02]  /*163b0*/  IADD3 R0, R18, R3, RZ ;  /* 0x0000000312007210 */ /* 0x000fe40007ffe0ff */
[----:B------:R-:W-:-:S03]  /*163c0*/  LOP3.LUT R3, R8, 0xff, RZ, 0xc0, !PT ;  /* 0x000000ff08037812 */ /* 0x000fc600078ec0ff */
[----:B------:R-:W2:Y:S01]  /*163d0*/  LDS.128 R8, [R0+0x1e200] ;  /* 0x01e2000000087984 */ /* 0x000ea20000000c00 */
[----:B------:R-:W-:Y:S02]  /*163e0*/  PRMT R20, R3, 0x7604, R20 ;  /* 0x0000760403147816 */ /* 0x000fe40000000014 */
[----:B------:R-:W-:Y:S02]  /*163f0*/  SHF.R.U32.HI R3, RZ, 0x10, R45 ;  /* 0x00000010ff037819 */ /* 0x000fe4000001162d */
[----:B------:R-:W-:Y:S02]  /*16400*/  LOP3.LUT R29, R20, 0xff0000, R27, 0xf8, !PT ;  /* 0x00ff0000141d7812 */ /* 0x000fe400078ef81b */
[----:B------:R-:W-:Y:S01]  /*16410*/  LOP3.LUT R27, R13, 0xff000000, R44, 0xf8, !PT ;  /* 0xff0000000d1b7812 */ /* 0x000fe200078ef82c */
[----:B------:R-:W-:Y:S01]  /*16420*/  IMAD.U32 R3, R3, 0x10000, RZ ;  /* 0x0001000003037824 */ /* 0x000fe200078e00ff */
[----:B------:R-:W-:-:S04]  /*16430*/  LOP3.LUT R33, R29, 0xff000000, R33, 0xf8, !PT ;  /* 0xff0000001d217812 */ /* 0x000fc800078ef821 */
[----:B------:R-:W-:Y:S02]  /*16440*/  LOP3.LUT R3, R12, 0xff0000, R3, 0xf8, !PT ;  /* 0x00ff00000c037812 */ /* 0x000fe400078ef803 */
[-C--:B------:R-:W-:Y:S02]  /*16450*/  F2FP.F16.E4M3.UNPACK_B R31, R33.reuse ;  /* 0x00000021ff1f723e */ /* 0x080fe400020006ff */
[----:B------:R-:W-:Y:S02]  /*16460*/  LOP3.LUT R44, R3, 0xff000000, R45, 0xf8, !PT ;  /* 0xff000000032c7812 */ /* 0x000fe400078ef82d */
[----:B------:R-:W-:Y:S01]  /*16470*/  F2FP.F16.E4M3.UNPACK_B R33, R33.H1 ;  /* 0x00000021ff21723e */ /* 0x000fe200030006ff */
[----:B------:R-:W-:Y:S01]  /*16480*/  HADD2.F32 R35, -RZ, R31.H0_H0 ;  /* 0x2000001fff237230 */ /* 0x000fe20000004100 */
[-C--:B------:R-:W-:Y:S02]  /*16490*/  F2FP.F16.E4M3.UNPACK_B R28, R44.reuse ;  /* 0x0000002cff1c723e */ /* 0x080fe400020006ff */
[----:B------:R-:W-:-:S03]  /*164a0*/  F2FP.F16.E4M3.UNPACK_B R44, R44.H1 ;  /* 0x0000002cff2c723e */ /* 0x000fc600030006ff */
[----:B------:R-:W-:Y:S01]  /*164b0*/  HADD2.F32 R29, -RZ, R28.H0_H0 ;  /* 0x2000001cff1d7230 */ /* 0x000fe20000004100 */
[----:B-1----:R-:W-:Y:S02]  /*164c0*/  F2FP.F16.E4M3.UNPACK_B R12, R5 ;  /* 0x00000005ff0c723e */ /* 0x002fe400020006ff */
[-C--:B------:R-:W-:Y:S02]  /*164d0*/  F2FP.F16.E4M3.UNPACK_B R14, R7.reuse ;  /* 0x00000007ff0e723e */ /* 0x080fe400020006ff */
[----:B------:R-:W-:Y:S02]  /*164e0*/  F2FP.F16.E4M3.UNPACK_B R15, R7.H1 ;  /* 0x00000007ff0f723e */ /* 0x000fe400030006ff */
[-C--:B------:R-:W-:Y:S02]  /*164f0*/  F2FP.F16.E4M3.UNPACK_B R7, R6.reuse ;  /* 0x00000006ff07723e */ /* 0x080fe400020006ff */
[----:B------:R-:W-:Y:S01]  /*16500*/  F2FP.F16.E4M3.UNPACK_B R13, R6.H1 ;  /* 0x00000006ff0d723e */ /* 0x000fe200030006ff */
[--C-:B------:R-:W-:Y:S01]  /*16510*/  HADD2.F32 R6, -RZ, R12.reuse.H0_H0 ;  /* 0x2000000cff067230 */ /* 0x100fe20000004100 */
[----:B------:R-:W-:Y:S01]  /*16520*/  F2FP.F16.E4M3.UNPACK_B R5, R5.H1 ;  /* 0x00000005ff05723e */ /* 0x000fe200030006ff */
[----:B------:R-:W-:Y:S01]  /*16530*/  HADD2.F32 R12, -RZ, R12.H1_H1 ;  /* 0x3000000cff0c7230 */ /* 0x000fe20000004100 */
[----:B--2---:R-:W-:-:S02]  /*16540*/  F2FP.F16.E4M3.UNPACK_B R20, R9 ;  /* 0x00000009ff14723e */ /* 0x004fc400020006ff */
        /* <DEDUP_REMOVED lines=12> */
[----:B------:R-:W-:Y:S01]  /*16610*/  HADD2.F32 R35, -RZ, R31.H1_H1 ;  /* 0x3000001fff237230 */ /* 0x000fe20000004100 */
[----:B------:R-:W-:Y:S01]  /*16620*/  F2FP.F16.E4M3.UNPACK_B R9, R8 ;  /* 0x00000008ff09723e */ /* 0x000fe200020006ff */
[----:B------:R-:W-:Y:S01]  /*16630*/  HADD2.F32 R29, -RZ, R28.H1_H1 ;  /* 0x3000001cff1d7230 */ /* 0x000fe20000004100 */
[----:B------:R-:W-:Y:S01]  /*16640*/  F2FP.F16.E4M3.UNPACK_B R28, R36 ;  /* 0x00000024ff1c723e */ /* 0x000fe200020006ff */
[----:B------:R-:W-:Y:S02]  /*16650*/  HADD2.F32 R37, -RZ, R33.H0_H0 ;  /* 0x20000021ff257230 */ /* 0x000fe40000004100 */
[C---:B------:R-:W-:Y:S01]  /*16660*/  FMUL.FTZ R39, R20.reuse, R35 ;  /* 0x0000002314277220 */ /* 0x040fe20000410000 */
[----:B------:R-:W-:Y:S02]  /*16670*/  HADD2.F32 R31, -RZ, R44.H0_H0 ;  /* 0x2000002cff1f7230 */ /* 0x000fe40000004100 */
[----:B------:R-:W-:Y:S01]  /*16680*/  FMUL.FTZ R20, R20, R29 ;  /* 0x0000001d14147220 */ /* 0x000fe20000410000 */
[----:B------:R-:W-:-:S02]  /*16690*/  HADD2.F32 R6, -RZ, R5.H0_H0 ;  /* 0x20000005ff067230 */ /* 0x000fc40000004100 */
[----:B------:R-:W-:Y:S01]  /*166a0*/  FMUL.FTZ R41, R10, R37 ;  /* 0x000000250a297220 */ /* 0x000fe20000410000 */
[----:B------:R-:W-:Y:S01]  /*166b0*/  FFMA.FTZ R39, R12, R29, -R39 ;  /* 0x0000001d0c277223 */ /* 0x000fe20000010827 */
[----:B------:R-:W-:Y:S01]  /*166c0*/  FMUL.FTZ R10, R10, R31 ;  /* 0x0000001f0a0a7220 */ /* 0x000fe20000410000 */
[----:B------:R-:W-:Y:S01]  /*166d0*/  FFMA.FTZ R35, R12, R35, R20 ;  /* 0x000000230c237223 */ /* 0x000fe20000010014 */
[----:B------:R-:W-:Y:S01]  /*166e0*/  F2FP.F16.E4M3.UNPACK_B R12, R46 ;  /* 0x0000002eff0c723e */ /* 0x000fe200020006ff */
[C---:B------:R-:W-:Y:S01]  /*166f0*/  FFMA.FTZ R41, R6.reuse, R31, -R41 ;  /* 0x0000001f06297223 */ /* 0x040fe20000010829 */
[----:B------:R-:W-:Y:S01]  /*16700*/  FFMA.FTZ R37, R6, R37, R10 ;  /* 0x0000002506257223 */ /* 0x000fe2000001000a */
[----:B------:R-:W-:Y:S01]  /*16710*/  HADD2.F32 R20, -RZ, R33.H1_H1 ;  /* 0x30000021ff147230 */ /* 0x000fe20000004100 */
[----:B------:R-:W-:Y:S01]  /*16720*/  F2FP.F16.E4M3.UNPACK_B R36, R36.H1 ;  /* 0x00000024ff24723e */ /* 0x000fe200030006ff */
[----:B------:R-:W-:Y:S01]  /*16730*/  HADD2.F32 R21, -RZ, R21.H1_H1 ;  /* 0x30000015ff157230 */ /* 0x000fe20000004100 */
[----:B------:R-:W-:Y:S01]  /*16740*/  F2FP.F16.E4M3.UNPACK_B R46, R46.H1 ;  /* 0x0000002eff2e723e */ /* 0x000fe200030006ff */
[----:B------:R-:W-:Y:S01]  /*16750*/  HADD2.F32 R31, -RZ, R28.H0_H0 ;  /* 0x2000001cff1f7230 */ /* 0x000fe20000004100 */
[----:B------:R-:W-:Y:S01]  /*16760*/  F2FP.F16.E4M3.UNPACK_B R8, R8.H1 ;  /* 0x00000008ff08723e */ /* 0x000fe200030006ff */
[----:B------:R-:W-:-:S02]  /*16770*/  HADD2.F32 R10, -RZ, R25.H0_H0 ;  /* 0x20000019ff0a7230 */ /* 0x000fc40000004100 */
[C---:B------:R-:W-:Y:S01]  /*16780*/  FMUL.FTZ R42, R21.reuse, R20 ;  /* 0x00000014152a7220 */ /* 0x040fe20000410000 */
[----:B------:R-:W-:Y:S01]  /*16790*/  HADD2.F32 R44, -RZ, R44.H1_H1 ;  /* 0x3000002cff2c7230 */ /* 0x000fe20000004100 */
[----:B------:R-:W-:Y:S01]  /*167a0*/  F2FP.F16.E4M3.UNPACK_B R3, R4 ;  /* 0x00000004ff03723e */ /* 0x000fe200020006ff */
[----:B------:R-:W-:Y:S02]  /*167b0*/  HADD2.F32 R29, -RZ, R12.H0_H0 ;  /* 0x2000000cff1d7230 */ /* 0x000fe40000004100 */
[C---:B------:R-:W-:Y:S01]  /*167c0*/  FMUL.FTZ R33, R10.reuse, R31 ;  /* 0x0000001f0a217220 */ /* 0x040fe20000410000 */
[----:B------:R-:W-:Y:S02]  /*167d0*/  HADD2.F32 R5, -RZ, R5.H1_H1 ;  /* 0x30000005ff057230 */ /* 0x000fe40000004100 */
[----:B------:R-:W-:Y:S01]  /*167e0*/  FMUL.FTZ R21, R21, R44 ;  /* 0x0000002c15157220 */ /* 0x000fe20000410000 */
[----:B------:R-:W-:Y:S02]  /*167f0*/  HADD2.F32 R6, -RZ, R14.H0_H0 ;  /* 0x2000000eff067230 */ /* 0x000fe40000004100 */
[----:B------:R-:W-:Y:S01]  /*16800*/  FMUL.FTZ R10, R10, R29 ;  /* 0x0000001d0a0a7220 */ /* 0x000fe20000410000 */
[----:B------:R-:W-:-:S02]  /*16810*/  HADD2.F32 R28, -RZ, R28.H1_H1 ;  /* 0x3000001cff1c7230 */ /* 0x000fc40000004100 */
[C---:B------:R-:W-:Y:S01]  /*16820*/  FFMA.FTZ R42, R5.reuse, R44, -R42 ;  /* 0x0000002c052a7223 */ /* 0x040fe2000001082a */
[----:B------:R-:W-:Y:S01]  /*16830*/  FFMA.FTZ R44, R5, R20, R21 ;  /* 0x00000014052c7223 */ /* 0x000fe20000010015 */
[C---:B------:R-:W-:Y:S01]  /*16840*/  FFMA.FTZ R33, R6.reuse, R29, -R33 ;  /* 0x0000001d06217223 */ /* 0x040fe20000010821 */
[----:B------:R-:W-:Y:S01]  /*16850*/  FFMA.FTZ R43, R6, R31, R10 ;  /* 0x0000001f062b7223 */ /* 0x000fe2000001000a */
[----:B------:R-:W-:Y:S01]  /*16860*/  HADD2.F32 R20, -RZ, R36.H0_H0 ;  /* 0x20000024ff147230 */ /* 0x000fe20000004100 */
[----:B------:R-:W-:Y:S01]  /*16870*/  F2FP.F16.E4M3.UNPACK_B R4, R4.H1 ;  /* 0x00000004ff04723e */ /* 0x000fe200030006ff */
[----:B------:R-:W-:Y:S02]  /*16880*/  HADD2.F32 R6, -RZ, R26.H0_H0 ;  /* 0x2000001aff067230 */ /* 0x000fe40000004100 */
[----:B------:R-:W-:Y:S02]  /*16890*/  HADD2.F32 R25, -RZ, R25.H1_H1 ;  /* 0x30000019ff197230 */ /* 0x000fe40000004100 */
[----:B------:R-:W-:-:S02]  /*168a0*/  HADD2.F32 R12, -RZ, R12.H1_H1 ;  /* 0x3000000cff0c7230 */ /* 0x000fc40000004100 */
[C---:B------:R-:W-:Y:S01]  /*168b0*/  FMUL.FTZ R54, R6.reuse, R20 ;  /* 0x0000001406367220 */ /* 0x040fe20000410000 */
[----:B------:R-:W-:Y:S02]  /*168c0*/  HADD2.F32 R10, -RZ, R46.H0_H0 ;  /* 0x2000002eff0a7230 */ /* 0x000fe40000004100 */
[C---:B------:R-:W-:Y:S01]  /*168d0*/  FMUL.FTZ R21, R25.reuse, R28 ;  /* 0x0000001c19157220 */ /* 0x040fe20000410000 */
[----:B------:R-:W-:Y:S02]  /*168e0*/  HADD2.F32 R5, -RZ, R15.H0_H0 ;  /* 0x2000000fff057230 */ /* 0x000fe40000004100 */
[----:B------:R-:W-:Y:S01]  /*168f0*/  FMUL.FTZ R25, R25, R12 ;  /* 0x0000000c19197220 */ /* 0x000fe20000410000 */
[----:B------:R-:W-:Y:S02]  /*16900*/  HADD2.F32 R14, -RZ, R14.H1_H1 ;  /* 0x3000000eff0e7230 */ /* 0x000fe40000004100 */
[----:B------:R-:W-:Y:S01]  /*16910*/  FMUL.FTZ R29, R6, R10 ;  /* 0x0000000a061d7220 */ /* 0x000fe20000410000 */
[----:B------:R-:W-:-:S02]  /*16920*/  HADD2.F32 R46, -RZ, R46.H1_H1 ;  /* 0x3000002eff2e7230 */ /* 0x000fc40000004100 */
[C---:B------:R-:W-:Y:S01]  /*16930*/  FFMA.FTZ R54, R5.reuse, R10, -R54 ;  /* 0x0000000a05367223 */ /* 0x040fe20000010836 */
[-C--:B------:R-:W-:Y:S01]  /*16940*/  F2FP.F16.E4M3.UNPACK_B R10, R27.reuse.H1 ;  /* 0x0000001bff0a723e */ /* 0x080fe200030006ff */
[C---:B------:R-:W-:Y:S01]  /*16950*/  FFMA.FTZ R48, R14.reuse, R12, -R21 ;  /* 0x0000000c0e307223 */ /* 0x040fe20000010815 */
[----:B------:R-:W-:Y:S01]  /*16960*/  FFMA.FTZ R52, R14, R28, R25 ;  /* 0x0000001c0e347223 */ /* 0x000fe20000010019 */
[----:B------:R-:W-:Y:S01]  /*16970*/  F2FP.F16.E4M3.UNPACK_B R14, R32.H1 ;  /* 0x00000020ff0e723e */ /* 0x000fe200030006ff */
[----:B------:R-:W-:Y:S02]  /*16980*/  HADD2.F32 R36, -RZ, R36.H1_H1 ;  /* 0x30000024ff247230 */ /* 0x000fe40000004100 */
[----:B------:R-:W-:Y:S01]  /*16990*/  FFMA.FTZ R45, R5, R20, R29 ;  /* 0x00000014052d7223 */ /* 0x000fe2000001001d */
[----:B------:R-:W-:Y:S01]  /*169a0*/  HADD2.F32 R26, -RZ, R26.H1_H1 ;  /* 0x3000001aff1a7230 */ /* 0x000fe20000004100 */
[----:B------:R-:W-:Y:S01]  /*169b0*/  F2FP.F16.E4M3.UNPACK_B R32, R32 ;  /* 0x00000020ff20723e */ /* 0x000fe200020006ff */
[----:B------:R-:W-:Y:S01]  /*169c0*/  HADD2.F32 R6, -RZ, R8.H0_H0 ;  /* 0x20000008ff067230 */ /* 0x000fe20000004100 */
[----:B------:R-:W-:Y:S01]  /*169d0*/  F2FP.F16.E4M3.UNPACK_B R27, R27 ;  /* 0x0000001bff1b723e */ /* 0x000fe200020006ff */
[----:B------:R-:W-:-:S02]  /*169e0*/  HADD2.F32 R12, -RZ, R10.H0_H0 ;  /* 0x2000000aff0c7230 */ /* 0x000fc40000004100 */
[C---:B------:R-:W-:Y:S01]  /*169f0*/  FMUL.FTZ R28, R26.reuse, R36 ;  /* 0x000000241a1c7220 */ /* 0x040fe20000410000 */
[----:B------:R-:W-:Y:S02]  /*16a00*/  HADD2.F32 R20, -RZ, R14.H0_H0 ;  /* 0x2000000eff147230 */ /* 0x000fe40000004100 */
[----:B------:R-:W-:Y:S01]  /*16a10*/  FMUL.FTZ R25, R26, R46 ;  /* 0x0000002e1a197220 */ /* 0x000fe20000410000 */
[----:B------:R-:W-:Y:S02]  /*16a20*/  HADD2.F32 R15, -RZ, R15.H1_H1 ;  /* 0x3000000fff0f7230 */ /* 0x000fe40000004100 */
[C---:B------:R-:W-:Y:S01]  /*16a30*/  FMUL.FTZ R21, R6.reuse, R12 ;  /* 0x0000000c06157220 */ /* 0x040fe20000410000 */
[----:B------:R-:W-:Y:S02]  /*16a40*/  HADD2.F32 R5, -RZ, R4.H0_H0 ;  /* 0x20000004ff057230 */ /* 0x000fe40000004100 */
[----:B------:R-:W-:Y:S01]  /*16a50*/  FMUL.FTZ R26, R6, R20 ;  /* 0x00000014061a7220 */ /* 0x000fe20000410000 */
[----:B------:R-:W-:-:S02]  /*16a60*/  HADD2.F32 R8, -RZ, R8.H1_H1 ;  /* 0x30000008ff087230 */ /* 0x000fc40000004100 */
[C---:B------:R-:W-:Y:S01]  /*16a70*/  FFMA.FTZ R47, R15.reuse, R46, -R28 ;  /* 0x0000002e0f2f7223 */ /* 0x040fe2000001081c */
[----:B------:R-:W-:Y:S01]  /*16a80*/  FFMA.FTZ R36, R15, R36, R25 ;  /* 0x000000240f247223 */ /* 0x000fe20000010019 */
[C---:B------:R-:W-:Y:S01]  /*16a90*/  FFMA.FTZ R20, R5.reuse, R20, R21 ;  /* 0x0000001405147223 */ /* 0x040fe20000010015 */
[----:B------:R-:W-:Y:S02]  /*16aa0*/  HADD2.F32 R21, -RZ, R14.H1_H1 ;  /* 0x3000000eff157230 */ /* 0x000fe40000004100 */
[----:B------:R-:W-:Y:S01]  /*16ab0*/  FFMA.FTZ R26, R5, R12, -R26 ;  /* 0x0000000c051a7223 */ /* 0x000fe2000001081a */
[----:B------:R-:W-:Y:S01]  /*16ac0*/  HADD2.F32 R15, -RZ, R10.H1_H1 ;  /* 0x3000000aff0f7230 */ /* 0x000fe20000004100 */
[----:B------:R-:W-:Y:S01]  /*16ad0*/  F2FP.F16.E4M3.UNPACK_B R10, R34.H1 ;  /* 0x00000022ff0a723e */ /* 0x000fe200030006ff */
[----:B------:R-:W-:Y:S02]  /*16ae0*/  HADD2.F32 R4, -RZ, R4.H1_H1 ;  /* 0x30000004ff047230 */ /* 0x000fe40000004100 */
[----:B------:R-:W-:Y:S01]  /*16af0*/  FMUL.FTZ R25, R8, R21 ;  /* 0x0000001508197220 */ /* 0x000fe20000410000 */
[----:B------:R-:W-:-:S02]  /*16b00*/  HADD2.F32 R5, -RZ, R9.H0_H0 ;  /* 0x20000009ff057230 */ /* 0x000fc40000004100 */
[-C--:B------:R-:W-:Y:S01]  /*16b10*/  FMUL.FTZ R6, R8, R15.reuse ;  /* 0x0000000f08067220 */ /* 0x080fe20000410000 */
[--C-:B------:R-:W-:Y:S02]  /*16b20*/  HADD2.F32 R8, -RZ, R32.reuse.H0_H0 ;  /* 0x20000020ff087230 */ /* 0x100fe40000004100 */
[C---:B------:R-:W-:Y:S01]  /*16b30*/  FFMA.FTZ R25, R4.reuse, R15, -R25 ;  /* 0x0000000f04197223 */ /* 0x040fe20000010819 */
[----:B------:R-:W-:Y:S02]  /*16b40*/  HADD2.F32 R32, -RZ, R32.H1_H1 ;  /* 0x30000020ff207230 */ /* 0x000fe40000004100 */
[----:B------:R-:W-:Y:S01]  /*16b50*/  FFMA.FTZ R29, R4, R21, R6 ;  /* 0x00000015041d7223 */ /* 0x000fe20000010006 */
[----:B------:R-:W-:Y:S02]  /*16b60*/  HADD2.F32 R6, -RZ, R27.H0_H0 ;  /* 0x2000001bff067230 */ /* 0x000fe40000004100 */
[----:B------:R-:W-:Y:S01]  /*16b70*/  FMUL.FTZ R15, R5, R8 ;  /* 0x00000008050f7220 */ /* 0x000fe20000410000 */
[----:B------:R-:W-:Y:S01]  /*16b80*/  HADD2.F32 R4, -RZ, R3.H0_H0 ;  /* 0x20000003ff047230 */ /* 0x000fe20000004100 */
[----:B------:R-:W-:Y:S01]  /*16b90*/  F2FP.F16.E4M3.UNPACK_B R34, R34 ;  /* 0x00000022ff22723e */ /* 0x000fe200020006ff */
[----:B------:R-:W-:-:S02]  /*16ba0*/  HADD2.F32 R9, -RZ, R9.H1_H1 ;  /* 0x30000009ff097230 */ /* 0x000fc40000004100 */
[-C--:B------:R-:W-:Y:S01]  /*16bb0*/  FMUL.FTZ R5, R5, R6.reuse ;  /* 0x0000000605057220 */ /* 0x080fe20000410000 */
[----:B------:R-:W-:Y:S02]  /*16bc0*/  HADD2.F32 R3, -RZ, R3.H1_H1 ;  /* 0x30000003ff037230 */ /* 0x000fe40000004100 */
[C---:B------:R-:W-:Y:S01]  /*16bd0*/  FFMA.FTZ R15, R4.reuse, R6, -R15 ;  /* 0x00000006040f7223 */ /* 0x040fe2000001080f */
[----:B------:R-:W-:Y:S02]  /*16be0*/  HADD2.F32 R6, -RZ, R27.H1_H1 ;  /* 0x3000001bff067230 */ /* 0x000fe40000004100 */
[C---:B------:R-:W-:Y:S01]  /*16bf0*/  FMUL.FTZ R14, R9.reuse, R32 ;  /* 0x00000020090e7220 */ /* 0x040fe20000410000 */
[----:B------:R-:W-:Y:S01]  /*16c00*/  FFMA.FTZ R12, R4, R8, R5 ;  /* 0x00000008040c7223 */ /* 0x000fe20000010005 */
[----:B------:R-:W-:Y:S01]  /*16c10*/  F2FP.F16.E4M3.UNPACK_B R5, R30.H1 ;  /* 0x0000001eff05723e */ /* 0x000fe200030006ff */
[----:B------:R-:W-:Y:S02]  /*16c20*/  HADD2.F32 R8, -RZ, R10.H0_H0 ;  /* 0x2000000aff087230 */ /* 0x000fe40000004100 */
[----:B------:R-:W-:Y:S01]  /*16c30*/  FMUL.FTZ R9, R9, R6 ;  /* 0x0000000609097220 */ /* 0x000fe20000410000 */
[----:B------:R-:W-:-:S02]  /*16c40*/  HADD2.F32 R4, -RZ, R24.H0_H0 ;  /* 0x20000018ff047230 */ /* 0x000fc40000004100 */
[C---:B------:R-:W-:Y:S01]  /*16c50*/  FFMA.FTZ R14, R3.reuse, R6, -R14 ;  /* 0x00000006030e7223 */ /* 0x040fe2000001080e */
[----:B------:R-:W-:Y:S02]  /*16c60*/  HADD2.F32 R6, -RZ, R5.H0_H0 ;  /* 0x20000005ff067230 */ /* 0x000fe40000004100 */
[----:B------:R-:W-:Y:S01]  /*16c70*/  FFMA.FTZ R21, R3, R32, R9 ;  /* 0x0000002003157223 */ /* 0x000fe20000010009 */
[----:B------:R-:W-:Y:S02]  /*16c80*/  HADD2.F32 R3, -RZ, R13.H0_H0 ;  /* 0x2000000dff037230 */ /* 0x000fe40000004100 */
[C---:B------:R-:W-:Y:S01]  /*16c90*/  FMUL.FTZ R28, R4.reuse, R8 ;  /* 0x00000008041c7220 */ /* 0x040fe20000410000 */
[----:B------:R-:W-:Y:S02]  /*16ca0*/  HADD2.F32 R10, -RZ, R10.H1_H1 ;  /* 0x3000000aff0a7230 */ /* 0x000fe40000004100 */
[----:B------:R-:W-:Y:S01]  /*16cb0*/  FMUL.FTZ R4, R4, R6 ;  /* 0x0000000604047220 */ /* 0x000fe20000410000 */
[----:B------:R-:W-:-:S02]  /*16cc0*/  HADD2.F32 R24, -RZ, R24.H1_H1 ;  /* 0x30000018ff187230 */ /* 0x000fc40000004100 */
[C---:B------:R-:W-:Y:S01]  /*16cd0*/  FFMA.FTZ R28, R3.reuse, R6, -R28 ;  /* 0x00000006031c7223 */ /* 0x040fe2000001081c */
[----:B------:R-:W-:Y:S01]  /*16ce0*/  HADD2.F32 R5, -RZ, R5.H1_H1 ;  /* 0x30000005ff057230 */ /* 0x000fe20000004100 */
[----:B------:R-:W-:Y:S01]  /*16cf0*/  F2FP.F16.E4M3.UNPACK_B R30, R30 ;  /* 0x0000001eff1e723e */ /* 0x000fe200020006ff */
[----:B------:R-:W-:Y:S02]  /*16d00*/  HADD2.F32 R13, -RZ, R13.H1_H1 ;  /* 0x3000000dff0d7230 */ /* 0x000fe40000004100 */
[C---:B------:R-:W-:Y:S01]  /*16d10*/  FMUL.FTZ R6, R24.reuse, R10 ;  /* 0x0000000a18067220 */ /* 0x040fe20000410000 */
[-C--:B------:R-:W-:Y:S01]  /*16d20*/  FMUL.FTZ R9, R24, R5.reuse ;  /* 0x0000000518097220 */ /* 0x080fe20000410000 */
[----:B------:R-:W-:Y:S02]  /*16d30*/  FFMA.FTZ R24, R3, R8, R4 ;  /* 0x0000000803187223 */ /* 0x000fe40000010004 */
[----:B------:R-:W-:Y:S01]  /*16d40*/  FFMA.FTZ R27, R13, R5, -R6 ;  /* 0x000000050d1b7223 */ /* 0x000fe20000010806 */
[----:B------:R-:W-:-:S02]  /*16d50*/  HADD2.F32 R5, -RZ, R30.H0_H0 ;  /* 0x2000001eff057230 */ /* 0x000fc40000004100 */
[----:B------:R-:W-:Y:S01]  /*16d60*/  FFMA.FTZ R31, R13, R10, R9 ;  /* 0x0000000a0d1f7223 */ /* 0x000fe20000010009 */
[--C-:B------:R-:W-:Y:S02]  /*16d70*/  HADD2.F32 R6, -RZ, R34.reuse.H0_H0 ;  /* 0x20000022ff067230 */ /* 0x100fe40000004100 */
[--C-:B------:R-:W-:Y:S02]  /*16d80*/  HADD2.F32 R4, -RZ, R11.reuse.H0_H0 ;  /* 0x2000000bff047230 */ /* 0x100fe40000004100 */
[----:B------:R-:W-:Y:S01]  /*16d90*/  HADD2.F32 R34, -RZ, R34.H1_H1 ;  /* 0x30000022ff227230 */ /* 0x000fe20000004100 */
[----:B------:R-:W-:Y:S01]  /*16da0*/  F2FP.SATFINITE.E4M3.F32.PACK_AB_MERGE_C R24, R31, R24, RZ ;  /* 0x000000181f18723e */ /* 0x000fe200048070ff */
[----:B------:R-:W-:Y:S02]  /*16db0*/  HADD2.F32 R11, -RZ, R11.H1_H1 ;  /* 0x3000000bff0b7230 */ /* 0x000fe40000004100 */
[----:B------:R-:W-:Y:S01]  /*16dc0*/  FMUL.FTZ R8, R4, R6 ;  /* 0x0000000604087220 */ /* 0x000fe20000410000 */
[----:B------:R-:W-:-:S02]  /*16dd0*/  HADD2.F32 R30, -RZ, R30.H1_H1 ;  /* 0x3000001eff1e7230 */ /* 0x000fc40000004100 */
[-C--:B------:R-:W-:Y:S01]  /*16de0*/  FMUL.FTZ R9, R4, R5.reuse ;  /* 0x0000000504097220 */ /* 0x080fe20000410000 */
[--C-:B------:R-:W-:Y:S02]  /*16df0*/  HADD2.F32 R3, -RZ, R7.reuse.H0_H0 ;  /* 0x20000007ff037230 */ /* 0x100fe40000004100 */
[C---:B------:R-:W-:Y:S01]  /*16e00*/  FMUL.FTZ R4, R11.reuse, R34 ;  /* 0x000000220b047220 */ /* 0x040fe20000410000 */
[----:B------:R-:W-:Y:S02]  /*16e10*/  HADD2.F32 R7, -RZ, R7.H1_H1 ;  /* 0x30000007ff077230 */ /* 0x000fe40000004100 */
[----:B------:R-:W-:Y:S01]  /*16e20*/  FMUL.FTZ R11, R11, R30 ;  /* 0x0000001e0b0b7220 */ /* 0x000fe20000410000 */
        /* <DEDUP_REMOVED lines=8> */
[----:B------:R-:W-:Y:S02]  /*16eb0*/  F2FP.SATFINITE.E4M3.F32.PACK_AB_MERGE_C R9, R44, R37, RZ ;  /* 0x000000252c09723e */ /* 0x000fe400048070ff */
[----:B------:R-:W-:Y:S02]  /*16ec0*/  F2FP.SATFINITE.E4M3.F32.PACK_AB_MERGE_C R11, R36, R45, RZ ;  /* 0x0000002d240b723e */ /* 0x000fe400048070ff */
[----:B------:R-:W-:-:S02]  /*16ed0*/  F2FP.SATFINITE.E4M3.F32.PACK_AB_MERGE_C R8, R29, R20, RZ ;  /* 0x000000141d08723e */ /* 0x000fc400048070ff */
[----:B------:R-:W-:Y:S02]  /*16ee0*/  F2FP.SATFINITE.E4M3.F32.PACK_AB_MERGE_C R5, R39, R38, R5 ;  /* 0x000000262705723e */ /* 0x000fe40004807005 */
[----:B------:R-:W-:Y:S02]  /*16ef0*/  F2FP.SATFINITE.E4M3.F32.PACK_AB_MERGE_C R7, R48, R33, R7 ;  /* 0x000000213007723e */ /* 0x000fe40004807007 */
[----:B------:R-:W-:Y:S02]  /*16f00*/  F2FP.SATFINITE.E4M3.F32.PACK_AB_MERGE_C R4, R14, R15, R4 ;  /* 0x0000000f0e04723e */ /* 0x000fe40004807004 */
[----:B------:R-:W-:Y:S02]  /*16f10*/  F2FP.SATFINITE.E4M3.F32.PACK_AB_MERGE_C R6, R13, R10, R6 ;  /* 0x0000000a0d06723e */ /* 0x000fe40004807006 */
[----:B------:R-:W-:Y:S02]  /*16f20*/  F2FP.SATFINITE.E4M3.F32.PACK_AB_MERGE_C R9, R35, R40, R9 ;  /* 0x000000282309723e */ /* 0x000fe40004807009 */
[----:B------:R-:W-:Y:S01]  /*16f30*/  F2FP.SATFINITE.E4M3.F32.PACK_AB_MERGE_C R11, R52, R43, R11 ;  /* 0x0000002b340b723e */ /* 0x000fe2000480700b */
[----:B------:R3:W-:Y:S01]  /*16f40*/  STS.128 [R49+0x1e200], R4 ;  /* 0x01e2000431007388 */ /* 0x0007e20000000c00 */
[----:B------:R-:W-:-:S02]  /*16f50*/  F2FP.SATFINITE.E4M3.F32.PACK_AB_MERGE_C R8, R21, R12, R8 ;  /* 0x0000000c1508723e */ /* 0x000fc40004807008 */
[----:B------:R-:W-:-:S05]  /*16f60*/  F2FP.SATFINITE.E4M3.F32.PACK_AB_MERGE_C R10, R34, R3, R24 ;  /* 0x00000003220a723e */ /* 0x000fca0004807018 */
[----:B------:R3:W-:Y:S02]  /*16f70*/  STS.128 [R0+0x1e200], R8 ;  /* 0x01e2000800007388 */ /* 0x0007e40000000c00 */
.L_x_549:
[----:B------:R-:W-:Y:S05]  /*16f80*/  BSYNC B0 ;  /* 0x0000000000007941 */ /* 0x000fea0003800000 */
.L_x_539:
[----:B------:R-:W-:Y:S01]  /*16f90*/  @!PT LDS RZ, [RZ] ;  /* 0x00000000fffff984 */ /* 0x000fe20000000800 */
[----:B------:R-:W-:Y:S01]  /*16fa0*/  @!PT LDS RZ, [RZ] ;  /* 0x00000000fffff984 */ /* 0x000fe20000000800 */
[----:B------:R-:W-:Y:S01]  /*16fb0*/  @!PT LDS RZ, [RZ] ;  /* 0x00000000fffff984 */ /* 0x000fe20000000800 */
[----:B------:R-:W-:Y:S01]  /*16fc0*/  @!PT LDS RZ, [RZ] ;  /* 0x00000000fffff984 */ /* 0x000fe20000000800 */
[----:B------:R0:W-:Y:S06]  /*16fd0*/  MEMBAR.ALL.CTA ;  /* 0x0000000000007992 */ /* 0x0001ec0000008000 */
[----:B0-----:R-:W0:Y:S01]  /*16fe0*/  FENCE.VIEW.ASYNC.S ;  /* 0x00000000000073c6 */ /* 0x001e220000000000 */
[----:B------:R-:W-:Y:S05]  /*16ff0*/  WARPSYNC.ALL ;  /* 0x0000000000007948 */ /* 0x000fea0003800000 */
[----:B0-----:R-:W-:Y:S06]  /*17000*/  BAR.SYNC.DEFER_BLOCKING 0xd, 0x100 ;  /* 0x0344000000007b1d */ /* 0x001fec0000010000 */
.L_x_537:
[----:B-1234-:R-:W-:-:S05]  /*17010*/  IMAD.U32 R0, RZ, RZ, UR53 ;  /* 0x00000035ff007e24 */ /* 0x01efca000f8e00ff */
[----:B------:R-:W-:-:S13]  /*17020*/  ISETP.NE.AND P0, PT, R0, 0x3, PT ;  /* 0x000000030000780c */ /* 0x000fda0003f05270 */
[----:B------:R-:W-:Y:S05]  /*17030*/  @!P0 BRA `(.L_x_572) ;  /* 0x0000000000048947 */ /* 0x000fea0003800000 */
[----:B------:R-:W-:Y:S01]  /*17040*/  BPT.TRAP 0x1 ;  /* 0x000000040000795c */ /* 0x000fe20000300000 */
.L_x_572:
[----:B------:R-:W-:Y:S01]  /*17050*/  IMAD R0, R148, 0x8, R18 ;  /* 0x0000000894007824 */ /* 0x000fe200078e0212 */
[----:B0-----:R-:W-:-:S04]  /*17060*/  SHF.L.U32 R3, R227, 0x1f, RZ ;  /* 0x0000001fe3037819 */ /* 0x001fc800000006ff */
[----:B------:R0:W1:Y:S01]  /*17070*/  SYNCS.PHASECHK.TRANS64.TRYWAIT P2, [R0+URZ+0x33430], R3 ;  /* 0x03343003000075a7 */ /* 0x000062000804017f */
[----:B------:R-:W-:Y:S05]  /*17080*/  @!P0 BRA `(.L_x_573) ;  /* 0x0000000000048947 */ /* 0x000fea0003800000 */
[----:B------:R-:W-:Y:S01]  /*17090*/  BPT.TRAP 0x1 ;  /* 0x000000040000795c */ /* 0x000fe20000300000 */
.L_x_573:
[----:B-----5:R-:W2:Y:S01]  /*170a0*/  S2R R4, SR_TID.X ;  /* 0x0000000000047919 */ /* 0x020ea20000002100 */
[----:B------:R-:W-:Y:S01]  /*170b0*/  IMAD.MOV.U32 R119, RZ, RZ, RZ ;  /* 0x000000ffff777224 */ /* 0x000fe200078e00ff */
[----:B--2---:R-:W-:-:S04]  /*170c0*/  LOP3.LUT R4, R4, 0x7f, RZ, 0xc0, !PT ;  /* 0x0000007f04047812 */ /* 0x004fc800078ec0ff */
[----:B------:R-:W-:Y:S01]  /*170d0*/  ISETP.NE.AND P1, PT, R4, RZ, PT ;  /* 0x000000ff0400720c */ /* 0x000fe20003f25270 */
[----:B-1----:R-:W-:-:S12]  /*170e0*/  @P2 BRA `(.L_x_574) ;  /* 0x0000000000082947 */ /* 0x002fd80003800000 */
[----:B------:R-:W1:Y:S02]  /*170f0*/  SYNCS.PHASECHK.TRANS64.TRYWAIT P2, [R0+URZ+0x33430], R3 ;  /* 0x03343003000075a7 */ /* 0x000e64000804017f */
[----:B-1----:R-:W-:Y:S05]  /*17100*/  @!P2 BRA `(.L_x_575) ;  /* 0x0000012c0090a947 */ /* 0x002fea0003800000 */
.L_x_574:
[----:B------:R-:W-:Y:S05]  /*17110*/  WARPSYNC.ALL ;  /* 0x0000000000007948 */ /* 0x000fea0003800000 */
[----:B01----:R-:W-:Y:S01]  /*17120*/  IADD3 R3, R18, 0x24200, RZ ;  /* 0x0002420012037810 */ /* 0x003fe20007ffe0ff */
[----:B------:R-:W2:Y:S01]  /*17130*/  LDL R105, [R1+0x40] ;  /* 0x0000400001697983 */ /* 0x000ea20000100800 */
[----:B------:R-:W-:Y:S01]  /*17140*/  R2UR UR32, R50 ;  /* 0x00000000322072ca */ /* 0x000fe200000e0000 */
[----:B------:R-:W-:Y:S01]  /*17150*/  IMAD.MOV.U32 R5, RZ, RZ, -0x7fffffe0 ;  /* 0x80000020ff057424 */ /* 0x000fe200078e00ff */
[----:B------:R-:W-:Y:S01]  /*17160*/  SHF.R.U32.HI R3, RZ, 0x4, R3 ;  /* 0x00000004ff037819 */ /* 0x000fe20000011603 */
[----:B------:R-:W-:Y:S01]  /*17170*/  WARPGROUP.ARRIVE ;  /* 0x00000000000079c5 */ /* 0x000fe20000000000 */
[----:B------:R-:W-:Y:S01]  /*17180*/  UMOV UR29, 0x80000020 ;  /* 0x80000020001d7882 */ /* 0x000fe20000000000 */
[----:B------:R-:W-:Y:S01]  /*17190*/  MOV R7, 0x80000020 ;  /* 0x8000002000077802 */ /* 0x000fe20000000f00 */
[----:B------:R-:W-:Y:S01]  /*171a0*/  IMAD.MOV.U32 R9, RZ, RZ, -0x7fffffe0 ;  /* 0x80000020ff097424 */ /* 0x000fe200078e00ff */
[----:B------:R-:W-:Y:S01]  /*171b0*/  LOP3.LUT R3, R3, 0x3fff, RZ, 0xc0, !PT ;  /* 0x00003fff03037812 */ /* 0x000fe200078ec0ff */
[----:B------:R-:W-:Y:S01]  /*171c0*/  UMOV UR5, UR29 ;  /* 0x0000001d00057c82 */ /* 0x000fe20008000000 */
[----:B------:R-:W-:Y:S01]  /*171d0*/  R2UR UR31, R5 ;  /* 0x00000000051f72ca */ /* 0x000fe200000e0000 */
[----:B------:R-:W-:Y:S01]  /*171e0*/  UMOV UR9, UR29 ;  /* 0x0000001d00097c82 */ /* 0x000fe20008000000 */
[----:B------:R-:W-:Y:S01]  /*171f0*/  LOP3.LUT R14, R3, 0x10000, RZ, 0xfc, !PT ;  /* 0x00010000030e7812 */ /* 0x000fe200078efcff */
[----:B------:R-:W-:Y:S01]  /*17200*/  UMOV UR13, UR29 ;  /* 0x0000001d000d7c82 */ /* 0x000fe20008000000 */
[----:B------:R-:W-:Y:S01]  /*17210*/  ULOP3.LUT UR32, UR32, 0x10000, URZ, 0xfc, !UPT ;  /* 0x0001000020207892 */ /* 0x000fe2000f8efc3f */
[----:B------:R-:W-:Y:S01]  /*17220*/  R2UR UR7, R9 ;  /* 0x00000000090772ca */ /* 0x000fe200000e0000 */
[----:B------:R-:W-:Y:S01]  /*17230*/  IMAD.MOV.U32 R9, RZ, RZ, -0x7fffffe0 ;  /* 0x80000020ff097424 */ /* 0x000fe200078e00ff */
[----:B------:R-:W-:Y:S01]  /*17240*/  UMOV UR49, 0x80000020 ;  /* 0x8000002000317882 */ /* 0x000fe20000000000 */
[----:B------:R-:W-:Y:S01]  /*17250*/  IMAD R4, R148, 0x780, R14 ;  /* 0x0000078094047824 */ /* 0x000fe200078e020e */
[----:B------:R-:W-:Y:S01]  /*17260*/  UIADD3 UR48, UR32, 0x2, URZ ;  /* 0x0000000220307890 */ /* 0x000fe2000fffe03f */
[----:B------:R-:W-:Y:S01]  /*17270*/  IMAD.MOV.U32 R11, RZ, RZ, -0x7fffffe0 ;  /* 0x80000020ff0b7424 */ /* 0x000fe200078e00ff */
[----:B------:R-:W-:Y:S01]  /*17280*/  UMOV UR28, UR32 ;  /* 0x00000020001c7c82 */ /* 0x000fe20008000000 */
[C---:B------:R-:W-:Y:S01]  /*17290*/  VIADD R6, R4.reuse, 0x80 ;  /* 0x0000008004067836 */ /* 0x040fe20000000000 */
[C---:B------:R-:W-:Y:S01]  /*172a0*/  R2UR UR30, R4.reuse ;  /* 0x00000000041e72ca */ /* 0x040fe200000e0000 */
[----:B------:R-:W-:Y:S01]  /*172b0*/  VIADD R8, R4, 0x100 ;  /* 0x0000010004087836 */ /* 0x000fe20000000000 */
[----:B------:R-:W-:Y:S01]  /*172c0*/  UMOV UR4, UR28 ;  /* 0x0000001c00047c82 */ /* 0x000fe20008000000 */
[----:B------:R-:W-:Y:S01]  /*172d0*/  UMOV UR8, UR28 ;  /* 0x0000001c00087c82 */ /* 0x000fe20008000000 */
[----:B------:R-:W-:Y:S01]  /*172e0*/  R2UR UR15, R9 ;  /* 0x00000000090f72ca */ /* 0x000fe200000e0000 */
[----:B------:R-:W-:Y:S01]  /*172f0*/  UMOV UR12, UR28 ;  /* 0x0000001c000c7c82 */ /* 0x000fe20008000000 */
[----:B------:R-:W-:Y:S01]  /*17300*/  R2UR UR6, R8 ;  /* 0x00000000080672ca */ /* 0x000fe200000e0000 */
[C---:B------:R-:W-:Y:S01]  /*17310*/  VIADD R8, R4.reuse, 0x200 ;  /* 0x0000020004087836 */ /* 0x040fe20000000000 */
[----:B------:R-:W-:Y:S01]  /*17320*/  IADD3 R10, R4, 0x2, RZ ;  /* 0x00000002040a7810 */ /* 0x000fe20007ffe0ff */
[----:B------:R-:W-:Y:S01]  /*17330*/  UMOV UR16, UR48 ;  /* 0x0000003000107c82 */ /* 0x000fe20008000000 */
[----:B------:R-:W-:Y:S01]  /*17340*/  R2UR UR51, R11 ;  /* 0x000000000b3372ca */ /* 0x000fe200000e0000 */
[----:B------:R-:W-:Y:S01]  /*17350*/  UMOV UR17, UR49 ;  /* 0x0000003100117c82 */ /* 0x000fe20008000000 */
[----:B------:R-:W-:Y:S01]  /*17360*/  R2UR UR14, R8 ;  /* 0x00000000080e72ca */ /* 0x000fe200000e0000 */
[----:B------:R-:W-:Y:S01]  /*17370*/  QGMMA.64x32x32.F32.E4M3.E4M3 R88, gdesc[UR28], RZ, !UPT, gsb0 ;  /* 0x006000001c5879f3 */ /* 0x000fe2000c0008ff */
[----:B------:R-:W-:Y:S01]  /*17380*/  R2UR UR30, R6 ;  /* 0x00000000061e72ca */ /* 0x000fe200000e0000 */
[----:B------:R-:W-:Y:S01]  /*17390*/  VIADD R6, R4, 0x180 ;  /* 0x0000018004067836 */ /* 0x000fe20000000000 */
[----:B------:R-:W-:Y:S01]  /*173a0*/  R2UR UR31, R7 ;  /* 0x00000000071f72ca */ /* 0x000fe200000e0000 */
[----:B------:R-:W-:Y:S01]  /*173b0*/  IMAD.MOV.U32 R7, RZ, RZ, -0x7fffffe0 ;  /* 0x80000020ff077424 */ /* 0x000fe200078e00ff */
[----:B------:R-:W-:Y:S01]  /*173c0*/  R2UR UR50, R10 ;  /* 0x000000000a3272ca */ /* 0x000fe200000e0000 */
[----:B------:R-:W-:Y:S01]  /*173d0*/  VIADD R8, R4, 0x102 ;  /* 0x0000010204087836 */ /* 0x000fe20000000000 */
[----:B------:R-:W-:Y:S01]  /*173e0*/  R2UR UR10, R6 ;  /* 0x00000000060a72ca */ /* 0x000fe200000e0000 */
[C---:B------:R-:W-:Y:S01]  /*173f0*/  VIADD R10, R4.reuse, 0x280 ;  /* 0x00000280040a7836 */ /* 0x040fe20000000000 */
[----:B------:R-:W-:Y:S01]  /*17400*/  R2UR UR11, R7 ;  /* 0x00000000070b72ca */ /* 0x000fe200000e0000 */
[----:B------:R-:W-:Y:S01]  /*17410*/  IMAD.MOV.U32 R7, RZ, RZ, -0x7fffffe0 ;  /* 0x80000020ff077424 */ /* 0x000fe200078e00ff */
[C---:B------:R-:W-:Y:S01]  /*17420*/  IADD3 R6, R4.reuse, 0x82, RZ ;  /* 0x0000008204067810 */ /* 0x040fe20007ffe0ff */
[----:B------:R-:W-:Y:S01]  /*17430*/  IMAD.MOV.U32 R11, RZ, RZ, -0x7fffffe0 ;  /* 0x80000020ff0b7424 */ /* 0x000fe200078e00ff */
[----:B------:R-:W-:Y:S01]  /*17440*/  MOV R9, 0x80000020 ;  /* 0x8000002000097802 */ /* 0x000fe20000000f00 */
[----:B------:R-:W-:Y:S01]  /*17450*/  VIADD R20, R4, 0x602 ;  /* 0x0000060204147836 */ /* 0x000fe20000000000 */
[----:B------:R-:W-:Y:S01]  /*17460*/  ULDC UR56, c[0x0][0x988] ;  /* 0x0002620000387ab9 */ /* 0x000fe20000000800 */
[----:B------:R-:W-:-:S02]  /*17470*/  IMAD.MOV.U32 R21, RZ, RZ, -0x7fffffe0 ;  /* 0x80000020ff157424 */ /* 0x000fc400078e00ff */
[--C-:B------:R-:W-:Y:S02]  /*17480*/  IMAD.MOV.U32 R118, RZ, RZ, R119.reuse ;  /* 0x000000ffff767224 */ /* 0x100fe400078e0077 */
[--C-:B------:R-:W-:Y:S02]  /*17490*/  IMAD.MOV.U32 R116, RZ, RZ, R119.reuse ;  /* 0x000000ffff747224 */ /* 0x100fe400078e0077 */
[--C-:B------:R-:W-:Y:S02]  /*174a0*/  IMAD.MOV.U32 R114, RZ, RZ, R119.reuse ;  /* 0x000000ffff727224 */ /* 0x100fe400078e0077 */
[--C-:B------:R-:W-:Y:S02]  /*174b0*/  IMAD.MOV.U32 R112, RZ, RZ, R119.reuse ;  /* 0x000000ffff707224 */ /* 0x100fe400078e0077 */
[----:B------:R-:W-:Y:S01]  /*174c0*/  IMAD.MOV.U32 R110, RZ, RZ, R119 ;  /* 0x000000ffff6e7224 */ /* 0x000fe200078e0077 */
[----:B------:R-:W-:Y:S02]  /*174d0*/  WARPGROUP.DEPBAR.LE gsb0, 0x0 ;  /* 0x00008000000079c5 */ /* 0x000fe40000010000 */
[----:B------:R-:W-:-:S06]  /*174e0*/  WARPGROUP.ARRIVE ;  /* 0x00000000000079c5 */ /* 0x000fcc0000000000 */
[----:B------:R-:W-:Y:S03]  /*174f0*/  QGMMA.64x32x32.F32.E4M3.E4M3 R72, gdesc[UR28], RZ, !UPT, gsb0 ;  /* 0x006000001c4879f3 */ /* 0x000fe6000c0008ff */
[----:B------:R-:W-:Y:S02]  /*17500*/  WARPGROUP.DEPBAR.LE gsb0, 0x0 ;  /* 0x00008000000079c5 */ /* 0x000fe40000010000 */
[----:B------:R-:W-:-:S06]  /*17510*/  WARPGROUP.ARRIVE ;  /* 0x00000000000079c5 */ /* 0x000fcc0000000000 */
[----:B------:R-:W-:Y:S01]  /*17520*/  QGMMA.64x32x32.F32.E4M3.E4M3 R56, gdesc[UR4], RZ, !UPT, gsb0 ;  /* 0x00600000043879f3 */ /* 0x000fe2000c0008ff */
[----:B------:R-:W-:Y:S01]  /*17530*/  R2UR UR6, R10 ;  /* 0x000000000a0672ca */ /* 0x000fe200000e0000 */
[----:B------:R-:W-:Y:S01]  /*17540*/  UIADD3 UR4, UR32, 0x200, URZ ;  /* 0x0000020020047890 */ /* 0x000fe2000fffe03f */
[----:B------:R-:W-:Y:S01]  /*17550*/  R2UR UR7, R11 ;  /* 0x000000000b0772ca */ /* 0x000fe200000e0000 */
[----:B------:R-:W-:Y:S01]  /*17560*/  UMOV UR5, 0x80000020 ;  /* 0x8000002000057882 */ /* 0x000fe20000000000 */
[----:B------:R-:W-:Y:S01]  /*17570*/  IMAD.MOV.U32 R11, RZ, RZ, -0x7fffffe0 ;  /* 0x80000020ff0b7424 */ /* 0x000fe200078e00ff */
[----:B------:R-:W-:Y:S01]  /*17580*/  UMOV UR21, UR5 ;  /* 0x0000000500157c82 */ /* 0x000fe20008000000 */
[----:B------:R-:W-:Y:S02]  /*17590*/  IADD3 R10, R4, 0x282, RZ ;  /* 0x00000282040a7810 */ /* 0x000fe40007ffe0ff */
[----:B------:R-:W-:Y:S01]  /*175a0*/  UMOV UR20, UR4 ;  /* 0x0000000400147c82 */ /* 0x000fe20008000000 */
[----:B------:R-:W-:-:S02]  /*175b0*/  WARPGROUP.DEPBAR.LE gsb0, 0x0 ;  /* 0x00008000000079c5 */ /* 0x000fc40000010000 */
[----:B------:R-:W-:-:S06]  /*175c0*/  WARPGROUP.ARRIVE ;  /* 0x00000000000079c5 */ /* 0x000fcc0000000000 */
[----:B------:R-:W-:Y:S01]  /*175d0*/  QGMMA.64x32x32.F32.E4M3.E4M3 R40, gdesc[UR8], RZ, !UPT, gsb0 ;  /* 0x00600000082879f3 */ /* 0x000fe2000c0008ff */
[----:B------:R-:W-:Y:S01]  /*175e0*/  R2UR UR10, R8 ;  /* 0x00000000080a72ca */ /* 0x000fe200000e0000 */
[----:B------:R-:W-:Y:S01]  /*175f0*/  UMOV UR8, UR48 ;  /* 0x0000003000087c82 */ /* 0x000fe20008000000 */
[----:B------:R-:W-:Y:S01]  /*17600*/  R2UR UR11, R9 ;  /* 0x00000000090b72ca */ /* 0x000fe200000e0000 */
[----:B------:R-:W-:Y:S01]  /*17610*/  UMOV UR9, UR49 ;  /* 0x0000003100097c82 */ /* 0x000fe20008000000 */
[----:B------:R-:W-:Y:S01]  /*17620*/  VIADD R8, R4, 0x202 ;  /* 0x0000020204087836 */ /* 0x000fe20000000000 */
[----:B------:R-:W-:-:S04]  /*17630*/  MOV R9, 0x80000020 ;  /* 0x8000002000097802 */ /* 0x000fc80000000f00 */
[----:B------:R-:W-:Y:S01]  /*17640*/  R2UR UR18, R8 ;  /* 0x00000000081272ca */ /* 0x000fe200000e0000 */
[----:B------:R-:W-:Y:S01]  /*17650*/  VIADD R8, R4, 0x380 ;  /* 0x0000038004087836 */ /* 0x000fe20000000000 */
[----:B------:R-:W-:Y:S01]  /*17660*/  R2UR UR19, R9 ;  /* 0x00000000091372ca */ /* 0x000fe200000e0000 */
[----:B------:R-:W-:Y:S01]  /*17670*/  IMAD.MOV.U32 R9, RZ, RZ, -0x7fffffe0 ;  /* 0x80000020ff097424 */ /* 0x000fe200078e00ff */
[----:B------:R-:W-:Y:S02]  /*17680*/  WARPGROUP.DEPBAR.LE gsb0, 0x0 ;  /* 0x00008000000079c5 */ /* 0x000fe40000010000 */
[----:B------:R-:W-:-:S06]  /*17690*/  WARPGROUP.ARRIVE ;  /* 0x00000000000079c5 */ /* 0x000fcc0000000000 */
[----:B------:R-:W-:Y:S01]  /*176a0*/  QGMMA.64x32x32.F32.E4M3.E4M3 R24, gdesc[UR12], RZ, !UPT, gsb0 ;  /* 0x006000000c1879f3 */ /* 0x000fe2000c0008ff */
[----:B------:R-:W-:Y:S01]  /*176b0*/  UMOV UR12, UR48 ;  /* 0x00000030000c7c82 */ /* 0x000fe20008000000 */
[----:B------:R-:W-:Y:S01]  /*176c0*/  UMOV UR13, UR49 ;  /* 0x00000031000d7c82 */ /* 0x000fe20008000000 */
[----:B------:R-:W-:Y:S02]  /*176d0*/  WARPGROUP.DEPBAR.LE gsb0, 0x0 ;  /* 0x00008000000079c5 */ /* 0x000fe40000010000 */
[----:B------:R-:W-:-:S06]  /*176e0*/  WARPGROUP.ARRIVE ;  /* 0x00000000000079c5 */ /* 0x000fcc0000000000 */
[----:B------:R-:W-:Y:S01]  /*176f0*/  QGMMA.64x32x32.F32.E4M3.E4M3 R88, gdesc[UR48], R88, gsb0 ;  /* 0x00600000305879f3 */ /* 0x000fe20008000858 */
[----:B------:R-:W-:Y:S01]  /*17700*/  R2UR UR50, R6 ;  /* 0x00000000063272ca */ /* 0x000fe200000e0000 */
[----:B------:R-:W-:Y:S01]  /*17710*/  VIADD R6, R4, 0x182 ;  /* 0x0000018204067836 */ /* 0x000fe20000000000 */
[----:B------:R-:W-:Y:S01]  /*17720*/  R2UR UR51, R7 ;  /* 0x00000000073372ca */ /* 0x000fe200000e0000 */
[----:B------:R-:W-:-:S03]  /*17730*/  IMAD.MOV.U32 R7, RZ, RZ, -0x7fffffe0 ;  /* 0x80000020ff077424 */ /* 0x000fc600078e00ff */
[----:B------:R-:W-:Y:S01]  /*17740*/  R2UR UR14, R6 ;  /* 0x00000000060e72ca */ /* 0x000fe200000e0000 */
[----:B------:R-:W-:Y:S01]  /*17750*/  VIADD R6, R4, 0x300 ;  /* 0x0000030004067836 */ /* 0x000fe20000000000 */
[----:B------:R-:W-:Y:S02]  /*17760*/  R2UR UR15, R7 ;  /* 0x00000000070f72ca */ /* 0x000fe400000e0000 */
[----:B------:R-:W-:Y:S01]  /*17770*/  MOV R7, 0x80000020 ;  /* 0x8000002000077802 */ /* 0x000fe20000000f00 */
[----:B------:R-:W-:Y:S02]  /*17780*/  WARPGROUP.DEPBAR.LE gsb0, 0x0 ;  /* 0x00008000000079c5 */ /* 0x000fe40000010000 */
[----:B------:R-:W-:-:S06]  /*17790*/  WARPGROUP.ARRIVE ;  /* 0x00000000000079c5 */ /* 0x000fcc0000000000 */
[----:B------:R-:W-:Y:S03]  /*177a0*/  QGMMA.64x32x32.F32.E4M3.E4M3 R72, gdesc[UR48], R72, gsb0 ;  /* 0x00600000304879f3 */ /* 0x000fe60008000848 */
[----:B------:R-:W-:Y:S02]  /*177b0*/  WARPGROUP.DEPBAR.LE gsb0, 0x0 ;  /* 0x00008000000079c5 */ /* 0x000fe40000010000 */
[----:B------:R-:W-:-:S06]  /*177c0*/  WARPGROUP.ARRIVE ;  /* 0x00000000000079c5 */ /* 0x000fcc0000000000 */
[----:B------:R-:W-:Y:S01]  /*177d0*/  QGMMA.64x32x32.F32.E4M3.E4M3 R56, gdesc[UR8], R56, gsb0 ;  /* 0x00600000083879f3 */ /* 0x000fe20008000838 */
[----:B------:R-:W-:Y:S01]  /*177e0*/  R2UR UR10, R10 ;  /* 0x000000000a0a72ca */ /* 0x000fe200000e0000 */
[----:B------:R-:W-:Y:S01]  /*177f0*/  UIADD3 UR8, UR32, 0x202, URZ ;  /* 0x0000020220087890 */ /* 0x000fe2000fffe03f */
[----:B------:R-:W-:Y:S01]  /*17800*/  R2UR UR11, R11 ;  /* 0x000000000b0b72ca */ /* 0x000fe200000e0000 */
[----:B------:R-:W-:Y:S01]  /*17810*/  UMOV UR9, 0x80000020 ;  /* 0x8000002000097882 */ /* 0x000fe20000000000 */
[----:B------:R-:W-:Y:S01]  /*17820*/  VIADD R10, R4, 0x500 ;  /* 0x00000500040a7836 */ /* 0x000fe20000000000 */
[----:B------:R-:W-:Y:S01]  /*17830*/  UMOV UR25, UR9 ;  /* 0x0000000900197c82 */ /* 0x000fe20008000000 */
[----:B------:R-:W-:Y:S02]  /*17840*/  IMAD.MOV.U32 R11, RZ, RZ, -0x7fffffe0 ;  /* 0x80000020ff0b7424 */ /* 0x000fe400078e00ff */
[----:B------:R-:W-:Y:S01]  /*17850*/  UMOV UR24, UR8 ;  /* 0x0000000800187c82 */ /* 0x000fe20008000000 */
[----:B------:R-:W-:-:S02]  /*17860*/  WARPGROUP.DEPBAR.LE gsb0, 0x0 ;  /* 0x00008000000079c5 */ /* 0x000fc40000010000 */
[----:B------:R-:W-:-:S06]  /*17870*/  WARPGROUP.ARRIVE ;  /* 0x00000000000079c5 */ /* 0x000fcc0000000000 */
[----:B------:R-:W-:Y:S01]  /*17880*/  QGMMA.64x32x32.F32.E4M3.E4M3 R40, gdesc[UR12], R40, gsb0 ;  /* 0x006000000c2879f3 */ /* 0x000fe20008000828 */
[----:B------:R-:W-:Y:S01]  /*17890*/  R2UR UR14, R8 ;  /* 0x00000000080e72ca */ /* 0x000fe200000e0000 */
[----:B------:R-:W-:Y:S01]  /*178a0*/  UMOV UR12, UR4 ;  /* 0x00000004000c7c82 */ /* 0x000fe20008000000 */
[----:B------:R-:W-:Y:S01]  /*178b0*/  R2UR UR15, R9 ;  /* 0x00000000090f72ca */ /* 0x000fe200000e0000 */
[----:B------:R-:W-:Y:S01]  /*178c0*/  UMOV UR13, UR5 ;  /* 0x00000005000d7c82 */ /* 0x000fe20008000000 */
[----:B------:R-:W-:Y:S02]  /*178d0*/  VIADD R8, R4, 0x480 ;  /* 0x0000048004087836 */ /* 0x000fe40000000000 */
[----:B------:R-:W-:-:S03]  /*178e0*/  IMAD.MOV.U32 R9, RZ, RZ, -0x7fffffe0 ;  /* 0x80000020ff097424 */ /* 0x000fc600078e00ff */
[----:B------:R-:W-:Y:S01]  /*178f0*/  R2UR UR22, R8 ;  /* 0x00000000081672ca */ /* 0x000fe200000e0000 */
[----:B------:R-:W-:Y:S01]  /*17900*/  VIADD R8, R4, 0x382 ;  /* 0x0000038204087836 */ /* 0x000fe20000000000 */
[----:B------:R-:W-:Y:S02]  /*17910*/  R2UR UR23, R9 ;  /* 0x00000000091772ca */ /* 0x000fe400000e0000 */
[----:B------:R-:W-:Y:S01]  /*17920*/  MOV R9, 0x80000020 ;  /* 0x8000002000097802 */ /* 0x000fe20000000f00 */
[----:B------:R-:W-:Y:S02]  /*17930*/  WARPGROUP.DEPBAR.LE gsb0, 0x0 ;  /* 0x00008000000079c5 */ /* 0x000fe40000010000 */
[----:B------:R-:W-:-:S06]  /*17940*/  WARPGROUP.ARRIVE ;  /* 0x00000000000079c5 */ /* 0x000fcc0000000000 */
[----:B------:R-:W-:Y:S01]  /*17950*/  QGMMA.64x32x32.F32.E4M3.E4M3 R24, gdesc[UR16], R24, gsb0 ;  /* 0x00600000101879f3 */ /* 0x000fe20008000818 */
        /* <DEDUP_REMOVED lines=9> */
[----:B------:R-:W-:Y:S02]  /*179f0*/  R2UR UR18, R6 ;  /* 0x00000000061272ca */ /* 0x000fe400000e0000 */
[----:B------:R-:W-:Y:S01]  /*17a00*/  R2UR UR19, R7 ;  /* 0x00000000071372ca */ /* 0x000fe200000e0000 */
[----:B------:R-:W-:Y:S01]  /*17a10*/  IMAD.MOV.U32 R7, RZ, RZ, -0x7fffffe0 ;  /* 0x80000020ff077424 */ /* 0x000fe200078e00ff */
[----:B------:R-:W-:Y:S01]  /*17a20*/  IADD3 R6, R4, 0x302, RZ ;  /* 0x0000030204067810 */ /* 0x000fe20007ffe0ff */
[----:B------:R-:W-:Y:S02]  /*17a30*/  WARPGROUP.DEPBAR.LE gsb0, 0x0 ;  /* 0x00008000000079c5 */ /* 0x000fe40000010000 */
[----:B------:R-:W-:-:S06]  /*17a40*/  WARPGROUP.ARRIVE ;  /* 0x00000000000079c5 */ /* 0x000fcc0000000000 */
[----:B------:R-:W-:Y:S01]  /*17a50*/  QGMMA.64x32x32.F32.E4M3.E4M3 R72, gdesc[UR4], R72, gsb0 ;  /* 0x00600000044879f3 */ /* 0x000fe20008000848 */
[----:B------:R-:W-:Y:S02]  /*17a60*/  ULDC UR6, c[0x0][0x988] ;  /* 0x0002620000067ab9 */ /* 0x000fe40000000800 */
[----:B------:R-:W-:Y:S02]  /*17a70*/  WARPGROUP.DEPBAR.LE gsb0, 0x0 ;  /* 0x00008000000079c5 */ /* 0x000fe40000010000 */
[----:B------:R-:W-:-:S06]  /*17a80*/  WARPGROUP.ARRIVE ;  /* 0x00000000000079c5 */ /* 0x000fcc0000000000 */
[----:B------:R-:W-:Y:S01]  /*17a90*/  QGMMA.64x32x32.F32.E4M3.E4M3 R56, gdesc[UR12], R56, gsb0 ;  /* 0x006000000c3879f3 */ /* 0x000fe20008000838 */
[----:B------:R-:W-:Y:S01]  /*17aa0*/  R2UR UR14, R10 ;  /* 0x000000000a0e72ca */ /* 0x000fe200000e0000 */
[----:B------:R-:W-:Y:S01]  /*17ab0*/  UIADD3 UR12, UR32, 0x400, URZ ;  /* 0x00000400200c7890 */ /* 0x000fe2000fffe03f */
[----:B------:R-:W-:Y:S01]  /*17ac0*/  R2UR UR15, R11 ;  /* 0x000000000b0f72ca */ /* 0x000fe200000e0000 */
[----:B------:R-:W-:Y:S01]  /*17ad0*/  UMOV UR13, 0x80000020 ;  /* 0x80000020000d7882 */ /* 0x000fe20000000000 */
[----:B------:R-:W-:Y:S01]  /*17ae0*/  IMAD.MOV.U32 R11, RZ, RZ, -0x7fffffe0 ;  /* 0x80000020ff0b7424 */ /* 0x000fe200078e00ff */
[----:B------:R-:W-:Y:S01]  /*17af0*/  UMOV UR33, UR13 ;  /* 0x0000000d00217c82 */ /* 0x000fe20008000000 */
[----:B------:R-:W-:Y:S01]  /*17b00*/  IADD3 R10, R4, 0x502, RZ ;  /* 0x00000502040a7810 */ /* 0x000fe20007ffe0ff */
[----:B------:R-:W-:Y:S02]  /*17b10*/  WARPGROUP.DEPBAR.LE gsb0, 0x0 ;  /* 0x00008000000079c5 */ /* 0x000fe40000010000 */
[----:B------:R-:W-:-:S06]  /*17b20*/  WARPGROUP.ARRIVE ;  /* 0x00000000000079c5 */ /* 0x000fcc0000000000 */
[----:B------:R-:W-:Y:S01]  /*17b30*/  QGMMA.64x32x32.F32.E4M3.E4M3 R40, gdesc[UR16], R40, gsb0 ;  /* 0x00600000102879f3 */ /* 0x000fe20008000828 */
        /* <DEDUP_REMOVED lines=32> */
[----:B------:R-:W-:Y:S01]  /*17d40*/  UIADD3 UR16, UR32, 0x402, URZ ;  /* 0x0000040220107890 */ /* 0x000fe2000fffe03f */
[----:B------:R-:W-:Y:S01]  /*17d50*/  R2UR UR18, R10 ;  /* 0x000000000a1272ca */ /* 0x000fe200000e0000 */
[----:B------:R-:W-:Y:S01]  /*17d60*/  UMOV UR17, 0x80000020 ;  /* 0x8000002000117882 */ /* 0x000fe20000000000 */
[----:B------:R-:W-:Y:S01]  /*17d70*/  UMOV UR32, UR12 ;  /* 0x0000000c00207c82 */ /* 0x000fe20008000000 */
[----:B------:R-:W-:Y:S01]  /*17d80*/  R2UR UR19, R11 ;  /* 0x000000000b1372ca */ /* 0x000fe200000e0000 */
[----:B------:R-:W-:Y:S02]  /*17d90*/  WARPGROUP.DEPBAR.LE gsb0, 0x0 ;  /* 0x00008000000079c5 */ /* 0x000fe40000010000 */
        /* <DEDUP_REMOVED lines=41> */
[----:B------:R-:W-:Y:S02]  /*18030*/  R2UR UR18, R8 ;  /* 0x00000000081272ca */ /* 0x000fe400000e0000 */
[----:B------:R-:W-:Y:S01]  /*18040*/  R2UR UR19, R9 ;  /* 0x00000000091372ca */ /* 0x000fe200000e0000 */
[----:B------:R-:W-:Y:S02]  /*18050*/  WARPGROUP.DEPBAR.LE gsb0, 0x0 ;  /* 0x00008000000079c5 */ /* 0x000fe40000010000 */
[----:B------:R-:W-:Y:S01]  /*18060*/  WARPGROUP.ARRIVE ;  /* 0x00000000000079c5 */ /* 0x000fe20000000000 */
[C---:B------:R-:W-:Y:S01]  /*18070*/  FMUL.FTZ R6, R2.reuse, R89 ;  /* 0x0000005902067220 */ /* 0x040fe20000410000 */
[C---:B------:R-:W-:Y:S01]  /*18080*/  FMUL.FTZ R9, R2.reuse, R91 ;  /* 0x0000005b02097220 */ /* 0x040fe20000410000 */
[C---:B------:R-:W-:Y:S01]  /*18090*/  FMUL.FTZ R5, R2.reuse, R88 ;  /* 0x0000005802057220 */ /* 0x040fe20000410000 */
[C---:B------:R-:W-:Y:S01]  /*180a0*/  FMUL.FTZ R10, R2.reuse, R97 ;  /* 0x00000061020a7220 */ /* 0x040fe20000410000 */
[----:B------:R-:W-:-:S05]  /*180b0*/  FMUL.FTZ R7, R2, R92 ;  /* 0x0000005c02077220 */ /* 0x000fca0000410000 */
[----:B------:R-:W-:Y:S01]  /*180c0*/  QGMMA.64x32x32.F32.E4M3.E4M3 R72, gdesc[UR16], R72, gsb0 ;  /* 0x00600000104879f3 */ /* 0x000fe20008000848 */
[----:B------:R-:W-:Y:S01]  /*180d0*/  R2UR UR18, R20 ;  /* 0x00000000141272ca */ /* 0x000fe200000e0000 */
[----:B------:R-:W-:Y:S01]  /*180e0*/  MUFU.TANH R6, R6 ;  /* 0x0000000600067308 */ /* 0x000fe20000002400 */
[----:B------:R-:W-:Y:S01]  /*180f0*/  R2UR UR19, R21 ;  /* 0x00000000151372ca */ /* 0x000fe200000e0000 */
[----:B------:R-:W-:Y:S01]  /*18100*/  IMAD.MOV.U32 R21, RZ, RZ, -0x7fffffe0 ;  /* 0x80000020ff157424 */ /* 0x000fe200078e00ff */
[----:B------:R-:W-:Y:S01]  /*18110*/  IADD3 R20, R4, 0x682, RZ ;  /* 0x0000068204147810 */ /* 0x000fe20007ffe0ff */
[C---:B------:R-:W-:Y:S01]  /*18120*/  FMUL.FTZ R3, R2.reuse, R90 ;  /* 0x0000005a02037220 */ /* 0x040fe20000410000 */
[C---:B------:R-:W-:Y:S01]  /*18130*/  FMUL.FTZ R8, R2.reuse, R93 ;  /* 0x0000005d02087220 */ /* 0x040fe20000410000 */
[C---:B------:R-:W-:Y:S01]  /*18140*/  FMUL.FTZ R11, R2.reuse, R96 ;  /* 0x00000060020b7220 */ /* 0x040fe20000410000 */
[C---:B------:R-:W-:Y:S01]  /*18150*/  FMUL.FTZ R13, R2.reuse, R94 ;  /* 0x0000005e020d7220 */ /* 0x040fe20000410000 */
[----:B------:R-:W0:Y:S01]  /*18160*/  MUFU.TANH R9, R9 ;  /* 0x0000000900097308 */ /* 0x000e220000002400 */
[C---:B------:R-:W-:Y:S01]  /*18170*/  FMUL.FTZ R12, R2.reuse, R95 ;  /* 0x0000005f020c7220 */ /* 0x040fe20000410000 */
[C---:B------:R-:W-:Y:S01]  /*18180*/  FMUL.FTZ R90, R2.reuse, R98 ;  /* 0x00000062025a7220 */ /* 0x040fe20000410000 */
[C---:B------:R-:W-:Y:S01]  /*18190*/  FMUL.FTZ R15, R2.reuse, R100 ;  /* 0x00000064020f7220 */ /* 0x040fe20000410000 */
[C---:B------:R-:W-:Y:S01]  /*181a0*/  FMUL.FTZ R88, R2.reuse, R101 ;  /* 0x0000006502587220 */ /* 0x040fe20000410000 */
[C---:B------:R-:W-:Y:S01]  /*181b0*/  FMUL.FTZ R89, R2.reuse, R99 ;  /* 0x0000006302597220 */ /* 0x040fe20000410000 */
[C---:B------:R-:W-:Y:S01]  /*181c0*/  FMUL.FTZ R92, R2.reuse, R102 ;  /* 0x00000066025c7220 */ /* 0x040fe20000410000 */
[----:B------:R-:W-:Y:S01]  /*181d0*/  FMUL.FTZ R91, R2, R103 ;  /* 0x00000067025b7220 */ /* 0x000fe20000410000 */
[----:B------:R-:W1:Y:S08]  /*181e0*/  MUFU.TANH R5, R5 ;  /* 0x0000000500057308 */ /* 0x000e700000002400 */
[----:B------:R-:W3:Y:S08]  /*181f0*/  MUFU.TANH R10, R10 ;  /* 0x0000000a000a7308 */ /* 0x000ef00000002400 */
[----:B------:R-:W4:Y:S08]  /*18200*/  MUFU.TANH R7, R7 ;  /* 0x0000000700077308 */ /* 0x000f300000002400 */
[----:B------:R-:W5:Y:S08]  /*18210*/  MUFU.TANH R3, R3 ;  /* 0x0000000300037308 */ /* 0x000f700000002400 */
[----:B------:R-:W5:Y:S08]  /*18220*/  MUFU.TANH R8, R8 ;  /* 0x0000000800087308 */ /* 0x000f700000002400 */
[----:B------:R-:W5:Y:S01]  /*18230*/  MUFU.TANH R11, R11 ;  /* 0x0000000b000b7308 */ /* 0x000f620000002400 */
[----:B------:R-:W-:-:S02]  /*18240*/  WARPGROUP.DEPBAR.LE gsb0, 0x0 ;  /* 0x00008000000079c5 */ /* 0x000fc40000010000 */
[----:B------:R-:W-:Y:S01]  /*18250*/  WARPGROUP.ARRIVE ;  /* 0x00000000000079c5 */ /* 0x000fe20000000000 */
[C---:B------:R-:W-:Y:S01]  /*18260*/  FMUL.FTZ R93, R2.reuse, R75 ;  /* 0x0000004b025d7220 */ /* 0x040fe20000410000 */
[C---:B------:R-:W-:Y:S01]  /*18270*/  FMUL.FTZ R75, R2.reuse, R76 ;  /* 0x0000004c024b7220 */ /* 0x040fe20000410000 */
[C---:B------:R-:W-:Y:S02]  /*18280*/  FMUL.FTZ R95, R2.reuse, R78 ;  /* 0x0000004e025f7220 */ /* 0x040fe40000410000 */
[----:B------:R-:W5:Y:S01]  /*18290*/  MUFU.TANH R13, R13 ;  /* 0x0000000d000d7308 */ /* 0x000f620000002400 */
[----:B------:R-:W-:Y:S01]  /*182a0*/  FMUL.FTZ R78, R2, R79 ;  /* 0x0000004f024e7220 */ /* 0x000fe20000410000 */
[----:B------:R-:W-:Y:S01]  /*182b0*/  QGMMA.64x32x32.F32.E4M3.E4M3 R56, gdesc[UR16], R56, gsb0 ;  /* 0x00600000103879f3 */ /* 0x000fe20008000838 */
[----:B------:R-:W-:Y:S01]  /*182c0*/  R2UR UR18, R20 ;  /* 0x00000000141272ca */ /* 0x000fe200000e0000 */
[----:B------:R-:W-:Y:S01]  /*182d0*/  VIADD R20, R4, 0x702 ;  /* 0x0000070204147836 */ /* 0x000fe20000000000 */
[----:B------:R-:W-:Y:S01]  /*182e0*/  R2UR UR19, R21 ;  /* 0x00000000151372ca */ /* 0x000fe200000e0000 */
[----:B--2---:R-:W-:Y:S01]  /*182f0*/  IMAD.IADD R4, R105, 0x1, R149 ;  /* 0x0000000169047824 */ /* 0x004fe200078e0295 */
[----:B------:R-:W-:Y:S01]  /*18300*/  MOV R21, 0x80000020 ;  /* 0x8000002000157802 */ /* 0x000fe20000000f00 */
        /* <DEDUP_REMOVED lines=13> */
[----:B------:R-:W-:-:S03]  /*183e0*/  FMUL.FTZ R86, R2, R86 ;  /* 0x0000005602567220 */ /* 0x000fc60000410000 */
[----:B------:R-:W2:Y:S08]  /*183f0*/  MUFU.TANH R90, R90 ;  /* 0x0000005a005a7308 */ /* 0x000eb00000002400 */
[----:B------:R-:W2:Y:S08]  /*18400*/  MUFU.TANH R88, R88 ;  /* 0x0000005800587308 */ /* 0x000eb00000002400 */
[----:B------:R-:W2:Y:S08]  /*18410*/  MUFU.TANH R89, R89 ;  /* 0x0000005900597308 */ /* 0x000eb00000002400 */
[----:B------:R-:W2:Y:S08]  /*18420*/  MUFU.TANH R72, R72 ;  /* 0x0000004800487308 */ /* 0x000eb00000002400 */
[----:B------:R-:W2:Y:S01]  /*18430*/  MUFU.TANH R92, R92 ;  /* 0x0000005c005c7308 */ /* 0x000ea20000002400 */
[----:B------:R-:W-:-:S02]  /*18440*/  WARPGROUP.DEPBAR.LE gsb0, 0x0 ;  /* 0x00008000000079c5 */ /* 0x000fc40000010000 */
[----:B------:R-:W-:Y:S01]  /*18450*/  WARPGROUP.ARRIVE ;  /* 0x00000000000079c5 */ /* 0x000fe20000000000 */
[C---:B------:R-:W-:Y:S01]  /*18460*/  FMUL.FTZ R98, R2.reuse, R58 ;  /* 0x0000003a02627220 */ /* 0x040fe20000410000 */
[C---:B------:R-:W-:Y:S01]  /*18470*/  FMUL.FTZ R58, R2.reuse, R65 ;  /* 0x00000041023a7220 */ /* 0x040fe20000410000 */
[C---:B------:R-:W-:Y:S01]  /*18480*/  FMUL.FTZ R100, R2.reuse, R63 ;  /* 0x0000003f02647220 */ /* 0x040fe20000410000 */
[C---:B------:R-:W-:Y:S01]  /*18490*/  FMUL.FTZ R63, R2.reuse, R67 ;  /* 0x00000043023f7220 */ /* 0x040fe20000410000 */
[----:B------:R-:W-:Y:S01]  /*184a0*/  FMUL.FTZ R84, R2, R56 ;  /* 0x0000003802547220 */ /* 0x000fe20000410000 */
[----:B------:R-:W-:Y:S01]  /*184b0*/  QGMMA.64x32x32.F32.E4M3.E4M3 R40, gdesc[UR16], R40, gsb0 ;  /* 0x00600000102879f3 */ /* 0x000fe20008000828 */
[----:B------:R-:W-:Y:S01]  /*184c0*/  R2UR UR18, R20 ;  /* 0x00000000141272ca */ /* 0x000fe200000e0000 */
[----:B------:R-:W-:Y:S01]  /*184d0*/  IMAD R20, R157, -0xa0, R4 ;  /* 0xffffff609d147824 */ /* 0x000fe200078e0204 */
[----:B------:R-:W-:Y:S01]  /*184e0*/  R2UR UR19, R21 ;  /* 0x00000000151372ca */ /* 0x000fe200000e0000 */
[C---:B------:R-:W-:Y:S01]  /*184f0*/  FMUL.FTZ R56, R2.reuse, R57 ;  /* 0x0000003902387220 */ /* 0x040fe20000410000 */
[C---:B------:R-:W-:Y:S01]  /*18500*/  FMUL.FTZ R57, R2.reuse, R59 ;  /* 0x0000003b02397220 */ /* 0x040fe20000410000 */
[----:B------:R-:W-:Y:S01]  /*18510*/  FMUL.FTZ R102, R2, R62 ;  /* 0x0000003e02667220 */ /* 0x000fe20000410000 */
[----:B------:R-:W-:Y:S01]  /*18520*/  ISETP.GT.AND P3, PT, R20, 0x1, PT ;  /* 0x000000011400780c */ /* 0x000fe20003f64270 */
[----:B------:R-:W-:Y:S01]  /*18530*/  FMUL.FTZ R59, R2, R60 ;  /* 0x0000003c023b7220 */ /* 0x000fe20000410000 */
[----:B------:R-:W-:Y:S01]  /*18540*/  ISETP.GT.AND P2, PT, R20, RZ, PT ;  /* 0x000000ff1400720c */ /* 0x000fe20003f44270 */
[C---:B------:R-:W-:Y:S01]  /*18550*/  FMUL.FTZ R62, R2.reuse, R69 ;  /* 0x00000045023e7220 */ /* 0x040fe20000410000 */
[----:B0-----:R-:W-:Y:S01]  /*18560*/  FSEL R4, R9, -INF , P3 ;  /* 0xff80000009047808 */ /* 0x001fe20001800000 */
[----:B------:R-:W-:Y:S01]  /*18570*/  FMUL.FTZ R60, R2, R61 ;  /* 0x0000003d023c7220 */ /* 0x000fe20000410000 */
[----:B------:R-:W-:Y:S01]  /*18580*/  FSEL R6, R6, -INF , P3 ;  /* 0xff80000006067808 */ /* 0x000fe20001800000 */
[----:B------:R-:W-:Y:S01]  /*18590*/  FMUL.FTZ R61, R2, R64 ;  /* 0x00000040023d7220 */ /* 0x000fe20000410000 */
[----:B------:R-:W-:Y:S01]  /*185a0*/  ISETP.GT.AND P3, PT, R20, 0x11, PT ;  /* 0x000000111400780c */ /* 0x000fe20003f64270 */
[----:B------:R-:W-:Y:S01]  /*185b0*/  FMUL.FTZ R64, R2, R68 ;  /* 0x0000004402407220 */ /* 0x000fe20000410000 */
[----:B------:R-:W-:Y:S01]  /*185c0*/  ISETP.GT.AND P4, PT, R20, 0x8, PT ;  /* 0x000000081400780c */ /* 0x000fe20003f84270 */
[----:B------:R-:W-:Y:S01]  /*185d0*/  FMUL.FTZ R68, R2, R71 ;  /* 0x0000004702447220 */ /* 0x000fe20000410000 */
[----:B-1----:R-:W-:Y:S01]  /*185e0*/  FSEL R65, R5, -INF , P2 ;  /* 0xff80000005417808 */ /* 0x002fe20001000000 */
[----:B------:R-:W0:Y:S01]  /*185f0*/  MUFU.TANH R73, R73 ;  /* 0x0000004900497308 */ /* 0x000e220000002400 */
[----:B---3--:R-:W-:Y:S01]  /*18600*/  FSEL R81, R10, -INF , P3 ;  /* 0xff8000000a517808 */ /* 0x008fe20001800000 */
[----:B------:R-:W-:Y:S01]  /*18610*/  FMUL.FTZ R104, R2, R66 ;  /* 0x0000004202687220 */ /* 0x000fe20000410000 */
[----:B------:R-:W-:Y:S01]  /*18620*/  ISETP.GT.AND P5, PT, R20, 0x9, PT ;  /* 0x000000091400780c */ /* 0x000fe20003fa4270 */
[----:B------:R-:W-:Y:S01]  /*18630*/  FMUL.FTZ R106, R2, R70 ;  /* 0x00000046026a7220 */ /* 0x000fe20000410000 */
[----:B----4-:R-:W-:-:S02]  /*18640*/  FSEL R67, R7, -INF , P4 ;  /* 0xff80000007437808 */ /* 0x010fc40002000000 */
[----:B------:R-:W-:Y:S01]  /*18650*/  FMNMX.FTZ R10, R65, R6, !PT ;  /* 0x00000006410a7209 */ /* 0x000fe20007810000 */
[----:B------:R-:W1:Y:S01]  /*18660*/  MUFU.TANH R91, R91 ;  /* 0x0000005b005b7308 */ /* 0x000e620000002400 */
[----:B-----5:R-:W-:Y:S02]  /*18670*/  FSEL R3, R3, -INF , P2 ;  /* 0xff80000003037808 */ /* 0x020fe40001000000 */
[----:B------:R-:W-:Y:S02]  /*18680*/  ISETP.GT.AND P2, PT, R20, 0x10, PT ;  /* 0x000000101400780c */ /* 0x000fe40003f44270 */
[----:B------:R-:W-:Y:S02]  /*18690*/  FSEL R69, R8, -INF , P5 ;  /* 0xff80000008457808 */ /* 0x000fe40002800000 */
[----:B------:R-:W-:Y:S01]  /*186a0*/  FMNMX.FTZ R10, R67, R10, !PT ;  /* 0x0000000a430a7209 */ /* 0x000fe20007810000 */
[----:B------:R-:W3:Y:S01]  /*186b0*/  MUFU.TANH R75, R75 ;  /* 0x0000004b004b7308 */ /* 0x000ee20000002400 */
[----:B------:R-:W-:-:S02]  /*186c0*/  FSEL R71, R11, -INF , P2 ;  /* 0xff8000000b477808 */ /* 0x000fc40001000000 */
[----:B------:R-:W-:Y:S02]  /*186d0*/  FMNMX.FTZ R10, R69, R10, !PT ;  /* 0x0000000a450a7209 */ /* 0x000fe40007810000 */
[----:B------:R-:W-:Y:S02]  /*186e0*/  FSEL R5, R13, -INF , P4 ;  /* 0xff8000000d057808 */ /* 0x000fe40002000000 */
[----:B------:R-:W-:Y:S01]  /*186f0*/  ISETP.GT.AND P4, PT, R20, 0x18, PT ;  /* 0x000000181400780c */ /* 0x000fe20003f84270 */
[----:B------:R-:W-:Y:S01]  /*18700*/  MUFU.TANH R94, R94 ;  /* 0x0000005e005e7308 */ /* 0x000fe20000002400 */
[----:B------:R-:W-:Y:S02]  /*18710*/  FMNMX.FTZ R10, R71, R10, !PT ;  /* 0x0000000a470a7209 */ /* 0x000fe40007810000 */
[----:B--2---:R-:W-:Y:S02]  /*18720*/  FSEL R7, R12, -INF , P5 ;  /* 0xff8000000c077808 */ /* 0x004fe40002800000 */
[----:B------:R-:W-:-:S02]  /*18730*/  ISETP.GT.AND P5, PT, R20, 0x19, PT ;  /* 0x000000191400780c */ /* 0x000fc40003fa4270 */
[----:B------:R-:W-:Y:S01]  /*18740*/  FSEL R83, R15, -INF , P4 ;  /* 0xff8000000f537808 */ /* 0x000fe20002000000 */
[----:B------:R-:W2:Y:S01]  /*18750*/  MUFU.TANH R93, R93 ;  /* 0x0000005d005d7308 */ /* 0x000ea20000002400 */
[----:B------:R-:W-:Y:S02]  /*18760*/  FMNMX.FTZ R10, R81, R10, !PT ;  /* 0x0000000a510a7209 */ /* 0x000fe40007810000 */
[----:B------:R-:W-:Y:S01]  /*18770*/  FSEL R9, R90, -INF , P2 ;  /* 0xff8000005a097808 */ /* 0x000fe20001000000 */
[--C-:B------:R-:W-:Y:S01]  /*18780*/  IMAD.MOV.U32 R90, RZ, RZ, R119.reuse ;  /* 0x000000ffff5a7224 */ /* 0x100fe200078e0077 */
[----:B------:R-:W-:Y:S02]  /*18790*/  ISETP.GT.AND P2, PT, R20, 0x20, PT ;  /* 0x000000201400780c */ /* 0x000fe40003f44270 */
[----:B------:R-:W-:Y:S01]  /*187a0*/  FSEL R85, R88, -INF , P5 ;  /* 0xff80000058557808 */ /* 0x000fe20002800000 */
[----:B------:R-:W-:Y:S02]  /*187b0*/  WARPGROUP.DEPBAR.LE gsb0, 0x0 ;  /* 0x00008000000079c5 */ /* 0x000fe40000010000 */
[----:B------:R-:W-:Y:S01]  /*187c0*/  WARPGROUP.ARRIVE ;  /* 0x00000000000079c5 */ /* 0x000fe20000000000 */
[----:B------:R-:W4:Y:S01]  /*187d0*/  MUFU.TANH R74, R74 ;  /* 0x0000004a004a7308 */ /* 0x000f220000002400 */
[----:B------:R-:W-:Y:S01]  /*187e0*/  FMNMX.FTZ R10, R83, R10, !PT ;  /* 0x0000000a530a7209 */ /* 0x000fe20007810000 */
[C---:B------:R-:W-:Y:S01]  /*187f0*/  FMUL.FTZ R21, R2.reuse, R48 ;  /* 0x0000003002157220 */ /* 0x040fe20000410000 */
[----:B------:R-:W-:Y:S01]  /*18800*/  FSEL R11, R89, -INF , P3 ;  /* 0xff800000590b7808 */ /* 0x000fe20001800000 */
[----:B------:R-:W-:Y:S01]  /*18810*/  FMUL.FTZ R66, R2, R40 ;  /* 0x0000002802427220 */ /* 0x000fe20000410000 */
[----:B------:R-:W-:Y:S01]  /*18820*/  QGMMA.64x32x32.F32.E4M3.E4M3 R24, gdesc[UR16], R24, gsb0 ;  /* 0x00600000101879f3 */ /* 0x000fe20008000818 */
[----:B------:R-:W-:Y:S01]  /*18830*/  ISETP.GT.AND P3, PT, R20, 0x21, PT ;  /* 0x000000211400780c */ /* 0x000fe20003f64270 */
[----:B------:R-:W-:Y:S01]  /*18840*/  FMUL.FTZ R40, R2, R41 ;  /* 0x0000002902287220 */ /* 0x000fe20000410000 */
[----:B------:R-:W5:Y:S01]  /*18850*/  MUFU.TANH R95, R95 ;  /* 0x0000005f005f7308 */ /* 0x000f620000002400 */
[----:B------:R-:W-:Y:S01]  /*18860*/  FSEL R87, R72, -INF , P2 ;  /* 0xff80000048577808 */ /* 0x000fe20001000000 */
[C---:B------:R-:W-:Y:S01]  /*18870*/  FMUL.FTZ R70, R2.reuse, R43 ;  /* 0x0000002b02467220 */ /* 0x040fe20000410000 */
[----:B------:R-:W-:Y:S01]  /*18880*/  FMNMX.FTZ R10, R85, R10, !PT ;  /* 0x0000000a550a7209 */ /* 0x000fe20007810000 */
[----:B------:R-:W-:Y:S01]  /*18890*/  FMUL.FTZ R49, R2, R49 ;  /* 0x0000003102317220 */ /* 0x000fe20000410000 */
[----:B------:R-:W-:Y:S01]  /*188a0*/  FSEL R13, R92, -INF , P4 ;  /* 0xff8000005c0d7808 */ /* 0x000fe20002000000 */
[----:B------:R-:W-:Y:S01]  /*188b0*/  FMUL.FTZ R107, R2, R42 ;  /* 0x0000002a026b7220 */ /* 0x000fe20000410000 */
[----:B------:R-:W-:Y:S01]  /*188c0*/  ISETP.GT.AND P4, PT, R20, 0x28, PT ;  /* 0x000000281400780c */ /* 0x000fe20003f84270 */
[----:B------:R-:W-:Y:S01]  /*188d0*/  MUFU.TANH R77, R77 ;  /* 0x0000004d004d7308 */ /* 0x000fe20000002400 */
[----:B0-----:R-:W-:Y:S01]  /*188e0*/  FSEL R89, R73, -INF , P3 ;  /* 0xff80000049597808 */ /* 0x001fe20001800000 */
[C---:B------:R-:W-:Y:S01]  /*188f0*/  FMUL.FTZ R42, R2.reuse, R44 ;  /* 0x0000002c022a7220 */ /* 0x040fe20000410000 */
[----:B------:R-:W-:Y:S01]  /*18900*/  FMNMX.FTZ R10, R87, R10, !PT ;  /* 0x0000000a570a7209 */ /* 0x000fe20007810000 */
[C---:B------:R-:W-:Y:S01]  /*18910*/  FMUL.FTZ R44, R2.reuse, R45 ;  /* 0x0000002d022c7220 */ /* 0x040fe20000410000 */
[----:B-1----:R-:W-:Y:S01]  /*18920*/  FSEL R15, R91, -INF , P5 ;  /* 0xff8000005b0f7808 */ /* 0x002fe20002800000 */
[----:B------:R-:W-:Y:S01]  /*18930*/  FMUL.FTZ R47, R2, R47 ;  /* 0x0000002f022f7220 */ /* 0x000fe20000410000 */
[----:B------:R-:W-:Y:S01]  /*18940*/  ISETP.GT.AND P5, PT, R20, 0x29, PT ;  /* 0x000000291400780c */ /* 0x000fe20003fa4270 */
[----:B------:R-:W0:Y:S01]  /*18950*/  MUFU.TANH R76, R76 ;  /* 0x0000004c004c7308 */ /* 0x000e220000002400 */
[----:B---3--:R-:W-:Y:S01]  /*18960*/  FSEL R91, R75, -INF , P4 ;  /* 0xff8000004b5b7808 */ /* 0x008fe20002000000 */
[C---:B------:R-:W-:Y:S01]  /*18970*/  FMUL.FTZ R51, R2.reuse, R51 ;  /* 0x0000003302337220 */ /* 0x040fe20000410000 */
[----:B------:R-:W-:Y:S01]  /*18980*/  FMNMX.FTZ R12, R89, R10, !PT ;  /* 0x0000000a590c7209 */ /* 0x000fe20007810000 */
[C---:B------:R-:W-:Y:S01]  /*18990*/  FMUL.FTZ R53, R2.reuse, R53 ;  /* 0x0000003502357220 */ /* 0x040fe20000410000 */
[----:B--2---:R-:W-:Y:S01]  /*189a0*/  FSEL R41, R93, -INF , P3 ;  /* 0xff8000005d297808 */ /* 0x004fe20001800000 */
[----:B------:R-:W-:Y:S01]  /*189b0*/  FMUL.FTZ R50, R2, R50 ;  /* 0x0000003202327220 */ /* 0x000fe20000410000 */
[----:B----4-:R-:W-:Y:S01]  /*189c0*/  FSEL R93, R74, -INF , P5 ;  /* 0xff8000004a5d7808 */ /* 0x010fe20002800000 */
[----:B------:R-:W-:Y:S01]  /*189d0*/  MUFU.TANH R82, R82 ;  /* 0x0000005200527308 */ /* 0x000fe20000002400 */
[----:B------:R-:W-:Y:S01]  /*189e0*/  FMNMX.FTZ R12, R91, R12, !PT ;  /* 0x0000000c5b0c7209 */ /* 0x000fe20007810000 */
[C---:B------:R-:W-:Y:S01]  /*189f0*/  FMUL.FTZ R46, R2.reuse, R46 ;  /* 0x0000002e022e7220 */ /* 0x040fe20000410000 */
[----:B-----5:R-:W-:Y:S01]  /*18a00*/  FSEL R43, R95, -INF , P4 ;  /* 0xff8000005f2b7808 */ /* 0x020fe20002000000 */
[----:B------:R-:W-:Y:S01]  /*18a10*/  FMUL.FTZ R108, R2, R55 ;  /* 0x00000037026c7220 */ /* 0x000fe20000410000 */
[----:B------:R-:W-:Y:S01]  /*18a20*/  ISETP.GT.AND P3, PT, R20, 0x31, PT ;  /* 0x000000311400780c */ /* 0x000fe20003f64270 */
[----:B------:R-:W-:Y:S01]  /*18a30*/  FMUL.FTZ R52, R2, R52 ;  /* 0x0000003402347220 */ /* 0x000fe20000410000 */
[----:B------:R-:W-:Y:S01]  /*18a40*/  FMNMX.FTZ R12, R93, R12, !PT ;  /* 0x0000000c5d0c7209 */ /* 0x000fe20007810000 */
[----:B------:R-:W1:Y:S01]  /*18a50*/  MUFU.TANH R78, R78 ;  /* 0x0000004e004e7308 */ /* 0x000e620000002400 */
[----:B------:R-:W-:Y:S01]  /*18a60*/  ISETP.GT.AND P4, PT, R20, 0x38, PT ;  /* 0x000000381400780c */ /* 0x000fe20003f84270 */
[----:B------:R-:W-:Y:S01]  /*18a70*/  FMUL.FTZ R54, R2, R54 ;  /* 0x0000003602367220 */ /* 0x000fe20000410000 */
[----:B0-----:R-:W-:Y:S01]  /*18a80*/  FSEL R99, R76, -INF , P3 ;  /* 0xff8000004c637808 */ /* 0x001fe20001800000 */
[----:B------:R-:W-:-:S02]  /*18a90*/  IMAD.MOV.U32 R92, RZ, RZ, R119 ;  /* 0x000000ffff5c7224 */ /* 0x000fc400078e0077 */
[----:B------:R-:W-:Y:S02]  /*18aa0*/  IMAD.MOV.U32 R88, RZ, RZ, R119 ;  /* 0x000000ffff587224 */ /* 0x000fe400078e0077 */
[----:B------:R-:W0:Y:S08]  /*18ab0*/  MUFU.TANH R79, R79 ;  /* 0x0000004f004f7308 */ /* 0x000e300000002400 */
[----:B------:R-:W-:Y:S01]  /*18ac0*/  MUFU.TANH R96, R96 ;  /* 0x0000006000607308 */ /* 0x000fe20000002400 */
[----:B-1----:R-:W-:-:S02]  /*18ad0*/  FSEL R45, R78, -INF , P5 ;  /* 0xff8000004e2d7808 */ /* 0x002fc40002800000 */
[----:B------:R-:W-:-:S05]  /*18ae0*/  ISETP.GT.AND P5, PT, R20, 0x39, PT ;  /* 0x000000391400780c */ /* 0x000fca0003fa4270 */
[----:B------:R-:W-:Y:S01]  /*18af0*/  MUFU.TANH R56, R56 ;  /* 0x0000003800387308 */ /* 0x000fe20000002400 */
[----:B0-----:R-:W-:Y:S01]  /*18b00*/  FSEL R101, R79, -INF , P4 ;  /* 0xff8000004f657808 */ /* 0x001fe20002000000 */
[----:B------:R-:W-:Y:S02]  /*18b10*/  WARPGROUP.DEPBAR.LE gsb0, 0x0 ;  /* 0x00008000000079c5 */ /* 0x000fe40000010000 */
        /* <DEDUP_REMOVED lines=9> */
[----:B------:R-:W-:-:S03]  /*18bb0*/  FMUL.FTZ R38, R2, R38 ;  /* 0x0000002602267220 */ /* 0x000fc60000410000 */
[----:B------:R-:W1:Y:S01]  /*18bc0*/  MUFU.TANH R80, R80 ;  /* 0x0000005000507308 */ /* 0x000e620000002400 */
[----:B0-----:R-:W-:Y:S01]  /*18bd0*/  FSEL R21, R94, -INF , P2 ;  /* 0xff8000005e157808 */ /* 0x001fe20001000000 */
[----:B------:R-:W-:Y:S01]  /*18be0*/  IMAD.MOV.U32 R94, RZ, RZ, R119 ;  /* 0x000000ffff5e7224 */ /* 0x000fe200078e0077 */
[----:B------:R-:W-:-:S04]  /*18bf0*/  ISETP.GT.AND P2, PT, R20, 0x30, PT ;  /* 0x000000301400780c */ /* 0x000fc80003f44270 */
[----:B------:R-:W-:Y:S01]  /*18c00*/  FSEL R95, R77, -INF , P2 ;  /* 0xff8000004d5f7808 */ /* 0x000fe20001000000 */
[----:B------:R-:W-:Y:S03]  /*18c10*/  MUFU.TANH R84, R84 ;  /* 0x0000005400547308 */ /* 0x000fe60000002400 */
[----:B------:R-:W-:-:S04]  /*18c20*/  FMNMX.FTZ R12, R95, R12, !PT ;  /* 0x0000000c5f0c7209 */ /* 0x000fc80007810000 */
[----:B------:R-:W-:Y:S01]  /*18c30*/  FMNMX.FTZ R12, R99, R12, !PT ;  /* 0x0000000c630c7209 */ /* 0x000fe20007810000 */
[----:B------:R-:W-:Y:S01]  /*18c40*/  MUFU.TANH R86, R86 ;  /* 0x0000005600567308 */ /* 0x000fe20000002400 */
[----:B-1----:R-:W-:-:S07]  /*18c50*/  FSEL R103, R80, -INF , P5 ;  /* 0xff80000050677808 */ /* 0x002fce0002800000 */
[----:B------:R-:W0:Y:S08]  /*18c60*/  MUFU.TANH R57, R57 ;  /* 0x0000003900397308 */ /* 0x000e300000002400 */
[----:B------:R1:W-:Y:S08]  /*18c70*/  MUFU.TANH R141, R49 ;  /* 0x00000031008d7308 */ /* 0x0003f00000002400 */
[----:B------:R-:W-:Y:S01]  /*18c80*/  MUFU.TANH R97, R97 ;  /* 0x0000006100617308 */ /* 0x000fe20000002400 */
[----:B-1----:R-:W-:-:S02]  /*18c90*/  FSEL R49, R82, -INF , P3 ;  /* 0xff80000052317808 */ /* 0x002fc40001800000 */
[----:B------:R-:W-:-:S04]  /*18ca0*/  ISETP.GT.AND P3, PT, R20, 0x41, PT ;  /* 0x000000411400780c */ /* 0x000fc80003f64270 */
[----:B------:R-:W-:Y:S01]  /*18cb0*/  FSEL R109, R56, -INF , P3 ;  /* 0xff800000386d7808 */ /* 0x000fe20001800000 */
[----:B------:R-:W-:Y:S01]  /*18cc0*/  MUFU.TANH R59, R59 ;  /* 0x0000003b003b7308 */ /* 0x000fe20000002400 */
[----:B------:R-:W-:Y:S01]  /*18cd0*/  FMNMX.FTZ R56, R101, R12, !PT ;  /* 0x0000000c65387209 */ /* 0x000fe20007810000 */
[----:B------:R-:W-:Y:S01]  /*18ce0*/  FMUL.FTZ R12, R2, R27 ;  /* 0x0000001b020c7220 */ /* 0x000fe20000410000 */
[----:B0-----:R-:W-:Y:S02]  /*18cf0*/  FSEL R25, R57, -INF , P3 ;  /* 0xff80000039197808 */ /* 0x001fe40001800000 */
[----:B------:R-:W-:Y:S02]  /*18d00*/  FMNMX.FTZ R56, R103, R56, !PT ;  /* 0x0000003867387209 */ /* 0x000fe40007810000 */
[----:B------:R-:W-:Y:S01]  /*18d10*/  ISETP.GT.AND P3, PT, R20, 0x51, PT ;  /* 0x000000511400780c */ /* 0x000fe20003f64270 */
[----:B------:R-:W-:Y:S08]  /*18d20*/  MUFU.TANH R98, R98 ;  /* 0x0000006200627308 */ /* 0x000ff00000002400 */
[----:B------:R-:W0:Y:S08]  /*18d30*/  MUFU.TANH R58, R58 ;  /* 0x0000003a003a7308 */ /* 0x000e300000002400 */
[----:B------:R1:W-:Y:S08]  /*18d40*/  MUFU.TANH R48, R47 ;  /* 0x0000002f00307308 */ /* 0x0003f00000002400 */
[----:B------:R-:W-:Y:S01]  /*18d50*/  MUFU.TANH R60, R60 ;  /* 0x0000003c003c7308 */ /* 0x000fe20000002400 */
[----:B-1----:R-:W-:Y:S01]  /*18d60*/  FSEL R47, R96, -INF , P2 ;  /* 0xff800000602f7808 */ /* 0x002fe20001000000 */
[----:B------:R-:W-:Y:S01]  /*18d70*/  IMAD.MOV.U32 R96, RZ, RZ, R119 ;  /* 0x000000ffff607224 */ /* 0x000fe200078e0077 */
[----:B------:R-:W-:-:S02]  /*18d80*/  ISETP.GT.AND P2, PT, R20, 0x40, PT ;  /* 0x000000401400780c */ /* 0x000fc40003f44270 */
[----:B0-----:R-:W-:Y:S02]  /*18d90*/  FSEL R117, R58, -INF , P3 ;  /* 0xff8000003a757808 */ /* 0x001fe40001800000 */
[----:B------:R-:W-:Y:S01]  /*18da0*/  FSEL R105, R84, -INF , P2 ;  /* 0xff80000054697808 */ /* 0x000fe20001000000 */
[----:B------:R-:W0:Y:S01]  /*18db0*/  MUFU.TANH R61, R61 ;  /* 0x0000003d003d7308 */ /* 0x000e220000002400 */
[----:B------:R-:W-:Y:S01]  /*18dc0*/  FSEL R55, R98, -INF , P2 ;  /* 0xff80000062377808 */ /* 0x000fe20001000000 */
[----:B------:R-:W-:Y:S01]  /*18dd0*/  IMAD.MOV.U32 R98, RZ, RZ, R119 ;  /* 0x000000ffff627224 */ /* 0x000fe200078e0077 */
[----:B------:R-:W-:Y:S02]  /*18de0*/  FMNMX.FTZ R56, R105, R56, !PT ;  /* 0x0000003869387209 */ /* 0x000fe40007810000 */
[----:B------:R-:W-:Y:S02]  /*18df0*/  ISETP.GT.AND P2, PT, R20, 0x50, PT ;  /* 0x000000501400780c */ /* 0x000fe40003f44270 */
[----:B------:R-:W-:Y:S01]  /*18e00*/  FMNMX.FTZ R56, R109, R56, !PT ;  /* 0x000000386d387209 */ /* 0x000fe20007810000 */
[----:B------:R-:W1:Y:S08]  /*18e10*/  MUFU.TANH R63, R63 ;  /* 0x0000003f003f7308 */ /* 0x000e700000002400 */
[----:B------:R-:W-:Y:S01]  /*18e20*/  MUFU.TANH R102, R102 ;  /* 0x0000006600667308 */ /* 0x000fe20000002400 */
[----:B0-----:R-:W-:-:S07]  /*18e30*/  FSEL R115, R61, -INF , P2 ;  /* 0xff8000003d737808 */ /* 0x001fce0001000000 */
[----:B------:R-:W0:Y:S01]  /*18e40*/  MUFU.TANH R104, R104 ;  /* 0x0000006800687308 */ /* 0x000e220000002400 */
[----:B-1----:R-:W-:Y:S02]  /*18e50*/  FSEL R61, R63, -INF , P3 ;  /* 0xff8000003f3d7808 */ /* 0x002fe40001800000 */
[----:B------:R-:W-:-:S05]  /*18e60*/  ISETP.GT.AND P3, PT, R20, 0x61, PT ;  /* 0x000000611400780c */ /* 0x000fca0003f64270 */
[----:B------:R1:W-:Y:S08]  /*18e70*/  MUFU.TANH R8, R51 ;  /* 0x0000003300087308 */ /* 0x0003f00000002400 */
[----:B------:R-:W2:Y:S01]  /*18e80*/  MUFU.TANH R40, R40 ;  /* 0x0000002800287308 */ /* 0x000ea20000002400 */
[----:B-1----:R-:W-:Y:S02]  /*18e90*/  FSEL R51, R86, -INF , P4 ;  /* 0xff80000056337808 */ /* 0x002fe40002000000 */
[----:B------:R-:W-:-:S02]  /*18ea0*/  ISETP.GT.AND P4, PT, R20, 0x48, PT ;  /* 0x000000481400780c */ /* 0x000fc40003f84270 */
[----:B0-----:R-:W-:Y:S01]  /*18eb0*/  FSEL R27, R104, -INF , P2 ;  /* 0xff800000681b7808 */ /* 0x001fe20001000000 */
[--C-:B------:R-:W-:Y:S01]  /*18ec0*/  IMAD.MOV.U32 R104, RZ, RZ, R119.reuse ;  /* 0x000000ffff687224 */ /* 0x100fe200078e0077 */
[----:B------:R-:W-:Y:S01]  /*18ed0*/  FSEL R111, R59, -INF , P4 ;  /* 0xff8000003b6f7808 */ /* 0x000fe20002000000 */
[----:B------:R-:W0:Y:S01]  /*18ee0*/  MUFU.TANH R70, R70 ;  /* 0x0000004600467308 */ /* 0x000e220000002400 */
[----:B------:R-:W-:Y:S01]  /*18ef0*/  FSEL R57, R102, -INF , P4 ;  /* 0xff80000066397808 */ /* 0x000fe20002000000 */
[----:B------:R-:W-:Y:S01]  /*18f00*/  IMAD.MOV.U32 R102, RZ, RZ, R119 ;  /* 0x000000ffff667224 */ /* 0x000fe200078e0077 */
[----:B------:R-:W-:Y:S01]  /*18f10*/  FMNMX.FTZ R58, R111, R56, !PT ;  /* 0x000000386f3a7209 */ /* 0x000fe20007810000 */
[----:B------:R-:W-:Y:S01]  /*18f20*/  FMUL.FTZ R56, R2, R29 ;  /* 0x0000001d02387220 */ /* 0x000fe20000410000 */
[C---:B------:R-:W-:Y:S02]  /*18f30*/  ISETP.GT.AND P4, PT, R20.reuse, 0x58, PT ;  /* 0x000000581400780c */ /* 0x040fe40003f84270 */
[----:B------:R-:W-:Y:S01]  /*18f40*/  ISETP.GT.AND P2, PT, R20, 0x60, PT ;  /* 0x000000601400780c */ /* 0x000fe20003f44270 */
[----:B------:R-:W1:Y:S01]  /*18f50*/  MUFU.TANH R100, R100 ;  /* 0x0000006400647308 */ /* 0x000e620000002400 */
[----:B--2---:R-:W-:Y:S01]  /*18f60*/  FSEL R133, R40, -INF , P3 ;  /* 0xff80000028857808 */ /* 0x004fe20001800000 */
[----:B------:R-:W-:-:S06]  /*18f70*/  FMUL.FTZ R40, R2, R31 ;  /* 0x0000001f02287220 */ /* 0x000fcc0000410000 */
[----:B------:R2:W-:Y:S01]  /*18f80*/  MUFU.TANH R145, R53 ;  /* 0x0000003500917308 */ /* 0x0005e20000002400 */
[----:B0-----:R-:W-:Y:S02]  /*18f90*/  FSEL R75, R70, -INF , P3 ;  /* 0xff800000464b7808 */ /* 0x001fe40001800000 */
[----:B------:R-:W-:-:S04]  /*18fa0*/  ISETP.GT.AND P3, PT, R20, 0x71, PT ;  /* 0x000000711400780c */ /* 0x000fc80003f64270 */
[----:B------:R-:W-:Y:S01]  /*18fb0*/  FSEL R141, R141, -INF , P3 ;  /* 0xff8000008d8d7808 */ /* 0x000fe20001800000 */
[----:B------:R-:W0:Y:S01]  /*18fc0*/  MUFU.TANH R64, R64 ;  /* 0x0000004000407308 */ /* 0x000e220000002400 */
[----:B--2---:R-:W-:Y:S02]  /*18fd0*/  FSEL R53, R97, -INF , P5 ;  /* 0xff80000061357808 */ /* 0x004fe40002800000 */
[----:B------:R-:W-:Y:S02]  /*18fe0*/  ISETP.GT.AND P5, PT, R20, 0x49, PT ;  /* 0x000000491400780c */ /* 0x000fe40003fa4270 */
[----:B------:R-:W-:Y:S01]  /*18ff0*/  FSEL R97, R8, -INF , P3 ;  /* 0xff80000008617808 */ /* 0x000fe20001800000 */
[----:B------:R-:W-:Y:S01]  /*19000*/  FMUL.FTZ R8, R2, R33 ;  /* 0x0000002102087220 */ /* 0x000fe20000410000 */
[----:B------:R-:W-:Y:S01]  /*19010*/  FSEL R113, R60, -INF , P5 ;  /* 0xff8000003c717808 */ /* 0x000fe20002800000 */
[----:B------:R-:W2:Y:S01]  /*19020*/  MUFU.TANH R66, R66 ;  /* 0x0000004200427308 */ /* 0x000ea20000002400 */
[----:B-1----:R-:W-:Y:S01]  /*19030*/  FSEL R59, R100, -INF , P5 ;  /* 0xff800000643b7808 */ /* 0x002fe20002800000 */
[----:B------:R-:W-:Y:S01]  /*19040*/  IMAD.MOV.U32 R100, RZ, RZ, R119 ;  /* 0x000000ffff647224 */ /* 0x000fe200078e0077 */
[----:B------:R-:W-:-:S02]  /*19050*/  FMNMX.FTZ R58, R113, R58, !PT ;  /* 0x0000003a713a7209 */ /* 0x000fc40007810000 */
[----:B------:R-:W-:Y:S02]  /*19060*/  ISETP.GT.AND P5, PT, R20, 0x59, PT ;  /* 0x000000591400780c */ /* 0x000fe40003fa4270 */
[----:B------:R-:W-:Y:S01]  /*19070*/  FMNMX.FTZ R58, R115, R58, !PT ;  /* 0x0000003a733a7209 */ /* 0x000fe20007810000 */
[----:B------:R-:W1:Y:S01]  /*19080*/  MUFU.TANH R107, R107 ;  /* 0x0000006b006b7308 */ /* 0x000e620000002400 */
[----:B0-----:R-:W-:Y:S02]  /*19090*/  FSEL R121, R64, -INF , P4 ;  /* 0xff80000040797808 */ /* 0x001fe40002000000 */
[----:B------:R-:W-:Y:S02]  /*190a0*/  FMNMX.FTZ R58, R117, R58, !PT ;  /* 0x0000003a753a7209 */ /* 0x000fe40007810000 */
[----:B------:R-:W-:Y:S02]  /*190b0*/  ISETP.GT.AND P3, PT, R20, 0x81, PT ;  /* 0x000000811400780c */ /* 0x000fe40003f64270 */
[----:B------:R-:W-:Y:S01]  /*190c0*/  FMNMX.FTZ R58, R121, R58, !PT ;  /* 0x0000003a793a7209 */ /* 0x000fe20007810000 */
[----:B------:R-:W0:Y:S01]  /*190d0*/  MUFU.TANH R106, R106 ;  /* 0x0000006a006a7308 */ /* 0x000e220000002400 */
[----:B--2---:R-:W-:-:S07]  /*190e0*/  FSEL R131, R66, -INF , P2 ;  /* 0xff80000042837808 */ /* 0x004fce0001000000 */
[----:B------:R-:W2:Y:S01]  /*190f0*/  MUFU.TANH R62, R62 ;  /* 0x0000003e003e7308 */ /* 0x000ea20000002400 */
[----:B-1----:R-:W-:Y:S02]  /*19100*/  FSEL R73, R107, -INF , P2 ;  /* 0xff8000006b497808 */ /* 0x002fe40001000000 */
[----:B------:R-:W-:-:S04]  /*19110*/  ISETP.GT.AND P2, PT, R20, 0x70, PT ;  /* 0x000000701400780c */ /* 0x000fc80003f44270 */
[----:B------:R-:W-:Y:S01]  /*19120*/  FSEL R139, R139, -INF , P2 ;  /* 0xff8000008b8b7808 */ /* 0x000fe20001000000 */
[----:B------:R-:W1:Y:S01]  /*19130*/  MUFU.TANH R50, R50 ;  /* 0x0000003200327308 */ /* 0x000e620000002400 */
[----:B0-----:R-:W-:Y:S01]  /*19140*/  FSEL R63, R106, -INF , P4 ;  /* 0xff8000006a3f7808 */ /* 0x001fe20002000000 */
[----:B------:R-:W-:Y:S01]  /*19150*/  IMAD.MOV.U32 R106, RZ, RZ, R119 ;  /* 0x000000ffff6a7224 */ /* 0x000fe200078e0077 */
[----:B------:R-:W-:-:S05]  /*19160*/  ISETP.GT.AND P4, PT, R20, 0x68, PT ;  /* 0x000000681400780c */ /* 0x000fca0003f84270 */
[----:B------:R-:W0:Y:S01]  /*19170*/  MUFU.TANH R42, R42 ;  /* 0x0000002a002a7308 */ /* 0x000e220000002400 */
[----:B--2---:R-:W-:-:S04]  /*19180*/  FSEL R125, R62, -INF , P5 ;  /* 0xff8000003e7d7808 */ /* 0x004fc80002800000 */
[----:B------:R-:W-:-:S03]  /*19190*/  FMNMX.FTZ R58, R125, R58, !PT ;  /* 0x0000003a7d3a7209 */ /* 0x000fc60007810000 */
[----:B------:R-:W2:Y:S01]  /*191a0*/  MUFU.TANH R46, R46 ;  /* 0x0000002e002e7308 */ /* 0x000ea20000002400 */
[----:B-1----:R-:W-:Y:S02]  /*191b0*/  FSEL R79, R50, -INF , P2 ;  /* 0xff800000324f7808 */ /* 0x002fe40001000000 */
[----:B------:R-:W-:Y:S02]  /*191c0*/  ISETP.GT.AND P2, PT, R20, 0x80, PT ;  /* 0x000000801400780c */ /* 0x000fe40003f44270 */
[----:B------:R-:W-:-:S03]  /*191d0*/  FMNMX.FTZ R58, R131, R58, !PT ;  /* 0x0000003a833a7209 */ /* 0x000fc60007810000 */
[----:B------:R-:W1:Y:S01]  /*191e0*/  MUFU.TANH R10, R10 ;  /* 0x0000000a000a7308 */ /* 0x000e620000002400 */
[----:B0-----:R-:W-:Y:S02]  /*191f0*/  FSEL R135, R42, -INF , P4 ;  /* 0xff8000002a877808 */ /* 0x001fe40002000000 */
[----:B------:R-:W-:-:S04]  /*19200*/  FMNMX.FTZ R58, R133, R58, !PT ;  /* 0x0000003a853a7209 */ /* 0x000fc80007810000 */
[----:B------:R-:W-:Y:S01]  /*19210*/  FMNMX.FTZ R58, R135, R58, !PT ;  /* 0x0000003a873a7209 */ /* 0x000fe20007810000 */
[----:B------:R-:W0:Y:S01]  /*19220*/  MUFU.TANH R26, R26 ;  /* 0x0000001a001a7308 */ /* 0x000e220000002400 */
[----:B--2---:R-:W-:Y:S02]  /*19230*/  FSEL R31, R46, -INF , P4 ;  /* 0xff8000002e1f7808 */ /* 0x004fe40002000000 */
[----:B------:R-:W-:-:S05]  /*19240*/  ISETP.GT.AND P4, PT, R20, 0x78, PT ;  /* 0x000000781400780c */ /* 0x000fca0003f84270 */
[----:B------:R-:W2:Y:S01]  /*19250*/  MUFU.TANH R52, R52 ;  /* 0x0000003400347308 */ /* 0x000ea20000002400 */
[----:B-1----:R-:W-:Y:S01]  /*19260*/  FSEL R151, R10, -INF , P3 ;  /* 0xff8000000a977808 */ /* 0x002fe20001800000 */
[----:B------:R-:W-:-:S06]  /*19270*/  FMUL.FTZ R10, R2, R37 ;  /* 0x00000025020a7220 */ /* 0x000fcc0000410000 */
[----:B------:R-:W1:Y:S01]  /*19280*/  MUFU.TANH R54, R54 ;  /* 0x0000003600367308 */ /* 0x000e620000002400 */
[----:B0-----:R-:W-:Y:S02]  /*19290*/  FSEL R37, R26, -INF , P2 ;  /* 0xff8000001a257808 */ /* 0x001fe40001000000 */
[----:B------:R-:W-:-:S04]  /*192a0*/  FMNMX.FTZ R26, R3, R4, !PT ;  /* 0x00000004031a7209 */ /* 0x000fc80007810000 */
[----:B------:R-:W-:Y:S01]  /*192b0*/  FMNMX.FTZ R26, R5, R26, !PT ;  /* 0x0000001a051a7209 */ /* 0x000fe20007810000 */
[----:B------:R-:W0:Y:S01]  /*192c0*/  MUFU.TANH R68, R68 ;  /* 0x0000004400447308 */ /* 0x000e220000002400 */
[----:B--2---:R-:W-:-:S07]  /*192d0*/  FSEL R143, R52, -INF , P4 ;  /* 0xff800000348f7808 */ /* 0x004fce0002000000 */
[----:B------:R-:W2:Y:S01]  /*192e0*/  MUFU.TANH R28, R28 ;  /* 0x0000001c001c7308 */ /* 0x000ea20000002400 */
[----:B-1----:R-:W-:Y:S02]  /*192f0*/  FSEL R33, R54, -INF , P4 ;  /* 0xff80000036217808 */ /* 0x002fe40002000000 */
[----:B------:R-:W-:-:S05]  /*19300*/  ISETP.GT.AND P4, PT, R20, 0x88, PT ;  /* 0x000000881400780c */ /* 0x000fca0003f84270 */
[----:B------:R-:W1:Y:S01]  /*19310*/  MUFU.TANH R44, R44 ;  /* 0x0000002c002c7308 */ /* 0x000e620000002400 */
[----:B0-----:R-:W-:Y:S02]  /*19320*/  FSEL R29, R68, -INF , P5 ;  /* 0xff800000441d7808 */ /* 0x001fe40002800000 */
[----:B------:R-:W-:-:S04]  /*19330*/  ISETP.GT.AND P5, PT, R20, 0x69, PT ;  /* 0x000000691400780c */ /* 0x000fc80003fa4270 */
[----:B------:R-:W-:Y:S01]  /*19340*/  FSEL R77, R48, -INF , P5 ;  /* 0xff800000304d7808 */ /* 0x000fe20002800000 */
[----:B------:R-:W0:Y:S01]  /*19350*/  MUFU.TANH R30, R30 ;  /* 0x0000001e001e7308 */ /* 0x000e220000002400 */
[----:B--2---:R-:W-:Y:S02]  /*19360*/  FSEL R153, R28, -INF , P4 ;  /* 0xff8000001c997808 */ /* 0x004fe40002000000 */
[----:B------:R-:W-:-:S04]  /*19370*/  FMNMX.FTZ R28, R7, R26, !PT ;  /* 0x0000001a071c7209 */ /* 0x000fc80007810000 */
[----:B------:R-:W-:Y:S01]  /*19380*/  FMNMX.FTZ R28, R9, R28, !PT ;  /* 0x0000001c091c7209 */ /* 0x000fe20007810000 */
[----:B------:R-:W2:Y:S01]  /*19390*/  MUFU.TANH R24, R24 ;  /* 0x0000001800187308 */ /* 0x000ea20000002400 */
[----:B-1----:R-:W-:Y:S02]  /*193a0*/  FSEL R137, R44, -INF , P5 ;  /* 0xff8000002c897808 */ /* 0x002fe40002800000 */
[----:B------:R-:W-:Y:S02]  /*193b0*/  FMNMX.FTZ R28, R11, R28, !PT ;  /* 0x0000001c0b1c7209 */ /* 0x000fe40007810000 */
[----:B------:R-:W-:Y:S02]  /*193c0*/  FMNMX.FTZ R58, R137, R58, !PT ;  /* 0x0000003a893a7209 */ /* 0x000fe40007810000 */
[----:B------:R-:W-:Y:S01]  /*193d0*/  FMNMX.FTZ R28, R13, R28, !PT ;  /* 0x0000001c0d1c7209 */ /* 0x000fe20007810000 */
[----:B------:R-:W1:Y:S01]  /*193e0*/  MUFU.TANH R108, R108 ;  /* 0x0000006c006c7308 */ /* 0x000e620000002400 */
[----:B------:R-:W-:-:S02]  /*193f0*/  FMNMX.FTZ R58, R139, R58, !PT ;  /* 0x0000003a8b3a7209 */ /* 0x000fc40007810000 */
[----:B------:R-:W-:Y:S02]  /*19400*/  ISETP.GT.AND P5, PT, R20, 0x79, PT ;  /* 0x000000791400780c */ /* 0x000fe40003fa4270 */
[----:B------:R-:W-:Y:S02]  /*19410*/  FMNMX.FTZ R58, R141, R58, !PT ;  /* 0x0000003a8d3a7209 */ /* 0x000fe40007810000 */
[----:B0-----:R-:W-:Y:S01]  /*19420*/  FSEL R127, R30, -INF , P4 ;  /* 0xff8000001e7f7808 */ /* 0x001fe20002000000 */
[----:B------:R-:W0:Y:S01]  /*19430*/  MUFU.TANH R32, R32 ;  /* 0x0000002000207308 */ /* 0x000e220000002400 */
[----:B------:R-:W-:Y:S02]  /*19440*/  FMNMX.FTZ R30, R15, R28, !PT ;  /* 0x0000001c0f1e7209 */ /* 0x000fe40007810000 */
[----:B------:R-:W-:Y:S02]  /*19450*/  FSEL R145, R145, -INF , P5 ;  /* 0xff80000091917808 */ /* 0x000fe40002800000 */
[----:B------:R-:W-:-:S02]  /*19460*/  FMNMX.FTZ R58, R143, R58, !PT ;  /* 0x0000003a8f3a7209 */ /* 0x000fc40007810000 */
[----:B------:R-:W-:Y:S01]  /*19470*/  FMNMX.FTZ R30, R21, R30, !PT ;  /* 0x0000001e151e7209 */ /* 0x000fe20007810000 */
[----:B------:R-:W3:Y:S01]  /*19480*/  MUFU.TANH R56, R56 ;  /* 0x0000003800387308 */ /* 0x000ee20000002400 */
[----:B--2---:R-:W-:Y:S01]  /*19490*/  FSEL R147, R24, -INF , P2 ;  /* 0xff80000018937808 */ /* 0x004fe20001000000 */
[----:B------:R-:W-:Y:S01]  /*194a0*/  FMUL.FTZ R24, R2, R39 ;  /* 0x0000002702187220 */ /* 0x000fe20000410000 */
[----:B------:R-:W-:Y:S02]  /*194b0*/  FMNMX.FTZ R58, R145, R58, !PT ;  /* 0x0000003a913a7209 */ /* 0x000fe40007810000 */
[----:B------:R-:W-:Y:S02]  /*194c0*/  FMNMX.FTZ R30, R41, R30, !PT ;  /* 0x0000001e291e7209 */ /* 0x000fe40007810000 */
[----:B------:R-:W-:Y:S01]  /*194d0*/  FMNMX.FTZ R58, R147, R58, !PT ;  /* 0x0000003a933a7209 */ /* 0x000fe20007810000 */
[----:B------:R-:W2:Y:S01]  /*194e0*/  MUFU.TANH R12, R12 ;  /* 0x0000000c000c7308 */ /* 0x000ea20000002400 */
[----:B------:R-:W-:-:S02]  /*194f0*/  ISETP.GT.AND P2, PT, R20, 0x90, PT ;  /* 0x000000901400780c */ /* 0x000fc40003f44270 */
[----:B-1----:R-:W-:Y:S01]  /*19500*/  FSEL R107, R108, -INF , P5 ;  /* 0xff8000006c6b7808 */ /* 0x002fe20002800000 */
[----:B------:R-:W-:Y:S01]  /*19510*/  IMAD.MOV.U32 R108, RZ, RZ, R119 ;  /* 0x000000ffff6c7224 */ /* 0x000fe200078e0077 */
[----:B------:R-:W-:Y:S02]  /*19520*/  FMNMX.FTZ R30, R43, R30, !PT ;  /* 0x0000001e2b1e7209 */ /* 0x000fe40007810000 */
[----:B------:R-:W-:Y:S01]  /*19530*/  ISETP.GT.AND P5, PT, R20, 0x89, PT ;  /* 0x000000891400780c */ /* 0x000fe20003fa4270 */
[----:B------:R-:W1:Y:S01]  /*19540*/  MUFU.TANH R8, R8 ;  /* 0x0000000800087308 */ /* 0x000e620000002400 */
[----:B------:R-:W-:Y:S02]  /*19550*/  FMNMX.FTZ R58, R151, R58, !PT ;  /* 0x0000003a973a7209 */ /* 0x000fe40007810000 */
[----:B0-----:R-:W-:Y:S02]  /*19560*/  FSEL R159, R32, -INF , P2 ;  /* 0xff800000209f7808 */ /* 0x001fe40001000000 */
[----:B------:R-:W-:-:S02]  /*19570*/  FMNMX.FTZ R32, R45, R30, !PT ;  /* 0x0000001e2d207209 */ /* 0x000fc40007810000 */
[----:B---3--:R-:W-:Y:S01]  /*19580*/  FSEL R155, R56, -INF , P5 ;  /* 0xff800000389b7808 */ /* 0x008fe20002800000 */
[----:B------:R-:W0:Y:S01]  /*19590*/  MUFU.TANH R40, R40 ;  /* 0x0000002800287308 */ /* 0x000e220000002400 */
[----:B------:R-:W-:Y:S02]  /*195a0*/  FMNMX.FTZ R58, R153, R58, !PT ;  /* 0x0000003a993a7209 */ /* 0x000fe40007810000 */
[----:B--2---:R-:W-:Y:S01]  /*195b0*/  FSEL R123, R12, -INF , P3 ;  /* 0xff8000000c7b7808 */ /* 0x004fe20001800000 */
[----:B------:R-:W-:Y:S01]  /*195c0*/  FMUL.FTZ R12, R2, R35 ;  /* 0x00000023020c7220 */ /* 0x000fe20000410000 */
[----:B------:R-:W-:Y:S02]  /*195d0*/  FMNMX.FTZ R32, R47, R32, !PT ;  /* 0x000000202f207209 */ /* 0x000fe40007810000 */
[----:B------:R-:W-:Y:S01]  /*195e0*/  ISETP.GT.AND P3, PT, R20, 0x91, PT ;  /* 0x000000911400780c */ /* 0x000fe20003f64270 */
[----:B------:R-:W2:Y:S01]  /*195f0*/  MUFU.TANH R36, R36 ;  /* 0x0000002400247308 */ /* 0x000ea20000002400 */
[----:B------:R-:W-:-:S02]  /*19600*/  FMNMX.FTZ R58, R155, R58, !PT ;  /* 0x0000003a9b3a7209 */ /* 0x000fc40007810000 */
[----:B------:R-:W-:Y:S02]  /*19610*/  FMNMX.FTZ R32, R49, R32, !PT ;  /* 0x0000002031207209 */ /* 0x000fe40007810000 */
[----:B------:R-:W-:Y:S02]  /*19620*/  ISETP.GT.AND P4, PT, R20, 0x98, PT ;  /* 0x000000981400780c */ /* 0x000fe40003f84270 */
[----:B-1----:R-:W-:Y:S01]  /*19630*/  FSEL R161, R8, -INF , P3 ;  /* 0xff80000008a17808 */ /* 0x002fe20001800000 */
[----:B------:R-:W1:Y:S01]  /*19640*/  MUFU.TANH R10, R10 ;  /* 0x0000000a000a7308 */ /* 0x000e620000002400 */
[----:B------:R-:W-:Y:S02]  /*19650*/  FMNMX.FTZ R58, R159, R58, !PT ;  /* 0x0000003a9f3a7209 */ /* 0x000fe40007810000 */
[----:B0-----:R-:W-:Y:S02]  /*19660*/  FSEL R129, R40, -INF , P5 ;  /* 0xff80000028817808 */ /* 0x001fe40002800000 */
[----:B------:R-:W-:-:S02]  /*19670*/  FMNMX.FTZ R32, R51, R32, !PT ;  /* 0x0000002033207209 */ /* 0x000fc40007810000 */
[----:B------:R-:W-:Y:S01]  /*19680*/  ISETP.GT.AND P5, PT, R20, 0x99, PT ;  /* 0x000000991400780c */ /* 0x000fe20003fa4270 */
[----:B------:R0:W3:Y:S01]  /*19690*/  MUFU.TANH R42, R34 ;  /* 0x00000022002a7308 */ /* 0x0000e20000002400 */
[----:B--2---:R-:W-:Y:S02]  /*196a0*/  FSEL R163, R36, -INF , P4 ;  /* 0xff80000024a37808 */ /* 0x004fe40002000000 */
[----:B------:R-:W-:-:S04]  /*196b0*/  FMNMX.FTZ R58, R161, R58, !PT ;  /* 0x0000003aa13a7209 */ /* 0x000fc80007810000 */
[----:B------:R-:W-:Y:S01]  /*196c0*/  FMNMX.FTZ R58, R163, R58, !PT ;  /* 0x0000003aa33a7209 */ /* 0x000fe20007810000 */
[----:B------:R2:W-:Y:S01]  /*196d0*/  MUFU.TANH R46, R38 ;  /* 0x00000026002e7308 */ /* 0x0005e20000002400 */
[----:B0-----:R-:W-:Y:S02]  /*196e0*/  FMNMX.FTZ R34, R53, R32, !PT ;  /* 0x0000002035227209 */ /* 0x001fe40007810000 */
[----:B-1----:R-:W-:Y:S01]  /*196f0*/  FSEL R165, R10, -INF , P5 ;  /* 0xff8000000aa57808 */ /* 0x002fe20002800000 */
[----:B------:R-:W-:Y:S01]  /*19700*/  IMAD.U32 R10, RZ, RZ, UR6 ;  /* 0x00000006ff0a7e24 */ /* 0x000fe2000f8e00ff */
[----:B------:R-:W-:Y:S02]  /*19710*/  FMNMX.FTZ R34, R55, R34, !PT ;  /* 0x0000002237227209 */ /* 0x000fe40007810000 */
[----:B------:R-:W-:Y:S01]  /*19720*/  FMNMX.FTZ R58, R165, R58, !PT ;  /* 0x0000003aa53a7209 */ /* 0x000fe20007810000 */
[----:B------:R0:W-:Y:S01]  /*19730*/  MUFU.TANH R44, R12 ;  /* 0x0000000c002c7308 */ /* 0x0001e20000002400 */
[----:B------:R-:W-:-:S03]  /*19740*/  FMNMX.FTZ R34, R25, R34, !PT ;  /* 0x0000002219227209 */ /* 0x000fc60007810000 */
[----:B------:R-:W1:Y:S01]  /*19750*/  SHFL.BFLY PT, R167, R58, 0x2, 0x1f ;  /* 0x0c401f003aa77f89 */ /* 0x000e6200000e0000 */
[----:B------:R-:W-:-:S03]  /*19760*/  FMNMX.FTZ R34, R57, R34, !PT ;  /* 0x0000002239227209 */ /* 0x000fc60007810000 */
[----:B------:R4:W5:Y:S01]  /*19770*/  MUFU.TANH R48, R24 ;  /* 0x0000001800307308 */ /* 0x0009620000002400 */
[----:B------:R-:W-:-:S04]  /*19780*/  FMNMX.FTZ R36, R59, R34, !PT ;  /* 0x000000223b247209 */ /* 0x000fc80007810000 */
[----:B------:R-:W-:-:S04]  /*19790*/  FMNMX.FTZ R36, R27, R36, !PT ;  /* 0x000000241b247209 */ /* 0x000fc80007810000 */
[----:B------:R-:W-:-:S04]  /*197a0*/  FMNMX.FTZ R36, R61, R36, !PT ;  /* 0x000000243d247209 */ /* 0x000fc80007810000 */
[----:B------:R-:W-:-:S04]  /*197b0*/  FMNMX.FTZ R36, R63, R36, !PT ;  /* 0x000000243f247209 */ /* 0x000fc80007810000 */
[----:B--2---:R-:W-:Y:S02]  /*197c0*/  FMNMX.FTZ R38, R29, R36, !PT ;  /* 0x000000241d267209 */ /* 0x004fe40007810000 */
[----:B-1----:R-:W-:Y:S02]  /*197d0*/  FMNMX.FTZ R167, R58, R167, !PT ;  /* 0x000000a73aa77209 */ /* 0x002fe40007810000 */
[----:B------:R-:W-:-:S03]  /*197e0*/  FMNMX.FTZ R38, R73, R38, !PT ;  /* 0x0000002649267209 */ /* 0x000fc60007810000 */
[----:B------:R-:W1:Y:S01]  /*197f0*/  SHFL.BFLY PT, R120, R167, 0x1, 0x1f ;  /* 0x0c201f00a7787f89 */ /* 0x000e6200000e0000 */
[----:B------:R-:W-:-:S04]  /*19800*/  FMNMX.FTZ R38, R75, R38, !PT ;  /* 0x000000264b267209 */ /* 0x000fc80007810000 */
[----:B------:R-:W-:-:S04]  /*19810*/  FMNMX.FTZ R38, R31, R38, !PT ;  /* 0x000000261f267209 */ /* 0x000fc80007810000 */
[----:B------:R-:W-:-:S04]  /*19820*/  FMNMX.FTZ R40, R77, R38, !PT ;  /* 0x000000264d287209 */ /* 0x000fc80007810000 */
[----:B------:R-:W-:-:S04]  /*19830*/  FMNMX.FTZ R40, R79, R40, !PT ;  /* 0x000000284f287209 */ /* 0x000fc80007810000 */
[----:B------:R-:W-:-:S04]  /*19840*/  FMNMX.FTZ R40, R97, R40, !PT ;  /* 0x0000002861287209 */ /* 0x000fc80007810000 */
[----:B------:R-:W-:Y:S02]  /*19850*/  FMNMX.FTZ R40, R33, R40, !PT ;  /* 0x0000002821287209 */ /* 0x000fe40007810000 */
[----:B-1----:R-:W-:Y:S02]  /*19860*/  FMNMX.FTZ R120, R167, R120, !PT ;  /* 0x00000078a7787209 */ /* 0x002fe40007810000 */
[----:B------:R-:W-:Y:S02]  /*19870*/  FMNMX.FTZ R50, R107, R40, !PT ;  /* 0x000000286b327209 */ /* 0x000fe40007810000 */
[C---:B------:R-:W-:Y:S01]  /*19880*/  FSETP.NEU.FTZ.AND P6, PT, R120.reuse, -INF , PT ;  /* 0xff8000007800780b */ /* 0x040fe20003fdd000 */
[----:B------:R-:W-:-:S01]  /*19890*/  FFMA.FTZ R20, R120, R10, -8 ;  /* 0xc100000078147423 */ /* 0x000fc2000001000a */
[----:B------:R-:W-:-:S04]  /*198a0*/  FMNMX.FTZ R50, R37, R50, !PT ;  /* 0x0000003225327209 */ /* 0x000fc80007810000 */
[----:B------:R-:W-:Y:S02]  /*198b0*/  FMNMX.FTZ R50, R123, R50, !PT ;  /* 0x000000327b327209 */ /* 0x000fe40007810000 */
[----:B------:R-:W-:Y:S02]  /*198c0*/  FSEL R20, R20, RZ, P6 ;  /* 0x000000ff14147208 */ /* 0x000fe40003000000 */
[----:B------:R-:W-:-:S03]  /*198d0*/  FMNMX.FTZ R50, R127, R50, !PT ;  /* 0x000000327f327209 */ /* 0x000fc60007810000 */
[-CC-:B0-----:R-:W-:Y:S01]  /*198e0*/  FFMA.FTZ R12, R71, R10.reuse, -R20.reuse ;  /* 0x0000000a470c7223 */ /* 0x181fe20000010814 */
[----:B------:R-:W-:-:S01]  /*198f0*/  FFMA.FTZ R71, R93, R10, -R20 ;  /* 0x0000000a5d477223 */ /* 0x000fc20000010814 */
[-CC-:B------:R-:W-:Y:S01]  /*19900*/  FFMA.FTZ R95, R95, R10.reuse, -R20.reuse ;  /* 0x0000000a5f5f7223 */ /* 0x180fe20000010814 */
[----:B---3--:R-:W-:Y:S01]  /*19910*/  FSEL R93, R42, -INF , P2 ;  /* 0xff8000002a5d7808 */ /* 0x008fe20001000000 */
[--C-:B------:R-:W-:Y:S01]  /*19920*/  FFMA.FTZ R101, R101, R10, -R20.reuse ;  /* 0x0000000a65657223 */ /* 0x100fe20000010814 */
[----:B------:R-:W-:Y:S01]  /*19930*/  FMNMX.FTZ R50, R129, R50, !PT ;  /* 0x0000003281327209 */ /* 0x000fe20007810000 */
[----:B------:R0:W-:Y:S01]  /*19940*/  MUFU.EX2 R30, R95 ;  /* 0x0000005f001e7308 */ /* 0x0001e20000000800 */
[----:B----4-:R-:W-:-:S01]  /*19950*/  FFMA.FTZ R24, R83, R10, -R20 ;  /* 0x0000000a53187223 */ /* 0x010fc20000010814 */
[--C-:B------:R-:W-:Y:S01]  /*19960*/  FFMA.FTZ R83, R103, R10, -R20.reuse ;  /* 0x0000000a67537223 */ /* 0x100fe20000010814 */
[----:B------:R-:W-:Y:S01]  /*19970*/  FMNMX.FTZ R50, R93, R50, !PT ;  /* 0x000000325d327209 */ /* 0x000fe20007810000 */
[-CC-:B------:R-:W-:Y:S01]  /*19980*/  FFMA.FTZ R87, R87, R10.reuse, -R20.reuse ;  /* 0x0000000a57577223 */ /* 0x180fe20000010814 */
[----:B-----5:R-:W-:Y:S01]  /*19990*/  FSEL R103, R48, -INF , P5 ;  /* 0xff80000030677808 */ /* 0x020fe20002800000 */
[-CC-:B------:R-:W-:Y:S01]  /*199a0*/  FFMA.FTZ R121, R121, R10.reuse, -R20.reuse ;  /* 0x0000000a79797223 */ /* 0x180fe20000010814 */
[----:B------:R-:W-:-:S01]  /*199b0*/  FFMA.FTZ R8, R65, R10, -R20 ;  /* 0x0000000a41087223 */ /* 0x000fc20000010814 */
[----:B------:R1:W-:Y:S01]  /*199c0*/  MUFU.EX2 R32, R101 ;  /* 0x0000006500207308 */ /* 0x0003e20000000800 */
[----:B0-----:R-:W-:Y:S01]  /*199d0*/  FSEL R95, R44, -INF , P3 ;  /* 0xff8000002c5f7808 */ /* 0x001fe20001800000 */
[-CC-:B------:R-:W-:Y:S01]  /*199e0*/  FFMA.FTZ R35, R6, R10.reuse, -R20.reuse ;  /* 0x0000000a06237223 */ /* 0x180fe20000010814 */
[----:B------:R-:W-:-:S01]  /*199f0*/  FFMA.FTZ R6, R67, R10, -R20 ;  /* 0x0000000a43067223 */ /* 0x000fc20000010814 */
[--C-:B------:R-:W-:Y:S01]  /*19a00*/  FFMA.FTZ R39, R69, R10, -R20.reuse ;  /* 0x0000000a45277223 */ /* 0x100fe20000010814 */
[----:B------:R-:W-:Y:S01]  /*19a10*/  FMNMX.FTZ R50, R95, R50, !PT ;  /* 0x000000325f327209 */ /* 0x000fe20007810000 */
[-CC-:B------:R-:W-:Y:S01]  /*19a20*/  FFMA.FTZ R42, R131, R10.reuse, -R20.reuse ;  /* 0x0000000a832a7223 */ /* 0x180fe20000010814 */
[----:B------:R-:W-:-:S01]  /*19a30*/  FFMA.FTZ R91, R91, R10, -R20 ;  /* 0x0000000a5b5b7223 */ /* 0x000fc20000010814 */
[----:B------:R0:W-:Y:S01]  /*19a40*/  MUFU.EX2 R26, R87 ;  /* 0x00000057001a7308 */ /* 0x0001e20000000800 */
[----:B-1----:R-:W-:Y:S01]  /*19a50*/  FSEL R101, R46, -INF , P4 ;  /* 0xff8000002e657808 */ /* 0x002fe20002000000 */
[-CC-:B------:R-:W-:Y:S01]  /*19a60*/  FFMA.FTZ R105, R105, R10.reuse, -R20.reuse ;  /* 0x0000000a69697223 */ /* 0x180fe20000010814 */
[----:B------:R-:W-:-:S01]  /*19a70*/  FFMA.FTZ R111, R111, R10, -R20 ;  /* 0x0000000a6f6f7223 */ /* 0x000fc20000010814 */
[--C-:B------:R-:W-:Y:S01]  /*19a80*/  FFMA.FTZ R115, R115, R10, -R20.reuse ;  /* 0x0000000a73737223 */ /* 0x100fe20000010814 */
[----:B------:R-:W-:Y:S01]  /*19a90*/  FMNMX.FTZ R50, R101, R50, !PT ;  /* 0x0000003265327209 */ /* 0x000fe20007810000 */
[-CC-:B------:R-:W-:Y:S01]  /*19aa0*/  FFMA.FTZ R65, R81, R10.reuse, -R20.reuse ;  /* 0x0000000a51417223 */ /* 0x180fe20000010814 */
[----:B------:R-:W-:-:S01]  /*19ab0*/  FFMA.FTZ R67, R85, R10, -R20 ;  /* 0x0000000a55437223 */ /* 0x000fc20000010814 */
[----:B------:R1:W-:Y:S01]  /*19ac0*/  MUFU.EX2 R40, R121 ;  /* 0x0000007900287308 */ /* 0x0003e20000000800 */
[----:B------:R-:W-:Y:S01]  /*19ad0*/  FMNMX.FTZ R50, R103, R50, !PT ;  /* 0x0000003267327209 */ /* 0x000fe20007810000 */
[-CC-:B0-----:R-:W-:Y:S01]  /*19ae0*/  FFMA.FTZ R87, R113, R10.reuse, -R20.reuse ;  /* 0x0000000a71577223 */ /* 0x181fe20000010814 */
[----:B------:R-:W-:-:S01]  /*19af0*/  FFMA.FTZ R69, R89, R10, -R20 ;  /* 0x0000000a59457223 */ /* 0x000fc20000010814 */
[-CC-:B------:R-:W-:Y:S01]  /*19b00*/  FFMA.FTZ R81, R99, R10.reuse, -R20.reuse ;  /* 0x0000000a63517223 */ /* 0x180fe20000010814 */
[----:B------:R-:W-:-:S01]  /*19b10*/  FFMA.FTZ R85, R109, R10, -R20 ;  /* 0x0000000a6d557223 */ /* 0x000fc20000010814 */
[----:B------:R-:W0:Y:S01]  /*19b20*/  SHFL.BFLY PT, R113, R50, 0x2, 0x1f ;  /* 0x0c401f0032717f89 */ /* 0x000e2200000e0000 */
[----:B------:R-:W-:-:S01]  /*19b30*/  FFMA.FTZ R89, R117, R10, -R20 ;  /* 0x0000000a75597223 */ /* 0x000fc20000010814 */
[----:B------:R-:W-:Y:S01]  /*19b40*/  MUFU.EX2 R8, R8 ;  /* 0x0000000800087308 */ /* 0x000fe20000000800 */
[----:B------:R-:W-:-:S01]  /*19b50*/  FFMA.FTZ R99, R133, R10, -R20 ;  /* 0x0000000a85637223 */ /* 0x000fc20000010814 */
[-CC-:B------:R-:W-:Y:S01]  /*19b60*/  FFMA.FTZ R44, R135, R10.reuse, -R20.reuse ;  /* 0x0000000a872c7223 */ /* 0x180fe20000010814 */
[----:B------:R-:W-:-:S01]  /*19b70*/  FFMA.FTZ R46, R139, R10, -R20 ;  /* 0x0000000a8b2e7223 */ /* 0x000fc20000010814 */
[-CC-:B------:R-:W-:Y:S01]  /*19b80*/  FFMA.FTZ R109, R141, R10.reuse, -R20.reuse ;  /* 0x0000000a8d6d7223 */ /* 0x180fe20000010814 */
[----:B------:R-:W-:-:S01]  /*19b90*/  FFMA.FTZ R48, R143, R10, -R20 ;  /* 0x0000000a8f307223 */ /* 0x000fc20000010814 */
[-CC-:B------:R-:W-:Y:S01]  /*19ba0*/  FFMA.FTZ R52, R153, R10.reuse, -R20.reuse ;  /* 0x0000000a99347223 */ /* 0x180fe20000010814 */
[----:B------:R-:W-:-:S01]  /*19bb0*/  FFMA.FTZ R54, R159, R10, -R20 ;  /* 0x0000000a9f367223 */ /* 0x000fc20000010814 */
[----:B------:R-:W-:Y:S01]  /*19bc0*/  MUFU.EX2 R35, R35 ;  /* 0x0000002300237308 */ /* 0x000fe20000000800 */
[----:B------:R-:W-:-:S07]  /*19bd0*/  FFMA.FTZ R117, R161, R10, -R20 ;  /* 0x0000000aa1757223 */ /* 0x000fce0000010814 */
[----:B------:R-:W-:Y:S01]  /*19be0*/  MUFU.EX2 R6, R6 ;  /* 0x0000000600067308 */ /* 0x000fe20000000800 */
[----:B0-----:R-:W-:Y:S01]  /*19bf0*/  FMNMX.FTZ R56, R50, R113, !PT ;  /* 0x0000007132387209 */ /* 0x001fe20007810000 */
[----:B------:R-:W-:-:S06]  /*19c00*/  FFMA.FTZ R50, R147, R10, -R20 ;  /* 0x0000000a93327223 */ /* 0x000fcc0000010814 */
[----:B------:R-:W0:Y:S01]  /*19c10*/  MUFU.EX2 R39, R39 ;  /* 0x0000002700277308 */ /* 0x000e220000000800 */
[----:B------:R-:W-:-:S01]  /*19c20*/  FFMA.FTZ R113, R151, R10, -R20 ;  /* 0x0000000a97717223 */ /* 0x000fc20000010814 */
[----:B-1----:R-:W1:Y:S06]  /*19c30*/  SHFL.BFLY PT, R121, R56, 0x1, 0x1f ;  /* 0x0c201f0038797f89 */ /* 0x002e6c00000e0000 */
[----:B------:R2:W-:Y:S08]  /*19c40*/  MUFU.EX2 R28, R91 ;  /* 0x0000005b001c7308 */ /* 0x0005f00000000800 */
[----:B------:R3:W-:Y:S01]  /*19c50*/  MUFU.EX2 R34, R105 ;  /* 0x0000006900227308 */ /* 0x0007e20000000800 */
[----:B--2---:R-:W-:-:S01]  /*19c60*/  FFMA.FTZ R91, R125, R10, -R20 ;  /* 0x0000000a7d5b7223 */ /* 0x004fc20000010814 */
[----:B------:R-:W-:Y:S01]  /*19c70*/  FFMA.FTZ R125, R165, R10, -R20 ;  /* 0x0000000aa57d7223 */ /* 0x000fe20000010814 */
[----:B0-----:R-:W-:-:S04]  /*19c80*/  F2FP.SATFINITE.E4M3.F32.PACK_AB_MERGE_C R200, R39, R6, RZ ;  /* 0x0000000627c8723e */ /* 0x001fc800048070ff */
[----:B------:R-:W-:Y:S01]  /*19c90*/  F2FP.SATFINITE.E4M3.F32.PACK_AB_MERGE_C R200, R35, R8, R200 ;  /* 0x0000000823c8723e */ /* 0x000fe200048070c8 */
[----:B------:R0:W-:Y:S01]  /*19ca0*/  MUFU.EX2 R36, R111 ;  /* 0x0000006f00247308 */ /* 0x0001e20000000800 */
[----:B---3--:R-:W-:-:S01]  /*19cb0*/  FFMA.FTZ R105, R137, R10, -R20 ;  /* 0x0000000a89697223 */ /* 0x008fc20000010814 */
[----:B-1----:R-:W-:Y:S01]  /*19cc0*/  FMNMX.FTZ R121, R56, R121, !PT ;  /* 0x0000007938797209 */ /* 0x002fe20007810000 */
[----:B------:R-:W-:-:S03]  /*19cd0*/  FFMA.FTZ R56, R163, R10, -R20 ;  /* 0x0000000aa3387223 */ /* 0x000fc60000010814 */
[C---:B------:R-:W-:Y:S01]  /*19ce0*/  FSETP.NEU.FTZ.AND P2, PT, R121.reuse, -INF , PT ;  /* 0xff8000007900780b */ /* 0x040fe20003f5d000 */
[----:B------:R-:W-:-:S01]  /*19cf0*/  FFMA.FTZ R58, R121, R10, -8 ;  /* 0xc1000000793a7423 */ /* 0x000fc2000001000a */
[----:B------:R1:W-:Y:S01]  /*19d00*/  MUFU.EX2 R38, R115 ;  /* 0x0000007300267308 */ /* 0x0003e20000000800 */
[----:B0-----:R-:W-:-:S03]  /*19d10*/  FFMA.FTZ R111, R145, R10, -R20 ;  /* 0x0000000a916f7223 */ /* 0x001fc60000010814 */
[----:B------:R-:W-:Y:S02]  /*19d20*/  FSEL R70, R58, RZ, P2 ;  /* 0x000000ff3a467208 */ /* 0x000fe40001000000 */
[----:B------:R-:W-:Y:S02]  /*19d30*/  ISETP.GE.AND P2, PT, R149, 0xa1, PT ;  /* 0x000000a19500780c */ /* 0x000fe40003f46270 */
[----:B------:R-:W-:Y:S01]  /*19d40*/  MUFU.EX2 R12, R12 ;  /* 0x0000000c000c7308 */ /* 0x000fe20000000800 */
[----:B------:R-:W-:-:S01]  /*19d50*/  FFMA.FTZ R3, R3, R10, -R70 ;  /* 0x0000000a03037223 */ /* 0x000fc20000010846 */
[-CC-:B------:R-:W-:Y:S01]  /*19d60*/  FFMA.FTZ R4, R4, R10.reuse, -R70.reuse ;  /* 0x0000000a04047223 */ /* 0x180fe20000010846 */
[----:B------:R-:W-:-:S01]  /*19d70*/  FFMA.FTZ R60, R5, R10, -R70 ;  /* 0x0000000a053c7223 */ /* 0x000fc20000010846 */
[-CC-:B------:R-:W-:Y:S01]  /*19d80*/  FFMA.FTZ R131, R7, R10.reuse, -R70.reuse ;  /* 0x0000000a07837223 */ /* 0x180fe20000010846 */
[----:B------:R-:W-:-:S01]  /*19d90*/  FFMA.FTZ R5, R9, R10, -R70 ;  /* 0x0000000a09057223 */ /* 0x000fc20000010846 */
[-C--:B-1----:R-:W-:Y:S01]  /*19da0*/  FFMA.FTZ R115, R155, R10.reuse, -R20 ;  /* 0x0000000a9b737223 */ /* 0x082fe20000010814 */
[----:B------:R-:W-:-:S01]  /*19db0*/  FFMA.FTZ R20, R11, R10, -R70 ;  /* 0x0000000a0b147223 */ /* 0x000fc20000010846 */
[----:B------:R-:W-:Y:S01]  /*19dc0*/  MUFU.EX2 R3, R3 ;  /* 0x0000000300037308 */ /* 0x000fe20000000800 */
[----:B------:R-:W-:-:S01]  /*19dd0*/  FFMA.FTZ R68, R13, R10, -R70 ;  /* 0x0000000a0d447223 */ /* 0x000fc20000010846 */
[-CC-:B------:R-:W-:Y:S01]  /*19de0*/  FFMA.FTZ R133, R15, R10.reuse, -R70.reuse ;  /* 0x0000000a0f857223 */ /* 0x180fe20000010846 */
[----:B------:R-:W-:-:S01]  /*19df0*/  FFMA.FTZ R7, R21, R10, -R70 ;  /* 0x0000000a15077223 */ /* 0x000fc20000010846 */
[----:B------:R-:W-:Y:S01]  /*19e00*/  FADD.FTZ R15, R8, R35 ;  /* 0x00000023080f7221 */ /* 0x000fe20000010000 */
[----:B------:R-:W-:-:S01]  /*19e10*/  FFMA.FTZ R58, R41, R10, -R70 ;  /* 0x0000000a293a7223 */ /* 0x000fc20000010846 */
[-CC-:B------:R-:W-:Y:S01]  /*19e20*/  FFMA.FTZ R43, R43, R10.reuse, -R70.reuse ;  /* 0x0000000a2b2b7223 */ /* 0x180fe20000010846 */
[----:B------:R-:W-:-:S01]  /*19e30*/  FFMA.FTZ R64, R25, R10, -R70 ;  /* 0x0000000a19407223 */ /* 0x000fc20000010846 */
[----:B------:R-:W0:Y:S01]  /*19e40*/  MUFU.EX2 R4, R4 ;  /* 0x0000000400047308 */ /* 0x000e220000000800 */
[----:B------:R-:W-:-:S01]  /*19e50*/  FADD.FTZ R80, R6, R15 ;  /* 0x0000000f06507221 */ /* 0x000fc20000010000 */
[-CC-:B------:R-:W-:Y:S01]  /*19e60*/  FFMA.FTZ R45, R45, R10.reuse, -R70.reuse ;  /* 0x0000000a2d2d7223 */ /* 0x180fe20000010846 */
[----:B------:R-:W-:-:S01]  /*19e70*/  FFMA.FTZ R9, R47, R10, -R70 ;  /* 0x0000000a2f097223 */ /* 0x000fc20000010846 */
[-CC-:B------:R-:W-:Y:S01]  /*19e80*/  FFMA.FTZ R62, R49, R10.reuse, -R70.reuse ;  /* 0x0000000a313e7223 */ /* 0x180fe20000010846 */
[----:B------:R-:W-:-:S01]  /*19e90*/  FFMA.FTZ R51, R51, R10, -R70 ;  /* 0x0000000a33337223 */ /* 0x000fc20000010846 */
[-CC-:B------:R-:W-:Y:S01]  /*19ea0*/  FFMA.FTZ R13, R27, R10.reuse, -R70.reuse ;  /* 0x0000000a1b0d7223 */ /* 0x180fe20000010846 */
[----:B------:R-:W-:-:S01]  /*19eb0*/  FFMA.FTZ R53, R53, R10, -R70 ;  /* 0x0000000a35357223 */ /* 0x000fc20000010846 */
[----:B------:R-:W1:Y:S01]  /*19ec0*/  MUFU.EX2 R60, R60 ;  /* 0x0000003c003c7308 */ /* 0x000e620000000800 */
[----:B------:R-:W-:-:S01]  /*19ed0*/  FFMA.FTZ R11, R55, R10, -R70 ;  /* 0x0000000a370b7223 */ /* 0x000fc20000010846 */
[-CC-:B------:R-:W-:Y:S01]  /*19ee0*/  FFMA.FTZ R57, R57, R10.reuse, -R70.reuse ;  /* 0x0000000a39397223 */ /* 0x180fe20000010846 */
[----:B------:R-:W-:-:S01]  /*19ef0*/  FFMA.FTZ R59, R59, R10, -R70 ;  /* 0x0000000a3b3b7223 */ /* 0x000fc20000010846 */
[-CC-:B------:R-:W-:Y:S01]  /*19f00*/  FFMA.FTZ R66, R61, R10.reuse, -R70.reuse ;  /* 0x0000000a3d427223 */ /* 0x180fe20000010846 */
[----:B------:R-:W-:-:S01]  /*19f10*/  FFMA.FTZ R63, R63, R10, -R70 ;  /* 0x0000000a3f3f7223 */ /* 0x000fc20000010846 */
[----:B------:R-:W-:Y:S01]  /*19f20*/  FFMA.FTZ R29, R29, R10, -R70 ;  /* 0x0000000a1d1d7223 */ /* 0x000fe20000010846 */
[----:B------:R-:W-:Y:S01]  /*19f30*/  @!P1 VIADD R15, R0, 0x33440 ;  /* 0x00033440000f9836 */ /* 0x000fe20000000000 */
[----:B------:R-:W2:Y:S01]  /*19f40*/  MUFU.EX2 R131, R131 ;  /* 0x0000008300837308 */ /* 0x000ea20000000800 */
[----:B0-----:R-:W-:-:S01]  /*19f50*/  FADD.FTZ R21, R3, R4 ;  /* 0x0000000403157221 */ /* 0x001fc20000010000 */
[-CC-:B------:R-:W-:Y:S01]  /*19f60*/  FFMA.FTZ R73, R73, R10.reuse, -R70.reuse ;  /* 0x0000000a49497223 */ /* 0x180fe20000010846 */
[----:B------:R-:W-:-:S01]  /*19f70*/  FFMA.FTZ R75, R75, R10, -R70 ;  /* 0x0000000a4b4b7223 */ /* 0x000fc20000010846 */
[----:B------:R-:W-:Y:S01]  /*19f80*/  @!P1 PRMT R15, RZ, 0x654, R15 ;  /* 0x00000654ff0f9816 */ /* 0x000fe2000000000f */
[----:B------:R-:W-:-:S01]  /*19f90*/  FFMA.FTZ R31, R31, R10, -R70 ;  /* 0x0000000a1f1f7223 */ /* 0x000fc20000010846 */
[-CC-:B------:R-:W-:Y:S01]  /*19fa0*/  FFMA.FTZ R77, R77, R10.reuse, -R70.reuse ;  /* 0x0000000a4d4d7223 */ /* 0x180fe20000010846 */
[----:B------:R-:W-:-:S01]  /*19fb0*/  FFMA.FTZ R97, R97, R10, -R70 ;  /* 0x0000000a61617223 */ /* 0x000fc20000010846 */
[----:B------:R-:W0:Y:S01]  /*19fc0*/  MUFU.EX2 R5, R5 ;  /* 0x0000000500057308 */ /* 0x000e220000000800 */
[----:B-1----:R-:W-:-:S01]  /*19fd0*/  FADD.FTZ R82, R60, R21 ;  /* 0x000000153c527221 */ /* 0x002fc20000010000 */
[----:B------:R-:W-:Y:S01]  /*19fe0*/  FADD.FTZ R21, R39, R80 ;  /* 0x0000005027157221 */ /* 0x000fe20000010000 */
[----:B------:R1:W-:Y:S01]  /*19ff0*/  @!P1 SYNCS.ARRIVE.TRANS64.RED.A1T0 RZ, [R15+URZ], RZ ;  /* 0x000000ff0fff99a7 */ /* 0x0003e2000810043f */
[----:B------:R-:W-:-:S01]  /*1a000*/  FFMA.FTZ R33, R33, R10, -R70 ;  /* 0x0000000a21217223 */ /* 0x000fc20000010846 */
[----:B------:R-:W-:Y:S01]  /*1a010*/  FFMA.FTZ R107, R107, R10, -R70 ;  /* 0x0000000a6b6b7223 */ /* 0x000fe20000010846 */
[----:B------:R-:W-:-:S01]  /*1a020*/  FADD.FTZ R80, R12, R21 ;  /* 0x000000150c507221 */ /* 0x000fc20000010000 */
[----:B------:R-:W-:Y:S01]  /*1a030*/  FFMA.FTZ R37, R37, R10, -R70 ;  /* 0x0000000a25257223 */ /* 0x000fe20000010846 */
[----:B------:R-:W3:Y:S01]  /*1a040*/  MUFU.EX2 R65, R65 ;  /* 0x0000004100417308 */ /* 0x000ee20000000800 */
[----:B--2---:R-:W-:-:S01]  /*1a050*/  FADD.FTZ R82, R131, R82 ;  /* 0x0000005283527221 */ /* 0x004fc20000010000 */
[-CC-:B------:R-:W-:Y:S01]  /*1a060*/  FFMA.FTZ R123, R123, R10.reuse, -R70.reuse ;  /* 0x0000000a7b7b7223 */ /* 0x180fe20000010846 */
[----:B------:R-:W-:-:S01]  /*1a070*/  FFMA.FTZ R127, R127, R10, -R70 ;  /* 0x0000000a7f7f7223 */ /* 0x000fc20000010846 */
[-CC-:B------:R-:W-:Y:S01]  /*1a080*/  FFMA.FTZ R129, R129, R10.reuse, -R70.reuse ;  /* 0x0000000a81817223 */ /* 0x180fe20000010846 */
[----:B------:R-:W-:-:S01]  /*1a090*/  FFMA.FTZ R93, R93, R10, -R70 ;  /* 0x0000000a5d5d7223 */ /* 0x000fc20000010846 */
[----:B------:R-:W-:Y:S01]  /*1a0a0*/  F2FP.SATFINITE.E4M3.F32.PACK_AB_MERGE_C R201, R131, R60, RZ ;  /* 0x0000003c83c9723e */ /* 0x000fe200048070ff */
[----:B------:R-:W-:-:S01]  /*1a0b0*/  FFMA.FTZ R95, R95, R10, -R70 ;  /* 0x0000000a5f5f7223 */ /* 0x000fc20000010846 */
[----:B------:R-:W2:Y:S01]  /*1a0c0*/  MUFU.EX2 R20, R20 ;  /* 0x0000001400147308 */ /* 0x000ea20000000800 */
[----:B0-----:R-:W-:-:S01]  /*1a0d0*/  FADD.FTZ R21, R5, R82 ;  /* 0x0000005205157221 */ /* 0x001fc20000010000 */
[----:B------:R-:W-:Y:S01]  /*1a0e0*/  F2FP.SATFINITE.E4M3.F32.PACK_AB_MERGE_C R201, R4, R3, R201 ;  /* 0x0000000304c9723e */ /* 0x000fe200048070c9 */
[----:B------:R-:W-:-:S01]  /*1a0f0*/  FFMA.FTZ R101, R101, R10, -R70 ;  /* 0x0000000a65657223 */ /* 0x000fc20000010846 */
[-C--:B------:R-:W-:Y:S01]  /*1a100*/  MOV R61, R119.reuse ;  /* 0x00000077003d7202 */ /* 0x080fe20000000f00 */
[--C-:B------:R-:W-:Y:S01]  /*1a110*/  IMAD.MOV.U32 R60, RZ, RZ, R119.reuse ;  /* 0x000000ffff3c7224 */ /* 0x100fe200078e0077 */
[----:B------:R-:W-:Y:S01]  /*1a120*/  MOV R49, R119 ;  /* 0x0000007700317202 */ /* 0x000fe20000000f00 */
[----:B------:R-:W-:Y:S01]  /*1a130*/  IMAD.MOV.U32 R55, RZ, RZ, R119 ;  /* 0x000000ffff377224 */ /* 0x000fe200078e0077 */
[----:B------:R-:W0:Y:S01]  /*1a140*/  MUFU.EX2 R24, R24 ;  /* 0x0000001800187308 */ /* 0x000e220000000800 */
[----:B---3--:R-:W-:-:S01]  /*1a150*/  FADD.FTZ R25, R65, R80 ;  /* 0x0000005041197221 */ /* 0x008fc20000010000 */
[--C-:B------:R-:W-:Y:S01]  /*1a160*/  IMAD.MOV.U32 R47, RZ, RZ, R119.reuse ;  /* 0x000000ffff2f7224 */ /* 0x100fe200078e0077 */
[----:B------:R-:W-:Y:S01]  /*1a170*/  MOV R41, R119 ;  /* 0x0000007700297202 */ /* 0x000fe20000000f00 */
[----:B------:R-:W-:-:S02]  /*1a180*/  IMAD.MOV.U32 R39, RZ, RZ, R119 ;  /* 0x000000ffff277224 */ /* 0x000fc400078e0077 */
[----:B------:R-:W-:Y:S02]  /*1a190*/  IMAD.MOV.U32 R35, RZ, RZ, R119 ;  /* 0x000000ffff237224 */ /* 0x000fe400078e0077 */
[----:B------:R-:W3:Y:S01]  /*1a1a0*/  MUFU.EX2 R68, R68 ;  /* 0x0000004400447308 */ /* 0x000ee20000000800 */
[----:B--2---:R-:W-:-:S07]  /*1a1b0*/  FADD.FTZ R21, R20, R21 ;  /* 0x0000001514157221 */ /* 0x004fce0000010000 */
[----:B------:R-:W2:Y:S01]  /*1a1c0*/  MUFU.EX2 R67, R67 ;  /* 0x0000004300437308 */ /* 0x000ea20000000800 */
[----:B0-----:R-:W-:-:S07]  /*1a1d0*/  FADD.FTZ R80, R24, R25 ;  /* 0x0000001918507221 */ /* 0x001fce0000010000 */
[----:B------:R-:W0:Y:S01]  /*1a1e0*/  MUFU.EX2 R133, R133 ;  /* 0x0000008500857308 */ /* 0x000e220000000800 */
[----:B---3--:R-:W-:-:S01]  /*1a1f0*/  FADD.FTZ R82, R68, R21 ;  /* 0x0000001544527221 */ /* 0x008fc20000010000 */
[-CC-:B------:R-:W-:Y:S01]  /*1a200*/  FFMA.FTZ R21, R79, R10.reuse, -R70.reuse ;  /* 0x0000000a4f157223 */ /* 0x180fe20000010846 */
[----:B------:R-:W-:-:S01]  /*1a210*/  FFMA.FTZ R70, R103, R10, -R70 ;  /* 0x0000000a67467223 */ /* 0x000fc20000010846 */
[--C-:B------:R-:W-:Y:S02]  /*1a220*/  IMAD.MOV.U32 R103, RZ, RZ, R119.reuse ;  /* 0x000000ffff677224 */ /* 0x100fe400078e0077 */
[----:B------:R-:W-:Y:S02]  /*1a230*/  IMAD.MOV.U32 R79, RZ, RZ, R119 ;  /* 0x000000ffff4f7224 */ /* 0x000fe400078e0077 */
[----:B------:R-:W3:Y:S01]  /*1a240*/  MUFU.EX2 R7, R7 ;  /* 0x0000000700077308 */ /* 0x000ee20000000800 */
[----:B--2---:R-:W-:-:S01]  /*1a250*/  FADD.FTZ R25, R67, R80 ;  /* 0x0000005043197221 */ /* 0x004fc20000010000 */
[----:B------:R-:W-:Y:S01]  /*1a260*/  F2FP.SATFINITE.E4M3.F32.PACK_AB_MERGE_C R202, R67, R24, RZ ;  /* 0x0000001843ca723e */ /* 0x000fe200048070ff */
[----:B------:R-:W-:-:S02]  /*1a270*/  IMAD.MOV.U32 R67, RZ, RZ, R119 ;  /* 0x000000ffff437224 */ /* 0x000fc400078e0077 */
[----:B------:R-:W-:Y:S01]  /*1a280*/  FADD.FTZ R80, R26, R25 ;  /* 0x000000191a507221 */ /* 0x000fe20000010000 */
[----:B------:R-:W-:Y:S02]  /*1a290*/  F2FP.SATFINITE.E4M3.F32.PACK_AB_MERGE_C R202, R65, R12, R202 ;  /* 0x0000000c41ca723e */ /* 0x000fe400048070ca */
[----:B------:R-:W2:Y:S01]  /*1a2a0*/  MUFU.EX2 R69, R69 ;  /* 0x0000004500457308 */ /* 0x000ea20000000800 */
[----:B0-----:R-:W-:-:S01]  /*1a2b0*/  FADD.FTZ R82, R133, R82 ;  /* 0x0000005285527221 */ /* 0x001fc20000010000 */
[----:B------:R-:W-:Y:S02]  /*1a2c0*/  F2FP.SATFINITE.E4M3.F32.PACK_AB_MERGE_C R68, R133, R68, RZ ;  /* 0x000000448544723e */ /* 0x000fe400048070ff */
[----:B------:R-:W-:Y:S02]  /*1a2d0*/  MOV R65, R119 ;  /* 0x0000007700417202 */ /* 0x000fe40000000f00 */
[----:B------:R-:W-:Y:S01]  /*1a2e0*/  F2FP.SATFINITE.E4M3.F32.PACK_AB_MERGE_C R203, R20, R5, R68 ;  /* 0x0000000514cb723e */ /* 0x000fe20004807044 */
[----:B------:R-:W-:Y:S01]  /*1a2f0*/  IMAD.MOV.U32 R68, RZ, RZ, R119 ;  /* 0x000000ffff447224 */ /* 0x000fe200078e0077 */
[----:B------:R-:W0:Y:S01]  /*1a300*/  MUFU.EX2 R58, R58 ;  /* 0x0000003a003a7308 */ /* 0x000e220000000800 */
[----:B---3--:R-:W-:-:S07]  /*1a310*/  FADD.FTZ R25, R7, R82 ;  /* 0x0000005207197221 */ /* 0x008fce0000010000 */
[----:B------:R-:W3:Y:S01]  /*1a320*/  MUFU.EX2 R43, R43 ;  /* 0x0000002b002b7308 */ /* 0x000ee20000000800 */
[----:B--2---:R-:W-:-:S04]  /*1a330*/  FADD.FTZ R27, R69, R80 ;  /* 0x00000050451b7221 */ /* 0x004fc80000010000 */
[----:B------:R-:W-:-:S03]  /*1a340*/  FADD.FTZ R84, R28, R27 ;  /* 0x0000001b1c547221 */ /* 0x000fc60000010000 */
[----:B------:R-:W2:Y:S01]  /*1a350*/  MUFU.EX2 R71, R71 ;  /* 0x0000004700477308 */ /* 0x000ea20000000800 */
[----:B0-----:R-:W-:-:S07]  /*1a360*/  FADD.FTZ R82, R58, R25 ;  /* 0x000000193a527221 */ /* 0x001fce0000010000 */
[----:B------:R0:W4:Y:S01]  /*1a370*/  MUFU.EX2 R72, R45 ;  /* 0x0000002d00487308 */ /* 0x0001220000000800 */
[----:B---3--:R-:W-:-:S07]  /*1a380*/  FADD.FTZ R25, R43, R82 ;  /* 0x000000522b197221 */ /* 0x008fce0000010000 */
[----:B------:R-:W3:Y:S01]  /*1a390*/  MUFU.EX2 R9, R9 ;  /* 0x0000000900097308 */ /* 0x000ee20000000800 */
[----:B--2---:R-:W-:-:S01]  /*1a3a0*/  FADD.FTZ R27, R71, R84 ;  /* 0x00000054471b7221 */ /* 0x004fc20000010000 */
[----:B------:R-:W-:Y:S01]  /*1a3b0*/  F2FP.SATFINITE.E4M3.F32.PACK_AB_MERGE_C R204, R71, R28, RZ ;  /* 0x0000001c47cc723e */ /* 0x000fe200048070ff */
[----:B------:R-:W-:Y:S01]  /*1a3c0*/  IMAD.MOV.U32 R71, RZ, RZ, R119 ;  /* 0x000000ffff477224 */ /* 0x000fe200078e0077 */
[----:B0-----:R-:W-:Y:S01]  /*1a3d0*/  MOV R45, R119 ;  /* 0x00000077002d7202 */ /* 0x001fe20000000f00 */
[----:B------:R-:W-:-:S01]  /*1a3e0*/  FADD.FTZ R84, R30, R27 ;  /* 0x0000001b1e547221 */ /* 0x000fc20000010000 */
[----:B------:R-:W-:Y:S02]  /*1a3f0*/  F2FP.SATFINITE.E4M3.F32.PACK_AB_MERGE_C R204, R69, R26, R204 ;  /* 0x0000001a45cc723e */ /* 0x000fe400048070cc */
[----:B------:R-:W0:Y:S01]  /*1a400*/  MUFU.EX2 R81, R81 ;  /* 0x0000005100517308 */ /* 0x000e220000000800 */
[----:B----4-:R-:W-:-:S01]  /*1a410*/  FADD.FTZ R82, R72, R25 ;  /* 0x0000001948527221 */ /* 0x010fc20000010000 */
[----:B------:R-:W-:Y:S01]  /*1a420*/  F2FP.SATFINITE.E4M3.F32.PACK_AB_MERGE_C R43, R72, R43, RZ ;  /* 0x0000002b482b723e */ /* 0x000fe200048070ff */
[----:B------:R-:W-:Y:S01]  /*1a430*/  IMAD.MOV.U32 R72, RZ, RZ, R119 ;  /* 0x000000ffff487224 */ /* 0x000fe200078e0077 */
[----:B------:R-:W-:-:S02]  /*1a440*/  MOV R69, R119 ;  /* 0x0000007700457202 */ /* 0x000fc40000000f00 */
[----:B------:R-:W-:Y:S01]  /*1a450*/  F2FP.SATFINITE.E4M3.F32.PACK_AB_MERGE_C R205, R58, R7, R43 ;  /* 0x000000073acd723e */ /* 0x000fe2000480702b */
[----:B------:R-:W-:Y:S01]  /*1a460*/  IMAD.MOV.U32 R58, RZ, RZ, R119 ;  /* 0x000000ffff3a7224 */ /* 0x000fe200078e0077 */
[----:B------:R-:W2:Y:S01]  /*1a470*/  MUFU.EX2 R62, R62 ;  /* 0x0000003e003e7308 */ /* 0x000ea20000000800 */
[----:B---3--:R-:W-:-:S01]  /*1a480*/  FADD.FTZ R25, R9, R82 ;  /* 0x0000005209197221 */ /* 0x008fc20000010000 */
[----:B------:R-:W-:-:S06]  /*1a490*/  IMAD.MOV.U32 R43, RZ, RZ, R119 ;  /* 0x000000ffff2b7224 */ /* 0x000fcc00078e0077 */
[----:B------:R-:W3:Y:S01]  /*1a4a0*/  MUFU.EX2 R51, R51 ;  /* 0x0000003300337308 */ /* 0x000ee20000000800 */
[----:B0-----:R-:W-:-:S04]  /*1a4b0*/  FADD.FTZ R27, R81, R84 ;  /* 0x00000054511b7221 */ /* 0x001fc80000010000 */
[----:B------:R-:W-:-:S03]  /*1a4c0*/  FADD.FTZ R86, R32, R27 ;  /* 0x0000001b20567221 */ /* 0x000fc60000010000 */
[----:B------:R-:W0:Y:S01]  /*1a4d0*/  MUFU.EX2 R83, R83 ;  /* 0x0000005300537308 */ /* 0x000e220000000800 */
[----:B--2---:R-:W-:-:S07]  /*1a4e0*/  FADD.FTZ R84, R62, R25 ;  /* 0x000000193e547221 */ /* 0x004fce0000010000 */
[----:B------:R2:W4:Y:S01]  /*1a4f0*/  MUFU.EX2 R74, R53 ;  /* 0x00000035004a7308 */ /* 0x0005220000000800 */
[----:B---3--:R-:W-:-:S07]  /*1a500*/  FADD.FTZ R25, R51, R84 ;  /* 0x0000005433197221 */ /* 0x008fce0000010000 */
[----:B------:R-:W3:Y:S01]  /*1a510*/  MUFU.EX2 R11, R11 ;  /* 0x0000000b000b7308 */ /* 0x000ee20000000800 */
[----:B0-----:R-:W-:-:S01]  /*1a520*/  FADD.FTZ R27, R83, R86 ;  /* 0x00000056531b7221 */ /* 0x001fc20000010000 */
[----:B------:R-:W-:Y:S01]  /*1a530*/  F2FP.SATFINITE.E4M3.F32.PACK_AB_MERGE_C R206, R83, R32, RZ ;  /* 0x0000002053ce723e */ /* 0x000fe200048070ff */
[----:B------:R-:W-:Y:S01]  /*1a540*/  IMAD.MOV.U32 R86, RZ, RZ, R119 ;  /* 0x000000ffff567224 */ /* 0x000fe200078e0077 */
[----:B--2---:R-:W-:Y:S01]  /*1a550*/  MOV R53, R119 ;  /* 0x0000007700357202 */ /* 0x004fe20000000f00 */
[----:B------:R-:W-:-:S01]  /*1a560*/  FADD.FTZ R84, R34, R27 ;  /* 0x0000001b22547221 */ /* 0x000fc20000010000 */
[----:B------:R-:W-:Y:S01]  /*1a570*/  F2FP.SATFINITE.E4M3.F32.PACK_AB_MERGE_C R206, R81, R30, R206 ;  /* 0x0000001e51ce723e */ /* 0x000fe200048070ce */
[----:B------:R-:W-:Y:S01]  /*1a580*/  IMAD.MOV.U32 R83, RZ, RZ, R119 ;  /* 0x000000ffff537224 */ /* 0x000fe200078e0077 */
[----:B------:R-:W0:Y:S01]  /*1a590*/  MUFU.EX2 R85, R85 ;  /* 0x0000005500557308 */ /* 0x000e220000000800 */
[----:B----4-:R-:W-:-:S01]  /*1a5a0*/  FADD.FTZ R6, R74, R25 ;  /* 0x000000194a067221 */ /* 0x010fc20000010000 */
[----:B------:R-:W-:Y:S01]  /*1a5b0*/  F2FP.SATFINITE.E4M3.F32.PACK_AB_MERGE_C R51, R74, R51, RZ ;  /* 0x000000334a33723e */ /* 0x000fe200048070ff */
[--C-:B------:R-:W-:Y:S01]  /*1a5c0*/  IMAD.MOV.U32 R74, RZ, RZ, R119.reuse ;  /* 0x000000ffff4a7224 */ /* 0x100fe200078e0077 */
[----:B------:R-:W-:Y:S01]  /*1a5d0*/  MOV R81, R119 ;  /* 0x0000007700517202 */ /* 0x000fe20000000f00 */
[----:B------:R-:W-:Y:S01]  /*1a5e0*/  IMAD.MOV.U32 R30, RZ, RZ, R119 ;  /* 0x000000ffff1e7224 */ /* 0x000fe200078e0077 */
[----:B------:R-:W-:Y:S01]  /*1a5f0*/  F2FP.SATFINITE.E4M3.F32.PACK_AB_MERGE_C R207, R62, R9, R51 ;  /* 0x000000093ecf723e */ /* 0x000fe20004807033 */
[----:B------:R-:W-:Y:S01]  /*1a600*/  IMAD.MOV.U32 R62, RZ, RZ, R119 ;  /* 0x000000ffff3e7224 */ /* 0x000fe200078e0077 */
[----:B------:R-:W2:Y:S01]  /*1a610*/  MUFU.EX2 R64, R64 ;  /* 0x0000004000407308 */ /* 0x000ea20000000800 */
[----:B---3--:R-:W-:-:S01]  /*1a620*/  FADD.FTZ R25, R11, R6 ;  /* 0x000000060b197221 */ /* 0x008fc20000010000 */
[----:B------:R-:W-:-:S06]  /*1a630*/  IMAD.MOV.U32 R51, RZ, RZ, R119 ;  /* 0x000000ffff337224 */ /* 0x000fcc00078e0077 */
[----:B------:R-:W3:Y:S01]  /*1a640*/  MUFU.EX2 R57, R57 ;  /* 0x0000003900397308 */ /* 0x000ee20000000800 */
[----:B0-----:R-:W-:-:S01]  /*1a650*/  FADD.FTZ R27, R85, R84 ;  /* 0x00000054551b7221 */ /* 0x001fc20000010000 */
[----:B------:R-:W-:-:S03]  /*1a660*/  IMAD.MOV.U32 R84, RZ, RZ, R119 ;  /* 0x000000ffff547224 */ /* 0x000fc600078e0077 */
[----:B------:R-:W-:-:S03]  /*1a670*/  FADD.FTZ R28, R36, R27 ;  /* 0x0000001b241c7221 */ /* 0x000fc60000010000 */
[----:B------:R-:W0:Y:S01]  /*1a680*/  MUFU.EX2 R87, R87 ;  /* 0x0000005700577308 */ /* 0x000e220000000800 */
[----:B--2---:R-:W-:-:S07]  /*1a690*/  FADD.FTZ R24, R64, R25 ;  /* 0x0000001940187221 */ /* 0x004fce0000010000 */
[----:B------:R2:W4:Y:S01]  /*1a6a0*/  MUFU.EX2 R76, R59 ;  /* 0x0000003b004c7308 */ /* 0x0005220000000800 */
[----:B---3--:R-:W-:-:S07]  /*1a6b0*/  FADD.FTZ R25, R57, R24 ;  /* 0x0000001839197221 */ /* 0x008fce0000010000 */
[----:B------:R-:W3:Y:S01]  /*1a6c0*/  MUFU.EX2 R13, R13 ;  /* 0x0000000d000d7308 */ /* 0x000ee20000000800 */
[C---:B0-----:R-:W-:Y:S01]  /*1a6d0*/  F2FP.SATFINITE.E4M3.F32.PACK_AB_MERGE_C R208, R87.reuse, R36, RZ ;  /* 0x0000002457d0723e */ /* 0x041fe200048070ff */
[----:B------:R-:W-:Y:S01]  /*1a6e0*/  FADD.FTZ R87, R87, R28 ;  /* 0x0000001c57577221 */ /* 0x000fe20000010000 */
[----:B--2---:R-:W-:Y:S02]  /*1a6f0*/  IMAD.MOV.U32 R59, RZ, RZ, R119 ;  /* 0x000000ffff3b7224 */ /* 0x004fe400078e0077 */
[----:B------:R-:W-:Y:S01]  /*1a700*/  F2FP.SATFINITE.E4M3.F32.PACK_AB_MERGE_C R208, R85, R34, R208 ;  /* 0x0000002255d0723e */ /* 0x000fe200048070d0 */
[----:B------:R-:W-:-:S01]  /*1a710*/  FADD.FTZ R28, R38, R87 ;  /* 0x00000057261c7221 */ /* 0x000fc20000010000 */
        /* <DEDUP_REMOVED lines=11> */
[----:B------:R-:W-:Y:S01]  /*1a7d0*/  MOV R57, R119 ;  /* 0x0000007700397202 */ /* 0x000fe20000000f00 */
[----:B------:R-:W-:-:S05]  /*1a7e0*/  IMAD.MOV.U32 R34, RZ, RZ, R119 ;  /* 0x000000ffff227224 */ /* 0x000fca00078e0077 */
[----:B------:R-:W3:Y:S01]  /*1a7f0*/  MUFU.EX2 R63, R63 ;  /* 0x0000003f003f7308 */ /* 0x000ee20000000800 */
[----:B0-----:R-:W-:-:S04]  /*1a800*/  FADD.FTZ R27, R89, R28 ;  /* 0x0000001c591b7221 */ /* 0x001fc80000010000 */
[----:B------:R-:W-:-:S03]  /*1a810*/  FADD.FTZ R32, R40, R27 ;  /* 0x0000001b28207221 */ /* 0x000fc60000010000 */
[----:B------:R-:W0:Y:S01]  /*1a820*/  MUFU.EX2 R91, R91 ;  /* 0x0000005b005b7308 */ /* 0x000e220000000800 */
[----:B--2---:R-:W-:-:S07]  /*1a830*/  FADD.FTZ R28, R66, R25 ;  /* 0x00000019421c7221 */ /* 0x004fce0000010000 */
[----:B------:R2:W4:Y:S01]  /*1a840*/  MUFU.EX2 R78, R29 ;  /* 0x0000001d004e7308 */ /* 0x0005220000000800 */
[----:B---3--:R-:W-:-:S01]  /*1a850*/  FADD.FTZ R25, R63, R28 ;  /* 0x0000001c3f197221 */ /* 0x008fc20000010000 */
[----:B------:R-:W-:-:S06]  /*1a860*/  IMAD.MOV.U32 R28, RZ, RZ, R119 ;  /* 0x000000ffff1c7224 */ /* 0x000fcc00078e0077 */
[----:B------:R-:W3:Y:S01]  /*1a870*/  MUFU.EX2 R42, R42 ;  /* 0x0000002a002a7308 */ /* 0x000ee20000000800 */
[C---:B0-----:R-:W-:Y:S01]  /*1a880*/  F2FP.SATFINITE.E4M3.F32.PACK_AB_MERGE_C R210, R91.reuse, R40, RZ ;  /* 0x000000285bd2723e */ /* 0x041fe200048070ff */
[----:B------:R-:W-:Y:S01]  /*1a890*/  FADD.FTZ R91, R91, R32 ;  /* 0x000000205b5b7221 */ /* 0x000fe20000010000 */
[--C-:B------:R-:W-:Y:S01]  /*1a8a0*/  IMAD.MOV.U32 R40, RZ, RZ, R119.reuse ;  /* 0x000000ffff287224 */ /* 0x100fe200078e0077 */
[----:B--2---:R-:W-:Y:S01]  /*1a8b0*/  MOV R29, R119 ;  /* 0x00000077001d7202 */ /* 0x004fe20000000f00 */
[--C-:B------:R-:W-:Y:S01]  /*1a8c0*/  IMAD.MOV.U32 R32, RZ, RZ, R119.reuse ;  /* 0x000000ffff207224 */ /* 0x100fe200078e0077 */
[----:B------:R-:W-:Y:S01]  /*1a8d0*/  F2FP.SATFINITE.E4M3.F32.PACK_AB_MERGE_C R210, R89, R38, R210 ;  /* 0x0000002659d2723e */ /* 0x000fe200048070d2 */
[----:B------:R-:W-:Y:S01]  /*1a8e0*/  IMAD.MOV.U32 R38, RZ, RZ, R119 ;  /* 0x000000ffff267224 */ /* 0x000fe200078e0077 */
[----:B------:R0:W2:Y:S01]  /*1a8f0*/  MUFU.EX2 R0, R73 ;  /* 0x0000004900007308 */ /* 0x0000a20000000800 */
[----:B----4-:R-:W-:-:S01]  /*1a900*/  FADD.FTZ R25, R78, R25 ;  /* 0x000000194e197221 */ /* 0x010fc20000010000 */
[----:B------:R-:W-:Y:S01]  /*1a910*/  F2FP.SATFINITE.E4M3.F32.PACK_AB_MERGE_C R63, R78, R63, RZ ;  /* 0x0000003f4e3f723e */ /* 0x000fe200048070ff */
[----:B------:R-:W-:Y:S01]  /*1a920*/  IMAD.MOV.U32 R78, RZ, RZ, R119 ;  /* 0x000000ffff4e7224 */ /* 0x000fe200078e0077 */
[----:B------:R-:W-:-:S02]  /*1a930*/  MOV R89, R119 ;  /* 0x0000007700597202 */ /* 0x000fc40000000f00 */
[----:B------:R-:W-:Y:S01]  /*1a940*/  F2FP.SATFINITE.E4M3.F32.PACK_AB_MERGE_C R211, R66, R13, R63 ;  /* 0x0000000d42d3723e */ /* 0x000fe2000480703f */
[----:B------:R-:W-:Y:S01]  /*1a950*/  IMAD.MOV.U32 R66, RZ, RZ, R119 ;  /* 0x000000ffff427224 */ /* 0x000fe200078e0077 */
[----:B------:R-:W4:Y:S01]  /*1a960*/  MUFU.EX2 R99, R99 ;  /* 0x0000006300637308 */ /* 0x000f220000000800 */
[----:B---3--:R-:W-:-:S01]  /*1a970*/  FADD.FTZ R8, R42, R91 ;  /* 0x0000005b2a087221 */ /* 0x008fc20000010000 */
[--C-:B------:R-:W-:Y:S01]  /*1a980*/  IMAD.MOV.U32 R91, RZ, RZ, R119.reuse ;  /* 0x000000ffff5b7224 */ /* 0x100fe200078e0077 */
[----:B0-----:R-:W-:Y:S01]  /*1a990*/  MOV R73, R119 ;  /* 0x0000007700497202 */ /* 0x001fe20000000f00 */
[----:B------:R-:W-:-:S04]  /*1a9a0*/  IMAD.MOV.U32 R63, RZ, RZ, R119 ;  /* 0x000000ffff3f7224 */ /* 0x000fc800078e0077 */
[----:B-1----:R0:W1:Y:S01]  /*1a9b0*/  MUFU.EX2 R15, R75 ;  /* 0x0000004b000f7308 */ /* 0x0020620000000800 */
[----:B--2---:R-:W-:-:S07]  /*1a9c0*/  FADD.FTZ R12, R0, R25 ;  /* 0x00000019000c7221 */ /* 0x004fce0000010000 */
[----:B------:R-:W2:Y:S01]  /*1a9d0*/  MUFU.EX2 R44, R44 ;  /* 0x0000002c002c7308 */ /* 0x000ea20000000800 */
[----:B----4-:R-:W-:-:S01]  /*1a9e0*/  FADD.FTZ R25, R99, R8 ;  /* 0x0000000863197221 */ /* 0x010fc20000010000 */
[----:B0-----:R-:W-:-:S06]  /*1a9f0*/  IMAD.MOV.U32 R75, RZ, RZ, R119 ;  /* 0x000000ffff4b7224 */ /* 0x001fcc00078e0077 */
[----:B------:R-:W0:Y:S01]  /*1aa00*/  MUFU.EX2 R31, R31 ;  /* 0x0000001f001f7308 */ /* 0x000e220000000800 */
[----:B-1----:R-:W-:-:S07]  /*1aa10*/  FADD.FTZ R12, R15, R12 ;  /* 0x0000000c0f0c7221 */ /* 0x002fce0000010000 */
[----:B------:R-:W1:Y:S01]  /*1aa20*/  MUFU.EX2 R105, R105 ;  /* 0x0000006900697308 */ /* 0x000e620000000800 */
[----:B--2---:R-:W-:-:S07]  /*1aa30*/  FADD.FTZ R26, R44, R25 ;  /* 0x000000192c1a7221 */ /* 0x004fce0000010000 */
[----:B------:R2:W3:Y:S01]  /*1aa40*/  MUFU.EX2 R80, R77 ;  /* 0x0000004d00507308 */ /* 0x0004e20000000800 */
[----:B0-----:R-:W-:-:S07]  /*1aa50*/  FADD.FTZ R25, R31, R12 ;  /* 0x0000000c1f197221 */ /* 0x001fce0000010000 */
[----:B------:R-:W0:Y:S01]  /*1aa60*/  MUFU.EX2 R46, R46 ;  /* 0x0000002e002e7308 */ /* 0x000e220000000800 */
[C---:B-1----:R-:W-:Y:S01]  /*1aa70*/  F2FP.SATFINITE.E4M3.F32.PACK_AB_MERGE_C R212, R105.reuse, R44, RZ ;  /* 0x0000002c69d4723e */ /* 0x042fe200048070ff */
[----:B------:R-:W-:Y:S01]  /*1aa80*/  FADD.FTZ R105, R105, R26 ;  /* 0x0000001a69697221 */ /* 0x000fe20000010000 */
[----:B--2---:R-:W-:Y:S01]  /*1aa90*/  MOV R77, R119 ;  /* 0x00000077004d7202 */ /* 0x004fe20000000f00 */
[--C-:B------:R-:W-:Y:S01]  /*1aaa0*/  IMAD.MOV.U32 R44, RZ, RZ, R119.reuse ;  /* 0x000000ffff2c7224 */ /* 0x100fe200078e0077 */
[----:B------:R-:W-:Y:S01]  /*1aab0*/  F2FP.SATFINITE.E4M3.F32.PACK_AB_MERGE_C R212, R99, R42, R212 ;  /* 0x0000002a63d4723e */ /* 0x000fe200048070d4 */
[----:B------:R-:W-:Y:S02]  /*1aac0*/  IMAD.MOV.U32 R99, RZ, RZ, R119 ;  /* 0x000000ffff637224 */ /* 0x000fe400078e0077 */
[----:B------:R-:W1:Y:S01]  /*1aad0*/  MUFU.EX2 R21, R21 ;  /* 0x0000001500157308 */ /* 0x000e620000000800 */
[C---:B---3--:R-:W-:Y:S01]  /*1aae0*/  F2FP.SATFINITE.E4M3.F32.PACK_AB_MERGE_C R31, R80.reuse, R31, RZ ;  /* 0x0000001f501f723e */ /* 0x048fe200048070ff */
[----:B------:R-:W-:Y:S01]  /*1aaf0*/  FADD.FTZ R80, R80, R25 ;  /* 0x0000001950507221 */ /* 0x000fe20000010000 */
[----:B------:R-:W-:-:S02]  /*1ab00*/  IMAD.MOV.U32 R42, RZ, RZ, R119 ;  /* 0x000000ffff2a7224 */ /* 0x000fc400078e0077 */
[----:B------:R-:W-:Y:S01]  /*1ab10*/  F2FP.SATFINITE.E4M3.F32.PACK_AB_MERGE_C R213, R15, R0, R31 ;  /* 0x000000000fd5723e */ /* 0x000fe2000480701f */
[----:B------:R-:W-:Y:S02]  /*1ab20*/  IMAD.MOV.U32 R31, RZ, RZ, R119 ;  /* 0x000000ffff1f7224 */ /* 0x000fe400078e0077 */
[----:B------:R-:W2:Y:S01]  /*1ab30*/  MUFU.EX2 R109, R109 ;  /* 0x0000006d006d7308 */ /* 0x000ea20000000800 */
[----:B0-----:R-:W-:-:S01]  /*1ab40*/  FADD.FTZ R12, R46, R105 ;  /* 0x000000692e0c7221 */ /* 0x001fc20000010000 */
[----:B------:R-:W-:-:S06]  /*1ab50*/  MOV R105, R119 ;  /* 0x0000007700697202 */ /* 0x000fcc0000000f00 */
[----:B------:R0:W3:Y:S01]  /*1ab60*/  MUFU.EX2 R82, R97 ;  /* 0x0000006100527308 */ /* 0x0000e20000000800 */
[----:B-1----:R-:W-:-:S01]  /*1ab70*/  FADD.FTZ R25, R21, R80 ;  /* 0x0000005015197221 */ /* 0x002fc20000010000 */
[----:B------:R-:W-:-:S06]  /*1ab80*/  IMAD.MOV.U32 R80, RZ, RZ, R119 ;  /* 0x000000ffff507224 */ /* 0x000fcc00078e0077 */
[----:B------:R-:W-:Y:S01]  /*1ab90*/  MUFU.EX2 R48, R48 ;  /* 0x0000003000307308 */ /* 0x000fe20000000800 */
[----:B--2---:R-:W-:-:S01]  /*1aba0*/  FADD.FTZ R27, R109, R12 ;  /* 0x0000000c6d1b7221 */ /* 0x004fc20000010000 */
[----:B0-----:R-:W-:-:S06]  /*1abb0*/  MOV R97, R119 ;  /* 0x0000007700617202 */ /* 0x001fcc0000000f00 */
[----:B------:R-:W0:Y:S01]  /*1abc0*/  MUFU.EX2 R111, R111 ;  /* 0x0000006f006f7308 */ /* 0x000e220000000800 */
[----:B---3--:R-:W-:-:S07]  /*1abd0*/  FADD.FTZ R26, R82, R25 ;  /* 0x00000019521a7221 */ /* 0x008fce0000010000 */
[----:B------:R-:W1:Y:S08]  /*1abe0*/  MUFU.EX2 R33, R33 ;  /* 0x0000002100217308 */ /* 0x000e700000000800 */
[----:B------:R2:W3:Y:S01]  /*1abf0*/  MUFU.EX2 R6, R107 ;  /* 0x0000006b00067308 */ /* 0x0004e20000000800 */
[----:B0-----:R-:W-:Y:S01]  /*1ac00*/  F2FP.SATFINITE.E4M3.F32.PACK_AB_MERGE_C R214, R111, R48, RZ ;  /* 0x000000306fd6723e */ /* 0x001fe200048070ff */
[----:B------:R-:W-:Y:S01]  /*1ac10*/  FADD.FTZ R48, R48, R27 ;  /* 0x0000001b30307221 */ /* 0x000fe20000010000 */
[----:B------:R-:W-:-:S02]  /*1ac20*/  IMAD.MOV.U32 R27, RZ, RZ, R119 ;  /* 0x000000ffff1b7224 */ /* 0x000fc400078e0077 */
[----:B------:R-:W-:Y:S01]  /*1ac30*/  F2FP.SATFINITE.E4M3.F32.PACK_AB_MERGE_C R214, R109, R46, R214 ;  /* 0x0000002e6dd6723e */ /* 0x000fe200048070d6 */
[----:B------:R-:W-:-:S01]  /*1ac40*/  FADD.FTZ R111, R111, R48 ;  /* 0x000000306f6f7221 */ /* 0x000fc20000010000 */
[----:B------:R-:W-:Y:S01]  /*1ac50*/  MOV R109, R119 ;  /* 0x00000077006d7202 */ /* 0x000fe20000000f00 */
[----:B------:R-:W-:Y:S01]  /*1ac60*/  MUFU.EX2 R52, R52 ;  /* 0x0000003400347308 */ /* 0x000fe20000000800 */
[----:B-1----:R-:W-:-:S01]  /*1ac70*/  FADD.FTZ R25, R33, R26 ;  /* 0x0000001a21197221 */ /* 0x002fc20000010000 */
[--C-:B--2---:R-:W-:Y:S02]  /*1ac80*/  IMAD.MOV.U32 R107, RZ, RZ, R119.reuse ;  /* 0x000000ffff6b7224 */ /* 0x104fe400078e0077 */
[--C-:B------:R-:W-:Y:S02]  /*1ac90*/  IMAD.MOV.U32 R48, RZ, RZ, R119.reuse ;  /* 0x000000ffff307224 */ /* 0x100fe400078e0077 */
[----:B------:R-:W-:Y:S02]  /*1aca0*/  IMAD.MOV.U32 R46, RZ, RZ, R119 ;  /* 0x000000ffff2e7224 */ /* 0x000fe400078e0077 */
[----:B------:R-:W0:Y:S01]  /*1acb0*/  MUFU.EX2 R115, R115 ;  /* 0x0000007300737308 */ /* 0x000e220000000800 */
[C---:B---3--:R-:W-:Y:S01]  /*1acc0*/  F2FP.SATFINITE.E4M3.F32.PACK_AB_MERGE_C R33, R6.reuse, R33, RZ ;  /* 0x000000210621723e */ /* 0x048fe200048070ff */
[----:B------:R-:W-:Y:S01]  /*1acd0*/  FADD.FTZ R6, R6, R25 ;  /* 0x0000001906067221 */ /* 0x000fe20000010000 */
[----:B------:R-:W-:-:S02]  /*1ace0*/  IMAD.MOV.U32 R26, RZ, RZ, R119 ;  /* 0x000000ffff1a7224 */ /* 0x000fc400078e0077 */
[----:B------:R-:W-:Y:S01]  /*1acf0*/  F2FP.SATFINITE.E4M3.F32.PACK_AB_MERGE_C R215, R82, R21, R33 ;  /* 0x0000001552d7723e */ /* 0x000fe20004807021 */
[----:B------:R-:W-:Y:S01]  /*1ad00*/  IMAD.MOV.U32 R82, RZ, RZ, R119 ;  /* 0x000000ffff527224 */ /* 0x000fe200078e0077 */
[----:B------:R-:W-:Y:S01]  /*1ad10*/  MOV R33, R119 ;  /* 0x0000007700217202 */ /* 0x000fe20000000f00 */
[----:B------:R-:W1:Y:S08]  /*1ad20*/  MUFU.EX2 R50, R50 ;  /* 0x0000003200327308 */ /* 0x000e700000000800 */
[----:B------:R-:W2:Y:S01]  /*1ad30*/  MUFU.EX2 R37, R37 ;  /* 0x0000002500257308 */ /* 0x000ea20000000800 */
[----:B0-----:R-:W-:-:S07]  /*1ad40*/  F2FP.SATFINITE.E4M3.F32.PACK_AB_MERGE_C R25, R115, R52, RZ ;  /* 0x000000347319723e */ /* 0x001fce00048070ff */
[----:B------:R-:W0:Y:S01]  /*1ad50*/  MUFU.EX2 R113, R113 ;  /* 0x0000007100717308 */ /* 0x000e220000000800 */
[----:B-1----:R-:W-:-:S01]  /*1ad60*/  FADD.FTZ R4, R50, R111 ;  /* 0x0000006f32047221 */ /* 0x002fc20000010000 */
[----:B------:R-:W-:-:S06]  /*1ad70*/  IMAD.MOV.U32 R111, RZ, RZ, R119 ;  /* 0x000000ffff6f7224 */ /* 0x000fcc00078e0077 */
[----:B------:R-:W1:Y:S01]  /*1ad80*/  MUFU.EX2 R24, R123 ;  /* 0x0000007b00187308 */ /* 0x000e620000000800 */
[----:B--2---:R-:W-:-:S07]  /*1ad90*/  FADD.FTZ R3, R37, R6 ;  /* 0x0000000625037221 */ /* 0x004fce0000010000 */
[----:B------:R-:W2:Y:S01]  /*1ada0*/  MUFU.EX2 R127, R127 ;  /* 0x0000007f007f7308 */ /* 0x000ea20000000800 */
[C---:B0-----:R-:W-:Y:S01]  /*1adb0*/  F2FP.SATFINITE.E4M3.F32.PACK_AB_MERGE_C R216, R113.reuse, R50, R25 ;  /* 0x0000003271d8723e */ /* 0x041fe20004807019 */
[----:B------:R-:W-:Y:S01]  /*1adc0*/  FADD.FTZ R113, R113, R4 ;  /* 0x0000000471717221 */ /* 0x000fe20000010000 */
[----:B------:R-:W-:Y:S01]  /*1add0*/  IMAD.MOV.U32 R50, RZ, RZ, R119 ;  /* 0x000000ffff327224 */ /* 0x000fe200078e0077 */
[----:B------:R-:W-:Y:S02]  /*1ade0*/  MOV R25, R119 ;  /* 0x0000007700197202 */ /* 0x000fe40000000f00 */
[----:B------:R-:W-:-:S01]  /*1adf0*/  FADD.FTZ R52, R52, R113 ;  /* 0x0000007134347221 */ /* 0x000fc20000010000 */
[----:B------:R-:W-:Y:S01]  /*1ae00*/  MOV R113, R119 ;  /* 0x0000007700717202 */ /* 0x000fe20000000f00 */
[----:B------:R-:W0:Y:S01]  /*1ae10*/  MUFU.EX2 R8, R129 ;  /* 0x0000008100087308 */ /* 0x000e220000000800 */
[----:B-1----:R-:W-:-:S01]  /*1ae20*/  FADD.FTZ R4, R24, R3 ;  /* 0x0000000318047221 */ /* 0x002fc20000010000 */
[----:B------:R-:W-:Y:S01]  /*1ae30*/  FADD.FTZ R115, R115, R52 ;  /* 0x0000003473737221 */ /* 0x000fe20000010000 */
[----:B------:R-:W-:-:S05]  /*1ae40*/  IMAD.MOV.U32 R52, RZ, RZ, R119 ;  /* 0x000000ffff347224 */ /* 0x000fca00078e0077 */
[----:B------:R-:W-:Y:S01]  /*1ae50*/  MUFU.EX2 R56, R56 ;  /* 0x0000003800387308 */ /* 0x000fe20000000800 */
[----:B--2---:R-:W-:-:S07]  /*1ae60*/  FADD.FTZ R3, R127, R4 ;  /* 0x000000047f037221 */ /* 0x004fce0000010000 */
[----:B------:R-:W1:Y:S01]  /*1ae70*/  MUFU.EX2 R125, R125 ;  /* 0x0000007d007d7308 */ /* 0x000e620000000800 */
[C---:B0-----:R-:W-:Y:S01]  /*1ae80*/  F2FP.SATFINITE.E4M3.F32.PACK_AB_MERGE_C R127, R8.reuse, R127, RZ ;  /* 0x0000007f087f723e */ /* 0x041fe200048070ff */
[----:B------:R-:W-:-:S03]  /*1ae90*/  FADD.FTZ R8, R8, R3 ;  /* 0x0000000308087221 */ /* 0x000fc60000010000 */
[----:B------:R-:W-:Y:S01]  /*1aea0*/  F2FP.SATFINITE.E4M3.F32.PACK_AB_MERGE_C R217, R24, R37, R127 ;  /* 0x0000002518d9723e */ /* 0x000fe2000480707f */
[----:B------:R-:W-:Y:S01]  /*1aeb0*/  IMAD.MOV.U32 R24, RZ, RZ, R119 ;  /* 0x000000ffff187224 */ /* 0x000fe200078e0077 */
[----:B------:R-:W-:Y:S01]  /*1aec0*/  MOV R37, R119 ;  /* 0x0000007700257202 */ /* 0x000fe20000000f00 */
[----:B------:R-:W0:Y:S08]  /*1aed0*/  MUFU.EX2 R54, R54 ;  /* 0x0000003600367308 */ /* 0x000e300000000800 */
[----:B------:R-:W2:Y:S01]  /*1aee0*/  MUFU.EX2 R93, R93 ;  /* 0x0000005d005d7308 */ /* 0x000ea20000000800 */
[----:B-1----:R-:W-:-:S07]  /*1aef0*/  F2FP.SATFINITE.E4M3.F32.PACK_AB_MERGE_C R5, R125, R56, RZ ;  /* 0x000000387d05723e */ /* 0x002fce00048070ff */
[----:B------:R-:W1:Y:S01]  /*1af00*/  MUFU.EX2 R117, R117 ;  /* 0x0000007500757308 */ /* 0x000e620000000800 */
[----:B0-----:R-:W-:-:S01]  /*1af10*/  FADD.FTZ R4, R54, R115 ;  /* 0x0000007336047221 */ /* 0x001fc20000010000 */
[----:B------:R-:W-:-:S06]  /*1af20*/  IMAD.MOV.U32 R115, RZ, RZ, R119 ;  /* 0x000000ffff737224 */ /* 0x000fcc00078e0077 */
[----:B------:R0:W3:Y:S01]  /*1af30*/  MUFU.EX2 R12, R95 ;  /* 0x0000005f000c7308 */ /* 0x0000e20000000800 */
[----:B--2---:R-:W-:-:S07]  /*1af40*/  FADD.FTZ R3, R93, R8 ;  /* 0x000000085d037221 */ /* 0x004fce0000010000 */
[----:B------:R-:W2:Y:S01]  /*1af50*/  MUFU.EX2 R101, R101 ;  /* 0x0000006500657308 */ /* 0x000ea20000000800 */
[C---:B-1----:R-:W-:Y:S01]  /*1af60*/  F2FP.SATFINITE.E4M3.F32.PACK_AB_MERGE_C R218, R117.reuse, R54, R5 ;  /* 0x0000003675da723e */ /* 0x042fe20004807005 */
[----:B------:R-:W-:Y:S01]  /*1af70*/  FADD.FTZ R117, R117, R4 ;  /* 0x0000000475757221 */ /* 0x000fe20000010000 */
[--C-:B0-----:R-:W-:Y:S02]  /*1af80*/  IMAD.MOV.U32 R95, RZ, RZ, R119.reuse ;  /* 0x000000ffff5f7224 */ /* 0x101fe400078e0077 */
[----:B------:R-:W-:Y:S02]  /*1af90*/  IMAD.MOV.U32 R54, RZ, RZ, R119 ;  /* 0x000000ffff367224 */ /* 0x000fe400078e0077 */
[----:B------:R-:W-:-:S01]  /*1afa0*/  FADD.FTZ R56, R56, R117 ;  /* 0x0000007538387221 */ /* 0x000fc20000010000 */
[----:B------:R-:W-:Y:S01]  /*1afb0*/  MOV R117, R119 ;  /* 0x0000007700757202 */ /* 0x000fe20000000f00 */
[----:B------:R-:W0:Y:S01]  /*1afc0*/  MUFU.EX2 R70, R70 ;  /* 0x0000004600467308 */ /* 0x000e220000000800 */
[----:B---3--:R-:W-:-:S04]  /*1afd0*/  FADD.FTZ R0, R12, R3 ;  /* 0x000000030c007221 */ /* 0x008fc80000010000 */
[----:B--2---:R-:W-:Y:S01]  /*1afe0*/  FADD.FTZ R3, R101, R0 ;  /* 0x0000000065037221 */ /* 0x004fe20000010000 */
[----:B------:R-:W-:-:S01]  /*1aff0*/  FADD.FTZ R0, R125, R56 ;  /* 0x000000387d007221 */ /* 0x000fc20000010000 */
[----:B------:R-:W-:Y:S01]  /*1b000*/  IMAD.MOV.U32 R56, RZ, RZ, R119 ;  /* 0x000000ffff387224 */ /* 0x000fe200078e0077 */
[C---:B0-----:R-:W-:Y:S01]  /*1b010*/  F2FP.SATFINITE.E4M3.F32.PACK_AB_MERGE_C R4, R70.reuse, R101, RZ ;  /* 0x000000654604723e */ /* 0x041fe200048070ff */
[----:B------:R-:W-:Y:S01]  /*1b020*/  FADD.FTZ R3, R70, R3 ;  /* 0x0000000346037221 */ /* 0x000fe20000010000 */
[----:B------:R-:W-:Y:S01]  /*1b030*/  MOV R101, R119 ;  /* 0x0000007700657202 */ /* 0x000fe20000000f00 */
[----:B------:R-:W-:Y:S01]  /*1b040*/  IMAD.MOV.U32 R70, RZ, RZ, R119 ;  /* 0x000000ffff467224 */ /* 0x000fe200078e0077 */
[----:B------:R-:W-:Y:S02]  /*1b050*/  F2FP.SATFINITE.E4M3.F32.PACK_AB_MERGE_C R219, R12, R93, R4 ;  /* 0x0000005d0cdb723e */ /* 0x000fe40004807004 */
[----:B------:R-:W-:Y:S01]  /*1b060*/  MOV R93, R119 ;  /* 0x00000077005d7202 */ /* 0x000fe20000000f00 */
[----:B------:R-:W-:Y:S06]  /*1b070*/  @!P2 BRA `(.L_x_576) ;  /* 0x000000400060a947 */ /* 0x000fec0003800000 */
[----:B------:R-:W-:Y:S01]  /*1b080*/  VIADD R4, R157, 0xfffffffe ;  /* 0xfffffffe9d047836 */ /* 0x000fe20000000000 */
[----:B------:R-:W-:Y:S01]  /*1b090*/  MOV R6, R120 ;  /* 0x0000007800067202 */ /* 0x000fe20000000f00 */
[----:B------:R-:W-:Y:S01]  /*1b0a0*/  IMAD.MOV.U32 R5, RZ, RZ, R121 ;  /* 0x000000ffff057224 */ /* 0x000fe200078e0079 */
[----:B------:R-:W-:Y:S01]  /*1b0b0*/  CS2R R118, SRZ ;  /* 0x0000000000767805 */ /* 0x000fe2000001ff00 */
[----:B------:R-:W-:Y:S01]  /*1b0c0*/  IMAD.MOV.U32 R7, RZ, RZ, R227 ;  /* 0x000000ffff077224 */ /* 0x000fe200078e00e3 */
[----:B------:R-:W-:Y:S01]  /*1b0d0*/  CS2R R116, SRZ ;  /* 0x0000000000747805 */ /* 0x000fe2000001ff00 */
[----:B------:R-:W-:Y:S01]  /*1b0e0*/  IMAD.MOV.U32 R8, RZ, RZ, R148 ;  /* 0x000000ffff087224 */ /* 0x000fe200078e0094 */
        /* <DEDUP_REMOVED lines=45> */
[----:B------:R-:W-:-:S07]  /*1b3c0*/  CS2R R24, SRZ ;  /* 0x0000000000187805 */ /* 0x000fce000001ff00 */
.L_x_587:
[----:B------:R-:W-:Y:S01]  /*1b3d0*/  ISETP.NE.AND P1, PT, R8, 0x1, PT ;  /* 0x000000010800780c */ /* 0x000fe20003f25270 */
[----:B------:R-:W-:Y:S05]  /*1b3e0*/  YIELD ;  /* 0x0000000000007946 */ /* 0x000fea0003800000 */
[----:B------:R-:W-:Y:S02]  /*1b3f0*/  SEL R10, RZ, 0x1, P1 ;  /* 0x00000001ff0a7807 */ /* 0x000fe40000800000 */
[----:B------:R-:W-:Y:S02]  /*1b400*/  ISETP.NE.AND P1, PT, R231, RZ, PT ;  /* 0x000000ffe700720c */ /* 0x000fe40003f25270 */
[----:B------:R-:W-:-:S11]  /*1b410*/  LOP3.LUT R227, R7, R10, RZ, 0x3c, !PT ;  /* 0x0000000a07e37212 */ /* 0x000fd600078e3cff */
[----:B------:R-:W-:Y:S05]  /*1b420*/  @P1 BRA `(.L_x_577) ;  /* 0x00000000003c1947 */ /* 0x000fea0003800000 */
[----:B------:R-:W-:Y:S05]  /*1b430*/  @!P0 BRA `(.L_x_578) ;  /* 0x0000000000048947 */ /* 0x000fea0003800000 */
[----:B------:R-:W-:Y:S01]  /*1b440*/  BPT.TRAP 0x1 ;  /* 0x000000040000795c */ /* 0x000fe20000300000 */
.L_x_578:
[----:B------:R-:W-:Y:S01]  /*1b450*/  VIADD R9, R8, 0x1 ;  /* 0x0000000108097836 */ /* 0x000fe20000000000 */
[----:B------:R-:W-:-:S04]  /*1b460*/  SHF.L.U32 R10, R227, 0x1f, RZ ;  /* 0x0000001fe30a7819 */ /* 0x000fc800000006ff */
[----:B------:R-:W-:-:S04]  /*1b470*/  ISETP.NE.AND P2, PT, R9, 0x2, PT ;  /* 0x000000020900780c */ /* 0x000fc80003f45270 */
[----:B------:R-:W-:-:S04]  /*1b480*/  SEL R9, R9, RZ, P2 ;  /* 0x000000ff09097207 */ /* 0x000fc80001000000 */
[----:B------:R-:W-:-:S04]  /*1b490*/  LEA R9, R9, R18, 0x3 ;  /* 0x0000001209097211 */ /* 0x000fc800078e18ff */
[----:B------:R0:W1:Y:S01]  /*1b4a0*/  SYNCS.PHASECHK.TRANS64.TRYWAIT P2, [R9+URZ+0x33430], R10 ;  /* 0x0334300a090075a7 */ /* 0x000062000804017f */
[----:B------:R-:W-:Y:S05]  /*1b4b0*/  @!P0 BRA `(.L_x_579) ;  /* 0x0000000000048947 */ /* 0x000fea0003800000 */
[----:B------:R-:W-:Y:S01]  /*1b4c0*/  BPT.TRAP 0x1 ;  /* 0x000000040000795c */ /* 0x000fe20000300000 */
.L_x_579:
[----:B------:R-:W-:Y:S04]  /*1b4d0*/  BSSY B0, `(.L_x_577) ;  /* 0x0000004000007945 */ /* 0x000fe80003800000 */
[----:B-1----:R-:W-:Y:S05]  /*1b4e0*/  @P2 BRA `(.L_x_580) ;  /* 0x0000000000082947 */ /* 0x002fea0003800000 */
[----:B------:R-:W1:Y:S02]  /*1b4f0*/  SYNCS.PHASECHK.TRANS64.TRYWAIT P2, [R9+URZ+0x33430], R10 ;  /* 0x0334300a090075a7 */ /* 0x000e64000804017f */
[----:B-1----:R-:W-:Y:S05]  /*1b500*/  @!P2 BRA `(.L_x_581) ;  /* 0x000000e800a4a947 */ /* 0x002fea0003800000 */
.L_x_580:
[----:B------:R-:W-:Y:S05]  /*1b510*/  BSYNC B0 ;  /* 0x0000000000007941 */ /* 0x000fea0003800000 */
.L_x_577:
[----:B01----:R-:W0:Y:S01]  /*1b520*/  S2R R9, SR_TID.X ;  /* 0x0000000000097919 */ /* 0x003e220000002100 */
[----:B------:R-:W-:Y:S05]  /*1b530*/  WARPSYNC.ALL ;  /* 0x0000000000007948 */ /* 0x000fea0003800000 */
[----:B------:R-:W-:Y:S01]  /*1b540*/  MOV R11, 0x80000020 ;  /* 0x80000020000b7802 */ /* 0x000fe20000000f00 */
[----:B------:R-:W-:Y:S01]  /*1b550*/  UMOV UR20, UR28 ;  /* 0x0000001c00147c82 */ /* 0x000fe20008000000 */
[----:B------:R-:W-:Y:S01]  /*1b560*/  UMOV UR21, UR29 ;  /* 0x0000001d00157c82 */ /* 0x000fe20008000000 */
[----:B------:R-:W-:Y:S01]  /*1b570*/  IMAD.MOV.U32 R13, RZ, RZ, -0x7fffffe0 ;  /* 0x80000020ff0d7424 */ /* 0x000fe200078e00ff */
[----:B------:R-:W-:Y:S01]  /*1b580*/  R2UR UR23, R11 ;  /* 0x000000000b1772ca */ /* 0x000fe200000e0000 */
[----:B------:R-:W-:Y:S01]  /*1b590*/  UMOV UR24, UR28 ;  /* 0x0000001c00187c82 */ /* 0x000fe20008000000 */
[----:B------:R-:W-:Y:S01]  /*1b5a0*/  UMOV UR25, UR29 ;  /* 0x0000001d00197c82 */ /* 0x000fe20008000000 */
[----:B------:R-:W-:Y:S01]  /*1b5b0*/  IMAD.MOV.U32 R21, RZ, RZ, -0x7fffffe0 ;  /* 0x80000020ff157424 */ /* 0x000fe200078e00ff */
[C---:B------:R-:W-:Y:S01]  /*1b5c0*/  R2UR UR27, R13.reuse ;  /* 0x000000000d1b72ca */ /* 0x040fe200000e0000 */
[----:B------:R-:W-:Y:S01]  /*1b5d0*/  UMOV UR32, UR28 ;  /* 0x0000001c00207c82 */ /* 0x000fe20008000000 */
[----:B------:R-:W-:Y:S01]  /*1b5e0*/  R2UR UR35, R13 ;  /* 0x000000000d2372ca */ /* 0x000fe200000e0000 */
[----:B------:R-:W-:Y:S01]  /*1b5f0*/  UMOV UR33, UR29 ;  /* 0x0000001d00217c82 */ /* 0x000fe20008000000 */
[C---:B------:R-:W-:Y:S01]  /*1b600*/  R2UR UR31, R21.reuse ;  /* 0x00000000151f72ca */ /* 0x040fe200000e0000 */
[----:B------:R-:W-:Y:S01]  /*1b610*/  IMAD.MOV.U32 R121, RZ, RZ, -0x7fffffe0 ;  /* 0x80000020ff797424 */ /* 0x000fe200078e00ff */
[----:B------:R-:W-:Y:S01]  /*1b620*/  UMOV UR44, UR28 ;  /* 0x0000001c002c7c82 */ /* 0x000fe20008000000 */
[----:B------:R-:W-:Y:S01]  /*1b630*/  UMOV UR45, UR29 ;  /* 0x0000001d002d7c82 */ /* 0x000fe20008000000 */
[----:B------:R-:W-:Y:S01]  /*1b640*/  R2UR UR51, R21 ;  /* 0x00000000153372ca */ /* 0x000fe200000e0000 */
[----:B------:R-:W-:Y:S01]  /*1b650*/  IMAD.MOV.U32 R21, RZ, RZ, -0x7fffffe0 ;  /* 0x80000020ff157424 */ /* 0x000fe200078e00ff */
[----:B------:R-:W-:Y:S01]  /*1b660*/  R2UR UR47, R121 ;  /* 0x00000000792f72ca */ /* 0x000fe200000e0000 */
[----:B------:R-:W-:-:S02]  /*1b670*/  IMAD.MOV.U32 R13, RZ, RZ, -0x7fffffe0 ;  /* 0x80000020ff0d7424 */ /* 0x000fc400078e00ff */
[----:B------:R-:W-:Y:S01]  /*1b680*/  IMAD.MOV.U32 R11, RZ, RZ, -0x7fffffe0 ;  /* 0x80000020ff0b7424 */ /* 0x000fe200078e00ff */
[----:B0-----:R-:W-:Y:S01]  /*1b690*/  SHF.R.U32.HI R10, RZ, 0x7, R9 ;  /* 0x00000007ff0a7819 */ /* 0x001fe20000011609 */
[----:B------:R-:W-:-:S04]  /*1b6a0*/  VIADD R9, R8, 0x1 ;  /* 0x0000000108097836 */ /* 0x000fc80000000000 */
[----:B------:R-:W-:-:S05]  /*1b6b0*/  VIADD R15, R10, 0x8 ;  /* 0x000000080a0f7836 */ /* 0x000fca0000000000 */
[----:B------:R0:W-:Y:S01]  /*1b6c0*/  BAR.SYNC.DEFER_BLOCKING R15, 0x100 ;  /* 0x0004000f0000751d */ /* 0x0001e20000010000 */
[----:B------:R-:W-:-:S04]  /*1b6d0*/  ISETP.NE.AND P2, PT, R9, 0x2, PT ;  /* 0x000000020900780c */ /* 0x000fc80003f45270 */
[----:B------:R-:W-:-:S05]  /*1b6e0*/  SEL R9, R9, RZ, P2 ;  /* 0x000000ff09097207 */ /* 0x000fca0001000000 */
[----:B------:R-:W-:-:S04]  /*1b6f0*/  IMAD R10, R9, 0x780, R14 ;  /* 0x00000780090a7824 */ /* 0x000fc800078e020e */
[C---:B------:R-:W-:Y:S01]  /*1b700*/  VIADD R12, R10.reuse, 0x80 ;  /* 0x000000800a0c7836 */ /* 0x040fe20000000000 */
[C---:B------:R-:W-:Y:S01]  /*1b710*/  R2UR UR22, R10.reuse ;  /* 0x000000000a1672ca */ /* 0x040fe200000e0000 */
[C---:B------:R-:W-:Y:S01]  /*1b720*/  VIADD R20, R10.reuse, 0x100 ;  /* 0x000001000a147836 */ /* 0x040fe20000000000 */
[----:B------:R-:W-:Y:S02]  /*1b730*/  IADD3 R120, R10, 0x200, RZ ;  /* 0x000002000a787810 */ /* 0x000fe40007ffe0ff */
[----:B------:R-:W-:Y:S01]  /*1b740*/  R2UR UR26, R12 ;  /* 0x000000000c1a72ca */ /* 0x000fe200000e0000 */
[----:B------:R-:W-:Y:S01]  /*1b750*/  VIADD R12, R10, 0x180 ;  /* 0x000001800a0c7836 */ /* 0x000fe20000000000 */
[----:B------:R-:W-:Y:S01]  /*1b760*/  R2UR UR30, R20 ;  /* 0x00000000141e72ca */ /* 0x000fe200000e0000 */
[----:B------:R-:W-:Y:S01]  /*1b770*/  VIADD R20, R10, 0x2 ;  /* 0x000000020a147836 */ /* 0x000fe20000000000 */
[----:B------:R-:W-:Y:S01]  /*1b780*/  R2UR UR46, R120 ;  /* 0x00000000782e72ca */ /* 0x000fe200000e0000 */
[----:B------:R-:W-:Y:S01]  /*1b790*/  WARPGROUP.ARRIVE ;  /* 0x00000000000079c5 */ /* 0x000fe20000000000 */
[----:B------:R-:W-:Y:S01]  /*1b7a0*/  R2UR UR34, R12 ;  /* 0x000000000c2272ca */ /* 0x000fe200000e0000 */
[----:B------:R-:W-:Y:S01]  /*1b7b0*/  VIADD R12, R10, 0x102 ;  /* 0x000001020a0c7836 */ /* 0x000fe20000000000 */
[----:B------:R-:W-:-:S02]  /*1b7c0*/  R2UR UR50, R20 ;  /* 0x00000000143272ca */ /* 0x000fc400000e0000 */
[----:B------:R-:W-:Y:S01]  /*1b7d0*/  IADD3 R20, R10, 0x82, RZ ;  /* 0x000000820a147810 */ /* 0x000fe20007ffe0ff */
[----:B------:R-:W-:Y:S01]  /*1b7e0*/  QGMMA.64x32x32.F32.E4M3.E4M3 R184, gdesc[UR20], RZ, !UPT, gsb0 ;  /* 0x0060000014b879f3 */ /* 0x000fe2000c0008ff */
[----:B------:R-:W-:Y:S01]  /*1b7f0*/  R2UR UR23, R21 ;  /* 0x00000000151772ca */ /* 0x000fe200000e0000 */
[----:B------:R-:W-:Y:S01]  /*1b800*/  UMOV UR20, UR48 ;  /* 0x0000003000147c82 */ /* 0x000fe20008000000 */
[----:B------:R-:W-:Y:S01]  /*1b810*/  R2UR UR22, R20 ;  /* 0x00000000141672ca */ /* 0x000fe200000e0000 */
[----:B------:R-:W-:Y:S01]  /*1b820*/  UMOV UR21, UR49 ;  /* 0x0000003100157c82 */ /* 0x000fe20008000000 */
[----:B------:R-:W-:Y:S02]  /*1b830*/  WARPGROUP.DEPBAR.LE gsb0, 0x0 ;  /* 0x00008000000079c5 */ /* 0x000fe40000010000 */
[----:B------:R-:W-:-:S06]  /*1b840*/  WARPGROUP.ARRIVE ;  /* 0x00000000000079c5 */ /* 0x000fcc0000000000 */
[----:B------:R-:W-:Y:S01]  /*1b850*/  QGMMA.64x32x32.F32.E4M3.E4M3 R168, gdesc[UR24], RZ, !UPT, gsb0 ;  /* 0x0060000018a879f3 */ /* 0x000fe2000c0008ff */
[----:B------:R-:W-:Y:S01]  /*1b860*/  R2UR UR26, R12 ;  /* 0x000000000c1a72ca */ /* 0x000fe200000e0000 */
[----:B------:R-:W-:Y:S01]  /*1b870*/  UMOV UR24, UR48 ;  /* 0x0000003000187c82 */ /* 0x000fe20008000000 */
[----:B------:R-:W-:Y:S01]  /*1b880*/  R2UR UR27, R13 ;  /* 0x000000000d1b72ca */ /* 0x000fe200000e0000 */
[----:B------:R-:W-:Y:S01]  /*1b890*/  UMOV UR25, UR49 ;  /* 0x0000003100197c82 */ /* 0x000fe20008000000 */
[----:B------:R-:W-:Y:S01]  /*1b8a0*/  IMAD.MOV.U32 R13, RZ, RZ, -0x7fffffe0 ;  /* 0x80000020ff0d7424 */ /* 0x000fe200078e00ff */
[----:B------:R-:W-:Y:S01]  /*1b8b0*/  IADD3 R12, R10, 0x182, RZ ;  /* 0x000001820a0c7810 */ /* 0x000fe20007ffe0ff */
[----:B------:R-:W-:Y:S02]  /*1b8c0*/  WARPGROUP.DEPBAR.LE gsb0, 0x0 ;  /* 0x00008000000079c5 */ /* 0x000fe40000010000 */
[----:B------:R-:W-:-:S06]  /*1b8d0*/  WARPGROUP.ARRIVE ;  /* 0x00000000000079c5 */ /* 0x000fcc0000000000 */
[----:B------:R-:W-:Y:S03]  /*1b8e0*/  QGMMA.64x32x32.F32.E4M3.E4M3 R152, gdesc[UR28], RZ, !UPT, gsb0 ;  /* 0x006000001c9879f3 */ /* 0x000fe6000c0008ff */
[----:B------:R-:W-:Y:S02]  /*1b8f0*/  WARPGROUP.DEPBAR.LE gsb0, 0x0 ;  /* 0x00008000000079c5 */ /* 0x000fe40000010000 */
[----:B------:R-:W-:-:S06]  /*1b900*/  WARPGROUP.ARRIVE ;  /* 0x00000000000079c5 */ /* 0x000fcc0000000000 */
[----:B------:R-:W-:Y:S01]  /*1b910*/  QGMMA.64x32x32.F32.E4M3.E4M3 R136, gdesc[UR32], RZ, !UPT, gsb0 ;  /* 0x00600000208879f3 */ /* 0x000fe2000c0008ff */
[----:B------:R-:W-:Y:S01]  /*1b920*/  R2UR UR34, R12 ;  /* 0x000000000c2272ca */ /* 0x000fe200000e0000 */
[----:B------:R-:W-:Y:S01]  /*1b930*/  UMOV UR32, UR48 ;  /* 0x0000003000207c82 */ /* 0x000fe20008000000 */
[----:B------:R-:W-:Y:S01]  /*1b940*/  R2UR UR35, R13 ;  /* 0x000000000d2372ca */ /* 0x000fe200000e0000 */
[----:B------:R-:W-:Y:S01]  /*1b950*/  UMOV UR33, UR49 ;  /* 0x0000003100217c82 */ /* 0x000fe20008000000 */
[----:B------:R-:W-:Y:S02]  /*1b960*/  VIADD R12, R10, 0x202 ;  /* 0x000002020a0c7836 */ /* 0x000fe40000000000 */
[----:B------:R-:W-:Y:S01]  /*1b970*/  IMAD.MOV.U32 R13, RZ, RZ, -0x7fffffe0 ;  /* 0x80000020ff0d7424 */ /* 0x000fe200078e00ff */
        /* <DEDUP_REMOVED lines=8> */
[----:B------:R-:W-:-:S04]  /*1ba00*/  IADD3 R12, R10, 0x280, RZ ;  /* 0x000002800a0c7810 */ /* 0x000fc80007ffe0ff */
[----:B------:R-:W-:Y:S01]  /*1ba10*/  R2UR UR6, R12 ;  /* 0x000000000c0672ca */ /* 0x000fe200000e0000 */
[----:B------:R-:W-:Y:S01]  /*1ba20*/  VIADD R12, R10, 0x300 ;  /* 0x000003000a0c7836 */ /* 0x000fe20000000000 */
[----:B------:R-:W-:Y:S01]  /*1ba30*/  R2UR UR7, R13 ;  /* 0x000000000d0772ca */ /* 0x000fe200000e0000 */
[----:B------:R-:W-:Y:S01]  /*1ba40*/  IMAD.MOV.U32 R13, RZ, RZ, -0x7fffffe0 ;  /* 0x80000020ff0d7424 */ /* 0x000fe200078e00ff */
[----:B------:R-:W-:Y:S02]  /*1ba50*/  WARPGROUP.DEPBAR.LE gsb0, 0x0 ;  /* 0x00008000000079c5 */ /* 0x000fe40000010000 */
[----:B------:R-:W-:-:S06]  /*1ba60*/  WARPGROUP.ARRIVE ;  /* 0x00000000000079c5 */ /* 0x000fcc0000000000 */
[----:B------:R-:W-:Y:S03]  /*1ba70*/  QGMMA.64x32x32.F32.E4M3.E4M3 R184, gdesc[UR48], R184, gsb0 ;  /* 0x0060000030b879f3 */ /* 0x000fe600080008b8 */
[----:B------:R-:W-:Y:S02]  /*1ba80*/  WARPGROUP.DEPBAR.LE gsb0, 0x0 ;  /* 0x00008000000079c5 */ /* 0x000fe40000010000 */
[----:B------:R-:W-:-:S06]  /*1ba90*/  WARPGROUP.ARRIVE ;  /* 0x00000000000079c5 */ /* 0x000fcc0000000000 */
[----:B------:R-:W-:Y:S01]  /*1baa0*/  QGMMA.64x32x32.F32.E4M3.E4M3 R168, gdesc[UR20], R168, gsb0 ;  /* 0x0060000014a879f3 */ /* 0x000fe200080008a8 */
        /* <DEDUP_REMOVED lines=143> */
[C---:B------:R-:W-:Y:S01]  /*1c3a0*/  IADD3 R12, R10.reuse, 0x682, RZ ;  /* 0x000006820a0c7810 */ /* 0x040fe20007ffe0ff */
[----:B------:R-:W-:Y:S01]  /*1c3b0*/  VIADD R10, R10, 0x702 ;  /* 0x000007020a0a7836 */ /* 0x000fe20000000000 */
[----:B------:R-:W-:Y:S02]  /*1c3c0*/  WARPGROUP.DEPBAR.LE gsb0, 0x0 ;  /* 0x00008000000079c5 */ /* 0x000fe40000010000 */
[----:B------:R-:W-:-:S06]  /*1c3d0*/  WARPGROUP.ARRIVE ;  /* 0x00000000000079c5 */ /* 0x000fcc0000000000 */
[----:B------:R-:W-:Y:S01]  /*1c3e0*/  QGMMA.64x32x32.F32.E4M3.E4M3 R136, gdesc[UR32], R136, gsb0 ;  /* 0x00600000208879f3 */ /* 0x000fe20008000888 */
[----:B------:R-:W-:Y:S01]  /*1c3f0*/  R2UR UR34, R12 ;  /* 0x000000000c2272ca */ /* 0x000fe200000e0000 */
[----:B------:R-:W-:Y:S01]  /*1c400*/  UMOV UR32, UR16 ;  /* 0x0000001000207c82 */ /* 0x000fe20008000000 */
[----:B------:R-:W-:Y:S01]  /*1c410*/  R2UR UR35, R13 ;  /* 0x000000000d2372ca */ /* 0x000fe200000e0000 */
[----:B------:R-:W-:Y:S01]  /*1c420*/  UMOV UR33, UR17 ;  /* 0x0000001100217c82 */ /* 0x000fe20008000000 */
        /* <DEDUP_REMOVED lines=23> */
[----:B0-----:R-:W-:Y:S05]  /*1c5a0*/  @P1 BRA `(.L_x_582) ;  /* 0x0000000000281947 */ /* 0x001fea0003800000 */
[----:B------:R-:W-:Y:S05]  /*1c5b0*/  @!P0 BRA `(.L_x_583) ;  /* 0x0000000000048947 */ /* 0x000fea0003800000 */
[----:B------:R-:W-:Y:S01]  /*1c5c0*/  BPT.TRAP 0x1 ;  /* 0x000000040000795c */ /* 0x000fe20000300000 */
.L_x_583:
[----:B------:R-:W-:Y:S02]  /*1c5d0*/  SHF.L.U32 R7, R7, 0x1f, RZ ;  /* 0x0000001f07077819 */ /* 0x000fe400000006ff */
[----:B------:R-:W-:-:S04]  /*1c5e0*/  LEA R10, R8, R18, 0x3 ;  /* 0x00000012080a7211 */ /* 0x000fc800078e18ff */
[----:B------:R0:W1:Y:S01]  /*1c5f0*/  SYNCS.PHASECHK.TRANS64.TRYWAIT P1, [R10+URZ+0x33450], R7 ;  /* 0x033450070a0075a7 */ /* 0x000062000802017f */
[----:B------:R-:W-:Y:S05]  /*1c600*/  @!P0 BRA `(.L_x_584) ;  /* 0x0000000000048947 */ /* 0x000fea0003800000 */
[----:B------:R-:W-:Y:S01]  /*1c610*/  BPT.TRAP 0x1 ;  /* 0x000000040000795c */ /* 0x000fe20000300000 */
.L_x_584:
[----:B-1----:R-:W-:Y:S05]  /*1c620*/  @P1 BRA `(.L_x_582) ;  /* 0x0000000000081947 */ /* 0x002fea0003800000 */
[----:B------:R-:W1:Y:S02]  /*1c630*/  SYNCS.PHASECHK.TRANS64.TRYWAIT P1, [R10+URZ+0x33450], R7 ;  /* 0x033450070a0075a7 */ /* 0x000e64000802017f */
[----:B-1----:R-:W-:Y:S05]  /*1c640*/  @!P1 BRA `(.L_x_585) ;  /* 0x000000d800689947 */ /* 0x002fea0003800000 */
.L_x_582:
[----:B01----:R-:W-:Y:S01]  /*1c650*/  VIADD R7, R18, 0x200 ;  /* 0x0000020012077836 */ /* 0x003fe20000000000 */
[----:B------:R-:W-:Y:S05]  /*1c660*/  WARPSYNC.ALL ;  /* 0x0000000000007948 */ /* 0x000fea0003800000 */
[----:B------:R-:W-:Y:S01]  /*1c670*/  SHF.R.U32.HI R7, RZ, 0x4, R7 ;  /* 0x00000004ff077819 */ /* 0x000fe20000011607 */
[----:B------:R-:W-:Y:S01]  /*1c680*/  IMAD.MOV.U32 R11, RZ, RZ, -0x3ffffff0 ;  /* 0xc0000010ff0b7424 */ /* 0x000fe200078e00ff */
[----:B------:R-:W-:Y:S01]  /*1c690*/  WARPGROUP.ARRIVE ;  /* 0x00000000000079c5 */ /* 0x000fe20000000000 */
[----:B------:R-:W-:Y:S01]  /*1c6a0*/  MOV R13, 0xc0000010 ;  /* 0xc0000010000d7802 */ /* 0x000fe20000000f00 */
[C---:B------:R-:W-:Y:S01]  /*1c6b0*/  FMUL.FTZ R15, R2.reuse, R188 ;  /* 0x000000bc020f7220 */ /* 0x040fe20000410000 */
[----:B------:R-:W-:Y:S01]  /*1c6c0*/  LOP3.LUT R7, R7, 0x3fff, RZ, 0xc0, !PT ;  /* 0x00003fff07077812 */ /* 0x000fe200078ec0ff */
[C---:B------:R-:W-:Y:S01]  /*1c6d0*/  FMUL.FTZ R21, R2.reuse, R190 ;  /* 0x000000be02157220 */ /* 0x040fe20000410000 */
[----:B------:R-:W-:Y:S01]  /*1c6e0*/  R2UR UR7, R11 ;  /* 0x000000000b0772ca */ /* 0x000fe200000e0000 */
[C---:B------:R-:W-:Y:S01]  /*1c6f0*/  FMUL.FTZ R11, R2.reuse, R185 ;  /* 0x000000b9020b7220 */ /* 0x040fe20000410000 */
[----:B------:R-:W-:Y:S01]  /*1c700*/  LOP3.LUT R7, R7, 0x10000, RZ, 0xfc, !PT ;  /* 0x0001000007077812 */ /* 0x000fe200078efcff */
[C---:B------:R-:W-:Y:S01]  /*1c710*/  FMUL.FTZ R20, R2.reuse, R189 ;  /* 0x000000bd02147220 */ /* 0x040fe20000410000 */
[----:B------:R-:W-:Y:S01]  /*1c720*/  MUFU.TANH R15, R15 ;  /* 0x0000000f000f7308 */ /* 0x000fe20000002400 */
[C---:B------:R-:W-:Y:S01]  /*1c730*/  FMUL.FTZ R185, R2.reuse, R192 ;  /* 0x000000c002b97220 */ /* 0x040fe20000410000 */
[----:B------:R-:W-:Y:S01]  /*1c740*/  FMUL.FTZ R188, R2, R195 ;  /* 0x000000c302bc7220 */ /* 0x000fe20000410000 */
[----:B------:R-:W-:-:S02]  /*1c750*/  IMAD R10, R8, 0x780, R7 ;  /* 0x00000780080a7824 */ /* 0x000fc400078e0207 */
[C---:B------:R-:W-:Y:S01]  /*1c760*/  FMUL.FTZ R7, R2.reuse, R184 ;  /* 0x000000b802077220 */ /* 0x040fe20000410000 */
[C---:B------:R-:W-:Y:S01]  /*1c770*/  FMUL.FTZ R184, R2.reuse, R191 ;  /* 0x000000bf02b87220 */ /* 0x040fe20000410000 */
[----:B------:R-:W-:Y:S01]  /*1c780*/  FMUL.FTZ R189, R2, R196 ;  /* 0x000000c402bd7220 */ /* 0x000fe20000410000 */
[C---:B------:R-:W-:Y:S01]  /*1c790*/  VIADD R12, R10.reuse, 0x180 ;  /* 0x000001800a0c7836 */ /* 0x040fe20000000000 */
[----:B------:R-:W-:Y:S01]  /*1c7a0*/  R2UR UR6, R10 ;  /* 0x000000000a0672ca */ /* 0x000fe200000e0000 */
        /* <DEDUP_REMOVED lines=8> */
[----:B------:R-:W0:Y:S01]  /*1c830*/  MUFU.TANH R7, R7 ;  /* 0x0000000700077308 */ /* 0x000e220000002400 */
[C---:B------:R-:W-:Y:S01]  /*1c840*/  FMUL.FTZ R172, R2.reuse, R172 ;  /* 0x000000ac02ac7220 */ /* 0x040fe20000410000 */
[C---:B------:R-:W-:Y:S01]  /*1c850*/  FMUL.FTZ R174, R2.reuse, R174 ;  /* 0x000000ae02ae7220 */ /* 0x040fe20000410000 */
[----:B------:R-:W-:Y:S01]  /*1c860*/  FMUL.FTZ R173, R2, R173 ;  /* 0x000000ad02ad7220 */ /* 0x000fe20000410000 */
[----:B------:R-:W-:Y:S01]  /*1c870*/  QGMMA.64x192x32.F32.E4M3.E4M3 R24, R200, gdesc[UR4], R24, gsb0 ;  /* 0x02e00004c8187df3 */ /* 0x000fe20008000818 */
[----:B------:R-:W-:Y:S01]  /*1c880*/  R2UR UR6, R12 ;  /* 0x000000000c0672ca */ /* 0x000fe200000e0000 */
[----:B------:R-:W-:Y:S01]  /*1c890*/  VIADD R12, R10, 0x300 ;  /* 0x000003000a0c7836 */ /* 0x000fe20000000000 */
[----:B------:R-:W-:Y:S01]  /*1c8a0*/  R2UR UR7, R13 ;  /* 0x000000000d0772ca */ /* 0x000fe200000e0000 */
[----:B------:R-:W-:Y:S01]  /*1c8b0*/  IMAD.MOV.U32 R13, RZ, RZ, -0x3ffffff0 ;  /* 0xc0000010ff0d7424 */ /* 0x000fe200078e00ff */
        /* <DEDUP_REMOVED lines=62> */
[----:B------:R-:W-:-:S02]  /*1cca0*/  FMUL.FTZ R135, R2, R135 ;  /* 0x0000008702877220 */ /* 0x000fc40000410000 */
[----:B------:R-:W-:Y:S08]  /*1ccb0*/  MUFU.TANH R192, R192 ;  /* 0x000000c000c07308 */ /* 0x000ff00000002400 */
        /* <DEDUP_REMOVED lines=16> */
[----:B------:R-:W-:Y:S01]  /*1cdc0*/  MUFU.TANH R152, R152 ;  /* 0x0000009800987308 */ /* 0x000fe20000002400 */
[----:B------:R-:W-:-:S02]  /*1cdd0*/  WARPGROUP.DEPBAR.LE gsb0, 0x0 ;  /* 0x00008000000079c5 */ /* 0x000fc40000010000 */
[----:B------:R-:W-:-:S06]  /*1cde0*/  WARPGROUP.ARRIVE ;  /* 0x00000000000079c5 */ /* 0x000fcc0000000000 */
[----:B------:R-:W3:Y:S01]  /*1cdf0*/  S2R R203, SR_TID.X ;  /* 0x0000000000cb7919 */ /* 0x000ee20000002100 */
[----:B------:R-:W-:Y:S01]  /*1ce00*/  MUFU.TANH R154, R154 ;  /* 0x0000009a009a7308 */ /* 0x000fe20000002400 */
[----:B------:R-:W-:Y:S01]  /*1ce10*/  QGMMA.64x192x32.F32.E4M3.E4M3 R24, R204, gdesc[UR4], R24, gsb0 ;  /* 0x02e00004cc187df3 */ /* 0x000fe20008000818 */
[----:B------:R-:W-:Y:S01]  /*1ce20*/  R2UR UR6, R12 ;  /* 0x000000000c0672ca */ /* 0x000fe200000e0000 */
[----:B------:R-:W-:Y:S01]  /*1ce30*/  VIADD R12, R10, 0x480 ;  /* 0x000004800a0c7836 */ /* 0x000fe20000000000 */
[----:B------:R-:W-:Y:S02]  /*1ce40*/  R2UR UR7, R13 ;  /* 0x000000000d0772ca */ /* 0x000fe400000e0000 */
[----:B------:R-:W-:Y:S02]  /*1ce50*/  MOV R13, 0xc0000010 ;  /* 0xc0000010000d7802 */ /* 0x000fe40000000f00 */
[----:B------:R-:W-:Y:S08]  /*1ce60*/  MUFU.TANH R153, R153 ;  /* 0x0000009900997308 */ /* 0x000ff00000002400 */
[----:B------:R-:W-:Y:S08]  /*1ce70*/  MUFU.TANH R155, R155 ;  /* 0x0000009b009b7308 */ /* 0x000ff00000002400 */
[----:B------:R-:W-:Y:S01]  /*1ce80*/  MUFU.TANH R156, R156 ;  /* 0x0000009c009c7308 */ /* 0x000fe20000002400 */
[----:B---3--:R-:W-:-:S07]  /*1ce90*/  LOP3.LUT R203, R203, 0x7f, RZ, 0xc0, !PT ;  /* 0x0000007fcbcb7812 */ /* 0x008fce00078ec0ff */
[----:B------:R-:W-:Y:S01]  /*1cea0*/  MUFU.TANH R158, R158 ;  /* 0x0000009e009e7308 */ /* 0x000fe20000002400 */
[----:B------:R-:W-:Y:S02]  /*1ceb0*/  ISETP.NE.AND P1, PT, R203, RZ, PT ;  /* 0x000000ffcb00720c */ /* 0x000fe40003f25270 */
[----:B------:R-:W3:Y:S05]  /*1cec0*/  S2R R203, SR_TID.X ;  /* 0x0000000000cb7919 */ /* 0x000eea0000002100 */
[----:B------:R-:W-:Y:S08]  /*1ced0*/  MUFU.TANH R157, R157 ;  /* 0x0000009d009d7308 */ /* 0x000ff00000002400 */
[----:B------:R-:W-:Y:S08]  /*1cee0*/  MUFU.TANH R159, R159 ;  /* 0x0000009f009f7308 */ /* 0x000ff00000002400 */
[----:B------:R-:W-:Y:S08]  /*1cef0*/  MUFU.TANH R160, R160 ;  /* 0x000000a000a07308 */ /* 0x000ff00000002400 */
[----:B------:R-:W-:Y:S01]  /*1cf00*/  MUFU.TANH R162, R162 ;  /* 0x000000a200a27308 */ /* 0x000fe20000002400 */
[----:B---3--:R-:W-:-:S07]  /*1cf10*/  SHF.R.U32.HI R203, RZ, 0x7, R203 ;  /* 0x00000007ffcb7819 */ /* 0x008fce00000116cb */
        /* <DEDUP_REMOVED lines=18> */
[----:B------:R-:W-:-:S05]  /*1d040*/  WARPGROUP.ARRIVE ;  /* 0x00000000000079c5 */ /* 0x000fca0000000000 */
[----:B------:R-:W-:Y:S01]  /*1d050*/  MUFU.TANH R147, R147 ;  /* 0x0000009300937308 */ /* 0x000fe20000002400 */
[----:B------:R-:W-:Y:S01]  /*1d060*/  QGMMA.64x192x32.F32.E4M3.E4M3 R24, R208, gdesc[UR4], R24, gsb0 ;  /* 0x02e00004d0187df3 */ /* 0x000fe20008000818 */
[----:B------:R-:W-:Y:S01]  /*1d070*/  R2UR UR6, R12 ;  /* 0x000000000c0672ca */ /* 0x000fe200000e0000 */
[C---:B------:R-:W-:Y:S01]  /*1d080*/  FMUL.FTZ R12, R2.reuse, R186 ;  /* 0x000000ba020c7220 */ /* 0x040fe20000410000 */
[----:B------:R-:W-:Y:S01]  /*1d090*/  R2UR UR7, R13 ;  /* 0x000000000d0772ca */ /* 0x000fe200000e0000 */
[C---:B------:R-:W-:Y:S01]  /*1d0a0*/  FMUL.FTZ R13, R2.reuse, R187 ;  /* 0x000000bb020d7220 */ /* 0x040fe20000410000 */
[C---:B------:R-:W-:Y:S01]  /*1d0b0*/  FMUL.FTZ R187, R2.reuse, R194 ;  /* 0x000000c202bb7220 */ /* 0x040fe20000410000 */
[C---:B------:R-:W-:Y:S01]  /*1d0c0*/  FMUL.FTZ R186, R2.reuse, R193 ;  /* 0x000000c102ba7220 */ /* 0x040fe20000410000 */
[----:B0-----:R-:W-:Y:S01]  /*1d0d0*/  FMNMX.FTZ R194, R7, R6, !PT ;  /* 0x0000000607c27209 */ /* 0x001fe20007810000 */
[----:B------:R-:W0:Y:S01]  /*1d0e0*/  MUFU.TANH R12, R12 ;  /* 0x0000000c000c7308 */ /* 0x000e220000002400 */
[----:B------:R-:W-:-:S02]  /*1d0f0*/  FMUL.FTZ R193, R2, R120 ;  /* 0x0000007802c17220 */ /* 0x000fc40000410000 */
[----:B------:R-:W-:-:S04]  /*1d100*/  FMNMX.FTZ R194, R11, R194, !PT ;  /* 0x000000c20bc27209 */ /* 0x000fc80007810000 */
[----:B------:R-:W-:Y:S01]  /*1d110*/  FMNMX.FTZ R194, R15, R194, !PT ;  /* 0x000000c20fc27209 */ /* 0x000fe20007810000 */
[----:B------:R-:W3:Y:S03]  /*1d120*/  MUFU.TANH R13, R13 ;  /* 0x0000000d000d7308 */ /* 0x000ee60000002400 */
[----:B-1----:R-:W-:-:S04]  /*1d130*/  FMNMX.FTZ R194, R20, R194, !PT ;  /* 0x000000c214c27209 */ /* 0x002fc80007810000 */
[----:B--2---:R-:W-:Y:S01]  /*1d140*/  FMNMX.FTZ R194, R185, R194, !PT ;  /* 0x000000c2b9c27209 */ /* 0x004fe20007810000 */
[----:B------:R-:W1:Y:S01]  /*1d150*/  MUFU.TANH R187, R187 ;  /* 0x000000bb00bb7308 */ /* 0x000e620000002400 */
[----:B0-----:R-:W-:-:S07]  /*1d160*/  FMNMX.FTZ R195, R12, R5, !PT ;  /* 0x000000050cc37209 */ /* 0x001fce0007810000 */
[----:B------:R-:W0:Y:S01]  /*1d170*/  MUFU.TANH R186, R186 ;  /* 0x000000ba00ba7308 */ /* 0x000e220000002400 */
[----:B---3--:R-:W-:-:S04]  /*1d180*/  FMNMX.FTZ R195, R13, R195, !PT ;  /* 0x000000c30dc37209 */ /* 0x008fc80007810000 */
[----:B------:R-:W-:-:S03]  /*1d190*/  FMNMX.FTZ R195, R21, R195, !PT ;  /* 0x000000c315c37209 */ /* 0x000fc60007810000 */
[----:B------:R-:W2:Y:S01]  /*1d1a0*/  MUFU.TANH R148, R148 ;  /* 0x0000009400947308 */ /* 0x000ea20000002400 */
[----:B------:R-:W-:-:S04]  /*1d1b0*/  FMNMX.FTZ R195, R184, R195, !PT ;  /* 0x000000c3b8c37209 */ /* 0x000fc80007810000 */
[----:B-1----:R-:W-:Y:S01]  /*1d1c0*/  FMNMX.FTZ R120, R187, R195, !PT ;  /* 0x000000c3bb787209 */ /* 0x002fe20007810000 */
[----:B------:R-:W-:Y:S02]  /*1d1d0*/  FMUL.FTZ R195, R2, R121 ;  /* 0x0000007902c37220 */ /* 0x000fe40000410000 */
[----:B------:R-:W1:Y:S01]  /*1d1e0*/  MUFU.TANH R150, R150 ;  /* 0x0000009600967308 */ /* 0x000e620000002400 */
[----:B0-----:R-:W-:Y:S02]  /*1d1f0*/  FMNMX.FTZ R194, R186, R194, !PT ;  /* 0x000000c2bac27209 */ /* 0x001fe40007810000 */
[----:B------:R-:W-:Y:S02]  /*1d200*/  FMNMX.FTZ R120, R188, R120, !PT ;  /* 0x00000078bc787209 */ /* 0x000fe40007810000 */
[----:B------:R-:W-:Y:S02]  /*1d210*/  FMNMX.FTZ R194, R189, R194, !PT ;  /* 0x000000c2bdc27209 */ /* 0x000fe40007810000 */
[----:B------:R-:W-:Y:S01]  /*1d220*/  FMNMX.FTZ R120, R191, R120, !PT ;  /* 0x00000078bf787209 */ /* 0x000fe20007810000 */
[----:B------:R-:W0:Y:S01]  /*1d230*/  MUFU.TANH R149, R149 ;  /* 0x0000009500957308 */ /* 0x000e220000002400 */
[----:B------:R-:W-:-:S02]  /*1d240*/  FMNMX.FTZ R121, R190, R194, !PT ;  /* 0x000000c2be797209 */ /* 0x000fc40007810000 */
[----:B------:R-:W-:Y:S02]  /*1d250*/  FMNMX.FTZ R120, R192, R120, !PT ;  /* 0x00000078c0787209 */ /* 0x000fe40007810000 */
[----:B------:R-:W-:Y:S02]  /*1d260*/  FMNMX.FTZ R121, R168, R121, !PT ;  /* 0x00000079a8797209 */ /* 0x000fe40007810000 */
[----:B------:R-:W-:Y:S01]  /*1d270*/  FMNMX.FTZ R120, R170, R120, !PT ;  /* 0x00000078aa787209 */ /* 0x000fe20007810000 */
[----:B------:R-:W3:Y:S01]  /*1d280*/  MUFU.TANH R151, R151 ;  /* 0x0000009700977308 */ /* 0x000ee20000002400 */
[----:B------:R-:W-:Y:S02]  /*1d290*/  FMNMX.FTZ R121, R169, R121, !PT ;  /* 0x00000079a9797209 */ /* 0x000fe40007810000 */
[----:B------:R-:W-:Y:S02]  /*1d2a0*/  FMNMX.FTZ R120, R171, R120, !PT ;  /* 0x00000078ab787209 */ /* 0x000fe40007810000 */
[----:B------:R-:W-:-:S02]  /*1d2b0*/  FMNMX.FTZ R121, R172, R121, !PT ;  /* 0x00000079ac797209 */ /* 0x000fc40007810000 */
[----:B------:R-:W-:Y:S01]  /*1d2c0*/  FMNMX.FTZ R120, R174, R120, !PT ;  /* 0x00000078ae787209 */ /* 0x000fe20007810000 */
[----:B------:R-:W4:Y:S01]  /*1d2d0*/  MUFU.TANH R193, R193 ;  /* 0x000000c100c17308 */ /* 0x000f220000002400 */
[----:B------:R-:W-:Y:S02]  /*1d2e0*/  FMNMX.FTZ R121, R173, R121, !PT ;  /* 0x00000079ad797209 */ /* 0x000fe40007810000 */
[----:B------:R-:W-:Y:S02]  /*1d2f0*/  FMNMX.FTZ R120, R175, R120, !PT ;  /* 0x00000078af787209 */ /* 0x000fe40007810000 */
[----:B------:R-:W-:Y:S02]  /*1d300*/  FMNMX.FTZ R121, R176, R121, !PT ;  /* 0x00000079b0797209 */ /* 0x000fe40007810000 */
[----:B------:R-:W-:Y:S01]  /*1d310*/  FMNMX.FTZ R120, R178, R120, !PT ;  /* 0x00000078b2787209 */ /* 0x000fe20007810000 */
[----:B------:R-:W5:Y:S01]  /*1d320*/  MUFU.TANH R122, R122 ;  /* 0x0000007a007a7308 */ /* 0x000f620000002400 */
[----:B------:R-:W-:-:S02]  /*1d330*/  FMNMX.FTZ R121, R177, R121, !PT ;  /* 0x00000079b1797209 */ /* 0x000fc40007810000 */
[----:B------:R-:W-:Y:S02]  /*1d340*/  FMNMX.FTZ R120, R179, R120, !PT ;  /* 0x00000078b3787209 */ /* 0x000fe40007810000 */
[----:B------:R-:W-:Y:S02]  /*1d350*/  FMNMX.FTZ R121, R180, R121, !PT ;  /* 0x00000079b4797209 */ /* 0x000fe40007810000 */
[----:B------:R-:W-:Y:S01]  /*1d360*/  FMNMX.FTZ R120, R182, R120, !PT ;  /* 0x00000078b6787209 */ /* 0x000fe20007810000 */
[----:B------:R-:W5:Y:S01]  /*1d370*/  MUFU.TANH R194, R195 ;  /* 0x000000c300c27308 */ /* 0x000f620000002400 */
[----:B------:R-:W-:Y:S02]  /*1d380*/  FMNMX.FTZ R121, R181, R121, !PT ;  /* 0x00000079b5797209 */ /* 0x000fe40007810000 */
[----:B------:R-:W-:Y:S02]  /*1d390*/  FMNMX.FTZ R120, R183, R120, !PT ;  /* 0x00000078b7787209 */ /* 0x000fe40007810000 */
[----:B------:R-:W-:-:S02]  /*1d3a0*/  FMNMX.FTZ R121, R152, R121, !PT ;  /* 0x0000007998797209 */ /* 0x000fc40007810000 */
[----:B------:R-:W-:Y:S01]  /*1d3b0*/  FMNMX.FTZ R120, R154, R120, !PT ;  /* 0x000000789a787209 */ /* 0x000fe20007810000 */
[----:B------:R-:W5:Y:S01]  /*1d3c0*/  MUFU.TANH R123, R123 ;  /* 0x0000007b007b7308 */ /* 0x000f620000002400 */
        /* <DEDUP_REMOVED lines=32> */
[----:B--2---:R-:W-:Y:S02]  /*1d5d0*/  FMNMX.FTZ R121, R148, R121, !PT ;  /* 0x0000007994797209 */ /* 0x004fe40007810000 */
[----:B-1----:R-:W-:Y:S01]  /*1d5e0*/  FMNMX.FTZ R120, R150, R120, !PT ;  /* 0x0000007896787209 */ /* 0x002fe20007810000 */
[----:B------:R-:W1:Y:S01]  /*1d5f0*/  MUFU.TANH R129, R129 ;  /* 0x0000008100817308 */ /* 0x000e620000002400 */
[----:B0-----:R-:W-:-:S02]  /*1d600*/  FMNMX.FTZ R121, R149, R121, !PT ;  /* 0x0000007995797209 */ /* 0x001fc40007810000 */
[----:B---3--:R-:W-:Y:S02]  /*1d610*/  FMNMX.FTZ R120, R151, R120, !PT ;  /* 0x0000007897787209 */ /* 0x008fe40007810000 */
[----:B----4-:R-:W-:Y:S02]  /*1d620*/  FMNMX.FTZ R121, R193, R121, !PT ;  /* 0x00000079c1797209 */ /* 0x010fe40007810000 */
[----:B-----5:R-:W-:Y:S01]  /*1d630*/  FMNMX.FTZ R120, R122, R120, !PT ;  /* 0x000000787a787209 */ /* 0x020fe20007810000 */
[----:B------:R-:W0:Y:S01]  /*1d640*/  MUFU.TANH R131, R131 ;  /* 0x0000008300837308 */ /* 0x000e220000002400 */
[----:B------:R-:W-:Y:S02]  /*1d650*/  FMNMX.FTZ R121, R194, R121, !PT ;  /* 0x00000079c2797209 */ /* 0x000fe40007810000 */
[----:B------:R-:W-:Y:S02]  /*1d660*/  FMNMX.FTZ R120, R123, R120, !PT ;  /* 0x000000787b787209 */ /* 0x000fe40007810000 */
[----:B------:R-:W-:-:S02]  /*1d670*/  FMNMX.FTZ R121, R124, R121, !PT ;  /* 0x000000797c797209 */ /* 0x000fc40007810000 */
[----:B------:R-:W-:Y:S01]  /*1d680*/  FMNMX.FTZ R120, R126, R120, !PT ;  /* 0x000000787e787209 */ /* 0x000fe20007810000 */
[----:B------:R-:W2:Y:S01]  /*1d690*/  MUFU.TANH R132, R132 ;  /* 0x0000008400847308 */ /* 0x000ea20000002400 */
[----:B------:R-:W-:Y:S02]  /*1d6a0*/  FMNMX.FTZ R121, R125, R121, !PT ;  /* 0x000000797d797209 */ /* 0x000fe40007810000 */
[----:B------:R-:W-:Y:S02]  /*1d6b0*/  FMNMX.FTZ R120, R127, R120, !PT ;  /* 0x000000787f787209 */ /* 0x000fe40007810000 */
[----:B------:R-:W-:Y:S02]  /*1d6c0*/  FMNMX.FTZ R121, R128, R121, !PT ;  /* 0x0000007980797209 */ /* 0x000fe40007810000 */
[----:B------:R-:W-:Y:S01]  /*1d6d0*/  FMNMX.FTZ R120, R130, R120, !PT ;  /* 0x0000007882787209 */ /* 0x000fe20007810000 */
[----:B------:R-:W3:Y:S01]  /*1d6e0*/  MUFU.TANH R134, R134 ;  /* 0x0000008600867308 */ /* 0x000ee20000002400 */
[----:B-1----:R-:W-:-:S02]  /*1d6f0*/  FMNMX.FTZ R121, R129, R121, !PT ;  /* 0x0000007981797209 */ /* 0x002fc40007810000 */
[----:B0-----:R-:W-:-:S05]  /*1d700*/  FMNMX.FTZ R120, R131, R120, !PT ;  /* 0x0000007883787209 */ /* 0x001fca0007810000 */
[----:B------:R-:W0:Y:S01]  /*1d710*/  MUFU.TANH R133, R133 ;  /* 0x0000008500857308 */ /* 0x000e220000002400 */
[----:B--2---:R-:W-:-:S07]  /*1d720*/  FMNMX.FTZ R121, R132, R121, !PT ;  /* 0x0000007984797209 */ /* 0x004fce0007810000 */
[----:B------:R-:W1:Y:S01]  /*1d730*/  MUFU.TANH R135, R135 ;  /* 0x0000008700877308 */ /* 0x000e620000002400 */
[----:B---3--:R-:W-:Y:S02]  /*1d740*/  FMNMX.FTZ R120, R134, R120, !PT ;  /* 0x0000007886787209 */ /* 0x008fe40007810000 */
[----:B0-----:R-:W-:Y:S01]  /*1d750*/  FMNMX.FTZ R196, R133, R121, !PT ;  /* 0x0000007985c47209 */ /* 0x001fe20007810000 */
[----:B------:R-:W-:Y:S02]  /*1d760*/  WARPGROUP.DEPBAR.LE gsb0, 0x0 ;  /* 0x00008000000079c5 */ /* 0x000fe40000010000 */
[----:B------:R-:W-:Y:S01]  /*1d770*/  WARPGROUP.ARRIVE ;  /* 0x00000000000079c5 */ /* 0x000fe20000000000 */
[----:B-1----:R-:W-:Y:S01]  /*1d780*/  FMNMX.FTZ R195, R135, R120, !PT ;  /* 0x0000007887c37209 */ /* 0x002fe20007810000 */
[----:B------:R-:W0:Y:S04]  /*1d790*/  SHFL.BFLY PT, R121, R196, 0x2, 0x1f ;  /* 0x0c401f00c4797f89 */ /* 0x000e2800000e0000 */
[----:B------:R-:W-:Y:S01]  /*1d7a0*/  QGMMA.64x192x32.F32.E4M3.E4M3 R24, R212, gdesc[UR4], R24, gsb0 ;  /* 0x02e00004d4187df3 */ /* 0x000fe20008000818 */
[----:B------:R-:W1:Y:S01]  /*1d7b0*/  SHFL.BFLY PT, R120, R195, 0x2, 0x1f ;  /* 0x0c401f00c3787f89 */ /* 0x000e6200000e0000 */
[----:B0-----:R-:W-:Y:S01]  /*1d7c0*/  FMNMX.FTZ R196, R196, R121, !PT ;  /* 0x00000079c4c47209 */ /* 0x001fe20007810000 */
[----:B------:R-:W-:Y:S01]  /*1d7d0*/  IMAD.MOV.U32 R121, RZ, RZ, -0x3ffffff0 ;  /* 0xc0000010ff797424 */ /* 0x000fe200078e00ff */
[----:B-1----:R-:W-:Y:S01]  /*1d7e0*/  FMNMX.FTZ R195, R195, R120, !PT ;  /* 0x00000078c3c37209 */ /* 0x002fe20007810000 */
[----:B------:R-:W-:-:S02]  /*1d7f0*/  VIADD R120, R10, 0x600 ;  /* 0x000006000a787836 */ /* 0x000fc40000000000 */
[----:B------:R-:W0:Y:S01]  /*1d800*/  SHFL.BFLY PT, R197, R196, 0x1, 0x1f ;  /* 0x0c201f00c4c57f89 */ /* 0x000e2200000e0000 */
[----:B------:R-:W-:-:S03]  /*1d810*/  R2UR UR7, R121 ;  /* 0x00000000790772ca */ /* 0x000fc600000e0000 */
[----:B------:R-:W1:Y:S01]  /*1d820*/  SHFL.BFLY PT, R10, R195, 0x1, 0x1f ;  /* 0x0c201f00c30a7f89 */ /* 0x000e6200000e0000 */
[----:B------:R-:W-:Y:S02]  /*1d830*/  R2UR UR6, R120 ;  /* 0x00000000780672ca */ /* 0x000fe400000e0000 */
[----:B0-----:R-:W-:Y:S02]  /*1d840*/  FMNMX.FTZ R120, R196, R197, !PT ;  /* 0x000000c5c4787209 */ /* 0x001fe40007810000 */
[----:B-1----:R-:W-:Y:S01]  /*1d850*/  FMNMX.FTZ R121, R195, R10, !PT ;  /* 0x0000000ac3797209 */ /* 0x002fe20007810000 */
[----:B------:R-:W-:Y:S02]  /*1d860*/  IMAD.U32 R10, RZ, RZ, UR56 ;  /* 0x00000038ff0a7e24 */ /* 0x000fe4000f8e00ff */
[----:B------:R-:W-:-:S02]  /*1d870*/  FADD.FTZ R197, -R120, R6 ;  /* 0x0000000678c57221 */ /* 0x000fc40000010100 */
[----:B------:R-:W-:Y:S01]  /*1d880*/  FFMA.FTZ R195, R120, R10, -8 ;  /* 0xc100000078c37423 */ /* 0x000fe2000001000a */
[----:B------:R-:W-:-:S01]  /*1d890*/  FADD.FTZ R199, -R121, R5 ;  /* 0x0000000579c77221 */ /* 0x000fc20000010100 */
[----:B------:R-:W-:-:S02]  /*1d8a0*/  FMUL.FTZ R197, R197, R10 ;  /* 0x0000000ac5c57220 */ /* 0x000fc40000410000 */
[----:B------:R-:W-:-:S01]  /*1d8b0*/  FFMA.FTZ R196, R7, R10, -R195 ;  /* 0x0000000a07c47223 */ /* 0x000fc200000108c3 */
[-CC-:B------:R-:W-:Y:S01]  /*1d8c0*/  FFMA.FTZ R7, R11, R10.reuse, -R195.reuse ;  /* 0x0000000a0b077223 */ /* 0x180fe200000108c3 */
[----:B------:R-:W-:-:S01]  /*1d8d0*/  FFMA.FTZ R11, R15, R10, -R195 ;  /* 0x0000000a0f0b7223 */ /* 0x000fc200000108c3 */
[-CC-:B------:R-:W-:Y:S01]  /*1d8e0*/  FFMA.FTZ R15, R185, R10.reuse, -R195.reuse ;  /* 0x0000000ab90f7223 */ /* 0x180fe200000108c3 */
[----:B------:R-:W-:-:S01]  /*1d8f0*/  FFMA.FTZ R185, R189, R10, -R195 ;  /* 0x0000000abdb97223 */ /* 0x000fc200000108c3 */
[-C--:B------:R-:W-:Y:S01]  /*1d900*/  FFMA.FTZ R189, R193, R10.reuse, -R195 ;  /* 0x0000000ac1bd7223 */ /* 0x080fe200000108c3 */
[----:B------:R-:W-:-:S01]  /*1d910*/  FFMA.FTZ R193, R121, R10, -8 ;  /* 0xc100000079c17423 */ /* 0x000fc2000001000a */
[-CC-:B------:R-:W-:Y:S01]  /*1d920*/  FFMA.FTZ R20, R20, R10.reuse, -R195.reuse ;  /* 0x0000000a14147223 */ /* 0x180fe200000108c3 */
[----:B------:R-:W-:-:S01]  /*1d930*/  FFMA.FTZ R186, R186, R10, -R195 ;  /* 0x0000000ababa7223 */ /* 0x000fc200000108c3 */
        /* <DEDUP_REMOVED lines=32> */
[-C--:B------:R-:W-:Y:S01]  /*1db40*/  FMUL.FTZ R6, R199, R10.reuse ;  /* 0x0000000ac7067220 */ /* 0x080fe20000410000 */
[----:B------:R-:W-:-:S01]  /*1db50*/  FFMA.FTZ R195, R12, R10, -R193 ;  /* 0x0000000a0cc37223 */ /* 0x000fc200000108c1 */
[-CC-:B------:R-:W-:Y:S01]  /*1db60*/  FFMA.FTZ R12, R13, R10.reuse, -R193.reuse ;  /* 0x0000000a0d0c7223 */ /* 0x180fe200000108c1 */
        /* <DEDUP_REMOVED lines=8> */
[----:B------:R-:W0:Y:S01]  /*1dbf0*/  MUFU.EX2 R196, R196 ;  /* 0x000000c400c47308 */ /* 0x000e220000000800 */
        /* <DEDUP_REMOVED lines=15> */
[----:B------:R-:W1:Y:S01]  /*1dcf0*/  MUFU.EX2 R195, R195 ;  /* 0x000000c300c37308 */ /* 0x000e620000000800 */
[----:B0-----:R-:W-:-:S01]  /*1dd00*/  FFMA.FTZ R0, R5, R0, R196 ;  /* 0x0000000005007223 */ /* 0x001fc200000100c4 */
        /* <DEDUP_REMOVED lines=14> */
[----:B------:R-:W2:Y:S01]  /*1ddf0*/  MUFU.EX2 R12, R12 ;  /* 0x0000000c000c7308 */ /* 0x000ea20000000800 */
[----:B-1----:R-:W-:-:S01]  /*1de00*/  FFMA.FTZ R3, R6, R3, R195 ;  /* 0x0000000306037223 */ /* 0x002fc200000100c3 */
[-CC-:B------:R-:W-:Y:S01]  /*1de10*/  FFMA.FTZ R130, R130, R10.reuse, -R193.reuse ;  /* 0x0000000a82827223 */ /* 0x180fe200000108c1 */
[----:B------:R-:W-:-:S01]  /*1de20*/  FFMA.FTZ R131, R131, R10, -R193 ;  /* 0x0000000a83837223 */ /* 0x000fc200000108c1 */
[-CC-:B------:R-:W-:Y:S01]  /*1de30*/  FFMA.FTZ R134, R134, R10.reuse, -R193.reuse ;  /* 0x0000000a86867223 */ /* 0x180fe200000108c1 */
[----:B------:R-:W-:-:S03]  /*1de40*/  FFMA.FTZ R135, R135, R10, -R193 ;  /* 0x0000000a87877223 */ /* 0x000fc600000108c1 */
        /* <DEDUP_REMOVED lines=13> */
[----:B0-----:R-:W-:-:S01]  /*1df20*/  FADD.FTZ R3, R15, R0 ;  /* 0x000000000f037221 */ /* 0x001fc20000010000 */
[----:B------:R-:W-:Y:S02]  /*1df30*/  WARPGROUP.DEPBAR.LE gsb0, 0x0 ;  /* 0x00008000000079c5 */ /* 0x000fe40000010000 */
[----:B------:R-:W-:-:S04]  /*1df40*/  WARPGROUP.ARRIVE ;  /* 0x00000000000079c5 */ /* 0x000fc80000000000 */
[----:B------:R-:W0:Y:S01]  /*1df50*/  MUFU.EX2 R188, R188 ;  /* 0x000000bc00bc7308 */ /* 0x000e220000000800 */
[----:B--2---:R-:W-:-:S01]  /*1df60*/  FADD.FTZ R191, R21, R198 ;  /* 0x000000c615bf7221 */ /* 0x004fc20000010000 */
[----:B------:R-:W-:Y:S06]  /*1df70*/  QGMMA.64x192x32.F32.E4M3.E4M3 R24, R216, gdesc[UR4], R24, gsb0 ;  /* 0x02e00004d8187df3 */ /* 0x000fec0008000818 */
        /* <DEDUP_REMOVED lines=52> */
[----:B------:R-:W-:-:S06]  /*1e2c0*/  WARPGROUP.DEPBAR.LE gsb0, 0x0 ;  /* 0x00008000000079c5 */ /* 0x000fcc0000010000 */
        /* <DEDUP_REMOVED lines=48> */
[----:B------:R-:W-:-:S05]  /*1e5d0*/  @!P1 LEA R0, R9, R18, 0x3 ;  /* 0x0000001209009211 */ /* 0x000fca00078e18ff */
[----:B------:R-:W-:Y:S01]  /*1e5e0*/  @!P1 VIADD R0, R0, 0x33440 ;  /* 0x0003344000009836 */ /* 0x000fe20000000000 */
[----:B------:R-:W0:Y:S01]  /*1e5f0*/  MUFU.EX2 R149, R149 ;  /* 0x0000009500957308 */ /* 0x000e220000000800 */
[----:B--2---:R-:W-:-:S03]  /*1e600*/  FADD.FTZ R198, R148, R3 ;  /* 0x0000000394c67221 */ /* 0x004fc60000010000 */
[----:B------:R-:W-:-:S04]  /*1e610*/  @!P1 PRMT R0, RZ, 0x654, R0 ;  /* 0x00000654ff009816 */ /* 0x000fc80000000000 */
        /* <DEDUP_REMOVED lines=11> */
[----:B--2---:R-:W-:-:S01]  /*1e6d0*/  FADD.FTZ R191, R194, R3 ;  /* 0x00000003c2bf7221 */ /* 0x004fc20000010000 */
[----:B------:R-:W-:-:S05]  /*1e6e0*/  IADD3 R3, -R203, 0xb, RZ ;  /* 0x0000000bcb037810 */ /* 0x000fca0007ffe1ff */
[----:B------:R2:W-:Y:S06]  /*1e6f0*/  BAR.ARV R3, 0x100 ;  /* 0x000400030000751d */ /* 0x0005ec0000002000 */
[----:B------:R-:W3:Y:S01]  /*1e700*/  MUFU.EX2 R126, R126 ;  /* 0x0000007e007e7308 */ /* 0x000ee20000000800 */
[----:B-1----:R-:W-:-:S01]  /*1e710*/  FADD.FTZ R193, R123, R198 ;  /* 0x000000c67bc17221 */ /* 0x002fc20000010000 */
[----:B------:R1:W-:Y:S01]  /*1e720*/  @!P1 SYNCS.ARRIVE.TRANS64.RED.A1T0 RZ, [R0+URZ], RZ ;  /* 0x000000ff00ff99a7 */ /* 0x0003e2000810043f */
[----:B0-----:R-:W-:-:S05]  /*1e730*/  FADD.FTZ R198, R124, R191 ;  /* 0x000000bf7cc67221 */ /* 0x001fca0000010000 */
[----:B------:R-:W0:Y:S08]  /*1e740*/  MUFU.EX2 R125, R125 ;  /* 0x0000007d007d7308 */ /* 0x000e300000000800 */
[----:B------:R-:W4:Y:S01]  /*1e750*/  MUFU.EX2 R127, R127 ;  /* 0x0000007f007f7308 */ /* 0x000f220000000800 */
[----:B---3--:R-:W-:-:S07]  /*1e760*/  FADD.FTZ R200, R126, R193 ;  /* 0x000000c17ec87221 */ /* 0x008fce0000010000 */
[----:B------:R-:W1:Y:S01]  /*1e770*/  MUFU.EX2 R128, R128 ;  /* 0x0000008000807308 */ /* 0x000e620000000800 */
[----:B0-----:R-:W-:-:S07]  /*1e780*/  FADD.FTZ R191, R125, R198 ;  /* 0x000000c67dbf7221 */ /* 0x001fce0000010000 */
[----:B------:R-:W0:Y:S01]  /*1e790*/  MUFU.EX2 R130, R130 ;  /* 0x0000008200827308 */ /* 0x000e220000000800 */
[----:B----4-:R-:W-:-:S07]  /*1e7a0*/  FADD.FTZ R193, R127, R200 ;  /* 0x000000c87fc17221 */ /* 0x010fce0000010000 */
[----:B------:R-:W3:Y:S01]  /*1e7b0*/  MUFU.EX2 R129, R129 ;  /* 0x0000008100817308 */ /* 0x000ee20000000800 */
[----:B-1----:R-:W-:-:S07]  /*1e7c0*/  FADD.FTZ R0, R128, R191 ;  /* 0x000000bf80007221 */ /* 0x002fce0000010000 */
[----:B------:R-:W1:Y:S01]  /*1e7d0*/  MUFU.EX2 R131, R131 ;  /* 0x0000008300837308 */ /* 0x000e620000000800 */
[----:B0-----:R-:W-:-:S07]  /*1e7e0*/  FADD.FTZ R198, R130, R193 ;  /* 0x000000c182c67221 */ /* 0x001fce0000010000 */
[----:B------:R-:W0:Y:S01]  /*1e7f0*/  MUFU.EX2 R132, R132 ;  /* 0x0000008400847308 */ /* 0x000e220000000800 */
[----:B---3--:R-:W-:-:S07]  /*1e800*/  FADD.FTZ R191, R129, R0 ;  /* 0x0000000081bf7221 */ /* 0x008fce0000010000 */
[----:B------:R-:W3:Y:S01]  /*1e810*/  MUFU.EX2 R134, R134 ;  /* 0x0000008600867308 */ /* 0x000ee20000000800 */
[----:B-1----:R-:W-:-:S07]  /*1e820*/  FADD.FTZ R193, R131, R198 ;  /* 0x000000c683c17221 */ /* 0x002fce0000010000 */
[----:B------:R-:W1:Y:S01]  /*1e830*/  MUFU.EX2 R133, R133 ;  /* 0x0000008500857308 */ /* 0x000e620000000800 */
[----:B0-----:R-:W-:-:S07]  /*1e840*/  FADD.FTZ R0, R132, R191 ;  /* 0x000000bf84007221 */ /* 0x001fce0000010000 */
[----:B------:R-:W2:Y:S01]  /*1e850*/  MUFU.EX2 R135, R135 ;  /* 0x0000008700877308 */ /* 0x000ea20000000800 */
[----:B---3--:R-:W-:-:S01]  /*1e860*/  FADD.FTZ R198, R134, R193 ;  /* 0x000000c186c67221 */ /* 0x008fc20000010000 */
[----:B-1----:R-:W-:-:S03]  /*1e870*/  FADD.FTZ R0, R133, R0 ;  /* 0x0000000085007221 */ /* 0x002fc60000010000 */
[----:B--2---:R-:W-:Y:S01]  /*1e880*/  FADD.FTZ R3, R135, R198 ;  /* 0x000000c687037221 */ /* 0x004fe20000010000 */
[----:B------:R-:W-:Y:S06]  /*1e890*/  @!P0 BRA `(.L_x_586) ;  /* 0x0000000000048947 */ /* 0x000fec0003800000 */
[----:B------:R-:W-:Y:S01]  /*1e8a0*/  BPT.TRAP 0x1 ;  /* 0x000000040000795c */ /* 0x000fe20000300000 */
.L_x_586:
[----:B------:R-:W-:Y:S01]  /*1e8b0*/  F2FP.SATFINITE.E4M3.F32.PACK_AB_MERGE_C R11, R20, R11, RZ ;  /* 0x0000000b140b723e */ /* 0x000fe200048070ff */
[-C--:B------:R-:W-:Y:S01]  /*1e8c0*/  FMUL.FTZ R24, R24, R5.reuse ;  /* 0x0000000518187220 */ /* 0x080fe20000410000 */
[----:B------:R-:W-:Y:S01]  /*1e8d0*/  ISETP.GT.AND P1, PT, R4, RZ, PT ;  /* 0x000000ff0400720c */ /* 0x000fe20003f24270 */
[----:B------:R-:W-:Y:S01]  /*1e8e0*/  FMUL.FTZ R25, R25, R5 ;  /* 0x0000000519197220 */ /* 0x000fe20000410000 */
[----:B------:R-:W-:Y:S01]  /*1e8f0*/  F2FP.SATFINITE.E4M3.F32.PACK_AB_MERGE_C R200, R7, R196, R11 ;  /* 0x000000c407c8723e */ /* 0x000fe2000480700b */
[----:B------:R-:W-:Y:S01]  /*1e900*/  IMAD R7, R8, 0x8, R18 ;  /* 0x0000000808077824 */ /* 0x000fe200078e0212 */
[----:B------:R-:W-:Y:S01]  /*1e910*/  F2FP.SATFINITE.E4M3.F32.PACK_AB_MERGE_C R13, R184, R13, RZ ;  /* 0x0000000db80d723e */ /* 0x000fe200048070ff */
[----:B------:R-:W-:Y:S01]  /*1e920*/  IMAD.U32 R8, RZ, RZ, UR42 ;  /* 0x0000002aff087e24 */ /* 0x000fe2000f8e00ff */
[----:B------:R-:W-:Y:S01]  /*1e930*/  F2FP.SATFINITE.E4M3.F32.PACK_AB_MERGE_C R185, R190, R185, RZ ;  /* 0x000000b9beb9723e */ /* 0x000fe200048070ff */
[-C--:B------:R-:W-:Y:S01]  /*1e940*/  FMUL.FTZ R28, R28, R5.reuse ;  /* 0x000000051c1c7220 */ /* 0x080fe20000410000 */
[----:B------:R-:W-:Y:S01]  /*1e950*/  IADD3 R7, R7, 0x33460, RZ ;  /* 0x0003346007077810 */ /* 0x000fe20007ffe0ff */
[----:B------:R-:W-:Y:S01]  /*1e960*/  FMUL.FTZ R29, R29, R5 ;  /* 0x000000051d1d7220 */ /* 0x000fe20000410000 */
        /* <DEDUP_REMOVED lines=112> */
[----:B------:R-:W-:Y:S01]  /*1f070*/  VIADD R4, R4, 0xffffffff ;  /* 0xffffffff04047836 */ /* 0x000fe20000000000 */
[----:B------:R-:W-:Y:S01]  /*1f080*/  F2FP.SATFINITE.E4M3.F32.PACK_AB_MERGE_C R202, R186, R15, R185 ;  /* 0x0000000fbaca723e */ /* 0x000fe200048070b9 */
[----:B------:R-:W-:Y:S01]  /*1f090*/  IMAD.MOV.U32 R5, RZ, RZ, R121 ;  /* 0x000000ffff057224 */ /* 0x000fe200078e0079 */
        /* <DEDUP_REMOVED lines=19> */
[----:B0-----:R-:W-:Y:S01]  /*1f1d0*/  MOV R7, R227 ;  /* 0x000000e300077202 */ /* 0x001fe20000000f00 */
[----:B------:R-:W-:Y:S06]  /*1f1e0*/  @P1 BRA `(.L_x_587) ;  /* 0xffffffc000781947 */ /* 0x000fec000383ffff */
[----:B------:R-:W-:-:S07]  /*1f1f0*/  IMAD.MOV.U32 R148, RZ, RZ, R9 ;  /* 0x000000ffff947224 */ /* 0x000fce00078e0009 */
.L_x_576:
[----:B------:R-:W-:Y:S05]  /*1f200*/  WARPSYNC.ALL ;  /* 0x0000000000007948 */ /* 0x000fea0003800000 */
[----:B------:R-:W-:Y:S06]  /*1f210*/  BAR.ARV 0x8, 0x120 ;  /* 0x0204800000007b1d */ /* 0x000fec0000002000 */
[----:B------:R-:W-:Y:S05]  /*1f220*/  @!P0 BRA `(.L_x_588) ;  /* 0x0000000000048947 */ /* 0x000fea0003800000 */
[----:B------:R-:W-:Y:S01]  /*1f230*/  BPT.TRAP 0x1 ;  /* 0x000000040000795c */ /* 0x000fe20000300000 */
.L_x_588:
[----:B------:R-:W-:Y:S01]  /*1f240*/  IMAD R11, R148, 0x8, R18 ;  /* 0x00000008940b7824 */ /* 0x000fe200078e0212 */
[----:B------:R-:W-:-:S04]  /*1f250*/  SHF.L.U32 R2, R227, 0x1f, RZ ;  /* 0x0000001fe3027819 */ /* 0x000fc800000006ff */
[----:B------:R0:W1:Y:S01]  /*1f260*/  SYNCS.PHASECHK.TRANS64.TRYWAIT P1, [R11+URZ+0x33450], R2 ;  /* 0x033450020b0075a7 */ /* 0x000062000802017f */
[----:B------:R-:W-:Y:S05]  /*1f270*/  @!P0 BRA `(.L_x_589) ;  /* 0x0000000000048947 */ /* 0x000fea0003800000 */
[----:B------:R-:W-:Y:S01]  /*1f280*/  BPT.TRAP 0x1 ;  /* 0x000000040000795c */ /* 0x000fe20000300000 */
.L_x_589:
[----:B------:R-:W-:-:S04]  /*1f290*/  IADD3 R18, R18, 0x200, RZ ;  /* 0x0000020012127810 */ /* 0x000fc80007ffe0ff */
[----:B------:R-:W-:-:S04]  /*1f2a0*/  SHF.R.U32.HI R18, RZ, 0x4, R18 ;  /* 0x00000004ff127819 */ /* 0x000fc80000011612 */
[----:B------:R-:W-:-:S04]  /*1f2b0*/  LOP3.LUT R18, R18, 0x3fff, RZ, 0xc0, !PT ;  /* 0x00003fff12127812 */ /* 0x000fc800078ec0ff */
[----:B------:R-:W-:Y:S01]  /*1f2c0*/  LOP3.LUT R5, R18, 0x10000, RZ, 0xfc, !PT ;  /* 0x0001000012057812 */ /* 0x000fe200078efcff */
[----:B-1----:R-:W-:Y:S06]  /*1f2d0*/  @P1 BRA `(.L_x_590) ;  /* 0x0000000000081947 */ /* 0x002fec0003800000 */
[----:B------:R-:W1:Y:S02]  /*1f2e0*/  SYNCS.PHASECHK.TRANS64.TRYWAIT P1, [R11+URZ+0x33450], R2 ;  /* 0x033450020b0075a7 */ /* 0x000e64000802017f */
[----:B-1----:R-:W-:Y:S05]  /*1f2f0*/  @!P1 BRA `(.L_x_591) ;  /* 0x000000ac00509947 */ /* 0x002fea0003800000 */
.L_x_590:
[----:B------:R-:W-:Y:S01]  /*1f300*/  IMAD R4, R148, 0x780, R5 ;  /* 0x0000078094047824 */ /* 0x000fe200078e0205 */
[----:B------:R-:W0:Y:S01]  /*1f310*/  LDL R12, [R1+0x10] ;  /* 0x00001000010c7983 */ /* 0x000e220000100800 */
[----:B------:R-:W-:Y:S01]  /*1f320*/  IMAD.MOV.U32 R5, RZ, RZ, -0x3ffffff0 ;  /* 0xc0000010ff057424 */ /* 0x000fe200078e00ff */
[----:B------:R-:W-:Y:S05]  /*1f330*/  WARPSYNC.ALL ;  /* 0x0000000000007948 */ /* 0x000fea0003800000 */
[C---:B------:R-:W-:Y:S01]  /*1f340*/  R2UR UR6, R4.reuse ;  /* 0x00000000040672ca */ /* 0x040fe200000e0000 */
[----:B------:R-:W-:Y:S01]  /*1f350*/  WARPGROUP.ARRIVE ;  /* 0x00000000000079c5 */ /* 0x000fe20000000000 */
[----:B------:R-:W-:Y:S01]  /*1f360*/  R2UR UR7, R5 ;  /* 0x00000000050772ca */ /* 0x000fe200000e0000 */
[----:B------:R-:W-:Y:S01]  /*1f370*/  VIADD R6, R4, 0x180 ;  /* 0x0000018004067836 */ /* 0x000fe20000000000 */
[----:B------:R-:W-:Y:S01]  /*1f380*/  ULDC.64 UR4, c[0x0][0x9a0] ;  /* 0x0002680000047ab9 */ /* 0x000fe20000000a00 */
[----:B------:R-:W-:Y:S01]  /*1f390*/  IMAD.MOV.U32 R7, RZ, RZ, -0x3ffffff0 ;  /* 0xc0000010ff077424 */ /* 0x000fe200078e00ff */
[----:B------:R-:W-:-:S04]  /*1f3a0*/  ISETP.NE.U32.AND P1, PT, RZ, UR4, PT ;  /* 0x00000004ff007c0c */ /* 0x000fc8000bf25070 */
[----:B------:R-:W-:-:S05]  /*1f3b0*/  ISETP.NE.AND.EX P1, PT, RZ, UR5, PT, P1 ;  /* 0x00000005ff007c0c */ /* 0x000fca000bf25310 */
[----:B------:R-:W-:Y:S01]  /*1f3c0*/  QGMMA.64x192x32.F32.E4M3.E4M3 R24, R200, gdesc[UR4], R24, gsb0 ;  /* 0x02e00004c8187df3 */ /* 0x000fe20008000818 */
[----:B------:R-:W-:Y:S02]  /*1f3d0*/  R2UR UR6, R6 ;  /* 0x00000000060672ca */ /* 0x000fe400000e0000 */
[----:B------:R-:W-:Y:S01]  /*1f3e0*/  R2UR UR7, R7 ;  /* 0x00000000070772ca */ /* 0x000fe200000e0000 */
[----:B------:R-:W-:Y:S01]  /*1f3f0*/  IMAD.MOV.U32 R7, RZ, RZ, -0x3ffffff0 ;  /* 0xc0000010ff077424 */ /* 0x000fe200078e00ff */
[----:B------:R-:W-:-:S03]  /*1f400*/  IADD3 R6, R4, 0x300, RZ ;  /* 0x0000030004067810 */ /* 0x000fc60007ffe0ff */
[----:B------:R-:W2:Y:S01]  /*1f410*/  @P1 LDC.64 R8, c[0x0][0x9d0] ;  /* 0x00027400ff081b82 */ /* 0x000ea20000000a00 */
[----:B------:R-:W-:Y:S01]  /*1f420*/  @P1 SHF.R.S32.HI R13, RZ, 0x1f, R234 ;  /* 0x0000001fff0d1819 */ /* 0x000fe200000114ea */
[----:B------:R-:W-:Y:S02]  /*1f430*/  WARPGROUP.DEPBAR.LE gsb0, 0x0 ;  /* 0x00008000000079c5 */ /* 0x000fe40000010000 */
[----:B------:R-:W-:-:S08]  /*1f440*/  WARPGROUP.ARRIVE ;  /* 0x00000000000079c5 */ /* 0x000fd00000000000 */
[----:B------:R-:W-:Y:S01]  /*1f450*/  QGMMA.64x192x32.F32.E4M3.E4M3 R24, R204, gdesc[UR4], R24, gsb0 ;  /* 0x02e00004cc187df3 */ /* 0x000fe20008000818 */
[----:B------:R-:W-:Y:S02]  /*1f460*/  R2UR UR6, R6 ;  /* 0x00000000060672ca */ /* 0x000fe400000e0000 */
[----:B------:R-:W-:Y:S02]  /*1f470*/  R2UR UR7, R7 ;  /* 0x00000000070772ca */ /* 0x000fe400000e0000 */
[----:B------:R-:W0:Y:S02]  /*1f480*/  @P1 LDC.64 R6, c[0x0][0x9c8] ;  /* 0x00027200ff061b82 */ /* 0x000e240000000a00 */
[----:B01----:R-:W-:-:S04]  /*1f490*/  @P1 IMAD R2, R12, R6, RZ ;  /* 0x000000060c021224 */ /* 0x003fc800078e02ff */
[C---:B------:R-:W-:Y:S02]  /*1f4a0*/  @P1 IMAD R5, R237.reuse, R7, R2 ;  /* 0x00000007ed051224 */ /* 0x040fe400078e0202 */
[----:B------:R-:W-:-:S04]  /*1f4b0*/  @P1 IMAD.WIDE.U32 R6, R237, R6, RZ ;  /* 0x00000006ed061225 */ /* 0x000fc800078e00ff */
[-C--:B--2---:R-:W-:Y:S02]  /*1f4c0*/  @P1 IMAD R2, R13, R8.reuse, RZ ;  /* 0x000000080d021224 */ /* 0x084fe400078e02ff */
[----:B------:R-:W-:Y:S02]  /*1f4d0*/  @P1 IMAD.IADD R7, R7, 0x1, R5 ;  /* 0x0000000107071824 */ /* 0x000fe400078e0205 */
[C---:B------:R-:W-:Y:S01]  /*1f4e0*/  @P1 IMAD R5, R234.reuse, R9, R2 ;  /* 0x00000009ea051224 */ /* 0x040fe200078e0202 */
[----:B------:R-:W-:Y:S01]  /*1f4f0*/  MOV R2, 0x3f800000 ;  /* 0x3f80000000027802 */ /* 0x000fe20000000f00 */
[----:B------:R-:W-:-:S04]  /*1f500*/  @P1 IMAD.WIDE.U32 R6, R234, R8, R6 ;  /* 0x00000008ea061225 */ /* 0x000fc800078e0006 */
[----:B------:R-:W-:Y:S01]  /*1f510*/  @P1 IMAD.IADD R5, R7, 0x1, R5 ;  /* 0x0000000107051824 */ /* 0x000fe200078e0205 */
[----:B------:R-:W-:-:S04]  /*1f520*/  @P1 LEA R8, P2, R6, UR4, 0x2 ;  /* 0x0000000406081c11 */ /* 0x000fc8000f8410ff */
[----:B------:R-:W-:-:S05]  /*1f530*/  @P1 LEA.HI.X R9, R6, UR5, R5, 0x2, P2 ;  /* 0x0000000506091c11 */ /* 0x000fca00090f1405 */
[----:B------:R0:W2:Y:S01]  /*1f540*/  @P1 LDG.E R2, desc[UR54][R8.64] ;  /* 0x0000003608021981 */ /* 0x0000a2000c1e1900 */
[----:B------:R-:W-:Y:S02]  /*1f550*/  WARPGROUP.DEPBAR.LE gsb0, 0x0 ;  /* 0x00008000000079c5 */ /* 0x000fe40000010000 */
[----:B------:R-:W-:-:S06]  /*1f560*/  WARPGROUP.ARRIVE ;  /* 0x00000000000079c5 */ /* 0x000fcc0000000000 */
[----:B------:R-:W-:Y:S01]  /*1f570*/  QGMMA.64x192x32.F32.E4M3.E4M3 R24, R208, gdesc[UR4], R24, gsb0 ;  /* 0x02e00004d0187df3 */ /* 0x000fe20008000818 */
[----:B------:R-:W-:Y:S02]  /*1f580*/  VIADD R6, R4, 0x480 ;  /* 0x0000048004067836 */ /* 0x000fe40000000000 */
[----:B------:R-:W-:-:S03]  /*1f590*/  IMAD.MOV.U32 R7, RZ, RZ, -0x3ffffff0 ;  /* 0xc0000010ff077424 */ /* 0x000fc600078e00ff */
[----:B------:R-:W-:Y:S02]  /*1f5a0*/  R2UR UR6, R6 ;  /* 0x00000000060672ca */ /* 0x000fe400000e0000 */
[----:B------:R-:W-:Y:S01]  /*1f5b0*/  R2UR UR7, R7 ;  /* 0x00000000070772ca */ /* 0x000fe200000e0000 */
[----:B------:R-:W-:Y:S01]  /*1f5c0*/  VIADD R4, R4, 0x600 ;  /* 0x0000060004047836 */ /* 0x000fe20000000000 */
[----:B------:R-:W-:Y:S01]  /*1f5d0*/  MOV R5, 0xc0000010 ;  /* 0xc000001000057802 */ /* 0x000fe20000000f00 */
[----:B------:R-:W1:Y:S01]  /*1f5e0*/  SHFL.BFLY PT, R6, R3, 0x2, 0x1f ;  /* 0x0c401f0003067f89 */ /* 0x000e6200000e0000 */
[----:B------:R-:W-:Y:S02]  /*1f5f0*/  WARPGROUP.DEPBAR.LE gsb0, 0x0 ;  /* 0x00008000000079c5 */ /* 0x000fe40000010000 */
[----:B------:R-:W-:-:S07]  /*1f600*/  WARPGROUP.ARRIVE ;  /* 0x00000000000079c5 */ /* 0x000fce0000000000 */
[----:B------:R-:W-:Y:S01]  /*1f610*/  QGMMA.64x192x32.F32.E4M3.E4M3 R24, R212, gdesc[UR4], R24, gsb0 ;  /* 0x02e00004d4187df3 */ /* 0x000fe20008000818 */
[----:B------:R-:W-:Y:S02]  /*1f620*/  R2UR UR6, R4 ;  /* 0x00000000040672ca */ /* 0x000fe400000e0000 */
[----:B------:R-:W-:Y:S02]  /*1f630*/  R2UR UR7, R5 ;  /* 0x00000000050772ca */ /* 0x000fe400000e0000 */
[----:B------:R-:W3:Y:S01]  /*1f640*/  SHFL.BFLY PT, R5, R0, 0x2, 0x1f ;  /* 0x0c401f0000057f89 */ /* 0x000ee200000e0000 */
[----:B-1----:R-:W-:-:S05]  /*1f650*/  FADD.FTZ R6, R6, R3 ;  /* 0x0000000306067221 */ /* 0x002fca0000010000 */
[----:B------:R-:W0:Y:S01]  /*1f660*/  SHFL.BFLY PT, R7, R6, 0x1, 0x1f ;  /* 0x0c201f0006077f89 */ /* 0x000e2200000e0000 */
[----:B---3--:R-:W-:-:S05]  /*1f670*/  FADD.FTZ R5, R5, R0 ;  /* 0x0000000005057221 */ /* 0x008fca0000010000 */
[----:B------:R-:W1:Y:S01]  /*1f680*/  SHFL.BFLY PT, R4, R5, 0x1, 0x1f ;  /* 0x0c201f0005047f89 */ /* 0x000e6200000e0000 */
[----:B0-----:R-:W-:-:S01]  /*1f690*/  FADD.FTZ R9, R6, R7 ;  /* 0x0000000706097221 */ /* 0x001fc20000010000 */
[----:B------:R-:W-:-:S03]  /*1f6a0*/  IMAD.MOV.U32 R7, RZ, RZ, RZ ;  /* 0x000000ffff077224 */ /* 0x000fc600078e00ff */
[----:B------:R-:W-:Y:S01]  /*1f6b0*/  FMUL.FTZ R13, R9, 0.00390625 ;  /* 0x3b800000090d7820 */ /* 0x000fe20000410000 */
[----:B-1----:R-:W-:-:S05]  /*1f6c0*/  FADD.FTZ R8, R5, R4 ;  /* 0x0000000405087221 */ /* 0x002fca0000010000 */
[C---:B------:R-:W-:Y:S01]  /*1f6d0*/  FSETP.NE.FTZ.AND P1, PT, R8.reuse, RZ, PT ;  /* 0x000000ff0800720b */ /* 0x040fe20003f35000 */
[----:B------:R-:W-:Y:S01]  /*1f6e0*/  FMUL.FTZ R12, R8, 0.00390625 ;  /* 0x3b800000080c7820 */ /* 0x000fe20000410000 */
[----:B------:R-:W-:-:S04]  /*1f6f0*/  FSETP.NE.FTZ.AND P3, PT, R13, RZ, PT ;  /* 0x000000ff0d00720b */ /* 0x000fc80003f75000 */
[----:B------:R-:W-:-:S07]  /*1f700*/  FSETP.NE.FTZ.AND P2, PT, R12, RZ, PT ;  /* 0x000000ff0c00720b */ /* 0x000fce0003f55000 */
        /* <DEDUP_REMOVED lines=8> */
[----:B------:R-:W3:Y:S01]  /*1f790*/  @P1 MUFU.RCP R5, R9 ;  /* 0x0000000900051308 */ /* 0x000ee20000001000 */
[----:B------:R-:W-:Y:S01]  /*1f7a0*/  @P2 FMUL.FTZ R3, R10, 0.69314718246459960938 ;  /* 0x3f3172180a032820 */ /* 0x000fe20000410000 */
[----:B0-----:R-:W-:Y:S01]  /*1f7b0*/  @P2 FMUL.FTZ R0, R0, 0.69314718246459960938 ;  /* 0x3f31721800002820 */ /* 0x001fe20000410000 */
[----:B------:R-:W-:Y:S01]  /*1f7c0*/  @P3 FMUL.FTZ R15, R10, 0.69314718246459960938 ;  /* 0x3f3172180a0f3820 */ /* 0x000fe20000410000 */
[----:B------:R-:W-:Y:S01]  /*1f7d0*/  IMAD.MOV.U32 R122, RZ, RZ, -0x800000 ;  /* 0xff800000ff7a7424 */ /* 0x000fe200078e00ff */
[----:B------:R-:W-:Y:S01]  /*1f7e0*/  MOV R124, 0xff800000 ;  /* 0xff800000007c7802 */ /* 0x000fe20000000f00 */
[----:B------:R-:W-:Y:S01]  /*1f7f0*/  @P2 FFMA.FTZ R122, R3, R120, R0 ;  /* 0x00000078037a2223 */ /* 0x000fe20000010000 */
[----:B-1----:R-:W-:Y:S01]  /*1f800*/  @P3 FMUL.FTZ R4, R4, 0.69314718246459960938 ;  /* 0x3f31721804043820 */ /* 0x002fe20000410000 */
[----:B--2---:R-:W-:-:S03]  /*1f810*/  FMUL.FTZ R3, R7, R2 ;  /* 0x0000000207037220 */ /* 0x004fc60000410000 */
[----:B------:R-:W-:Y:S01]  /*1f820*/  @P3 FFMA.FTZ R124, R15, R121, R4 ;  /* 0x000000790f7c3223 */ /* 0x000fe20000010004 */
[----:B---3--:R-:W-:Y:S01]  /*1f830*/  FMUL.FTZ R0, R5, R2 ;  /* 0x0000000205007220 */ /* 0x008fe20000410000 */
[----:B------:R-:W-:Y:S02]  /*1f840*/  WARPGROUP.DEPBAR.LE gsb0, 0x0 ;  /* 0x00008000000079c5 */ /* 0x000fe40000010000 */
[----:B------:R-:W-:Y:S05]  /*1f850*/  @!P0 BRA `(.L_x_592) ;  /* 0x0000000000048947 */ /* 0x000fea0003800000 */
[----:B------:R-:W-:Y:S01]  /*1f860*/  BPT.TRAP 0x1 ;  /* 0x000000040000795c */ /* 0x000fe20000300000 */
.L_x_592:
[----:B------:R-:W-:Y:S02]  /*1f870*/  VIADD R2, R11, 0x33460 ;  /* 0x000334600b027836 */ /* 0x000fe40000000000 */
[-C--:B------:R-:W-:Y:S01]  /*1f880*/  FMUL.FTZ R4, R25, R3.reuse ;  /* 0x0000000319047220 */ /* 0x080fe20000410000 */
[----:B------:R-:W-:Y:S02]  /*1f890*/  IMAD.U32 R7, RZ, RZ, UR42 ;  /* 0x0000002aff077e24 */ /* 0x000fe4000f8e00ff */
[-C--:B------:R-:W-:Y:S01]  /*1f8a0*/  FMUL.FTZ R11, R48, R3.reuse ;  /* 0x00000003300b7220 */ /* 0x080fe20000410000 */
[----:B------:R-:W-:Y:S02]  /*1f8b0*/  VIADD R148, R148, 0x1 ;  /* 0x0000000194947836 */ /* 0x000fe40000000000 */
[-C--:B------:R-:W-:Y:S01]  /*1f8c0*/  FMUL.FTZ R25, R29, R3.reuse ;  /* 0x000000031d197220 */ /* 0x080fe20000410000 */
[-C--:B------:R-:W-:Y:S01]  /*1f8d0*/  FMUL.FTZ R48, R80, R3.reuse ;  /* 0x0000000350307220 */ /* 0x080fe20000410000 */
[----:B------:R-:W-:Y:S01]  /*1f8e0*/  PRMT R2, R7, 0x654, R2 ;  /* 0x0000065407027816 */ /* 0x000fe20000000002 */
[-C--:B------:R-:W-:Y:S01]  /*1f8f0*/  FMUL.FTZ R5, R24, R3.reuse ;  /* 0x0000000318057220 */ /* 0x080fe20000410000 */
[----:B------:R-:W-:Y:S01]  /*1f900*/  ISETP.NE.AND P0, PT, R148, 0x2, PT ;  /* 0x000000029400780c */ /* 0x000fe20003f05270 */
[-C--:B------:R-:W-:Y:S01]  /*1f910*/  FMUL.FTZ R21, R32, R3.reuse ;  /* 0x0000000320157220 */ /* 0x080fe20000410000 */
[-C--:B------:R-:W-:Y:S01]  /*1f920*/  FMUL.FTZ R29, R53, R3.reuse ;  /* 0x00000003351d7220 */ /* 0x080fe20000410000 */
        /* <DEDUP_REMOVED lines=11> */
[----:B0-----:R-:W-:Y:S01]  /*1f9e0*/  SEL R2, RZ, 0x1, P0 ;  /* 0x00000001ff027807 */ /* 0x001fe20000000000 */
        /* <DEDUP_REMOVED lines=79> */
[----:B------:R-:W-:Y:S01]  /*1fee0*/  FMUL.FTZ R119, R119, R0 ;  /* 0x0000000077777220 */ /* 0x000fe20000410000 */
[----:B------:R-:W-:Y:S01]  /*1fef0*/  LOP3.LUT R227, R227, R2, RZ, 0x3c, !PT ;  /* 0x00000002e3e37212 */ /* 0x000fe200078e3cff */
[----:B------:R-:W-:Y:S01]  /*1ff00*/  UIADD3 UR43, UR43, 0x1, URZ ;  /* 0x000000012b2b7890 */ /* 0x000fe2000fffe03f */
[----:B------:R-:W-:-:S11]  /*1ff10*/  SEL R148, R148, RZ, P0 ;  /* 0x000000ff94947207 */ /* 0x000fd60000000000 */
.L_x_530:
[----:B------:R-:W-:Y:S05]  /*1ff20*/  WARPSYNC.ALL ;  /* 0x0000000000007948 */ /* 0x000fea0003800000 */
[----:B------:R-:W0:Y:S08]  /*1ff30*/  S2UR UR42, SR_CgaCtaId ;  /* 0x00000000002a79c3 */ /* 0x000e300000008800 */
[----:B------:R-:W-:Y:S06]  /*1ff40*/  BAR.SYNC.DEFER_BLOCKING 0x5, 0x180 ;  /* 0x0146000000007b1d */ /* 0x000fec0000010000 */
[----:B------:R-:W-:Y:S01]  /*1ff50*/  UMOV UR4, 0x400 ;  /* 0x0000040000047882 */ /* 0x000fe20000000000 */
[----:B------:R-:W-:Y:S01]  /*1ff60*/  BSSY B0, `(.L_x_593) ;  /* 0x00002e1000007945 */ /* 0x000fe20003800000 */
[----:B0-----:R-:W-:-:S06]  /*1ff70*/  ULEA UR4, UR42, UR4, 0x18 ;  /* 0x000000042a047291 */ /* 0x001fcc000f8ec03f */
[----:B------:R-:W-:-:S05]  /*1ff80*/  MOV R18, UR4 ;  /* 0x0000000400127c02 */ /* 0x000fca0008000f00 */
[----:B------:R0:W1:Y:S01]  /*1ff90*/  LDS.128 R144, [R18+0x334d0] ;  /* 0x0334d00012907984 */ /* 0x0000620000000c00 */
[----:B------:R-:W-:Y:S06]  /*1ffa0*/  BAR.ARV 0x4, 0x180 ;  /* 0x0106000000007b1d */ /* 0x000fec0000002000 */
[----:B------:R-:W-:Y:S05]  /*1ffb0*/  @P1 BRA `(.L_x_594) ;  /* 0x0000002000ac1947 */ /* 0x000fea0003800000 */
[----:B------:R-:W2:Y:S01]  /*1ffc0*/  LDL R90, [R1+0x48] ;  /* 0x00004800015a7983 */ /* 0x000ea20000100800 */
[----:B------:R-:W-:Y:S01]  /*1ffd0*/  ULDC.64 UR4, c[0x4][0x38] ;  /* 0x01000e0000047ab9 */ /* 0x000fe20000000a00 */
[----:B------:R-:W3:Y:S02]  /*1ffe0*/  S2R R83, SR_TID.X ;  /* 0x0000000000537919 */ /* 0x000ee40000002100 */
[----:B---3--:R-:W-:-:S05]  /*1fff0*/  IMAD.SHL.U32 R0, R83, 0x4, RZ ;  /* 0x0000000453007824 */ /* 0x008fca00078e00ff */
[----:B------:R-:W-:-:S04]  /*20000*/  LOP3.LUT R0, R0, 0xc, RZ, 0xc0, !PT ;  /* 0x0000000c00007812 */ /* 0x000fc800078ec0ff */
[----:B------:R-:W-:-:S05]  /*20010*/  IADD3 R2, P0, R0, UR4, RZ ;  /* 0x0000000400027c10 */ /* 0x000fca000ff1e0ff */
[----:B------:R-:W-:-:S05]  /*20020*/  IMAD.X R3, RZ, RZ, UR5, P0 ;  /* 0x00000005ff037e24 */ /* 0x000fca00080e06ff */
[----:B------:R3:W4:Y:S01]  /*20030*/  LDG.E.CONSTANT R0, desc[UR54][R2.64] ;  /* 0x0000003602007981 */ /* 0x000722000c1e9900 */
[----:B------:R-:W-:Y:S01]  /*20040*/  F2FP.BF16.F32.PACK_AB R48, R53, R48 ;  /* 0x000000303530723e */ /* 0x000fe200000010ff */
[----:B------:R-:W-:Y:S01]  /*20050*/  UMOV UR4, 0xffffffff ;  /* 0xffffffff00047882 */ /* 0x000fe20000000000 */
[----:B------:R-:W-:Y:S02]  /*20060*/  F2FP.BF16.F32.PACK_AB R49, R52, R49 ;  /* 0x000000313431723e */ /* 0x000fe400000010ff */
[----:B------:R-:W-:Y:S02]  /*20070*/  F2FP.BF16.F32.PACK_AB R120, R120, R21 ;  /* 0x000000157878723e */ /* 0x000fe400000010ff */
[----:B------:R-:W-:Y:S02]  /*20080*/  F2FP.BF16.F32.PACK_AB R121, R121, R20 ;  /* 0x000000147979723e */ /* 0x000fe400000010ff */
[----:B------:R-:W-:Y:S01]  /*20090*/  F2FP.BF16.F32.PACK_AB R56, R56, R27 ;  /* 0x0000001b3838723e */ /* 0x000fe200000010ff */
[----:B---3--:R-:W3:Y:S01]  /*200a0*/  S2R R3, SR_SWINHI ;  /* 0x0000000000037919 */ /* 0x008ee20000002f00 */
[----:B------:R-:W-:-:S02]  /*200b0*/  F2FP.BF16.F32.PACK_AB R27, R37, R10 ;  /* 0x0000000a251b723e */ /* 0x000fc400000010ff */
[----:B------:R-:W-:Y:S02]  /*200c0*/  F2FP.BF16.F32.PACK_AB R11, R36, R11 ;  /* 0x0000000b240b723e */ /* 0x000fe400000010ff */
[----:B------:R-:W-:Y:S02]  /*200d0*/  LOP3.LUT P0, R2, R83, 0x3, RZ, 0xc0, !PT ;  /* 0x0000000353027812 */ /* 0x000fe4000780c0ff */
[----:B------:R-:W-:Y:S02]  /*200e0*/  F2FP.BF16.F32.PACK_AB R24, R24, R5 ;  /* 0x000000051818723e */ /* 0x000fe400000010ff */
[----:B------:R-:W-:Y:S02]  /*200f0*/  F2FP.BF16.F32.PACK_AB R25, R25, R4 ;  /* 0x000000041919723e */ /* 0x000fe400000010ff */
[----:B------:R-:W-:Y:S02]  /*20100*/  ISETP.EQ.OR P0, PT, R2, 0x3, !P0 ;  /* 0x000000030200780c */ /* 0x000fe40004702670 */
[----:B------:R-:W-:-:S02]  /*20110*/  F2FP.BF16.F32.PACK_AB R12, R41, R12 ;  /* 0x0000000c290c723e */ /* 0x000fc400000010ff */
[----:B------:R-:W-:Y:S02]  /*20120*/  F2FP.BF16.F32.PACK_AB R59, R59, R50 ;  /* 0x000000323b3b723e */ /* 0x000fe400000010ff */
[----:B------:R-:W-:Y:S02]  /*20130*/  F2FP.BF16.F32.PACK_AB R78, R78, R43 ;  /* 0x0000002b4e4e723e */ /* 0x000fe400000010ff */
[----:B------:R-:W-:Y:S02]  /*20140*/  F2FP.BF16.F32.PACK_AB R10, R46, R109 ;  /* 0x0000006d2e0a723e */ /* 0x000fe400000010ff */
[----:B------:R-:W-:Y:S02]  /*20150*/  F2FP.BF16.F32.PACK_AB R41, R40, R13 ;  /* 0x0000000d2829723e */ /* 0x000fe400000010ff */
[----:B------:R-:W-:Y:S02]  /*20160*/  F2FP.BF16.F32.PACK_AB R50, R33, R8 ;  /* 0x000000082132723e */ /* 0x000fe400000010ff */
[----:B------:R-:W-:-:S02]  /*20170*/  F2FP.BF16.F32.PACK_AB R38, R38, R93 ;  /* 0x0000005d2626723e */ /* 0x000fc400000010ff */
[----:B------:R-:W-:Y:S02]  /*20180*/  F2FP.BF16.F32.PACK_AB R43, R80, R69 ;  /* 0x00000045502b723e */ /* 0x000fe400000010ff */
[----:B------:R-:W-:Y:S02]  /*20190*/  F2FP.BF16.F32.PACK_AB R46, R29, R6 ;  /* 0x000000061d2e723e */ /* 0x000fe400000010ff */
[----:B------:R-:W-:Y:S02]  /*201a0*/  F2FP.BF16.F32.PACK_AB R93, R35, R58 ;  /* 0x0000003a235d723e */ /* 0x000fe400000010ff */
[----:B------:R-:W-:Y:S02]  /*201b0*/  MOV R52, R18 ;  /* 0x0000001200347202 */ /* 0x000fe40000000f00 */
[----:B---3--:R-:W-:Y:S02]  /*201c0*/  MOV R53, R3 ;  /* 0x0000000300357202 */ /* 0x008fe40000000f00 */
[----:B------:R-:W-:-:S02]  /*201d0*/  F2FP.BF16.F32.PACK_AB R80, R31, R34 ;  /* 0x000000221f50723e */ /* 0x000fc400000010ff */
[----:B------:R-:W-:Y:S02]  /*201e0*/  SEL R13, R24, R25, P0 ;  /* 0x00000019180d7207 */ /* 0x000fe40000000000 */
[----:B------:R-:W-:Y:S02]  /*201f0*/  SEL R2, R25, R24, P0 ;  /* 0x0000001819027207 */ /* 0x000fe40000000000 */
[----:B------:R-:W-:Y:S02]  /*20200*/  F2FP.BF16.F32.PACK_AB R4, R42, R117 ;  /* 0x000000752a04723e */ /* 0x000fe400000010ff */
[----:B------:R-:W-:Y:S02]  /*20210*/  F2FP.BF16.F32.PACK_AB R42, R32, R9 ;  /* 0x00000009202a723e */ /* 0x000fe400000010ff */
[----:B------:R-:W-:Y:S02]  /*20220*/  F2FP.BF16.F32.PACK_AB R66, R39, R104 ;  /* 0x000000682742723e */ /* 0x000fe400000010ff */
        /* <DEDUP_REMOVED lines=24> */
[----:B------:R-:W-:Y:S01]  /*203b0*/  F2FP.BF16.F32.PACK_AB R57, R64, R57 ;  /* 0x000000394039723e */ /* 0x000fe200000010ff */
[----:B--2---:R-:W-:-:S03]  /*203c0*/  IMAD.WIDE R20, R90, 0x2, R52 ;  /* 0x000000025a147825 */ /* 0x004fc600078e0234 */
[C---:B------:R-:W-:Y:S02]  /*203d0*/  IADD3 R37, P3, R20.reuse, 0x8060, RZ ;  /* 0x0000806014257810 */ /* 0x040fe40007f7e0ff */
[C---:B------:R-:W-:Y:S02]  /*203e0*/  IADD3 R33, P1, R20.reuse, 0x8020, RZ ;  /* 0x0000802014217810 */ /* 0x040fe40007f3e0ff */
[----:B------:R-:W-:Y:S02]  /*203f0*/  LOP3.LUT R36, R37, 0x380, RZ, 0xc0, !PT ;  /* 0x0000038025247812 */ /* 0x000fe400078ec0ff */
[----:B------:R-:W-:Y:S02]  /*20400*/  IADD3 R35, P2, R20, 0x8040, RZ ;  /* 0x0000804014237810 */ /* 0x000fe40007f5e0ff */
[----:B------:R-:W-:Y:S02]  /*20410*/  SHF.R.U64 R36, R36, 0x3, RZ ;  /* 0x0000000324247819 */ /* 0x000fe400000012ff */
[----:B------:R-:W-:-:S02]  /*20420*/  IADD3 R31, P5, R20, 0x8000, RZ ;  /* 0x00008000141f7810 */ /* 0x000fc40007fbe0ff */
[----:B------:R-:W-:Y:S01]  /*20430*/  LOP3.LUT R36, R36, R37, RZ, 0x3c, !PT ;  /* 0x0000002524247212 */ /* 0x000fe200078e3cff */
[----:B------:R-:W-:Y:S01]  /*20440*/  IMAD.X R37, RZ, RZ, R21, P3 ;  /* 0x000000ffff257224 */ /* 0x000fe200018e0615 */
[C---:B------:R-:W-:Y:S02]  /*20450*/  IADD3 R29, P4, R20.reuse, 0x4060, RZ ;  /* 0x00004060141d7810 */ /* 0x040fe40007f9e0ff */
[----:B------:R-:W-:Y:S02]  /*20460*/  IADD3 R25, P3, R20, 0x4040, RZ ;  /* 0x0000404014197810 */ /* 0x000fe40007f7e0ff */
[----:B------:R-:W-:Y:S02]  /*20470*/  LOP3.LUT R32, R33, 0x380, RZ, 0xc0, !PT ;  /* 0x0000038021207812 */ /* 0x000fe400078ec0ff */
[----:B------:R-:W-:Y:S02]  /*20480*/  LOP3.LUT R34, R35, 0x380, RZ, 0xc0, !PT ;  /* 0x0000038023227812 */ /* 0x000fe400078ec0ff */
[----:B------:R-:W-:-:S02]  /*20490*/  LOP3.LUT R30, R31, 0x380, RZ, 0xc0, !PT ;  /* 0x000003801f1e7812 */ /* 0x000fc400078ec0ff */
[----:B------:R-:W-:Y:S02]  /*204a0*/  LOP3.LUT R28, R29, 0x380, RZ, 0xc0, !PT ;  /* 0x000003801d1c7812 */ /* 0x000fe400078ec0ff */
[----:B------:R-:W-:Y:S02]  /*204b0*/  LOP3.LUT R24, R25, 0x380, RZ, 0xc0, !PT ;  /* 0x0000038019187812 */ /* 0x000fe400078ec0ff */
[----:B------:R-:W-:Y:S02]  /*204c0*/  SHF.R.U64 R32, R32, 0x3, RZ ;  /* 0x0000000320207819 */ /* 0x000fe400000012ff */
[----:B------:R-:W-:Y:S02]  /*204d0*/  SHF.R.U64 R34, R34, 0x3, RZ ;  /* 0x0000000322227819 */ /* 0x000fe400000012ff */
[----:B------:R-:W-:Y:S02]  /*204e0*/  SHF.R.U64 R30, R30, 0x3, RZ ;  /* 0x000000031e1e7819 */ /* 0x000fe400000012ff */
[----:B------:R-:W-:-:S02]  /*204f0*/  SHF.R.U64 R28, R28, 0x3, RZ ;  /* 0x000000031c1c7819 */ /* 0x000fc400000012ff */
[----:B------:R-:W-:Y:S02]  /*20500*/  SHF.R.U64 R24, R24, 0x3, RZ ;  /* 0x0000000318187819 */ /* 0x000fe400000012ff */
[----:B------:R-:W-:Y:S01]  /*20510*/  LOP3.LUT R32, R32, R33, RZ, 0x3c, !PT ;  /* 0x0000002120207212 */ /* 0x000fe200078e3cff */
[--C-:B------:R-:W-:Y:S01]  /*20520*/  IMAD.X R33, RZ, RZ, R21.reuse, P1 ;  /* 0x000000ffff217224 */ /* 0x100fe200008e0615 */
[----:B------:R-:W-:Y:S02]  /*20530*/  LOP3.LUT R34, R34, R35, RZ, 0x3c, !PT ;  /* 0x0000002322227212 */ /* 0x000fe400078e3cff */
[----:B------:R-:W-:Y:S01]  /*20540*/  LOP3.LUT R30, R30, R31, RZ, 0x3c, !PT ;  /* 0x0000001f1e1e7212 */ /* 0x000fe200078e3cff */
[--C-:B------:R-:W-:Y:S01]  /*20550*/  IMAD.X R31, RZ, RZ, R21.reuse, P5 ;  /* 0x000000ffff1f7224 */ /* 0x100fe200028e0615 */
[----:B------:R-:W-:Y:S01]  /*20560*/  LOP3.LUT R28, R28, R29, RZ, 0x3c, !PT ;  /* 0x0000001d1c1c7212 */ /* 0x000fe200078e3cff */
[----:B------:R-:W-:Y:S01]  /*20570*/  IMAD.X R29, RZ, RZ, R21, P4 ;  /* 0x000000ffff1d7224 */ /* 0x000fe200020e0615 */
[----:B------:R-:W-:-:S02]  /*20580*/  LOP3.LUT R24, R24, R25, RZ, 0x3c, !PT ;  /* 0x0000001918187212 */ /* 0x000fc400078e3cff */
[-C--:B------:R-:W-:Y:S02]  /*20590*/  IADD3.X R35, RZ, R21.reuse, RZ, P2, !PT ;  /* 0x00000015ff237210 */ /* 0x080fe400017fe4ff */
[C---:B------:R-:W-:Y:S02]  /*205a0*/  IADD3 R83, P1, R20.reuse, 0x4000, RZ ;  /* 0x0000400014537810 */ /* 0x040fe40007f3e0ff */
[----:B------:R-:W-:Y:S02]  /*205b0*/  IADD3.X R25, RZ, R21, RZ, P3, !PT ;  /* 0x00000015ff197210 */ /* 0x000fe40001ffe4ff */
[C---:B------:R-:W-:Y:S02]  /*205c0*/  IADD3 R15, P2, R20.reuse, 0x4020, RZ ;  /* 0x00004020140f7810 */ /* 0x040fe40007f5e0ff */
[C---:B------:R-:W-:Y:S02]  /*205d0*/  IADD3 R9, P5, R20.reuse, 0x60, RZ ;  /* 0x0000006014097810 */ /* 0x040fe40007fbe0ff */
[----:B------:R-:W-:-:S02]  /*205e0*/  IADD3 R85, P4, R20, 0x40, RZ ;  /* 0x0000004014557810 */ /* 0x000fc40007f9e0ff */
[----:B------:R-:W-:Y:S02]  /*205f0*/  IADD3 R7, P3, R20, 0x20, RZ ;  /* 0x0000002014077810 */ /* 0x000fe40007f7e0ff */
[----:B------:R-:W-:Y:S02]  /*20600*/  LOP3.LUT R82, R83, 0x380, RZ, 0xc0, !PT ;  /* 0x0000038053527812 */ /* 0x000fe400078ec0ff */
[----:B------:R-:W-:Y:S02]  /*20610*/  LOP3.LUT R14, R15, 0x380, RZ, 0xc0, !PT ;  /* 0x000003800f0e7812 */ /* 0x000fe400078ec0ff */
[----:B------:R-:W-:Y:S02]  /*20620*/  LOP3.LUT R8, R9, 0x380, RZ, 0xc0, !PT ;  /* 0x0000038009087812 */ /* 0x000fe400078ec0ff */
[----:B------:R-:W-:Y:S02]  /*20630*/  LOP3.LUT R84, R85, 0x380, RZ, 0xc0, !PT ;  /* 0x0000038055547812 */ /* 0x000fe400078ec0ff */
[----:B------:R-:W-:-:S02]  /*20640*/  LOP3.LUT R6, R7, 0x380, RZ, 0xc0, !PT ;  /* 0x0000038007067812 */ /* 0x000fc400078ec0ff */
[----:B------:R-:W-:Y:S02]  /*20650*/  LOP3.LUT R3, R20, 0x380, RZ, 0xc0, !PT ;  /* 0x0000038014037812 */ /* 0x000fe400078ec0ff */
[----:B------:R-:W-:Y:S02]  /*20660*/  SHF.R.U64 R82, R82, 0x3, RZ ;  /* 0x0000000352527819 */ /* 0x000fe400000012ff */
[----:B------:R-:W-:Y:S02]  /*20670*/  SHF.R.U64 R14, R14, 0x3, RZ ;  /* 0x000000030e0e7819 */ /* 0x000fe400000012ff */
[----:B------:R-:W-:Y:S02]  /*20680*/  SHF.R.U64 R8, R8, 0x3, RZ ;  /* 0x0000000308087819 */ /* 0x000fe400000012ff */
[----:B------:R-:W-:Y:S02]  /*20690*/  SHF.R.U64 R84, R84, 0x3, RZ ;  /* 0x0000000354547819 */ /* 0x000fe400000012ff */
[----:B------:R-:W-:-:S02]  /*206a0*/  SHF.R.U64 R6, R6, 0x3, RZ ;  /* 0x0000000306067819 */ /* 0x000fc400000012ff */
[----:B------:R-:W-:Y:S02]  /*206b0*/  SHF.R.U64 R3, R3, 0x3, RZ ;  /* 0x0000000303037819 */ /* 0x000fe400000012ff */
[----:B------:R-:W-:Y:S01]  /*206c0*/  LOP3.LUT R82, R82, R83, RZ, 0x3c, !PT ;  /* 0x0000005352527212 */ /* 0x000fe200078e3cff */
[--C-:B------:R-:W-:Y:S01]  /*206d0*/  IMAD.X R83, RZ, RZ, R21.reuse, P1 ;  /* 0x000000ffff537224 */ /* 0x100fe200008e0615 */
[----:B------:R-:W-:Y:S01]  /*206e0*/  LOP3.LUT R14, R14, R15, RZ, 0x3c, !PT ;  /* 0x0000000f0e0e7212 */ /* 0x000fe200078e3cff */
[--C-:B------:R-:W-:Y:S01]  /*206f0*/  IMAD.X R15, RZ, RZ, R21.reuse, P2 ;  /* 0x000000ffff0f7224 */ /* 0x100fe200010e0615 */
[----:B------:R-:W-:Y:S01]  /*20700*/  LOP3.LUT R8, R8, R9, RZ, 0x3c, !PT ;  /* 0x0000000908087212 */ /* 0x000fe200078e3cff */
[--C-:B------:R-:W-:Y:S01]  /*20710*/  IMAD.X R9, RZ, RZ, R21.reuse, P5 ;  /* 0x000000ffff097224 */ /* 0x100fe200028e0615 */
[----:B------:R-:W-:Y:S02]  /*20720*/  LOP3.LUT R84, R84, R85, RZ, 0x3c, !PT ;  /* 0x0000005554547212 */ /* 0x000fe400078e3cff */
[----:B------:R-:W-:Y:S01]  /*20730*/  LOP3.LUT R6, R6, R7, RZ, 0x3c, !PT ;  /* 0x0000000706067212 */ /* 0x000fe200078e3cff */
[----:B------:R-:W-:Y:S01]  /*20740*/  IMAD.X R7, RZ, RZ, R21, P3 ;  /* 0x000000ffff077224 */ /* 0x000fe200018e0615 */
[----:B------:R-:W-:-:S02]  /*20750*/  IADD3.X R85, RZ, R21, RZ, P4, !PT ;  /* 0x00000015ff557210 */ /* 0x000fc400027fe4ff */
[----:B------:R-:W-:Y:S02]  /*20760*/  LOP3.LUT R20, R3, R20, RZ, 0x3c, !PT ;  /* 0x0000001403147212 */ /* 0x000fe400078e3cff */
[----:B------:R-:W-:Y:S02]  /*20770*/  MOV R82, R82 ;  /* 0x0000005200527202 */ /* 0x000fe40000000f00 */
[----:B------:R-:W-:Y:S02]  /*20780*/  MOV R84, R84 ;  /* 0x0000005400547202 */ /* 0x000fe40000000f00 */
[----:B------:R-:W-:Y:S02]  /*20790*/  MOV R75, R20 ;  /* 0x00000014004b7202 */ /* 0x000fe40000000f00 */
[----:B------:R-:W-:Y:S02]  /*207a0*/  MOV R73, R36 ;  /* 0x0000002400497202 */ /* 0x000fe40000000f00 */
[----:B------:R-:W-:-:S02]  /*207b0*/  MOV R71, R34 ;  /* 0x0000002200477202 */ /* 0x000fc40000000f00 */
[----:B------:R-:W-:Y:S02]  /*207c0*/  MOV R69, R32 ;  /* 0x0000002000457202 */ /* 0x000fe40000000f00 */
[----:B------:R-:W-:Y:S02]  /*207d0*/  MOV R67, R30 ;  /* 0x0000001e00437202 */ /* 0x000fe40000000f00 */
[----:B------:R-:W-:Y:S02]  /*207e0*/  MOV R77, R28 ;  /* 0x0000001c004d7202 */ /* 0x000fe40000000f00 */
[----:B------:R-:W-:Y:S02]  /*207f0*/  MOV R79, R24 ;  /* 0x00000018004f7202 */ /* 0x000fe40000000f00 */
[----:B------:R-:W-:Y:S02]  /*20800*/  MOV R81, R14 ;  /* 0x0000000e00517202 */ /* 0x000fe40000000f00 */
[----:B------:R-:W-:-:S02]  /*20810*/  MOV R83, R8 ;  /* 0x0000000800537202 */ /* 0x000fc40000000f00 */
[----:B------:R-:W-:Y:S02]  /*20820*/  MOV R85, R6 ;  /* 0x0000000600557202 */ /* 0x000fe40000000f00 */
[----:B----4-:R-:W-:Y:S01]  /*20830*/  LOP3.LUT R3, R0, 0x2, RZ, 0x3c, !PT ;  /* 0x0000000200037812 */ /* 0x010fe200078e3cff */
[----:B------:R-:W-:Y:S06]  /*20840*/  BRA.DIV UR4, `(.L_x_595) ;  /* 0x0000009a04107947 */ /* 0x000fec000b800000 */
[----:B------:R-:W-:Y:S01]  /*20850*/  SEL R9, R121, R42, P0 ;  /* 0x0000002a79097207 */ /* 0x000fe20000000000 */
[----:B------:R-:W-:Y:S01]  /*20860*/  SHFL.IDX PT, R6, R13, R0, 0x1c1f ;  /* 0x001c1f000d067589 */ /* 0x000fe200000e0000 */
[----:B------:R-:W-:Y:S02]  /*20870*/  SEL R20, R42, R121, P0 ;  /* 0x000000792a147207 */ /* 0x000fe40000000000 */
[----:B------:R-:W-:Y:S02]  /*20880*/  SEL R29, R45, R44, P0 ;  /* 0x0000002c2d1d7207 */ /* 0x000fe40000000000 */
[----:B------:R-:W-:Y:S02]  /*20890*/  SEL R36, R44, R45, P0 ;  /* 0x0000002d2c247207 */ /* 0x000fe40000000000 */
        /* <DEDUP_REMOVED lines=8> */
[----:B------:R-:W-:Y:S01]  /*20920*/  SHFL.IDX PT, R42, R42, R3, 0x1c1f ;  /* 0x001c1f032a2a7589 */ /* 0x000fe200000e0000 */
        /* <DEDUP_REMOVED lines=11> */
[----:B------:R-:W2:Y:S01]  /*209e0*/  SHFL.IDX PT, R44, R44, R3, 0x1c1f ;  /* 0x001c1f032c2c7589 */ /* 0x000ea200000e0000 */
        /* <DEDUP_REMOVED lines=14> */
[----:B------:R2:W-:Y:S01]  /*20ad0*/  SHFL.IDX PT, R58, R48, R3, 0x1c1f ;  /* 0x001c1f03303a7589 */ /* 0x0005e200000e0000 */
[----:B------:R-:W-:Y:S02]  /*20ae0*/  SEL R66, R59, R66, P0 ;  /* 0x000000423b427207 */ /* 0x000fe40000000000 */
[----:B------:R-:W-:Y:S01]  /*20af0*/  SEL R54, R5, R54, P0 ;  /* 0x0000003605367207 */ /* 0x000fe20000000000 */
[----:B------:R3:W-:Y:S01]  /*20b00*/  SHFL.IDX PT, R39, R50, R3, 0x1c1f ;  /* 0x001c1f0332277589 */ /* 0x0007e200000e0000 */
[----:B------:R-:W-:-:S02]  /*20b10*/  SEL R47, R10, R55, P0 ;  /* 0x000000370a2f7207 */ /* 0x000fc40000000000 */
[----:B------:R-:W-:Y:S01]  /*20b20*/  SEL R64, R55, R10, P0 ;  /* 0x0000000a37407207 */ /* 0x000fe20000000000 */
[----:B------:R-:W4:Y:S01]  /*20b30*/  SHFL.IDX PT, R5, R2, R3, 0x1c1f ;  /* 0x001c1f0302057589 */ /* 0x000f2200000e0000 */
        /* <DEDUP_REMOVED lines=8> */
[----:B------:R-:W0:Y:S01]  /*20bc0*/  SHFL.IDX PT, R7, R8, R3, 0x1c1f ;  /* 0x001c1f0308077589 */ /* 0x000e2200000e0000 */
        /* <DEDUP_REMOVED lines=8> */
[----:B------:R-:W1:Y:S01]  /*20c50*/  SHFL.IDX PT, R40, R36, R3, 0x1c1f ;  /* 0x001c1f0324287589 */ /* 0x000e6200000e0000 */
[----:B------:R-:W-:Y:S02]  /*20c60*/  SEL R65, R80, R119, P0 ;  /* 0x0000007750417207 */ /* 0x000fe40000000000 */
[----:B------:R-:W-:Y:S01]  /*20c70*/  SEL R80, R119, R80, P0 ;  /* 0x0000005077507207 */ /* 0x000fe20000000000 */
[----:B------:R-:W1:Y:S01]  /*20c80*/  SHFL.IDX PT, R25, R28, R3, 0x1c1f ;  /* 0x001c1f031c197589 */ /* 0x000e6200000e0000 */
[----:B--2---:R-:W-:Y:S02]  /*20c90*/  SEL R48, R33, R44, P0 ;  /* 0x0000002c21307207 */ /* 0x004fe40000000000 */
[----:B---3--:R-:W-:Y:S01]  /*20ca0*/  SEL R50, R44, R33, P0 ;  /* 0x000000212c327207 */ /* 0x008fe20000000000 */
[----:B------:R2:W3:Y:S01]  /*20cb0*/  SHFL.IDX PT, R27, R32, R3, 0x1c1f ;  /* 0x001c1f03201b7589 */ /* 0x0004e200000e0000 */
[----:B----4-:R-:W-:-:S02]  /*20cc0*/  SEL R4, R6, R5, P0 ;  /* 0x0000000506047207 */ /* 0x010fc40000000000 */
[----:B------:R-:W-:Y:S01]  /*20cd0*/  SEL R44, R35, R46, P0 ;  /* 0x0000002e232c7207 */ /* 0x000fe20000000000 */
[----:B------:R-:W-:Y:S01]  /*20ce0*/  SHFL.IDX PT, R41, R41, R0, 0x1c1f ;  /* 0x001c1f0029297589 */ /* 0x000fe200000e0000 */
[----:B0-----:R-:W-:Y:S02]  /*20cf0*/  SEL R8, R10, R7, P0 ;  /* 0x000000070a087207 */ /* 0x001fe40000000000 */
[----:B------:R-:W-:Y:S01]  /*20d00*/  SEL R6, R5, R6, P0 ;  /* 0x0000000605067207 */ /* 0x000fe20000000000 */
[----:B------:R-:W-:Y:S01]  /*20d10*/  SHFL.IDX PT, R43, R43, R0, 0x1c1f ;  /* 0x001c1f002b2b7589 */ /* 0x000fe200000e0000 */
[----:B------:R-:W-:Y:S02]  /*20d20*/  SEL R10, R7, R10, P0 ;  /* 0x0000000a070a7207 */ /* 0x000fe40000000000 */
[----:B------:R-:W-:Y:S01]  /*20d30*/  SEL R46, R46, R35, P0 ;  /* 0x000000232e2e7207 */ /* 0x000fe20000000000 */
[----:B------:R-:W-:Y:S04]  /*20d40*/  SHFL.IDX PT, R49, R49, R0, 0x1c1f ;  /* 0x001c1f0031317589 */ /* 0x000fe800000e0000 */
[----:B------:R-:W-:Y:S01]  /*20d50*/  SHFL.IDX PT, R51, R51, R0, 0x1c1f ;  /* 0x001c1f0033337589 */ /* 0x000fe200000e0000 */
[----:B-1----:R-:W-:-:S02]  /*20d60*/  SEL R12, R29, R40, P0 ;  /* 0x000000281d0c7207 */ /* 0x002fc40000000000 */
[----:B------:R-:W-:Y:S01]  /*20d70*/  SEL R14, R40, R29, P0 ;  /* 0x0000001d280e7207 */ /* 0x000fe20000000000 */
[----:B------:R-:W0:Y:S01]  /*20d80*/  SHFL.IDX PT, R54, R54, R3, 0x1c1f ;  /* 0x001c1f0336367589 */ /* 0x000e2200000e0000 */
[----:B--2---:R-:W-:Y:S02]  /*20d90*/  SEL R32, R34, R25, P0 ;  /* 0x0000001922207207 */ /* 0x004fe40000000000 */
[----:B------:R-:W-:Y:S01]  /*20da0*/  SEL R40, R31, R42, P0 ;  /* 0x0000002a1f287207 */ /* 0x000fe20000000000 */
[----:B------:R1:W2:Y:S01]  /*20db0*/  SHFL.IDX PT, R2, R56, R3, 0x1c1f ;  /* 0x001c1f0338027589 */ /* 0x0002a200000e0000 */
[----:B---3--:R-:W-:Y:S02]  /*20dc0*/  SEL R36, R38, R27, P0 ;  /* 0x0000001b26247207 */ /* 0x008fe40000000000 */
[----:B------:R-:W-:Y:S01]  /*20dd0*/  SEL R34, R25, R34, P0 ;  /* 0x0000002219227207 */ /* 0x000fe20000000000 */
[----:B------:R-:W3:Y:S01]  /*20de0*/  SHFL.IDX PT, R66, R66, R3, 0x1c1f ;  /* 0x001c1f0342427589 */ /* 0x000ee200000e0000 */
[----:B------:R-:W-:-:S02]  /*20df0*/  SEL R38, R27, R38, P0 ;  /* 0x000000261b267207 */ /* 0x000fc40000000000 */
[----:B------:R-:W-:Y:S01]  /*20e00*/  SEL R42, R42, R31, P0 ;  /* 0x0000001f2a2a7207 */ /* 0x000fe20000000000 */
[----:B------:R-:W4:Y:S01]  /*20e10*/  SHFL.IDX PT, R68, R68, R3, 0x1c1f ;  /* 0x001c1f0344447589 */ /* 0x000f2200000e0000 */
[----:B-1----:R-:W-:-:S03]  /*20e20*/  SEL R56, R37, R58, P0 ;  /* 0x0000003a25387207 */ /* 0x002fc60000000000 */
[----:B------:R-:W-:Y:S01]  /*20e30*/  SHFL.IDX PT, R45, R45, R0, 0x1c1f ;  /* 0x001c1f002d2d7589 */ /* 0x000fe200000e0000 */
[----:B------:R-:W-:-:S03]  /*20e40*/  SEL R58, R58, R37, P0 ;  /* 0x000000253a3a7207 */ /* 0x000fc60000000000 */
[----:B------:R-:W-:Y:S04]  /*20e50*/  SHFL.IDX PT, R47, R47, R0, 0x1c1f ;  /* 0x001c1f002f2f7589 */ /* 0x000fe800000e0000 */
[----:B------:R-:W-:Y:S01]  /*20e60*/  SHFL.IDX PT, R57, R57, R0, 0x1c1f ;  /* 0x001c1f0039397589 */ /* 0x000fe200000e0000 */
[----:B0-----:R-:W-:Y:S02]  /*20e70*/  SEL R5, R41, R54, P0 ;  /* 0x0000003629057207 */ /* 0x001fe40000000000 */
[----:B------:R-:W-:Y:S01]  /*20e80*/  SEL R7, R54, R41, P0 ;  /* 0x0000002936077207 */ /* 0x000fe20000000000 */
[----:B------:R-:W-:Y:S01]  /*20e90*/  SHFL.IDX PT, R59, R59, R0, 0x1c1f ;  /* 0x001c1f003b3b7589 */ /* 0x000fe200000e0000 */
[----:B--2---:R-:W-:-:S03]  /*20ea0*/  SEL R11, R2, R43, P0 ;  /* 0x0000002b020b7207 */ /* 0x004fc60000000000 */
[----:B------:R0:W1:Y:S01]  /*20eb0*/  SHFL.IDX PT, R21, R24, R3, 0x1c1f ;  /* 0x001c1f0318157589 */ /* 0x00006200000e0000 */
[----:B---3--:R-:W-:Y:S02]  /*20ec0*/  SEL R33, R49, R66, P0 ;  /* 0x0000004231217207 */ /* 0x008fe40000000000 */
[----:B------:R-:W-:Y:S01]  /*20ed0*/  SEL R35, R66, R49, P0 ;  /* 0x0000003142237207 */ /* 0x000fe20000000000 */
[----:B------:R2:W3:Y:S01]  /*20ee0*/  SHFL.IDX PT, R20, R60, R3, 0x1c1f ;  /* 0x001c1f033c147589 */ /* 0x0004e200000e0000 */
[----:B----4-:R-:W-:-:S03]  /*20ef0*/  SEL R37, R51, R68, P0 ;  /* 0x0000004433257207 */ /* 0x010fc60000000000 */
[----:B------:R-:W4:Y:S01]  /*20f00*/  SHFL.IDX PT, R64, R64, R3, 0x1c1f ;  /* 0x001c1f0340407589 */ /* 0x000f2200000e0000 */
[----:B0-----:R-:W-:-:S03]  /*20f10*/  SEL R24, R26, R9, P0 ;  /* 0x000000091a187207 */ /* 0x001fc60000000000 */
[----:B------:R-:W0:Y:S01]  /*20f20*/  SHFL.IDX PT, R72, R72, R3, 0x1c1f ;  /* 0x001c1f0348487589 */ /* 0x000e2200000e0000 */
[----:B------:R-:W-:Y:S02]  /*20f30*/  SEL R26, R9, R26, P0 ;  /* 0x0000001a091a7207 */ /* 0x000fe40000000000 */
[----:B--2---:R-:W-:Y:S01]  /*20f40*/  SEL R60, R62, R39, P0 ;  /* 0x000000273e3c7207 */ /* 0x004fe20000000000 */
[----:B------:R-:W2:Y:S01]  /*20f50*/  SHFL.IDX PT, R74, R74, R3, 0x1c1f ;  /* 0x001c1f034a4a7589 */ /* 0x000ea200000e0000 */
[----:B------:R-:W-:Y:S02]  /*20f60*/  SEL R62, R39, R62, P0 ;  /* 0x0000003e273e7207 */ /* 0x000fe40000000000 */
[----:B------:R-:W-:Y:S01]  /*20f70*/  SEL R9, R43, R2, P0 ;  /* 0x000000022b097207 */ /* 0x000fe20000000000 */
[----:B------:R-:W-:Y:S01]  /*20f80*/  SHFL.IDX PT, R55, R55, R0, 0x1c1f ;  /* 0x001c1f0037377589 */ /* 0x000fe200000e0000 */
[----:B------:R-:W-:-:S03]  /*20f90*/  SEL R39, R68, R51, P0 ;  /* 0x0000003344277207 */ /* 0x000fc60000000000 */
[----:B------:R-:W-:Y:S01]  /*20fa0*/  SHFL.IDX PT, R61, R61, R0, 0x1c1f ;  /* 0x001c1f003d3d7589 */ /* 0x000fe200000e0000 */
[----:B-1----:R-:W-:Y:S02]  /*20fb0*/  SEL R28, R30, R21, P0 ;  /* 0x000000151e1c7207 */ /* 0x002fe40000000000 */
[----:B------:R-:W-:Y:S01]  /*20fc0*/  SEL R30, R21, R30, P0 ;  /* 0x0000001e151e7207 */ /* 0x000fe20000000000 */
[----:B------:R-:W-:Y:S01]  /*20fd0*/  SHFL.IDX PT, R63, R63, R0, 0x1c1f ;  /* 0x001c1f003f3f7589 */ /* 0x000fe200000e0000 */
[----:B---3--:R-:W-:Y:S02]  /*20fe0*/  SEL R25, R45, R20, P0 ;  /* 0x000000142d197207 */ /* 0x008fe40000000000 */
[----:B------:R-:W-:Y:S01]  /*20ff0*/  SEL R27, R20, R45, P0 ;  /* 0x0000002d141b7207 */ /* 0x000fe20000000000 */
[----:B------:R-:W1:Y:S01]  /*21000*/  SHFL.IDX PT, R70, R70, R3, 0x1c1f ;  /* 0x001c1f0346467589 */ /* 0x000e6200000e0000 */
[----:B----4-:R-:W-:Y:S02]  /*21010*/  SEL R29, R47, R64, P0 ;  /* 0x000000402f1d7207 */ /* 0x010fe40000000000 */
[----:B------:R-:W-:Y:S01]  /*21020*/  SEL R31, R64, R47, P0 ;  /* 0x0000002f401f7207 */ /* 0x000fe20000000000 */
[----:B------:R-:W3:Y:S01]  /*21030*/  SHFL.IDX PT, R76, R76, R3, 0x1c1f ;  /* 0x001c1f034c4c7589 */ /* 0x000ee200000e0000 */
[----:B0-----:R-:W-:-:S02]  /*21040*/  SEL R41, R57, R72, P0 ;  /* 0x0000004839297207 */ /* 0x001fc40000000000 */
[----:B------:R-:W-:Y:S01]  /*21050*/  SEL R43, R72, R57, P0 ;  /* 0x00000039482b7207 */ /* 0x000fe20000000000 */
[----:B------:R-:W0:Y:S01]  /*21060*/  SHFL.IDX PT, R78, R78, R3, 0x1c1f ;  /* 0x001c1f034e4e7589 */ /* 0x000e2200000e0000 */
[----:B--2---:R-:W-:Y:S02]  /*21070*/  SEL R49, R59, R74, P0 ;  /* 0x0000004a3b317207 */ /* 0x004fe40000000000 */
[----:B------:R-:W-:Y:S01]  /*21080*/  SEL R51, R74, R59, P0 ;  /* 0x0000003b4a337207 */ /* 0x000fe20000000000 */
[----:B------:R-:W2:Y:S04]  /*21090*/  SHFL.IDX PT, R80, R80, R3, 0x1c1f ;  /* 0x001c1f0350507589 */ /* 0x000ea800000e0000 */
[----:B------:R4:W2:Y:S01]  /*210a0*/  SHFL.IDX PT, R65, R65, R0, 0x1c1f ;  /* 0x001c1f0041417589 */ /* 0x0008a200000e0000 */
[----:B-1----:R-:W-:-:S02]  /*210b0*/  SEL R13, R55, R70, P0 ;  /* 0x00000046370d7207 */ /* 0x002fc40000000000 */
[----:B------:R-:W-:Y:S01]  /*210c0*/  SEL R15, R70, R55, P0 ;  /* 0x00000037460f7207 */ /* 0x000fe20000000000 */
[----:B----4-:R-:W-:Y:S01]  /*210d0*/  IMAD.MOV.U32 R0, RZ, RZ, RZ ;  /* 0x000000ffff007224 */ /* 0x010fe200078e00ff */
[----:B---3--:R-:W-:Y:S02]  /*210e0*/  SEL R45, R61, R76, P0 ;  /* 0x0000004c3d2d7207 */ /* 0x008fe40000000000 */
[----:B------:R-:W-:Y:S02]  /*210f0*/  SEL R47, R76, R61, P0 ;  /* 0x0000003d4c2f7207 */ /* 0x000fe40000000000 */
[----:B0-----:R-:W-:Y:S02]  /*21100*/  SEL R57, R63, R78, P0 ;  /* 0x0000004e3f397207 */ /* 0x001fe40000000000 */
[----:B------:R-:W-:-:S07]  /*21110*/  SEL R59, R78, R63, P0 ;  /* 0x0000003f4e3b7207 */ /* 0x000fce0000000000 */
.L_x_828:
[----:B------:R-:W3:Y:S04]  /*21120*/  LDL.LU R2, [R1+0x8] ;  /* 0x0000080001027983 */ /* 0x000ee80000300800 */
[----:B------:R-:W4:Y:S01]  /*21130*/  LDL.LU R54, [R1+0xc] ;  /* 0x00000c0001367983 */ /* 0x000f220000300800 */
[----:B------:R-:W-:Y:S05]  /*21140*/  WARPSYNC.ALL ;  /* 0x0000000000007948 */ /* 0x000fea0003800000 */
[----:B------:R-:W-:Y:S01]  /*21150*/  BAR.SYNC.DEFER_BLOCKING 0x1, 0x100 ;  /* 0x0044000000007b1d */ /* 0x000fe20000010000 */
[----:B--2---:R-:W-:-:S02]  /*21160*/  SEL R61, R65, R80, P0 ;  /* 0x00000050413d7207 */ /* 0x004fc40000000000 */
[----:B------:R-:W-:-:S03]  /*21170*/  SEL R63, R80, R65, P0 ;  /* 0x00000041503f7207 */ /* 0x000fc60000000000 */
[----:B------:R-:W-:Y:S02]  /*21180*/  ULDC.64 UR4, c[0x0][0xbd8] ;  /* 0x0002f60000047ab9 */ /* 0x000fe40000000a00 */
[----:B------:R-:W-:-:S04]  /*21190*/  ISETP.NE.U32.AND P1, PT, RZ, UR4, PT ;  /* 0x00000004ff007c0c */ /* 0x000fc8000bf25070 */
[----:B------:R-:W-:Y:S01]  /*211a0*/  ISETP.NE.AND.EX P1, PT, RZ, UR5, PT, P1 ;  /* 0x00000005ff007c0c */ /* 0x000fe2000bf25310 */
[----:B------:R-:W-:Y:S04]  /*211b0*/  STSM.16.M88.4 [R75], R4 ;  /* 0x000000044b007844 */ /* 0x000fe80000000200 */
[----:B------:R0:W-:Y:S04]  /*211c0*/  STSM.16.M88.4 [R85], R8 ;  /* 0x0000000855007844 */ /* 0x0001e80000000200 */
[----:B------:R-:W-:Y:S04]  /*211d0*/  STSM.16.M88.4 [R84], R24 ;  /* 0x0000001854007844 */ /* 0x000fe80000000200 */
        /* <DEDUP_REMOVED lines=8> */
[----:B------:R1:W-:Y:S01]  /*21260*/  STSM.16.M88.4 [R73], R60 ;  /* 0x0000003c49007844 */ /* 0x0003e20000000200 */
[----:B------:R-:W-:-:S04]  /*21270*/  IMAD R3, R232, 0x40, R230 ;  /* 0x00000040e8037824 */ /* 0x000fc800078e02e6 */
[----:B------:R-:W-:Y:S01]  /*21280*/  IMAD.WIDE R52, R3, 0x2, R52 ;  /* 0x0000000203347825 */ /* 0x000fe200078e0234 */
[----:B------:R-:W-:Y:S01]  /*21290*/  BAR.SYNC.DEFER_BLOCKING 0x1, 0x100 ;  /* 0x0044000000007b1d */ /* 0x000fe20000010000 */
[----:B---3--:R-:W-:-:S04]  /*212a0*/  IADD3 R20, P2, R2, UR4, RZ ;  /* 0x0000000402147c10 */ /* 0x008fc8000ff5e0ff */
[----:B----4-:R-:W-:Y:S01]  /*212b0*/  IADD3.X R21, R54, UR5, RZ, P2, !PT ;  /* 0x0000000536157c10 */ /* 0x010fe200097fe4ff */
[----:B------:R-:W-:Y:S02]  /*212c0*/  ULDC.64 UR4, c[0x0][0xbe0] ;  /* 0x0002f80000047ab9 */ /* 0x000fe40000000a00 */
[----:B------:R-:W-:Y:S02]  /*212d0*/  ISETP.NE.U32.AND P0, PT, RZ, UR4, PT ;  /* 0x00000004ff007c0c */ /* 0x000fe4000bf05070 */
[----:B------:R2:W5:Y:S01]  /*212e0*/  @P1 LDG.E R0, desc[UR54][R20.64] ;  /* 0x0000003614001981 */ /* 0x000562000c1e1900 */
[----:B0-----:R-:W-:Y:S02]  /*212f0*/  IADD3 R9, P2, R52, 0x1000, RZ ;  /* 0x0000100034097810 */ /* 0x001fe40007f5e0ff */
[----:B------:R-:W-:-:S13]  /*21300*/  ISETP.NE.AND.EX P0, PT, RZ, UR5, PT, P0 ;  /* 0x00000005ff007c0c */ /* 0x000fda000bf05300 */
[----:B------:R-:W-:Y:S01]  /*21310*/  @P0 IADD3 R2, P3, R2, UR4, RZ ;  /* 0x0000000402020c10 */ /* 0x000fe2000ff7e0ff */
[----:B------:R-:W-:Y:S02]  /*21320*/  ULDC UR4, c[0x0][0xa88] ;  /* 0x0002a20000047ab9 */ /* 0x000fe40000000800 */
[----:B-1----:R-:W-:Y:S02]  /*21330*/  MOV R60, UR4 ;  /* 0x00000004003c7c02 */ /* 0x002fe40008000f00 */
[----:B------:R-:W-:-:S05]  /*21340*/  @P0 IADD3.X R3, R54, UR5, RZ, P3, !PT ;  /* 0x0000000536030c10 */ /* 0x000fca0009ffe4ff */
[----:B------:R2:W5:Y:S01]  /*21350*/  @P0 LDG.E R60, desc[UR54][R2.64] ;  /* 0x00000036023c0981 */ /* 0x000562000c1e1900 */
[----:B------:R-:W-:Y:S05]  /*21360*/  @P0 BRA `(.L_x_596) ;  /* 0x0000000000100947 */ /* 0x000fea0003800000 */
[----:B------:R-:W-:Y:S05]  /*21370*/  @!P1 BRA `(.L_x_596) ;  /* 0x00000000000c9947 */ /* 0x000fea0003800000 */
[----:B--2---:R-:W2:Y:S04]  /*21380*/  LDG.E R3, desc[UR54][R20.64] ;  /* 0x0000003614037981 */ /* 0x004ea8000c1e1900 */
[----:B-----5:R-:W2:Y:S02]  /*21390*/  LDG.E R60, desc[UR54][R20.64+0x4] ;  /* 0x00000436143c7981 */ /* 0x020ea4000c1e1900 */
[----:B--2---:R-:W-:-:S07]  /*213a0*/  IMAD.IADD R60, R60, 0x1, -R3 ;  /* 0x000000013c3c7824 */ /* 0x004fce00078e0a03 */
.L_x_596:
[----:B------:R-:W3:Y:S01]  /*213b0*/  LDL.LU R10, [R1+0x10] ;  /* 0x00001000010a7983 */ /* 0x000ee20000300800 */
[----:B------:R-:W-:-:S03]  /*213c0*/  ULDC.64 UR4, c[0x0][0xb70] ;  /* 0x0002dc0000047ab9 */ /* 0x000fc60000000a00 */
[----:B------:R-:W4:Y:S04]  /*213d0*/  LDL R6, [R1+0x44] ;  /* 0x0000440001067983 */ /* 0x000f280000100800 */
[----:B------:R-:W4:Y:S04]  /*213e0*/  LDL.LU R65, [R1+0x4] ;  /* 0x0000040001417983 */ /* 0x000f280000300800 */
[----:B------:R-:W4:Y:S01]  /*213f0*/  LDL.LU R64, [R1+0x18] ;  /* 0x0000180001407983 */ /* 0x000f220000300800 */
[--C-:B--2--5:R-:W-:Y:S01]  /*21400*/  SHF.R.S32.HI R3, RZ, 0x1f, R0.reuse ;  /* 0x0000001fff037819 */ /* 0x124fe20000011400 */
[----:B------:R-:W-:Y:S01]  /*21410*/  IMAD.MOV.U32 R2, RZ, RZ, R0 ;  /* 0x000000ffff027224 */ /* 0x000fe200078e0000 */
[----:B------:R-:W-:-:S02]  /*21420*/  SEL R237, R237, RZ, !P1 ;  /* 0x000000ffeded7207 */ /* 0x000fc40004800000 */
[----:B------:R-:W-:Y:S02]  /*21430*/  LOP3.LUT R8, R9, 0x380, RZ, 0xc0, !PT ;  /* 0x0000038009087812 */ /* 0x000fe400078ec0ff */
[----:B------:R-:W-:Y:S02]  /*21440*/  IADD3 R33, P0, R52, 0x5000, RZ ;  /* 0x0000500034217810 */ /* 0x000fe40007f1e0ff */
[----:B------:R-:W-:Y:S02]  /*21450*/  SHF.R.U64 R8, R8, 0x3, RZ ;  /* 0x0000000308087819 */ /* 0x000fe400000012ff */
[----:B------:R-:W-:Y:S02]  /*21460*/  IADD3 R13, P3, R52, 0x2000, RZ ;  /* 0x00002000340d7810 */ /* 0x000fe40007f7e0ff */
[----:B------:R-:W-:Y:S01]  /*21470*/  LOP3.LUT R8, R8, R9, RZ, 0x3c, !PT ;  /* 0x0000000908087212 */ /* 0x000fe200078e3cff */
[----:B------:R-:W-:Y:S01]  /*21480*/  IMAD.X R9, RZ, RZ, R53, P2 ;  /* 0x000000ffff097224 */ /* 0x000fe200010e0635 */
[----:B------:R-:W-:-:S02]  /*21490*/  IADD3 R25, P4, R52, 0x3000, RZ ;  /* 0x0000300034197810 */ /* 0x000fc40007f9e0ff */
[C---:B------:R-:W-:Y:S02]  /*214a0*/  IADD3 R29, P5, R52.reuse, 0x4000, RZ ;  /* 0x00004000341d7810 */ /* 0x040fe40007fbe0ff */
[----:B------:R-:W-:Y:S02]  /*214b0*/  IADD3 R41, P2, R52, 0x7000, RZ ;  /* 0x0000700034297810 */ /* 0x000fe40007f5e0ff */
        /* <DEDUP_REMOVED lines=10> */
[----:B------:R-:W-:Y:S01]  /*21560*/  LOP3.LUT R32, R32, R33, RZ, 0x3c, !PT ;  /* 0x0000002120207212 */ /* 0x000fe200078e3cff */
[--C-:B------:R-:W-:Y:S01]  /*21570*/  IMAD.X R33, RZ, RZ, R53.reuse, P0 ;  /* 0x000000ffff217224 */ /* 0x100fe200000e0635 */
        /* <DEDUP_REMOVED lines=14> */
[----:B------:R-:W-:-:S02]  /*21660*/  SHF.R.U64 R44, R44, 0x3, RZ ;  /* 0x000000032c2c7819 */ /* 0x000fc400000012ff */
[----:B------:R-:W-:Y:S02]  /*21670*/  SHF.R.U64 R48, R48, 0x3, RZ ;  /* 0x0000000330307819 */ /* 0x000fe400000012ff */
[----:B------:R-:W-:Y:S02]  /*21680*/  SHF.R.U64 R54, R54, 0x3, RZ ;  /* 0x0000000336367819 */ /* 0x000fe400000012ff */
[----:B------:R-:W-:Y:S01]  /*21690*/  LOP3.LUT R44, R44, R45, RZ, 0x3c, !PT ;  /* 0x0000002d2c2c7212 */ /* 0x000fe200078e3cff */
[--C-:B------:R-:W-:Y:S01]  /*216a0*/  IMAD.X R45, RZ, RZ, R53.reuse, P3 ;  /* 0x000000ffff2d7224 */ /* 0x100fe200018e0635 */
[----:B------:R-:W-:Y:S02]  /*216b0*/  LOP3.LUT R48, R48, R49, RZ, 0x3c, !PT ;  /* 0x0000003130307212 */ /* 0x000fe400078e3cff */
[----:B------:R-:W-:Y:S01]  /*216c0*/  LOP3.LUT R54, R54, R55, RZ, 0x3c, !PT ;  /* 0x0000003736367212 */ /* 0x000fe200078e3cff */
[----:B------:R-:W-:Y:S01]  /*216d0*/  IMAD.X R55, RZ, RZ, R53, P5 ;  /* 0x000000ffff377224 */ /* 0x000fe200028e0635 */
[----:B------:R-:W-:-:S02]  /*216e0*/  IADD3.X R49, RZ, R53, RZ, P4, !PT ;  /* 0x00000035ff317210 */ /* 0x000fc400027fe4ff */
[----:B------:R-:W-:Y:S02]  /*216f0*/  SHF.R.S32.HI R231, RZ, 0x1f, R230 ;  /* 0x0000001fffe77819 */ /* 0x000fe400000114e6 */
[----:B------:R-:W-:Y:S01]  /*21700*/  SHF.R.S32.HI R233, RZ, 0x1f, R232 ;  /* 0x0000001fffe97819 */ /* 0x000fe200000114e8 */
[----:B------:R-:W-:Y:S01]  /*21710*/  BSSY B1, `(.L_x_597) ;  /* 0x000006d000017945 */ /* 0x000fe20003800000 */
[----:B---3--:R-:W-:Y:S02]  /*21720*/  SEL R62, R10, RZ, !P1 ;  /* 0x000000ff0a3e7207 */ /* 0x008fe40004800000 */
[----:B------:R-:W0:Y:S01]  /*21730*/  S2R R10, SR_TID.X ;  /* 0x00000000000a7919 */ /* 0x000e220000002100 */
[----:B----4-:R-:W-:Y:S02]  /*21740*/  SHF.R.S32.HI R61, RZ, 0x1f, R65 ;  /* 0x0000001fff3d7819 */ /* 0x010fe40000011441 */
[----:B------:R-:W-:-:S03]  /*21750*/  LEA R11, R64, R6, 0x7 ;  /* 0x00000006400b7211 */ /* 0x000fc600078e38ff */
[----:B------:R-:W-:-:S04]  /*21760*/  IMAD R4, R61, UR4, RZ ;  /* 0x000000043d047c24 */ /* 0x000fc8000f8e02ff */
[C---:B------:R-:W-:Y:S02]  /*21770*/  IMAD R7, R65.reuse, UR5, R4 ;  /* 0x0000000541077c24 */ /* 0x040fe4000f8e0204 */
[----:B------:R-:W-:Y:S01]  /*21780*/  IMAD.WIDE.U32 R4, R65, UR4, R2 ;  /* 0x0000000441047c25 */ /* 0x000fe2000f8e0002 */
[----:B------:R-:W-:-:S03]  /*21790*/  ULDC.64 UR4, c[0x0][0xb78] ;  /* 0x0002de0000047ab9 */ /* 0x000fc60000000a00 */
[----:B------:R-:W-:Y:S01]  /*217a0*/  IMAD.IADD R5, R5, 0x1, R7 ;  /* 0x0000000105057824 */ /* 0x000fe200078e0207 */
[----:B------:R-:W-:Y:S01]  /*217b0*/  SHF.R.S32.HI R7, RZ, 0x1f, R11 ;  /* 0x0000001fff077819 */ /* 0x000fe2000001140b */
[----:B------:R-:W-:Y:S02]  /*217c0*/  IMAD R2, R62, UR4, RZ ;  /* 0x000000043e027c24 */ /* 0x000fe4000f8e02ff */
[----:B------:R-:W-:-:S04]  /*217d0*/  IMAD.WIDE.U32 R4, R237, UR4, R4 ;  /* 0x00000004ed047c25 */ /* 0x000fc8000f8e0004 */
[----:B------:R-:W-:Y:S01]  /*217e0*/  IMAD R6, R237, UR5, R2 ;  /* 0x00000005ed067c24 */ /* 0x000fe2000f8e0202 */
[----:B------:R-:W-:Y:S01]  /*217f0*/  IADD3 R2, P1, R11, R4, RZ ;  /* 0x000000040b027210 */ /* 0x000fe20007f3e0ff */
[----:B------:R-:W-:Y:S01]  /*21800*/  ULDC.64 UR4, c[0x0][0xb40] ;  /* 0x0002d00000047ab9 */ /* 0x000fe20000000a00 */
[----:B0-----:R-:W-:Y:S02]  /*21810*/  IADD3 R14, R10, -0x80, RZ ;  /* 0xffffff800a0e7810 */ /* 0x001fe40007ffe0ff */
[----:B------:R-:W-:Y:S01]  /*21820*/  IADD3.X R7, R7, R5, R6, P1, !PT ;  /* 0x0000000507077210 */ /* 0x000fe20000ffe406 */
[----:B------:R-:W-:Y:S01]  /*21830*/  VIADD R5, R11, 0x8 ;  /* 0x000000080b057836 */ /* 0x000fe20000000000 */
[----:B------:R-:W-:Y:S02]  /*21840*/  SHF.R.S32.HI R10, RZ, 0x1f, R14 ;  /* 0x0000001fff0a7819 */ /* 0x000fe4000001140e */
[----:B------:R-:W-:Y:S02]  /*21850*/  LEA R20, P1, R2, UR4, 0x2 ;  /* 0x0000000402147c11 */ /* 0x000fe4000f8210ff */
[----:B------:R-:W-:-:S02]  /*21860*/  LEA.HI R10, R10, R14, RZ, 0x7 ;  /* 0x0000000e0a0a7211 */ /* 0x000fc400078f38ff */
[----:B------:R-:W-:Y:S01]  /*21870*/  LEA.HI.X R21, R2, UR5, R7, 0x2, P1 ;  /* 0x0000000502157c11 */ /* 0x000fe200088f1407 */
[----:B------:R-:W-:Y:S01]  /*21880*/  ULDC.64 UR4, c[0x0][0xaa0] ;  /* 0x0002a80000047ab9 */ /* 0x000fe20000000a00 */
[----:B------:R-:W-:Y:S02]  /*21890*/  IADD3 R37, P1, R52, 0x6000, RZ ;  /* 0x0000600034257810 */ /* 0x000fe40007f3e0ff */
[----:B------:R-:W-:Y:S02]  /*218a0*/  LOP3.LUT R10, R10, 0xffffff80, RZ, 0xc0, !PT ;  /* 0xffffff800a0a7812 */ /* 0x000fe400078ec0ff */
[----:B------:R-:W-:Y:S02]  /*218b0*/  LOP3.LUT R36, R37, 0x380, RZ, 0xc0, !PT ;  /* 0x0000038025247812 */ /* 0x000fe400078ec0ff */
[----:B------:R-:W-:Y:S01]  /*218c0*/  LOP3.LUT R2, R52, 0x380, RZ, 0xc0, !PT ;  /* 0x0000038034027812 */ /* 0x000fe200078ec0ff */
[----:B------:R-:W-:Y:S01]  /*218d0*/  IMAD.IADD R10, R14, 0x1, -R10 ;  /* 0x000000010e0a7824 */ /* 0x000fe200078e0a0a */
[----:B------:R-:W-:-:S02]  /*218e0*/  SHF.R.U64 R36, R36, 0x3, RZ ;  /* 0x0000000324247819 */ /* 0x000fc400000012ff */
[----:B------:R-:W-:Y:S02]  /*218f0*/  IADD3 R7, P2, R52, 0xb000, RZ ;  /* 0x0000b00034077810 */ /* 0x000fe40007f5e0ff */
[----:B------:R-:W-:Y:S02]  /*21900*/  LOP3.LUT P0, RZ, R10, 0x3, RZ, 0xc0, !PT ;  /* 0x000000030aff7812 */ /* 0x000fe4000780c0ff */
[----:B------:R-:W-:Y:S01]  /*21910*/  LOP3.LUT R36, R36, R37, RZ, 0x3c, !PT ;  /* 0x0000002524247212 */ /* 0x000fe200078e3cff */
[----:B------:R-:W-:Y:S01]  /*21920*/  IMAD.X R57, RZ, RZ, R53, P2 ;  /* 0x000000ffff397224 */ /* 0x000fe200010e0635 */
[----:B------:R-:W-:Y:S02]  /*21930*/  IADD3.X R37, RZ, R53, RZ, P1, !PT ;  /* 0x00000035ff257210 */ /* 0x000fe40000ffe4ff */
[-C--:B------:R-:W-:Y:S02]  /*21940*/  ISETP.GE.OR P1, PT, R11, R60.reuse, P0 ;  /* 0x0000003c0b00720c */ /* 0x080fe40000726670 */
[----:B------:R-:W-:-:S02]  /*21950*/  ISETP.GE.OR P0, PT, R5, R60, P0 ;  /* 0x0000003c0500720c */ /* 0x000fc40000706670 */
[----:B------:R-:W-:Y:S02]  /*21960*/  SHF.R.U64 R5, R2, 0x3, RZ ;  /* 0x0000000302057819 */ /* 0x000fe400000012ff */
[----:B------:R-:W-:Y:S02]  /*21970*/  LOP3.LUT R2, R7, 0x380, RZ, 0xc0, !PT ;  /* 0x0000038007027812 */ /* 0x000fe400078ec0ff */
[----:B------:R-:W-:Y:S01]  /*21980*/  LOP3.LUT R4, R5, R52, RZ, 0x3c, !PT ;  /* 0x0000003405047212 */ /* 0x000fe200078e3cff */
[----:B------:R-:W-:Y:S01]  /*21990*/  IMAD.MOV.U32 R5, RZ, RZ, R53 ;  /* 0x000000ffff057224 */ /* 0x000fe200078e0035 */
[----:B------:R-:W-:-:S03]  /*219a0*/  SHF.R.U64 R2, R2, 0x3, RZ ;  /* 0x0000000302027819 */ /* 0x000fc600000012ff */
[----:B------:R-:W-:Y:S01]  /*219b0*/  @!P1 STG.E desc[UR54][R20.64], R122 ;  /* 0x0000007a14009986 */ /* 0x000fe2000c101936 */
[----:B------:R-:W-:-:S03]  /*219c0*/  LOP3.LUT R56, R2, R7, RZ, 0x3c, !PT ;  /* 0x0000000702387212 */ /* 0x000fc600078e3cff */
[----:B------:R0:W-:Y:S04]  /*219d0*/  @!P0 STG.E desc[UR54][R20.64+0x20], R124 ;  /* 0x0000207c14008986 */ /* 0x0001e8000c101936 */
[----:B------:R-:W5:Y:S04]  /*219e0*/  LD.E.128 R4, desc[UR54][R4.64] ;  /* 0x0000003604047980 */ /* 0x000f68000c101d00 */
[----:B------:R-:W5:Y:S04]  /*219f0*/  LD.E.128 R8, desc[UR54][R8.64] ;  /* 0x0000003608087980 */ /* 0x000f68000c101d00 */
[----:B------:R-:W5:Y:S01]  /*21a00*/  LD.E.128 R12, desc[UR54][R12.64] ;  /* 0x000000360c0c7980 */ /* 0x000f62000c101d00 */
[----:B0-----:R-:W-:-:S03]  /*21a10*/  IMAD R21, R3, UR4, RZ ;  /* 0x0000000403157c24 */ /* 0x001fc6000f8e02ff */
[----:B------:R-:W5:Y:S04]  /*21a20*/  LD.E.128 R24, desc[UR54][R24.64] ;  /* 0x0000003618187980 */ /* 0x000f68000c101d00 */
[----:B------:R-:W5:Y:S04]  /*21a30*/  LD.E.128 R28, desc[UR54][R28.64] ;  /* 0x000000361c1c7980 */ /* 0x000f68000c101d00 */
[----:B------:R-:W5:Y:S04]  /*21a40*/  LD.E.128 R32, desc[UR54][R32.64] ;  /* 0x0000003620207980 */ /* 0x000f68000c101d00 */
[----:B------:R-:W5:Y:S04]  /*21a50*/  LD.E.128 R36, desc[UR54][R36.64] ;  /* 0x0000003624247980 */ /* 0x000f68000c101d00 */
[----:B------:R-:W5:Y:S04]  /*21a60*/  LD.E.128 R40, desc[UR54][R40.64] ;  /* 0x0000003628287980 */ /* 0x000f68000c101d00 */
[----:B------:R-:W5:Y:S04]  /*21a70*/  LD.E.128 R44, desc[UR54][R44.64] ;  /* 0x000000362c2c7980 */ /* 0x000f68000c101d00 */
[----:B------:R-:W5:Y:S04]  /*21a80*/  LD.E.128 R48, desc[UR54][R48.64] ;  /* 0x0000003630307980 */ /* 0x000f68000c101d00 */
[----:B------:R-:W5:Y:S04]  /*21a90*/  LD.E.128 R52, desc[UR54][R54.64] ;  /* 0x0000003636347980 */ /* 0x000f68000c101d00 */
[----:B------:R-:W5:Y:S01]  /*21aa0*/  LD.E.128 R56, desc[UR54][R56.64] ;  /* 0x0000003638387980 */ /* 0x000f62000c101d00 */
[C---:B------:R-:W-:Y:S01]  /*21ab0*/  IMAD.WIDE.U32 R2, R0.reuse, UR4, R230 ;  /* 0x0000000400027c25 */ /* 0x040fe2000f8e00e6 */
[----:B------:R-:W-:Y:S01]  /*21ac0*/  @!PT LDS RZ, [RZ] ;  /* 0x00000000fffff984 */ /* 0x000fe20000000800 */
[----:B------:R-:W-:Y:S01]  /*21ad0*/  @!PT LDS RZ, [RZ] ;  /* 0x00000000fffff984 */ /* 0x000fe20000000800 */
[----:B------:R-:W-:Y:S01]  /*21ae0*/  @!PT LDS RZ, [RZ] ;  /* 0x00000000fffff984 */ /* 0x000fe20000000800 */
[----:B------:R-:W-:Y:S01]  /*21af0*/  @!PT LDS RZ, [RZ] ;  /* 0x00000000fffff984 */ /* 0x000fe20000000800 */
[----:B------:R0:W-:Y:S06]  /*21b00*/  MEMBAR.ALL.CTA ;  /* 0x0000000000007992 */ /* 0x0001ec0000008000 */
[----:B0-----:R-:W0:Y:S01]  /*21b10*/  FENCE.VIEW.ASYNC.S ;  /* 0x00000000000073c6 */ /* 0x001e220000000000 */
[----:B------:R-:W-:Y:S01]  /*21b20*/  IMAD R21, R0, UR5, R21 ;  /* 0x0000000500157c24 */ /* 0x000fe2000f8e0215 */
[----:B------:R-:W-:Y:S01]  /*21b30*/  ULDC.64 UR4, c[0x0][0xae0] ;  /* 0x0002b80000047ab9 */ /* 0x000fe20000000a00 */
[----:B------:R-:W-:-:S02]  /*21b40*/  IMAD R63, R64, -0x80, R60 ;  /* 0xffffff80403f7824 */ /* 0x000fc400078e023c */
[C---:B------:R-:W-:Y:S01]  /*21b50*/  VIADD R0, R232.reuse, 0x20 ;  /* 0x00000020e8007836 */ /* 0x040fe20000000000 */
[----:B------:R-:W-:Y:S01]  /*21b60*/  IADD3 R3, R3, R21, RZ ;  /* 0x0000001503037210 */ /* 0x000fe20007ffe0ff */
[----:B------:R-:W-:Y:S01]  /*21b70*/  IMAD R61, R61, UR4, RZ ;  /* 0x000000043d3d7c24 */ /* 0x000fe2000f8e02ff */
[CC--:B------:R-:W-:Y:S01]  /*21b80*/  ISETP.GE.AND P3, PT, R232.reuse, R63.reuse, PT ;  /* 0x0000003fe800720c */ /* 0x0c0fe20003f66270 */
[----:B------:R-:W-:Y:S01]  /*21b90*/  VIADD R20, R232, 0x40 ;  /* 0x00000040e8147836 */ /* 0x000fe20000000000 */
[-C--:B------:R-:W-:Y:S01]  /*21ba0*/  ISETP.GE.AND P0, PT, R0, R63.reuse, PT ;  /* 0x0000003f0000720c */ /* 0x080fe20003f06270 */
[C---:B------:R-:W-:Y:S02]  /*21bb0*/  IMAD R61, R65.reuse, UR5, R61 ;  /* 0x00000005413d7c24 */ /* 0x040fe4000f8e023d */
[----:B------:R-:W-:Y:S01]  /*21bc0*/  IMAD.WIDE.U32 R2, R65, UR4, R2 ;  /* 0x0000000441027c25 */ /* 0x000fe2000f8e0002 */
[----:B------:R-:W-:Y:S01]  /*21bd0*/  ULDC.64 UR4, c[0x0][0xae8] ;  /* 0x0002ba0000047ab9 */ /* 0x000fe20000000a00 */
[----:B------:R-:W-:-:S02]  /*21be0*/  ISETP.GE.AND P1, PT, R20, R63, PT ;  /* 0x0000003f1400720c */ /* 0x000fc40003f26270 */
[----:B------:R-:W-:Y:S01]  /*21bf0*/  VIADD R0, R18, 0x33420 ;  /* 0x0003342012007836 */ /* 0x000fe20000000000 */
[----:B------:R-:W-:Y:S01]  /*21c00*/  IADD3 R3, R3, R61, RZ ;  /* 0x0000003d03037210 */ /* 0x000fe20007ffe0ff */
[----:B------:R-:W-:Y:S02]  /*21c10*/  VIADD R21, R232, 0x60 ;  /* 0x00000060e8157836 */ /* 0x000fe40000000000 */
[----:B------:R-:W-:Y:S01]  /*21c20*/  IMAD R20, R62, UR4, RZ ;  /* 0x000000043e147c24 */ /* 0x000fe2000f8e02ff */
[----:B------:R-:W-:Y:S01]  /*21c30*/  PRMT R0, RZ, 0x654, R0 ;  /* 0x00000654ff007816 */ /* 0x000fe20000000000 */
[----:B------:R-:W-:Y:S01]  /*21c40*/  IMAD.WIDE.U32 R60, R237, UR4, R2 ;  /* 0x00000004ed3c7c25 */ /* 0x000fe2000f8e0002 */
[----:B------:R-:W-:Y:S02]  /*21c50*/  ISETP.GE.AND P2, PT, R21, R63, PT ;  /* 0x0000003f1500720c */ /* 0x000fe40003f46270 */
[----:B0-----:R0:W-:Y:S01]  /*21c60*/  SYNCS.ARRIVE.TRANS64.RED.A1T0 RZ, [R0+URZ], RZ ;  /* 0x000000ff00ff79a7 */ /* 0x0011e2000810043f */
[----:B------:R-:W-:-:S02]  /*21c70*/  IMAD R63, R237, UR5, R20 ;  /* 0x00000005ed3f7c24 */ /* 0x000fc4000f8e0214 */
[----:B------:R-:W-:-:S04]  /*21c80*/  IMAD.WIDE R20, R64, 0x80, R232 ;  /* 0x0000008040147825 */ /* 0x000fc800078e02e8 */
[----:B------:R-:W-:Y:S01]  /*21c90*/  IMAD.IADD R65, R61, 0x1, R63 ;  /* 0x000000013d417824 */ /* 0x000fe200078e023f */
[----:B0-----:R-:W-:Y:S06]  /*21ca0*/  @P3 BRA `(.L_x_598) ;  /* 0x00000000004c3947 */ /* 0x001fec0003800000 */
[----:B------:R-:W-:Y:S01]  /*21cb0*/  ULDC.64 UR4, c[0x0][0xad8] ;  /* 0x0002b60000047ab9 */ /* 0x000fe20000000a00 */
[----:B------:R-:W-:Y:S01]  /*21cc0*/  MOV R3, R65 ;  /* 0x0000004100037202 */ /* 0x000fe20000000f00 */
[----:B------:R-:W-:Y:S01]  /*21cd0*/  IMAD R63, R21, UR4, RZ ;  /* 0x00000004153f7c24 */ /* 0x000fe2000f8e02ff */
[----:B------:R-:W-:Y:S01]  /*21ce0*/  ULDC.64 UR6, c[0x0][0xa80] ;  /* 0x0002a00000067ab9 */ /* 0x000fe20000000a00 */
[----:B------:R-:W-:Y:S02]  /*21cf0*/  IMAD.MOV.U32 R2, RZ, RZ, R60 ;  /* 0x000000ffff027224 */ /* 0x000fe400078e003c */
[C---:B------:R-:W-:Y:S02]  /*21d00*/  IMAD R63, R20.reuse, UR5, R63 ;  /* 0x00000005143f7c24 */ /* 0x040fe4000f8e023f */
[----:B------:R-:W-:Y:S01]  /*21d10*/  IMAD.WIDE.U32 R2, R20, UR4, R2 ;  /* 0x0000000414027c25 */ /* 0x000fe2000f8e0002 */
[----:B------:R-:W-:Y:S02]  /*21d20*/  ULDC UR4, c[0x0][0xa8c] ;  /* 0x0002a30000047ab9 */ /* 0x000fe40000000800 */
[----:B------:R-:W-:Y:S01]  /*21d30*/  ISETP.GE.AND P4, PT, R230, UR4, PT ;  /* 0x00000004e6007c0c */ /* 0x000fe2000bf86270 */
[----:B------:R-:W-:Y:S01]  /*21d40*/  IMAD.IADD R3, R3, 0x1, R63 ;  /* 0x0000000103037824 */ /* 0x000fe200078e023f */
[----:B------:R-:W-:Y:S01]  /*21d50*/  LEA R62, P5, R2, UR6, 0x1 ;  /* 0x00000006023e7c11 */ /* 0x000fe2000f8a08ff */
[----:B------:R-:W-:-:S02]  /*21d60*/  VIADD R0, R230, 0x40 ;  /* 0x00000040e6007836 */ /* 0x000fc40000000000 */
[----:B------:R-:W-:Y:S01]  /*21d70*/  VIADD R64, R230, 0x80 ;  /* 0x00000080e6407836 */ /* 0x000fe20000000000 */
[----:B------:R-:W-:Y:S02]  /*21d80*/  LEA.HI.X R63, R2, UR7, R3, 0x1, P5 ;  /* 0x00000007023f7c11 */ /* 0x000fe4000a8f0c03 */
[----:B------:R-:W-:Y:S02]  /*21d90*/  ISETP.GE.AND P3, PT, R0, UR4, PT ;  /* 0x0000000400007c0c */ /* 0x000fe4000bf66270 */
[----:B------:R-:W-:-:S03]  /*21da0*/  ISETP.GE.AND P5, PT, R64, UR4, PT ;  /* 0x0000000440007c0c */ /* 0x000fc6000bfa6270 */
[----:B-----5:R0:W-:Y:S08]  /*21db0*/  @!P4 STG.E.128 desc[UR54][R62.64], R4 ;  /* 0x000000043e00c986 */ /* 0x0201f0000c101d36 */
[----:B------:R0:W-:Y:S04]  /*21dc0*/  @!P3 STG.E.128 desc[UR54][R62.64+0x80], R28 ;  /* 0x0000801c3e00b986 */ /* 0x0001e8000c101d36 */
[----:B------:R0:W-:Y:S02]  /*21dd0*/  @!P5 STG.E.128 desc[UR54][R62.64+0x100], R44 ;  /* 0x0001002c3e00d986 */ /* 0x0001e4000c101d36 */
.L_x_598:
[----:B------:R-:W-:Y:S05]  /*21de0*/  BSYNC B1 ;  /* 0x0000000000017941 */ /* 0x000fea0003800000 */
.L_x_597:
[----:B------:R-:W-:Y:S04]  /*21df0*/  BSSY B1, `(.L_x_599) ;  /* 0x0000017000017945 */ /* 0x000fe80003800000 */
[----:B------:R-:W-:Y:S05]  /*21e00*/  @P0 BRA `(.L_x_600) ;  /* 0x0000000000540947 */ /* 0x000fea0003800000 */
[----:B0----5:R-:W-:Y:S01]  /*21e10*/  IADD3 R5, P0, R20, 0x20, RZ ;  /* 0x0000002014057810 */ /* 0x021fe20007f1e0ff */
[C---:B------:R-:W-:Y:S01]  /*21e20*/  VIADD R2, R230.reuse, 0x40 ;  /* 0x00000040e6027836 */ /* 0x040fe20000000000 */
[----:B------:R-:W-:Y:S01]  /*21e30*/  ULDC UR4, c[0x0][0xa8c] ;  /* 0x0002a30000047ab9 */ /* 0x000fe20000000800 */
[----:B------:R-:W-:Y:S01]  /*21e40*/  ULDC.64 UR6, c[0x0][0xad8] ;  /* 0x0002b60000067ab9 */ /* 0x000fe20000000a00 */
[----:B------:R-:W-:Y:S01]  /*21e50*/  IADD3.X R0, RZ, R21, RZ, P0, !PT ;  /* 0x00000015ff007210 */ /* 0x000fe200007fe4ff */
[----:B------:R-:W-:Y:S01]  /*21e60*/  VIADD R4, R230, 0x80 ;  /* 0x00000080e6047836 */ /* 0x000fe20000000000 */
[----:B------:R-:W-:Y:S01]  /*21e70*/  ISETP.GE.AND P4, PT, R2, UR4, PT ;  /* 0x0000000402007c0c */ /* 0x000fe2000bf86270 */
[----:B------:R-:W-:Y:S01]  /*21e80*/  IMAD.MOV.U32 R2, RZ, RZ, R60 ;  /* 0x000000ffff027224 */ /* 0x000fe200078e003c */
[----:B------:R-:W-:Y:S01]  /*21e90*/  MOV R3, R65 ;  /* 0x0000004100037202 */ /* 0x000fe20000000f00 */
[----:B------:R-:W-:Y:S01]  /*21ea0*/  IMAD R0, R0, UR6, RZ ;  /* 0x0000000600007c24 */ /* 0x000fe2000f8e02ff */
[----:B------:R-:W-:-:S02]  /*21eb0*/  ISETP.GE.AND P3, PT, R230, UR4, PT ;  /* 0x00000004e6007c0c */ /* 0x000fc4000bf66270 */
[----:B------:R-:W-:Y:S01]  /*21ec0*/  ISETP.GE.AND P5, PT, R4, UR4, PT ;  /* 0x0000000404007c0c */ /* 0x000fe2000bfa6270 */
[----:B------:R-:W-:-:S04]  /*21ed0*/  IMAD.WIDE.U32 R2, R5, UR6, R2 ;  /* 0x0000000605027c25 */ /* 0x000fc8000f8e0002 */
[----:B------:R-:W-:Y:S01]  /*21ee0*/  IMAD R5, R5, UR7, R0 ;  /* 0x0000000705057c24 */ /* 0x000fe2000f8e0200 */
[----:B------:R-:W-:Y:S02]  /*21ef0*/  ULDC.64 UR6, c[0x0][0xa80] ;  /* 0x0002a00000067ab9 */ /* 0x000fe40000000a00 */
[----:B------:R-:W-:Y:S01]  /*21f00*/  LEA R4, P0, R2, UR6, 0x1 ;  /* 0x0000000602047c11 */ /* 0x000fe2000f8008ff */
[----:B------:R-:W-:-:S05]  /*21f10*/  IMAD.IADD R3, R3, 0x1, R5 ;  /* 0x0000000103037824 */ /* 0x000fca00078e0205 */
[----:B------:R-:W-:-:S05]  /*21f20*/  LEA.HI.X R5, R2, UR7, R3, 0x1, P0 ;  /* 0x0000000702057c11 */ /* 0x000fca00080f0c03 */
[----:B------:R1:W-:Y:S04]  /*21f30*/  @!P3 STG.E.128 desc[UR54][R4.64], R8 ;  /* 0x000000080400b986 */ /* 0x0003e8000c101d36 */
[----:B------:R1:W-:Y:S04]  /*21f40*/  @!P4 STG.E.128 desc[UR54][R4.64+0x80], R32 ;  /* 0x000080200400c986 */ /* 0x0003e8000c101d36 */
[----:B------:R1:W-:Y:S02]  /*21f50*/  @!P5 STG.E.128 desc[UR54][R4.64+0x100], R48 ;  /* 0x000100300400d986 */ /* 0x0003e4000c101d36 */
.L_x_600:
[----:B------:R-:W-:Y:S05]  /*21f60*/  BSYNC B1 ;  /* 0x0000000000017941 */ /* 0x000fea0003800000 */
.L_x_599:
[----:B------:R-:W-:Y:S04]  /*21f70*/  BSSY B1, `(.L_x_601) ;  /* 0x0000017000017945 */ /* 0x000fe80003800000 */
[----:B------:R-:W-:Y:S05]  /*21f80*/  @P1 BRA `(.L_x_602) ;  /* 0x0000000000541947 */ /* 0x000fea0003800000 */
[----:B01---5:R-:W-:Y:S01]  /*21f90*/  IADD3 R5, P0, R20, 0x40, RZ ;  /* 0x0000004014057810 */ /* 0x023fe20007f1e0ff */
[C---:B------:R-:W-:Y:S01]  /*21fa0*/  VIADD R2, R230.reuse, 0x40 ;  /* 0x00000040e6027836 */ /* 0x040fe20000000000 */
[----:B------:R-:W-:Y:S01]  /*21fb0*/  ULDC UR4, c[0x0][0xa8c] ;  /* 0x0002a30000047ab9 */ /* 0x000fe20000000800 */
[----:B------:R-:W-:Y:S01]  /*21fc0*/  ULDC.64 UR6, c[0x0][0xad8] ;  /* 0x0002b60000067ab9 */ /* 0x000fe20000000a00 */
[----:B------:R-:W-:Y:S01]  /*21fd0*/  IMAD.MOV.U32 R3, RZ, RZ, R65 ;  /* 0x000000ffff037224 */ /* 0x000fe200078e0041 */
[----:B------:R-:W-:Y:S01]  /*21fe0*/  IADD3 R4, R230, 0x80, RZ ;  /* 0x00000080e6047810 */ /* 0x000fe20007ffe0ff */
[----:B------:R-:W-:Y:S01]  /*21ff0*/  IMAD.X R0, RZ, RZ, R21, P0 ;  /* 0x000000ffff007224 */ /* 0x000fe200000e0615 */
[----:B------:R-:W-:Y:S01]  /*22000*/  ISETP.GE.AND P3, PT, R2, UR4, PT ;  /* 0x0000000402007c0c */ /* 0x000fe2000bf66270 */
[----:B------:R-:W-:Y:S01]  /*22010*/  IMAD.MOV.U32 R2, RZ, RZ, R60 ;  /* 0x000000ffff027224 */ /* 0x000fe200078e003c */
[----:B------:R-:W-:Y:S01]  /*22020*/  ISETP.GE.AND P1, PT, R230, UR4, PT ;  /* 0x00000004e6007c0c */ /* 0x000fe2000bf26270 */
[----:B------:R-:W-:Y:S01]  /*22030*/  IMAD R0, R0, UR6, RZ ;  /* 0x0000000600007c24 */ /* 0x000fe2000f8e02ff */
        /* <DEDUP_REMOVED lines=10> */
.L_x_602:
[----:B------:R-:W-:Y:S05]  /*220e0*/  BSYNC B1 ;  /* 0x0000000000017941 */ /* 0x000fea0003800000 */
.L_x_601:
[----:B------:R-:W-:Y:S05]  /*220f0*/  @P2 BRA `(.L_x_603) ;  /* 0x0000000c001c2947 */ /* 0x000fea0003800000 */
[----:B012--5:R-:W-:Y:S01]  /*22100*/  IADD3 R5, P0, R20, 0x60, RZ ;  /* 0x0000006014057810 */ /* 0x027fe20007f1e0ff */
[----:B------:R-:W-:Y:S01]  /*22110*/  ULDC.64 UR4, c[0x0][0xad8] ;  /* 0x0002b60000047ab9 */ /* 0x000fe20000000a00 */
[----:B------:R-:W-:Y:S01]  /*22120*/  IMAD.MOV.U32 R2, RZ, RZ, R60 ;  /* 0x000000ffff027224 */ /* 0x000fe200078e003c */
[----:B------:R-:W-:Y:S01]  /*22130*/  ULDC.64 UR6, c[0x0][0xa80] ;  /* 0x0002a00000067ab9 */ /* 0x000fe20000000a00 */
[----:B------:R-:W-:Y:S01]  /*22140*/  IADD3.X R20, RZ, R21, RZ, P0, !PT ;  /* 0x00000015ff147210 */ /* 0x000fe200007fe4ff */
[----:B------:R-:W-:Y:S02]  /*22150*/  IMAD.MOV.U32 R3, RZ, RZ, R65 ;  /* 0x000000ffff037224 */ /* 0x000fe400078e0041 */
[----:B------:R-:W-:Y:S02]  /*22160*/  VIADD R0, R230, 0x40 ;  /* 0x00000040e6007836 */ /* 0x000fe40000000000 */
[----:B------:R-:W-:Y:S02]  /*22170*/  IMAD R20, R20, UR4, RZ ;  /* 0x0000000414147c24 */ /* 0x000fe4000f8e02ff */
[----:B------:R-:W-:Y:S01]  /*22180*/  IMAD.WIDE.U32 R2, R5, UR4, R2 ;  /* 0x0000000405027c25 */ /* 0x000fe2000f8e0002 */
[----:B------:R-:W-:-:S02]  /*22190*/  ULDC UR4, c[0x0][0xa8c] ;  /* 0x0002a30000047ab9 */ /* 0x000fc40000000800 */
[----:B------:R-:W-:Y:S01]  /*221a0*/  ISETP.GE.AND P1, PT, R230, UR4, PT ;  /* 0x00000004e6007c0c */ /* 0x000fe2000bf26270 */
[----:B------:R-:W-:Y:S01]  /*221b0*/  IMAD R5, R5, UR5, R20 ;  /* 0x0000000505057c24 */ /* 0x000fe2000f8e0214 */
[----:B------:R-:W-:Y:S01]  /*221c0*/  ISETP.GE.AND P2, PT, R0, UR4, PT ;  /* 0x0000000400007c0c */ /* 0x000fe2000bf46270 */
[----:B------:R-:W-:Y:S01]  /*221d0*/  VIADD R0, R230, 0x80 ;  /* 0x00000080e6007836 */ /* 0x000fe20000000000 */
[----:B------:R-:W-:Y:S02]  /*221e0*/  LEA R4, P0, R2, UR6, 0x1 ;  /* 0x0000000602047c11 */ /* 0x000fe4000f8008ff */
[----:B------:R-:W-:-:S04]  /*221f0*/  IADD3 R3, R3, R5, RZ ;  /* 0x0000000503037210 */ /* 0x000fc80007ffe0ff */
[----:B------:R-:W-:Y:S02]  /*22200*/  LEA.HI.X R5, R2, UR7, R3, 0x1, P0 ;  /* 0x0000000702057c11 */ /* 0x000fe400080f0c03 */
[----:B------:R-:W-:-:S03]  /*22210*/  ISETP.GE.AND P0, PT, R0, UR4, PT ;  /* 0x0000000400007c0c */ /* 0x000fc6000bf06270 */
[----:B------:R3:W-:Y:S04]  /*22220*/  @!P1 STG.E.128 desc[UR54][R4.64], R24 ;  /* 0x0000001804009986 */ /* 0x0007e8000c101d36 */
[----:B------:R3:W-:Y:S06]  /*22230*/  @!P2 STG.E.128 desc[UR54][R4.64+0x80], R40 ;  /* 0x000080280400a986 */ /* 0x0007ec000c101d36 */
[----:B------:R-:W-:Y:S05]  /*22240*/  @P0 BRA `(.L_x_603) ;  /* 0x0000000800c80947 */ /* 0x000fea0003800000 */
[----:B------:R4:W-:Y:S01]  /*22250*/  STG.E.128 desc[UR54][R4.64+0x100], R56 ;  /* 0x0001003804007986 */ /* 0x0009e2000c101d36 */
[----:B------:R-:W-:Y:S05]  /*22260*/  BRA `(.L_x_603) ;  /* 0x0000000800c07947 */ /* 0x000fea0003800000 */
.L_x_594:
[----:B------:R-:W2:Y:S01]  /*22270*/  LDL.LU R4, [R1+0x8] ;  /* 0x0000080001047983 */ /* 0x000ea20000300800 */
[----:B------:R-:W-:-:S03]  /*22280*/  ULDC.64 UR4, c[0x0][0xbd8] ;  /* 0x0002f60000047ab9 */ /* 0x000fc60000000a00 */
[----:B------:R-:W3:Y:S01]  /*22290*/  LDL.LU R0, [R1+0xc] ;  /* 0x00000c0001007983 */ /* 0x000ee20000300800 */
[----:B------:R-:W-:Y:S01]  /*222a0*/  ISETP.NE.U32.AND P0, PT, RZ, UR4, PT ;  /* 0x00000004ff007c0c */ /* 0x000fe2000bf05070 */
[----:B------:R-:W-:-:S03]  /*222b0*/  IMAD.MOV.U32 R7, RZ, RZ, RZ ;  /* 0x000000ffff077224 */ /* 0x000fc600078e00ff */
[----:B------:R-:W-:Y:S02]  /*222c0*/  ISETP.NE.AND.EX P0, PT, RZ, UR5, PT, P0 ;  /* 0x00000005ff007c0c */ /* 0x000fe4000bf05300 */
[----:B--2---:R-:W-:-:S04]  /*222d0*/  IADD3 R2, P1, R4, UR4, RZ ;  /* 0x0000000404027c10 */ /* 0x004fc8000ff3e0ff */
[----:B---3--:R-:W-:Y:S01]  /*222e0*/  IADD3.X R3, R0, UR5, RZ, P1, !PT ;  /* 0x0000000500037c10 */ /* 0x008fe20008ffe4ff */
[----:B------:R-:W-:Y:S02]  /*222f0*/  ULDC.64 UR4, c[0x0][0xbe0] ;  /* 0x0002f80000047ab9 */ /* 0x000fe40000000a00 */
[----:B------:R-:W-:-:S04]  /*22300*/  ISETP.NE.U32.AND P1, PT, RZ, UR4, PT ;  /* 0x00000004ff007c0c */ /* 0x000fc8000bf25070 */
[----:B------:R2:W5:Y:S01]  /*22310*/  @P0 LDG.E R7, desc[UR54][R2.64] ;  /* 0x0000003602070981 */ /* 0x000562000c1e1900 */
[----:B------:R-:W-:Y:S01]  /*22320*/  ISETP.NE.AND.EX P1, PT, RZ, UR5, PT, P1 ;  /* 0x00000005ff007c0c */ /* 0x000fe2000bf25310 */
[----:B------:R-:W3:-:S12]  /*22330*/  S2R R6, SR_TID.X ;  /* 0x0000000000067919 */ /* 0x000ed80000002100 */
[----:B------:R-:W-:Y:S01]  /*22340*/  @P1 IADD3 R4, P2, R4, UR4, RZ ;  /* 0x0000000404041c10 */ /* 0x000fe2000ff5e0ff */
[----:B------:R-:W-:-:S03]  /*22350*/  ULDC UR4, c[0x0][0xa88] ;  /* 0x0002a20000047ab9 */ /* 0x000fc60000000800 */
[----:B------:R-:W-:Y:S02]  /*22360*/  @P1 IADD3.X R5, R0, UR5, RZ, P2, !PT ;  /* 0x0000000500051c10 */ /* 0x000fe400097fe4ff */
[----:B------:R-:W-:-:S06]  /*22370*/  MOV R0, UR4 ;  /* 0x0000000400007c02 */ /* 0x000fcc0008000f00 */
[----:B------:R2:W5:Y:S01]  /*22380*/  @P1 LDG.E R0, desc[UR54][R4.64] ;  /* 0x0000003604001981 */ /* 0x000562000c1e1900 */
[----:B---3--:R-:W-:-:S05]  /*22390*/  VIADD R6, R6, 0xffffff80 ;  /* 0xffffff8006067836 */ /* 0x008fca0000000000 */
[----:B------:R-:W-:Y:S01]  /*223a0*/  ISETP.GE.AND P2, PT, R6, 0x80, PT ;  /* 0x000000800600780c */ /* 0x000fe20003f46270 */
[----:B--2---:R-:W-:-:S12]  /*223b0*/  @P1 BRA `(.L_x_604) ;  /* 0x0000000000101947 */ /* 0x004fd80003800000 */
[----:B------:R-:W-:Y:S05]  /*223c0*/  @!P0 BRA `(.L_x_604) ;  /* 0x00000000000c8947 */ /* 0x000fea0003800000 */
[----:B------:R-:W2:Y:S04]  /*223d0*/  LDG.E R5, desc[UR54][R2.64] ;  /* 0x0000003602057981 */ /* 0x000ea8000c1e1900 */
[----:B-----5:R-:W2:Y:S02]  /*223e0*/  LDG.E R0, desc[UR54][R2.64+0x4] ;  /* 0x0000043602007981 */ /* 0x020ea4000c1e1900 */
[----:B--2---:R-:W-:-:S07]  /*223f0*/  IMAD.IADD R0, R0, 0x1, -R5 ;  /* 0x0000000100007824 */ /* 0x004fce00078e0a05 */
.L_x_604:
[----:B------:R-:W2:Y:S04]  /*22400*/  LDL.LU R2, [R1+0x10] ;  /* 0x0000100001027983 */ /* 0x000ea80000300800 */
[----:B------:R-:W3:Y:S04]  /*22410*/  LDL R12, [R1+0x4] ;  /* 0x00000400010c7983 */ /* 0x000ee80000100800 */
[----:B------:R4:W5:Y:S01]  /*22420*/  LDL R10, [R1+0x18] ;  /* 0x00001800010a7983 */ /* 0x0009620000100800 */
[----:B------:R-:W-:Y:S01]  /*22430*/  BSSY B1, `(.L_x_605) ;  /* 0x000001d000017945 */ /* 0x000fe20003800000 */
[----:B------:R-:W-:-:S02]  /*22440*/  SHF.R.S32.HI R231, RZ, 0x1f, R230 ;  /* 0x0000001fffe77819 */ /* 0x000fc400000114e6 */
[----:B------:R-:W-:Y:S02]  /*22450*/  SEL R237, R237, RZ, !P0 ;  /* 0x000000ffeded7207 */ /* 0x000fe40004000000 */
[----:B-----5:R-:W-:Y:S02]  /*22460*/  SHF.R.S32.HI R6, RZ, 0x1f, R7 ;  /* 0x0000001fff067819 */ /* 0x020fe40000011407 */
[----:B--2---:R-:W-:Y:S02]  /*22470*/  SEL R9, R2, RZ, !P0 ;  /* 0x000000ff02097207 */ /* 0x004fe40004000000 */
[----:B---3--:R-:W-:Y:S01]  /*22480*/  SHF.R.S32.HI R8, RZ, 0x1f, R12 ;  /* 0x0000001fff087819 */ /* 0x008fe2000001140c */
[----:B----4-:R-:W-:Y:S06]  /*22490*/  @P2 BRA `(.L_x_606) ;  /* 0x0000000000582947 */ /* 0x010fec0003800000 */
[----:B------:R-:W2:Y:S02]  /*224a0*/  S2R R2, SR_TID.X ;  /* 0x0000000000027919 */ /* 0x000ea40000002100 */
[----:B--2---:R-:W-:-:S04]  /*224b0*/  IMAD R2, R10, 0x80, R2 ;  /* 0x000000800a027824 */ /* 0x004fc800078e0202 */
[----:B------:R-:W-:-:S05]  /*224c0*/  VIADD R3, R2, 0xffffff80 ;  /* 0xffffff8002037836 */ /* 0x000fca0000000000 */
[----:B------:R-:W-:-:S13]  /*224d0*/  ISETP.GE.AND P0, PT, R3, R0, PT ;  /* 0x000000000300720c */ /* 0x000fda0003f06270 */
[----:B------:R-:W-:Y:S05]  /*224e0*/  @P0 BRA `(.L_x_606) ;  /* 0x0000000000440947 */ /* 0x000fea0003800000 */
[C---:B------:R-:W-:Y:S01]  /*224f0*/  IADD3 R2, P0, R3.reuse, R7, RZ ;  /* 0x0000000703027210 */ /* 0x040fe20007f1e0ff */
[----:B------:R-:W-:Y:S02]  /*22500*/  ULDC.64 UR4, c[0x0][0xb70] ;  /* 0x0002dc0000047ab9 */ /* 0x000fe40000000a00 */
[----:B------:R-:W-:Y:S01]  /*22510*/  IMAD R4, R8, UR4, RZ ;  /* 0x0000000408047c24 */ /* 0x000fe2000f8e02ff */
[----:B------:R-:W-:-:S03]  /*22520*/  LEA.HI.X.SX32 R3, R3, R6, 0x1, P0 ;  /* 0x0000000603037211 */ /* 0x000fc600000f0eff */
[C---:B------:R-:W-:Y:S02]  /*22530*/  IMAD R5, R12.reuse, UR5, R4 ;  /* 0x000000050c057c24 */ /* 0x040fe4000f8e0204 */
[----:B------:R-:W-:Y:S01]  /*22540*/  IMAD.WIDE.U32 R2, R12, UR4, R2 ;  /* 0x000000040c027c25 */ /* 0x000fe2000f8e0002 */
[----:B------:R-:W-:-:S03]  /*22550*/  ULDC.64 UR4, c[0x0][0xb78] ;  /* 0x0002de0000047ab9 */ /* 0x000fc60000000a00 */
[----:B------:R-:W-:Y:S01]  /*22560*/  IMAD R4, R9, UR4, RZ ;  /* 0x0000000409047c24 */ /* 0x000fe2000f8e02ff */
[----:B------:R-:W-:-:S03]  /*22570*/  IADD3 R3, R3, R5, RZ ;  /* 0x0000000503037210 */ /* 0x000fc60007ffe0ff */
[C---:B------:R-:W-:Y:S02]  /*22580*/  IMAD R5, R237.reuse, UR5, R4 ;  /* 0x00000005ed057c24 */ /* 0x040fe4000f8e0204 */
[----:B------:R-:W-:Y:S01]  /*22590*/  IMAD.WIDE.U32 R2, R237, UR4, R2 ;  /* 0x00000004ed027c25 */ /* 0x000fe2000f8e0002 */
[----:B------:R-:W-:-:S03]  /*225a0*/  ULDC.64 UR4, c[0x0][0xb40] ;  /* 0x0002d00000047ab9 */ /* 0x000fc60000000a00 */
[----:B------:R-:W-:Y:S01]  /*225b0*/  IMAD.IADD R3, R3, 0x1, R5 ;  /* 0x0000000103037824 */ /* 0x000fe200078e0205 */
[----:B------:R-:W-:-:S04]  /*225c0*/  LEA R4, P0, R2, UR4, 0x2 ;  /* 0x0000000402047c11 */ /* 0x000fc8000f8010ff */
[----:B------:R-:W-:Y:S01]  /*225d0*/  LEA.HI.X R5, R2, UR5, R3, 0x2, P0 ;  /* 0x0000000502057c11 */ /* 0x000fe200080f1403 */
[----:B------:R-:W-:-:S05]  /*225e0*/  IMAD.MOV.U32 R3, RZ, RZ, -0x800000 ;  /* 0xff800000ff037424 */ /* 0x000fca00078e00ff */
[----:B------:R2:W-:Y:S03]  /*225f0*/  STG.E desc[UR54][R4.64], R3 ;  /* 0x0000000304007986 */ /* 0x0005e6000c101936 */
.L_x_606:
[----:B------:R-:W-:Y:S05]  /*22600*/  BSYNC B1 ;  /* 0x0000000000017941 */ /* 0x000fea0003800000 */
.L_x_605:
[----:B------:R-:W-:Y:S01]  /*22610*/  ULDC.64 UR4, c[0x0][0xaa0] ;  /* 0x0002a80000047ab9 */ /* 0x000fe20000000a00 */
[----:B------:R-:W-:Y:S01]  /*22620*/  IMAD R11, R10, -0x80, R0 ;  /* 0xffffff800a0b7824 */ /* 0x000fe200078e0200 */
[----:B------:R-:W-:Y:S01]  /*22630*/  BSSY B1, `(.L_x_607) ;  /* 0x000002c000017945 */ /* 0x000fe20003800000 */
[----:B--2---:R-:W-:Y:S01]  /*22640*/  IMAD R4, R6, UR4, RZ ;  /* 0x0000000406047c24 */ /* 0x004fe2000f8e02ff */
[C---:B------:R-:W-:Y:S01]  /*22650*/  IADD3 R6, R232.reuse, 0x20, RZ ;  /* 0x00000020e8067810 */ /* 0x040fe20007ffe0ff */
[C---:B------:R-:W-:Y:S01]  /*22660*/  IMAD.WIDE.U32 R2, R7.reuse, UR4, R230 ;  /* 0x0000000407027c25 */ /* 0x040fe2000f8e00e6 */
[-C--:B------:R-:W-:Y:S02]  /*22670*/  ISETP.GE.AND P1, PT, R232, R11.reuse, PT ;  /* 0x0000000be800720c */ /* 0x080fe40003f26270 */
[----:B------:R-:W-:Y:S01]  /*22680*/  ISETP.GE.AND P2, PT, R6, R11, PT ;  /* 0x0000000b0600720c */ /* 0x000fe20003f46270 */
[----:B------:R-:W-:Y:S01]  /*22690*/  IMAD R7, R7, UR5, R4 ;  /* 0x0000000507077c24 */ /* 0x000fe2000f8e0204 */
[----:B------:R-:W-:Y:S01]  /*226a0*/  ULDC.64 UR4, c[0x0][0xae0] ;  /* 0x0002b80000047ab9 */ /* 0x000fe20000000a00 */
[----:B------:R-:W-:-:S02]  /*226b0*/  VIADD R0, R232, 0x40 ;  /* 0x00000040e8007836 */ /* 0x000fc40000000000 */
[----:B------:R-:W-:Y:S01]  /*226c0*/  IMAD.IADD R3, R3, 0x1, R7 ;  /* 0x0000000103037824 */ /* 0x000fe200078e0207 */
[----:B------:R-:W-:Y:S01]  /*226d0*/  SHF.R.S32.HI R7, RZ, 0x1f, R232 ;  /* 0x0000001fff077819 */ /* 0x000fe200000114e8 */
[----:B------:R-:W-:Y:S01]  /*226e0*/  IMAD R4, R8, UR4, RZ ;  /* 0x0000000408047c24 */ /* 0x000fe2000f8e02ff */
[----:B------:R-:W-:Y:S01]  /*226f0*/  ISETP.GE.AND P0, PT, R0, R11, PT ;  /* 0x0000000b0000720c */ /* 0x000fe20003f06270 */
[----:B------:R-:W-:-:S04]  /*22700*/  IMAD.WIDE.U32 R2, R12, UR4, R2 ;  /* 0x000000040c027c25 */ /* 0x000fc8000f8e0002 */
[----:B------:R-:W-:Y:S01]  /*22710*/  IMAD R5, R12, UR5, R4 ;  /* 0x000000050c057c24 */ /* 0x000fe2000f8e0204 */
[----:B------:R-:W-:Y:S01]  /*22720*/  ULDC.64 UR4, c[0x0][0xae8] ;  /* 0x0002ba0000047ab9 */ /* 0x000fe20000000a00 */
[----:B------:R-:W-:Y:S02]  /*22730*/  IMAD.MOV.U32 R6, RZ, RZ, R232 ;  /* 0x000000ffff067224 */ /* 0x000fe400078e00e8 */
[----:B------:R-:W-:Y:S02]  /*22740*/  IMAD.IADD R3, R3, 0x1, R5 ;  /* 0x0000000103037824 */ /* 0x000fe400078e0205 */
[----:B------:R-:W-:Y:S02]  /*22750*/  IMAD R0, R9, UR4, RZ ;  /* 0x0000000409007c24 */ /* 0x000fe4000f8e02ff */
[----:B------:R-:W-:-:S04]  /*22760*/  IMAD.WIDE.U32 R4, R237, UR4, R2 ;  /* 0x00000004ed047c25 */ /* 0x000fc8000f8e0002 */
[----:B------:R-:W-:Y:S01]  /*22770*/  IMAD R9, R237, UR5, R0 ;  /* 0x00000005ed097c24 */ /* 0x000fe2000f8e0200 */
[----:B------:R-:W-:Y:S01]  /*22780*/  IADD3 R0, R232, 0x60, RZ ;  /* 0x00000060e8007810 */ /* 0x000fe20007ffe0ff */
[----:B------:R-:W-:-:S04]  /*22790*/  IMAD.WIDE R6, R10, 0x80, R6 ;  /* 0x000000800a067825 */ /* 0x000fc800078e0206 */
[----:B------:R-:W-:Y:S01]  /*227a0*/  IMAD.IADD R13, R5, 0x1, R9 ;  /* 0x00000001050d7824 */ /* 0x000fe200078e0209 */
[----:B------:R-:W-:Y:S06]  /*227b0*/  @P1 BRA `(.L_x_608) ;  /* 0x00000000004c1947 */ /* 0x000fec0003800000 */
[C---:B------:R-:W-:Y:S01]  /*227c0*/  VIADD R2, R230.reuse, 0x40 ;  /* 0x00000040e6027836 */ /* 0x040fe20000000000 */
[----:B------:R-:W-:Y:S01]  /*227d0*/  ULDC UR4, c[0x0][0xa8c] ;  /* 0x0002a30000047ab9 */ /* 0x000fe20000000800 */
[----:B------:R-:W-:Y:S01]  /*227e0*/  ULDC.64 UR6, c[0x0][0xad8] ;  /* 0x0002b60000067ab9 */ /* 0x000fe20000000a00 */
[C---:B------:R-:W-:Y:S01]  /*227f0*/  VIADD R8, R230.reuse, 0x80 ;  /* 0x00000080e6087836 */ /* 0x040fe20000000000 */
[----:B------:R-:W-:Y:S01]  /*22800*/  ISETP.GE.AND P3, PT, R230, UR4, PT ;  /* 0x00000004e6007c0c */ /* 0x000fe2000bf66270 */
[----:B------:R-:W-:Y:S01]  /*22810*/  IMAD R9, R7, UR6, RZ ;  /* 0x0000000607097c24 */ /* 0x000fe2000f8e02ff */
[----:B------:R-:W-:Y:S01]  /*22820*/  ISETP.GE.AND P4, PT, R2, UR4, PT ;  /* 0x0000000402007c0c */ /* 0x000fe2000bf86270 */
[----:B------:R-:W-:Y:S01]  /*22830*/  IMAD.MOV.U32 R3, RZ, RZ, R13 ;  /* 0x000000ffff037224 */ /* 0x000fe200078e000d */
[----:B------:R-:W-:Y:S01]  /*22840*/  MOV R2, R4 ;  /* 0x0000000400027202 */ /* 0x000fe20000000f00 */
[----:B------:R-:W-:Y:S01]  /*22850*/  IMAD R9, R6, UR7, R9 ;  /* 0x0000000706097c24 */ /* 0x000fe2000f8e0209 */
[----:B------:R-:W-:-:S03]  /*22860*/  ISETP.GE.AND P5, PT, R8, UR4, PT ;  /* 0x0000000408007c0c */ /* 0x000fc6000bfa6270 */
        /* <DEDUP_REMOVED lines=8> */
.L_x_608:
[----:B------:R-:W-:Y:S05]  /*228f0*/  BSYNC B1 ;  /* 0x0000000000017941 */ /* 0x000fea0003800000 */
.L_x_607:
[----:B------:R-:W-:Y:S01]  /*22900*/  BSSY B1, `(.L_x_609) ;  /* 0x0000018000017945 */ /* 0x000fe20003800000 */
[----:B------:R-:W-:-:S03]  /*22910*/  ISETP.GE.AND P1, PT, R0, R11, PT ;  /* 0x0000000b0000720c */ /* 0x000fc60003f26270 */
[----:B------:R-:W-:Y:S10]  /*22920*/  @P2 BRA `(.L_x_610) ;  /* 0x0000000000542947 */ /* 0x000ff40003800000 */
[----:B--2---:R-:W-:Y:S01]  /*22930*/  IADD3 R9, P2, R6, 0x20, RZ ;  /* 0x0000002006097810 */ /* 0x004fe20007f5e0ff */
[----:B------:R-:W-:Y:S01]  /*22940*/  ULDC UR4, c[0x0][0xa8c] ;  /* 0x0002a30000047ab9 */ /* 0x000fe20000000800 */
[C---:B------:R-:W-:Y:S01]  /*22950*/  IADD3 R2, R230.reuse, 0x40, RZ ;  /* 0x00000040e6027810 */ /* 0x040fe20007ffe0ff */
        /* <DEDUP_REMOVED lines=12> */
[----:B------:R-:W-:Y:S02]  /*22a20*/  LEA R8, P2, R2, UR6, 0x1 ;  /* 0x0000000602087c11 */ /* 0x000fe4000f8408ff */
[----:B------:R-:W-:-:S04]  /*22a30*/  IADD3 R3, R3, R9, RZ ;  /* 0x0000000903037210 */ /* 0x000fc80007ffe0ff */
[----:B------:R-:W-:-:S05]  /*22a40*/  LEA.HI.X R9, R2, UR7, R3, 0x1, P2 ;  /* 0x0000000702097c11 */ /* 0x000fca00090f0c03 */
[----:B------:R3:W-:Y:S04]  /*22a50*/  @!P3 STG.E.128 desc[UR54][R8.64], RZ ;  /* 0x000000ff0800b986 */ /* 0x0007e8000c101d36 */
[----:B------:R3:W-:Y:S04]  /*22a60*/  @!P4 STG.E.128 desc[UR54][R8.64+0x80], RZ ;  /* 0x000080ff0800c986 */ /* 0x0007e8000c101d36 */
[----:B------:R3:W-:Y:S02]  /*22a70*/  @!P5 STG.E.128 desc[UR54][R8.64+0x100], RZ ;  /* 0x000100ff0800d986 */ /* 0x0007e4000c101d36 */
.L_x_610:
[----:B------:R-:W-:Y:S05]  /*22a80*/  BSYNC B1 ;  /* 0x0000000000017941 */ /* 0x000fea0003800000 */
.L_x_609:
[----:B------:R-:W-:Y:S04]  /*22a90*/  BSSY B1, `(.L_x_611) ;  /* 0x0000017000017945 */ /* 0x000fe80003800000 */
[----:B------:R-:W-:Y:S05]  /*22aa0*/  @P0 BRA `(.L_x_612) ;  /* 0x0000000000540947 */ /* 0x000fea0003800000 */
[----:B--23--:R-:W-:Y:S01]  /*22ab0*/  IADD3 R9, P0, R6, 0x40, RZ ;  /* 0x0000004006097810 */ /* 0x00cfe20007f1e0ff */
[C---:B------:R-:W-:Y:S01]  /*22ac0*/  VIADD R2, R230.reuse, 0x40 ;  /* 0x00000040e6027836 */ /* 0x040fe20000000000 */
[----:B------:R-:W-:Y:S01]  /*22ad0*/  ULDC UR4, c[0x0][0xa8c] ;  /* 0x0002a30000047ab9 */ /* 0x000fe20000000800 */
[----:B------:R-:W-:Y:S01]  /*22ae0*/  ULDC.64 UR6, c[0x0][0xad8] ;  /* 0x0002b60000067ab9 */ /* 0x000fe20000000a00 */
[----:B------:R-:W-:Y:S01]  /*22af0*/  IMAD.MOV.U32 R3, RZ, RZ, R13 ;  /* 0x000000ffff037224 */ /* 0x000fe200078e000d */
[----:B------:R-:W-:Y:S01]  /*22b00*/  ISETP.GE.AND P2, PT, R230, UR4, PT ;  /* 0x00000004e6007c0c */ /* 0x000fe2000bf46270 */
[----:B------:R-:W-:Y:S01]  /*22b10*/  IMAD.X R0, RZ, RZ, R7, P0 ;  /* 0x000000ffff007224 */ /* 0x000fe200000e0607 */
[----:B------:R-:W-:Y:S01]  /*22b20*/  ISETP.GE.AND P3, PT, R2, UR4, PT ;  /* 0x0000000402007c0c */ /* 0x000fe2000bf66270 */
[----:B------:R-:W-:Y:S01]  /*22b30*/  VIADD R8, R230, 0x80 ;  /* 0x00000080e6087836 */ /* 0x000fe20000000000 */
[----:B------:R-:W-:Y:S01]  /*22b40*/  MOV R2, R4 ;  /* 0x0000000400027202 */ /* 0x000fe20000000f00 */
[----:B------:R-:W-:-:S03]  /*22b50*/  IMAD R0, R0, UR6, RZ ;  /* 0x0000000600007c24 */ /* 0x000fc6000f8e02ff */
[----:B------:R-:W-:Y:S01]  /*22b60*/  ISETP.GE.AND P4, PT, R8, UR4, PT ;  /* 0x0000000408007c0c */ /* 0x000fe2000bf86270 */
[----:B------:R-:W-:-:S04]  /*22b70*/  IMAD.WIDE.U32 R2, R9, UR6, R2 ;  /* 0x0000000609027c25 */ /* 0x000fc8000f8e0002 */
        /* <DEDUP_REMOVED lines=8> */
.L_x_612:
[----:B------:R-:W-:Y:S05]  /*22c00*/  BSYNC B1 ;  /* 0x0000000000017941 */ /* 0x000fea0003800000 */
.L_x_611:
[----:B------:R-:W-:Y:S05]  /*22c10*/  @P1 BRA `(.L_x_603) ;  /* 0x0000000000541947 */ /* 0x000fea0003800000 */
[----:B------:R-:W-:Y:S01]  /*22c20*/  IADD3 R5, P0, R6, 0x60, RZ ;  /* 0x0000006006057810 */ /* 0x000fe20007f1e0ff */
[----:B------:R-:W-:Y:S01]  /*22c30*/  VIADD R0, R230, 0x40 ;  /* 0x00000040e6007836 */ /* 0x000fe20000000000 */
[----:B------:R-:W-:Y:S01]  /*22c40*/  ULDC UR4, c[0x0][0xa8c] ;  /* 0x0002a30000047ab9 */ /* 0x000fe20000000800 */
[----:B------:R-:W-:Y:S01]  /*22c50*/  MOV R2, R4 ;  /* 0x0000000400027202 */ /* 0x000fe20000000f00 */
[----:B------:R-:W-:Y:S01]  /*22c60*/  ULDC.64 UR6, c[0x0][0xad8] ;  /* 0x0002b60000067ab9 */ /* 0x000fe20000000a00 */
[----:B------:R-:W-:Y:S01]  /*22c70*/  IMAD.X R6, RZ, RZ, R7, P0 ;  /* 0x000000ffff067224 */ /* 0x000fe200000e0607 */
[----:B------:R-:W-:Y:S01]  /*22c80*/  ISETP.GE.AND P2, PT, R0, UR4, PT ;  /* 0x0000000400007c0c */ /* 0x000fe2000bf46270 */
[----:B------:R-:W-:Y:S01]  /*22c90*/  IMAD.MOV.U32 R3, RZ, RZ, R13 ;  /* 0x000000ffff037224 */ /* 0x000fe200078e000d */
[----:B------:R-:W-:Y:S01]  /*22ca0*/  ISETP.GE.AND P1, PT, R230, UR4, PT ;  /* 0x00000004e6007c0c */ /* 0x000fe2000bf26270 */
[----:B------:R-:W-:Y:S02]  /*22cb0*/  IMAD R6, R6, UR6, RZ ;  /* 0x0000000606067c24 */ /* 0x000fe4000f8e02ff */
[----:B------:R-:W-:-:S02]  /*22cc0*/  VIADD R0, R230, 0x80 ;  /* 0x00000080e6007836 */ /* 0x000fc40000000000 */
[----:B------:R-:W-:-:S03]  /*22cd0*/  IMAD.WIDE.U32 R2, R5, UR6, R2 ;  /* 0x0000000605027c25 */ /* 0x000fc6000f8e0002 */
[----:B------:R-:W-:Y:S01]  /*22ce0*/  ISETP.GE.AND P3, PT, R0, UR4, PT ;  /* 0x0000000400007c0c */ /* 0x000fe2000bf66270 */
        /* <DEDUP_REMOVED lines=8> */
.L_x_603:
[----:B------:R-:W-:Y:S05]  /*22d70*/  BSYNC B0 ;  /* 0x0000000000007941 */ /* 0x000fea0003800000 */
.L_x_593:
[----:B------:R-:W-:Y:S02]  /*22d80*/  ULDC UR4, c[0x0][0xc14] ;  /* 0x0003050000047ab9 */ /* 0x000fe40000000800 */
[----:B-1----:R-:W-:-:S13]  /*22d90*/  ISETP.GE.AND P0, PT, R147, UR4, PT ;  /* 0x0000000493007c0c */ /* 0x002fda000bf06270 */
[----:B------:R-:W-:Y:S05]  /*22da0*/  @!P0 BRA `(.L_x_613) ;  /* 0xfffffde4004c8947 */ /* 0x000fea000383ffff */
[----:B------:R-:W-:Y:S05]  /*22db0*/  BRA `(.L_x_420) ;  /* 0x0000006800647947 */ /* 0x000fea0003800000 */
.L_x_418:
[----:B------:R-:W-:-:S08]  /*22dc0*/  NOP ;  /* 0x0000000000007918 */ /* 0x000fd00000000000 */
[----:B------:R-:W0:-:S00]  /*22dd0*/  USETMAXREG.DEALLOC.CTAPOOL 0x18 ;  /* 0x00000018000079c8 */ /* 0x000e0000080e0500 */
[----:B0-----:R-:W2:Y:S01]  /*22de0*/  LDL.LU R2, [R1] ;  /* 0x0000000001027983 */ /* 0x001ea20000300800 */
[----:B------:R-:W-:-:S06]  /*22df0*/  LOP3.LUT R0, R0, 0x3, RZ, 0xc0, !PT ;  /* 0x0000000300007812 */ /* 0x000fcc00078ec0ff */
[----:B------:R-:W0:Y:S02]  /*22e00*/  SHFL.IDX PT, R0, R0, RZ, 0x1f ;  /* 0x00001fff00007589 */ /* 0x000e2400000e0000 */
[----:B0-----:R-:W-:Y:S01]  /*22e10*/  ISETP.NE.AND P0, PT, R0, RZ, PT ;  /* 0x000000ff0000720c */ /* 0x001fe20003f05270 */
[----:B------:R-:W-:Y:S01]  /*22e20*/  IMAD.MOV.U32 R0, RZ, RZ, RZ ;  /* 0x000000ffff007224 */ /* 0x000fe200078e00ff */
[----:B--2---:R-:W-:-:S11]  /*22e30*/  LOP3.LUT R2, R2, 0xfffffffd, RZ, 0xc0, !PT ;  /* 0xfffffffd02027812 */ /* 0x004fd600078ec0ff */
[----:B------:R-:W-:-:S05]  /*22e40*/  @P0 LOP3.LUT R2, R2, 0x2, RZ, 0xfc, !PT ;  /* 0x0000000202020812 */ /* 0x000fca00078efcff */
[----:B------:R0:W-:Y:S01]  /*22e50*/  STL [R1], R2 ;  /* 0x0000000201007387 */ /* 0x0001e20000100800 */
[----:B------:R-:W-:Y:S05]  /*22e60*/  @!P0 BRA `(.L_x_614) ;  /* 0x00000000001c8947 */ /* 0x000fea0003800000 */
[----:B------:R-:W1:Y:S08]  /*22e70*/  S2UR UR5, SR_CgaCtaId ;  /* 0x00000000000579c3 */ /* 0x000e700000008800 */
[----:B------:R-:W-:Y:S06]  /*22e80*/  BAR.SYNC.DEFER_BLOCKING 0x5, 0x180 ;  /* 0x0146000000007b1d */ /* 0x000fec0000010000 */
[----:B------:R-:W-:-:S02]  /*22e90*/  UMOV UR4, 0x400 ;  /* 0x0000040000047882 */ /* 0x000fc40000000000 */
[----:B-1----:R-:W-:-:S09]  /*22ea0*/  ULEA UR4, UR5, UR4, 0x18 ;  /* 0x0000000405047291 */ /* 0x002fd2000f8ec03f */
[----:B------:R-:W1:Y:S01]  /*22eb0*/  LDS.128 R16, [UR4+0x334d0] ;  /* 0x0334d004ff107984 */ /* 0x000e620008000c00 */
[----:B------:R-:W-:Y:S06]  /*22ec0*/  BAR.ARV 0x4, 0x180 ;  /* 0x0106000000007b1d */ /* 0x000fec0000002000 */
[----:B------:R-:W-:Y:S05]  /*22ed0*/  BRA `(.L_x_615) ;  /* 0x0000000400fc7947 */ /* 0x000fea0003800000 */
.L_x_614:
[----:B0-----:R-:W0:Y:S01]  /*22ee0*/  S2R R2, SR_TID.X ;  /* 0x0000000000027919 */ /* 0x001e220000002100 */
[----:B------:R-:W-:Y:S01]  /*22ef0*/  ULDC UR4, c[0x0][0xc14] ;  /* 0x0003050000047ab9 */ /* 0x000fe20000000800 */
[----:B------:R-:W1:Y:S01]  /*22f00*/  S2UR UR6, SR_CTAID.X ;  /* 0x00000000000679c3 */ /* 0x000e620000002500 */
[----:B------:R-:W-:Y:S01]  /*22f10*/  ULDC UR5, c[0x0][0xc10] ;  /* 0x0003040000057ab9 */ /* 0x000fe20000000800 */
        /* <DEDUP_REMOVED lines=8> */
[C---:B------:R-:W-:Y:S01]  /*22fa0*/  ISETP.GE.U32.AND P2, PT, R5.reuse, 0x2, PT ;  /* 0x000000020500780c */ /* 0x040fe20003f46070 */
[----:B------:R-:W-:Y:S01]  /*22fb0*/  IMAD.MOV.U32 R16, RZ, RZ, RZ ;  /* 0x000000ffff107224 */ /* 0x000fe200078e00ff */
        /* <DEDUP_REMOVED lines=10> */
[----:B0-----:R-:W-:-:S04]  /*23060*/  SEL R3, R6, RZ, P3 ;  /* 0x000000ff06037207 */ /* 0x001fc80001800000 */
[----:B------:R-:W-:-:S05]  /*23070*/  IADD3 R3, R4, R3, RZ ;  /* 0x0000000304037210 */ /* 0x000fca0007ffe0ff */
[----:B------:R-:W0:Y:S02]  /*23080*/  SHFL.UP PT, R2, R3, 0x8, RZ ;  /* 0x0500000003027989 */ /* 0x000e2400000e00ff */
[----:B0-----:R-:W-:-:S05]  /*23090*/  SEL R2, R2, RZ, P4 ;  /* 0x000000ff02027207 */ /* 0x001fca0002000000 */
[----:B------:R-:W-:-:S05]  /*230a0*/  IMAD.IADD R6, R3, 0x1, R2 ;  /* 0x0000000103067824 */ /* 0x000fca00078e0202 */
[----:B------:R-:W0:Y:S02]  /*230b0*/  SHFL.UP PT, R2, R6, 0x10, RZ ;  /* 0x0600000006027989 */ /* 0x000e2400000e00ff */
[----:B0-----:R-:W-:-:S05]  /*230c0*/  SEL R7, R2, RZ, P5 ;  /* 0x000000ff02077207 */ /* 0x001fca0002800000 */
[----:B------:R-:W-:-:S05]  /*230d0*/  IMAD.IADD R2, R6, 0x1, R7 ;  /* 0x0000000106027824 */ /* 0x000fca00078e0207 */
[----:B------:R-:W0:Y:S02]  /*230e0*/  SHFL.IDX PT, R4, R2, 0x1f, 0x1f ;  /* 0x03e01f0002047f89 */ /* 0x000e2400000e0000 */
[----:B0-----:R-:W-:-:S05]  /*230f0*/  IMAD R4, R4, UR5, RZ ;  /* 0x0000000504047c24 */ /* 0x001fca000f8e02ff */
[----:B-1----:R-:W-:Y:S02]  /*23100*/  ISETP.GT.AND P6, PT, R4, UR6, PT ;  /* 0x0000000604007c0c */ /* 0x002fe4000bfc4270 */
[----:B------:R-:W-:-:S11]  /*23110*/  MOV R7, R4 ;  /* 0x0000000400077202 */ /* 0x000fd60000000f00 */
[----:B------:R-:W-:Y:S05]  /*23120*/  @P6 BRA `(.L_x_616) ;  /* 0x0000000000a06947 */ /* 0x000fea0003800000 */
[----:B------:R-:W0:Y:S01]  /*23130*/  LDC R6, c[0x0][0xc14] ;  /* 0x00030500ff067b82 */ /* 0x000e220000000800 */
[----:B------:R-:W-:Y:S01]  /*23140*/  IMAD.MOV.U32 R4, RZ, RZ, R7 ;  /* 0x000000ffff047224 */ /* 0x000fe200078e0007 */
[----:B------:R-:W-:Y:S01]  /*23150*/  UMOV UR4, URZ ;  /* 0x0000003f00047c82 */ /* 0x000fe20008000000 */
[----:B------:R-:W-:Y:S01]  /*23160*/  ULDC UR7, c[0x0][0xc14] ;  /* 0x0003050000077ab9 */ /* 0x000fe20000000800 */
[----:B------:R-:W-:-:S05]  /*23170*/  ULDC UR5, c[0x0][0xc10] ;  /* 0x0003040000057ab9 */ /* 0x000fca0000000800 */
.L_x_620:
[----:B------:R-:W-:Y:S01]  /*23180*/  UIADD3 UR4, UR4, 0x1f, URZ ;  /* 0x0000001f04047890 */ /* 0x000fe2000fffe03f */
[----:B------:R-:W-:-:S05]  /*23190*/  IMAD.U32 R19, RZ, RZ, UR7 ;  /* 0x00000007ff137e24 */ /* 0x000fca000f8e00ff */
[----:B0-----:R-:W-:-:S13]  /*231a0*/  ISETP.LE.AND P6, PT, R6, UR4, PT ;  /* 0x0000000406007c0c */ /* 0x001fda000bfc3270 */
[----:B------:R-:W-:Y:S05]  /*231b0*/  @P6 BRA `(.L_x_617) ;  /* 0x0000000400206947 */ /* 0x000fea0003800000 */
[----:B------:R-:W-:Y:S01]  /*231c0*/  VIADD R7, R5, UR4 ;  /* 0x0000000405077c36 */ /* 0x000fe20008000000 */
[----:B------:R-:W-:Y:S01]  /*231d0*/  BSSY B0, `(.L_x_618) ;  /* 0x0000007000007945 */ /* 0x000fe20003800000 */
[----:B------:R-:W-:-:S03]  /*231e0*/  MOV R0, RZ ;  /* 0x000000ff00007202 */ /* 0x000fc60000000f00 */
[----:B------:R-:W-:-:S13]  /*231f0*/  ISETP.GE.OR P6, PT, R7, R6, !P0 ;  /* 0x000000060700720c */ /* 0x000fda00047c6670 */
[----:B------:R-:W-:Y:S05]  /*23200*/  @P6 BRA `(.L_x_619) ;  /* 0x00000000000c6947 */ /* 0x000fea0003800000 */
[----:B------:R-:W0:Y:S02]  /*23210*/  LDC.64 R2, c[0x0][0xc58] ;  /* 0x00031600ff027b82 */ /* 0x000e240000000a00 */
[----:B0-----:R-:W-:-:S05]  /*23220*/  IMAD.WIDE R2, R7, 0x4, R2 ;  /* 0x0000000407027825 */ /* 0x001fca00078e0202 */
[----:B------:R0:W5:Y:S02]  /*23230*/  LDG.E R0, desc[UR54][R2.64] ;  /* 0x0000003602007981 */ /* 0x000164000c1e1900 */
.L_x_619:
[----:B------:R-:W-:Y:S05]  /*23240*/  BSYNC B0 ;  /* 0x0000000000007941 */ /* 0x000fea0003800000 */
.L_x_618:
        /* <DEDUP_REMOVED lines=15> */
[----:B------:R-:W0:Y:S02]  /*23340*/  SHFL.IDX PT, R3, R9, 0x1f, 0x1f ;  /* 0x03e01f0009037f89 */ /* 0x000e2400000e0000 */
[----:B0-----:R-:W-:-:S04]  /*23350*/  IMAD R3, R3, UR5, RZ ;  /* 0x0000000503037c24 */ /* 0x001fc8000f8e02ff */
[----:B------:R-:W-:-:S05]  /*23360*/  IMAD.IADD R4, R3, 0x1, R4 ;  /* 0x0000000103047824 */ /* 0x000fca00078e0204 */
[----:B------:R-:W-:-:S13]  /*23370*/  ISETP.GT.AND P6, PT, R4, UR6, PT ;  /* 0x0000000604007c0c */ /* 0x000fda000bfc4270 */
[----:B------:R-:W-:Y:S05]  /*23380*/  @!P6 BRA `(.L_x_620) ;  /* 0xfffffffc007ce947 */ /* 0x000fea000383ffff */
[----:B------:R-:W-:Y:S01]  /*23390*/  IMAD.MOV.U32 R2, RZ, RZ, R9 ;  /* 0x000000ffff027224 */ /* 0x000fe200078e0009 */
[----:B------:R-:W-:-:S07]  /*233a0*/  MOV R7, R3 ;  /* 0x0000000300077202 */ /* 0x000fce0000000f00 */
.L_x_616:
[----:B------:R-:W-:-:S04]  /*233b0*/  IMAD.IADD R7, R4, 0x1, -R7 ;  /* 0x0000000104077824 */ /* 0x000fc800078e0a07 */
[----:B------:R-:W-:-:S05]  /*233c0*/  IMAD R3, R2, UR5, R7 ;  /* 0x0000000502037c24 */ /* 0x000fca000f8e0207 */
[----:B------:R-:W-:-:S13]  /*233d0*/  ISETP.GT.AND P0, PT, R3, UR6, PT ;  /* 0x0000000603007c0c */ /* 0x000fda000bf04270 */
[----:B------:R-:W-:-:S04]  /*233e0*/  VOTE.ANY R6, PT, !P0 ;  /* 0x0000000000067806 */ /* 0x000fc800040e0100 */
[----:B------:R-:W0:Y:S01]  /*233f0*/  POPC R19, R6 ;  /* 0x0000000600137309 */ /* 0x000e220000000000 */
[----:B------:R-:W-:Y:S01]  /*23400*/  ISETP.NE.AND P0, PT, R6, RZ, PT ;  /* 0x000000ff0600720c */ /* 0x000fe20003f05270 */
[----:B0-----:R-:W0:Y:S02]  /*23410*/  SHFL.IDX PT, R0, R0, R19, 0x1f ;  /* 0x00001f1300007589 */ /* 0x001e2400000e0000 */
[----:B0-----:R-:W-:-:S04]  /*23420*/  IABS R4, R0 ;  /* 0x0000000000047213 */ /* 0x001fc80000000000 */
[----:B------:R-:W0:Y:S08]  /*23430*/  I2F.RP R8, R4 ;  /* 0x0000000400087306 */ /* 0x000e300000209400 */
[----:B0-----:R-:W0:Y:S02]  /*23440*/  MUFU.RCP R8, R8 ;  /* 0x0000000800087308 */ /* 0x001e240000001000 */
[----:B0-----:R-:W-:-:S06]  /*23450*/  VIADD R3, R8, 0xffffffe ;  /* 0x0ffffffe08037836 */ /* 0x001fcc0000000000 */
[----:B------:R-:W0:Y:S02]  /*23460*/  F2I.FTZ.U32.TRUNC.NTZ R3, R3 ;  /* 0x0000000300037305 */ /* 0x000e24000021f000 */
[----:B0-----:R-:W-:Y:S01]  /*23470*/  IMAD.MOV R11, RZ, RZ, -R3 ;  /* 0x000000ffff0b7224 */ /* 0x001fe200078e0a03 */
[----:B------:R-:W-:Y:S06]  /*23480*/  @!P0 BRA `(.L_x_621) ;  /* 0x0000000000088947 */ /* 0x000fec0003800000 */
[----:B------:R-:W-:-:S05]  /*23490*/  IADD3 R9, R19, -0x1, RZ ;  /* 0xffffffff13097810 */ /* 0x000fca0007ffe0ff */
[----:B------:R0:W1:Y:S02]  /*234a0*/  SHFL.IDX PT, R16, R2, R9, 0x1f ;  /* 0x00001f0902107589 */ /* 0x00006400000e0000 */
.L_x_621:
[----:B-1----:R-:W-:Y:S01]  /*234b0*/  IMAD R16, R16, UR5, R7 ;  /* 0x0000000510107c24 */ /* 0x002fe2000f8e0207 */
[----:B------:R-:W-:Y:S01]  /*234c0*/  IABS R6, R0 ;  /* 0x0000000000067213 */ /* 0x000fe20000000000 */
[----:B------:R-:W-:Y:S01]  /*234d0*/  IMAD R7, R11, R4, RZ ;  /* 0x000000040b077224 */ /* 0x000fe200078e02ff */
[----:B------:R-:W-:Y:S01]  /*234e0*/  IADD3 R19, R19, UR4, RZ ;  /* 0x0000000413137c10 */ /* 0x000fe2000fffe0ff */
[----:B0-----:R-:W-:Y:S02]  /*234f0*/  IMAD.MOV.U32 R2, RZ, RZ, RZ ;  /* 0x000000ffff027224 */ /* 0x001fe400078e00ff */
[----:B------:R-:W-:Y:S02]  /*23500*/  IMAD.MOV R6, RZ, RZ, -R6 ;  /* 0x000000ffff067224 */ /* 0x000fe400078e0a06 */
[----:B------:R-:W-:Y:S01]  /*23510*/  IMAD.HI.U32 R2, R3, R7, R2 ;  /* 0x0000000703027227 */ /* 0x000fe200078e0002 */
[----:B------:R-:W-:-:S04]  /*23520*/  IADD3 R7, -R16, UR6, RZ ;  /* 0x0000000610077c10 */ /* 0x000fc8000fffe1ff */
[----:B------:R-:W-:-:S05]  /*23530*/  IABS R3, R7 ;  /* 0x0000000700037213 */ /* 0x000fca0000000000 */
[----:B------:R-:W-:-:S04]  /*23540*/  IMAD.HI.U32 R2, R2, R3, RZ ;  /* 0x0000000302027227 */ /* 0x000fc800078e00ff */
[----:B------:R-:W-:-:S05]  /*23550*/  IMAD R3, R2, R6, R3 ;  /* 0x0000000602037224 */ /* 0x000fca00078e0203 */
[----:B------:R-:W-:-:S13]  /*23560*/  ISETP.GT.U32.AND P1, PT, R4, R3, PT ;  /* 0x000000030400720c */ /* 0x000fda0003f24070 */
[----:B------:R-:W-:Y:S01]  /*23570*/  @!P1 IMAD.IADD R3, R3, 0x1, -R4 ;  /* 0x0000000103039824 */ /* 0x000fe200078e0a04 */
[----:B------:R-:W-:Y:S02]  /*23580*/  @!P1 IADD3 R2, R2, 0x1, RZ ;  /* 0x0000000102029810 */ /* 0x000fe40007ffe0ff */
[----:B------:R-:W-:Y:S02]  /*23590*/  ISETP.NE.AND P1, PT, R0, RZ, PT ;  /* 0x000000ff0000720c */ /* 0x000fe40003f25270 */
[----:B------:R-:W-:Y:S02]  /*235a0*/  ISETP.GE.U32.AND P0, PT, R3, R4, PT ;  /* 0x000000040300720c */ /* 0x000fe40003f06070 */
[----:B------:R-:W-:-:S04]  /*235b0*/  LOP3.LUT R3, R7, R0, RZ, 0x3c, !PT ;  /* 0x0000000007037212 */ /* 0x000fc800078e3cff */
[----:B------:R-:W-:-:S07]  /*235c0*/  ISETP.GE.AND P2, PT, R3, RZ, PT ;  /* 0x000000ff0300720c */ /* 0x000fce0003f46270 */
[----:B------:R-:W-:-:S06]  /*235d0*/  @P0 VIADD R2, R2, 0x1 ;  /* 0x0000000102020836 */ /* 0x000fcc0000000000 */
[----:B------:R-:W-:Y:S01]  /*235e0*/  @!P2 IMAD.MOV R2, RZ, RZ, -R2 ;  /* 0x000000ffff02a224 */ /* 0x000fe200078e0a02 */
[----:B------:R-:W-:-:S05]  /*235f0*/  @!P1 LOP3.LUT R2, RZ, R0, RZ, 0x33, !PT ;  /* 0x00000000ff029212 */ /* 0x000fca00078e33ff */
[--C-:B------:R-:W-:Y:S02]  /*23600*/  IMAD.MOV R17, RZ, RZ, -R2.reuse ;  /* 0x000000ffff117224 */ /* 0x100fe400078e0a02 */
[----:B------:R-:W-:Y:S02]  /*23610*/  IMAD.MOV.U32 R18, RZ, RZ, R2 ;  /* 0x000000ffff127224 */ /* 0x000fe400078e0002 */
[----:B------:R-:W-:Y:S01]  /*23620*/  IMAD R17, R0, R17, R7 ;  /* 0x0000001100117224 */ /* 0x000fe200078e0207 */
[----:B------:R-:W-:Y:S06]  /*23630*/  BRA `(.L_x_622) ;  /* 0x00000000000c7947 */ /* 0x000fec0003800000 */
.L_x_617:
[----:B------:R-:W-:Y:S01]  /*23640*/  IMAD.MOV.U32 R17, RZ, RZ, RZ ;  /* 0x000000ffff117224 */ /* 0x000fe200078e00ff */
[----:B------:R-:W-:Y:S01]  /*23650*/  MOV R18, RZ ;  /* 0x000000ff00127202 */ /* 0x000fe20000000f00 */
[----:B------:R-:W-:-:S07]  /*23660*/  IMAD.U32 R16, RZ, RZ, UR6 ;  /* 0x00000006ff107e24 */ /* 0x000fce000f8e00ff */
.L_x_622:
[----:B------:R-:W-:-:S13]  /*23670*/  ISETP.NE.AND P0, PT, R5, RZ, PT ;  /* 0x000000ff0500720c */ /* 0x000fda0003f05270 */
[----:B------:R-:W0:Y:S01]  /*23680*/  @!P0 S2R R3, SR_CgaCtaId ;  /* 0x0000000000038919 */ /* 0x000e220000008800 */
[----:B------:R-:W-:-:S04]  /*23690*/  @!P0 MOV R0, 0x400 ;  /* 0x0000040000008802 */ /* 0x000fc80000000f00 */
[----:B0-----:R-:W-:-:S05]  /*236a0*/  @!P0 LEA R0, R3, R0, 0x18 ;  /* 0x0000000003008211 */ /* 0x001fca00078ec0ff */
[----:B------:R0:W-:Y:S01]  /*236b0*/  @!P0 STS.128 [R0+0x334d0], R16 ;  /* 0x0334d01000008388 */ /* 0x0001e20000000c00 */
[----:B------:R-:W-:Y:S06]  /*236c0*/  BAR.ARV 0x5, 0x180 ;  /* 0x0146000000007b1d */ /* 0x000fec0000002000 */
.L_x_615:
[----:B0-----:R-:W-:Y:S01]  /*236d0*/  IMAD.MOV.U32 R0, RZ, RZ, 0x1 ;  /* 0x00000001ff007424 */ /* 0x001fe200078e00ff */
[----:B------:R0:W-:Y:S01]  /*236e0*/  STL [R1+0x4], RZ ;  /* 0x000004ff01007387 */ /* 0x0001e20000100800 */
[----:B------:R-:W-:Y:S02]  /*236f0*/  ULDC UR4, c[0x0][0xc14] ;  /* 0x0003050000047ab9 */ /* 0x000fe40000000800 */
[----:B-1----:R-:W-:Y:S01]  /*23700*/  ISETP.GE.AND P0, PT, R19, UR4, PT ;  /* 0x0000000413007c0c */ /* 0x002fe2000bf06270 */
[----:B------:R0:W-:Y:S04]  /*23710*/  STL [R1+0xc], R0 ;  /* 0x00000c0001007387 */ /* 0x0001e80000100800 */
[----:B------:R0:W-:Y:S08]  /*23720*/  STL [R1+0x40], RZ ;  /* 0x000040ff01007387 */ /* 0x0001f00000100800 */
[----:B0-----:R-:W-:Y:S05]  /*23730*/  @P0 BRA `(.L_x_623) ;  /* 0x0000005c00000947 */ /* 0x001fea0003800000 */
[----:B------:R-:W0:Y:S01]  /*23740*/  S2R R0, SR_TID.X ;  /* 0x0000000000007919 */ /* 0x000e220000002100 */
[----:B------:R-:W-:Y:S01]  /*23750*/  BSSY B7, `(.L_x_623) ;  /* 0x00005be000077945 */ /* 0x000fe20003800000 */
[----:B------:R-:W-:Y:S01]  /*23760*/  ULDC UR38, c[0x0][0xc] ;  /* 0x0000030000267ab9 */ /* 0x000fe20000000800 */
[----:B------:R-:W-:Y:S01]  /*23770*/  ULOP3.LUT UR37, UR36, 0x1, URZ, 0xfc, !UPT ;  /* 0x0000000124257892 */ /* 0x000fe2000f8efc3f */
[----:B------:R-:W1:Y:S01]  /*23780*/  S2R R6, SR_TID.X ;  /* 0x0000000000067919 */ /* 0x000e620000002100 */
[----:B------:R-:W-:Y:S01]  /*23790*/  ULOP3.LUT UR39, UR36, 0x2, URZ, 0xfc, !UPT ;  /* 0x0000000224277892 */ /* 0x000fe2000f8efc3f */
[----:B------:R-:W-:Y:S01]  /*237a0*/  ULDC.64 UR40, c[0x0][0x198] ;  /* 0x0000660000287ab9 */ /* 0x000fe20000000a00 */
[----:B0-----:R-:W-:Y:S01]  /*237b0*/  LOP3.LUT R0, R0, 0x7f, RZ, 0xc0, !PT ;  /* 0x0000007f00007812 */ /* 0x001fe200078ec0ff */
[----:B-1----:R-:W-:-:S04]  /*237c0*/  IMAD.SHL.U32 R4, R6, 0x20, RZ ;  /* 0x0000002006047824 */ /* 0x002fc800078e00ff */
[----:B------:R-:W-:Y:S02]  /*237d0*/  IMAD.SHL.U32 R0, R0, 0x10, RZ ;  /* 0x0000001000007824 */ /* 0x000fe400078e00ff */
[----:B------:R-:W-:-:S03]  /*237e0*/  IMAD.SHL.U32 R7, R6, 0x4, RZ ;  /* 0x0000000406077824 */ /* 0x000fc600078e00ff */
[----:B------:R-:W-:Y:S02]  /*237f0*/  LOP3.LUT R3, R0, 0x600, RZ, 0xc0, !PT ;  /* 0x0000060000037812 */ /* 0x000fe400078ec0ff */
[----:B------:R-:W-:Y:S02]  /*23800*/  SHF.L.U32 R0, R6, 0x6, RZ ;  /* 0x0000000606007819 */ /* 0x000fe400000006ff */
[----:B------:R-:W-:Y:S02]  /*23810*/  LOP3.LUT R5, R3, 0x60, R4, 0xf8, !PT ;  /* 0x0000006003057812 */ /* 0x000fe400078ef804 */
[----:B------:R-:W-:Y:S02]  /*23820*/  SHF.R.U32.HI R3, RZ, 0x1, R6 ;  /* 0x00000001ff037819 */ /* 0x000fe40000011606 */
[----:B------:R-:W-:Y:S02]  /*23830*/  LOP3.LUT R2, R0, 0x180, RZ, 0xc0, !PT ;  /* 0x0000018000027812 */ /* 0x000fe400078ec0ff */
[----:B------:R-:W-:-:S02]  /*23840*/  LOP3.LUT R5, R5, 0x100, R4, 0xf8, !PT ;  /* 0x0000010005057812 */ /* 0x000fc400078ef804 */
        /* <DEDUP_REMOVED lines=8> */
[----:B------:R-:W-:Y:S04]  /*238d0*/  STL [R1+0x20], R2 ;  /* 0x0000200201007387 */ /* 0x000fe80000100800 */
[----:B------:R0:W-:Y:S04]  /*238e0*/  STL [R1+0x1c], R0 ;  /* 0x00001c0001007387 */ /* 0x0001e80000100800 */
[----:B------:R1:W-:Y:S01]  /*238f0*/  STL [R1+0x40], RZ ;  /* 0x000040ff01007387 */ /* 0x0003e20000100800 */
[----:B0-----:R-:W-:-:S05]  /*23900*/  IMAD.MOV.U32 R0, RZ, RZ, 0x1 ;  /* 0x00000001ff007424 */ /* 0x001fca00078e00ff */
[----:B------:R1:W-:Y:S04]  /*23910*/  STL [R1+0x10], R0 ;  /* 0x0000100001007387 */ /* 0x0003e80000100800 */
[----:B------:R1:W-:Y:S04]  /*23920*/  STL [R1+0x8], RZ ;  /* 0x000008ff01007387 */ /* 0x0003e80000100800 */
[----:B------:R1:W-:Y:S04]  /*23930*/  STL [R1+0x4], RZ ;  /* 0x000004ff01007387 */ /* 0x0003e80000100800 */
[----:B------:R1:W-:Y:S02]  /*23940*/  STL [R1+0xc], R0 ;  /* 0x00000c0001007387 */ /* 0x0003e40000100800 */
.L_x_732:
[----:B0-----:R-:W0:Y:S02]  /*23950*/  LDC.64 R2, c[0x0][0xc60] ;  /* 0x00031800ff027b82 */ /* 0x001e240000000a00 */
[----:B0-----:R-:W-:-:S05]  /*23960*/  IMAD.WIDE R2, R19, 0x4, R2 ;  /* 0x0000000413027825 */ /* 0x001fca00078e0202 */
[----:B------:R-:W2:Y:S01]  /*23970*/  LDG.E R11, desc[UR54][R2.64] ;  /* 0x00000036020b7981 */ /* 0x000ea2000c1e1900 */
[----:B------:R-:W-:Y:S05]  /*23980*/  YIELD ;  /* 0x0000000000007946 */ /* 0x000fea0003800000 */
[----:B------:R-:W-:Y:S01]  /*23990*/  ULDC.64 UR4, c[0x0][0xa28] ;  /* 0x00028a0000047ab9 */ /* 0x000fe20000000a00 */
[----:B------:R-:W-:Y:S01]  /*239a0*/  ULDC.64 UR6, c[0x0][0xa00] ;  /* 0x0002800000067ab9 */ /* 0x000fe20000000a00 */
[----:B------:R-:W-:Y:S02]  /*239b0*/  ISETP.NE.U32.AND P0, PT, RZ, UR4, PT ;  /* 0x00000004ff007c0c */ /* 0x000fe4000bf05070 */
[----:B------:R-:W-:-:S02]  /*239c0*/  ISETP.NE.U32.AND P1, PT, RZ, UR6, PT ;  /* 0x00000006ff007c0c */ /* 0x000fc4000bf25070 */
[----:B------:R-:W-:Y:S02]  /*239d0*/  ISETP.NE.AND.EX P0, PT, RZ, UR5, PT, P0 ;  /* 0x00000005ff007c0c */ /* 0x000fe4000bf05300 */
[----:B------:R-:W-:Y:S02]  /*239e0*/  ISETP.NE.AND.EX P1, PT, RZ, UR7, PT, P1 ;  /* 0x00000007ff007c0c */ /* 0x000fe4000bf25310 */
[----:B-1----:R-:W-:Y:S01]  /*239f0*/  MOV R0, RZ ;  /* 0x000000ff00007202 */ /* 0x002fe20000000f00 */
[----:B------:R-:W-:Y:S01]  /*23a00*/  IMAD.MOV.U32 R5, RZ, RZ, RZ ;  /* 0x000000ffff057224 */ /* 0x000fe200078e00ff */
[----:B--2---:R-:W-:Y:S01]  /*23a10*/  SHF.R.S32.HI R4, RZ, 0x1f, R11 ;  /* 0x0000001fff047819 */ /* 0x004fe2000001140b */
[----:B------:R-:W-:Y:S06]  /*23a20*/  STL [R1+0x18], R11 ;  /* 0x0000180b01007387 */ /* 0x000fec0000100800 */
[----:B------:R-:W-:-:S04]  /*23a30*/  @P0 LEA R2, P2, R11, UR4, 0x2 ;  /* 0x000000040b020c11 */ /* 0x000fc8000f8410ff */
[----:B------:R-:W-:Y:S01]  /*23a40*/  @P0 LEA.HI.X R3, R11, UR5, R4, 0x2, P2 ;  /* 0x000000050b030c11 */ /* 0x000fe200090f1404 */
[----:B------:R-:W-:-:S04]  /*23a50*/  ULDC.64 UR4, c[0x0][0xa08] ;  /* 0x0002820000047ab9 */ /* 0x000fc80000000a00 */
[----:B------:R0:W5:Y:S02]  /*23a60*/  @P0 LDG.E R0, desc[UR54][R2.64] ;  /* 0x0000003602000981 */ /* 0x000164000c1e1900 */
[----:B0-----:R-:W-:-:S04]  /*23a70*/  @P1 LEA R2, P0, R11, UR6, 0x2 ;  /* 0x000000060b021c11 */ /* 0x001fc8000f8010ff */
[----:B------:R-:W-:Y:S01]  /*23a80*/  @P1 LEA.HI.X R3, R11, UR7, R4, 0x2, P0 ;  /* 0x000000070b031c11 */ /* 0x000fe200080f1404 */
[----:B------:R-:W-:-:S04]  /*23a90*/  ULDC.64 UR6, c[0x0][0xa10] ;  /* 0x0002840000067ab9 */ /* 0x000fc80000000a00 */
[----:B------:R-:W2:Y:S01]  /*23aa0*/  @P1 LDG.E R5, desc[UR54][R2.64] ;  /* 0x0000003602051981 */ /* 0x000ea2000c1e1900 */
[----:B------:R-:W-:Y:S01]  /*23ab0*/  ISETP.NE.U32.AND P1, PT, RZ, UR6, PT ;  /* 0x00000006ff007c0c */ /* 0x000fe2000bf25070 */
[----:B------:R-:W-:Y:S01]  /*23ac0*/  IMAD.MOV.U32 R10, RZ, RZ, RZ ;  /* 0x000000ffff0a7224 */ /* 0x000fe200078e00ff */
[C---:B------:R-:W-:Y:S02]  /*23ad0*/  SHF.L.U64.HI R6, R11.reuse, 0x2, R4 ;  /* 0x000000020b067819 */ /* 0x040fe40000010204 */
[----:B------:R-:W-:Y:S02]  /*23ae0*/  ISETP.NE.AND.EX P1, PT, RZ, UR7, PT, P1 ;  /* 0x00000007ff007c0c */ /* 0x000fe4000bf25310 */
[----:B------:R-:W-:Y:S01]  /*23af0*/  MOV R7, RZ ;  /* 0x000000ff00077202 */ /* 0x000fe20000000f00 */
[----:B--2---:R0:W-:Y:S02]  /*23b00*/  STL [R1+0x3c], R5 ;  /* 0x00003c0501007387 */ /* 0x0041e40000100800 */
[----:B0-----:R-:W-:-:S05]  /*23b10*/  IMAD.SHL.U32 R5, R11, 0x4, RZ ;  /* 0x000000040b057824 */ /* 0x001fca00078e00ff */
[C---:B------:R-:W-:Y:S01]  /*23b20*/  IADD3 R2, P0, R5.reuse, UR6, RZ ;  /* 0x0000000605027c10 */ /* 0x040fe2000ff1e0ff */
[----:B------:R0:W-:Y:S03]  /*23b30*/  STL [R1+0x28], R5 ;  /* 0x0000280501007387 */ /* 0x0001e60000100800 */
[----:B------:R-:W-:Y:S01]  /*23b40*/  IADD3.X R3, R6, UR7, RZ, P0, !PT ;  /* 0x0000000706037c10 */ /* 0x000fe200087fe4ff */
[----:B------:R-:W-:Y:S01]  /*23b50*/  ULDC.64 UR6, c[0x0][0xa20] ;  /* 0x0002880000067ab9 */ /* 0x000fe20000000a00 */
[----:B------:R-:W-:Y:S01]  /*23b60*/  ISETP.NE.U32.AND P0, PT, RZ, UR4, PT ;  /* 0x00000004ff007c0c */ /* 0x000fe2000bf05070 */
[----:B------:R1:W-:Y:S03]  /*23b70*/  STL [R1+0x2c], R6 ;  /* 0x00002c0601007387 */ /* 0x0003e60000100800 */
[----:B------:R-:W-:Y:S01]  /*23b80*/  ISETP.NE.AND.EX P0, PT, RZ, UR5, PT, P0 ;  /* 0x00000005ff007c0c */ /* 0x000fe2000bf05300 */
[----:B------:R-:W5:Y:S04]  /*23b90*/  @P1 LDG.E R10, desc[UR54][R2.64] ;  /* 0x00000036020a1981 */ /* 0x000f68000c1e1900 */
[----:B------:R-:W5:Y:S04]  /*23ba0*/  @P1 LDG.E R9, desc[UR54][R2.64] ;  /* 0x0000003602091981 */ /* 0x000f68000c1e1900 */
[----:B------:R2:W5:Y:S02]  /*23bb0*/  @P1 LDG.E R8, desc[UR54][R2.64+0x4] ;  /* 0x0000043602081981 */ /* 0x000564000c1e1900 */
[----:B--2---:R-:W-:-:S04]  /*23bc0*/  IADD3 R2, P2, R5, UR4, RZ ;  /* 0x0000000405027c10 */ /* 0x004fc8000ff5e0ff */
[----:B------:R-:W-:Y:S01]  /*23bd0*/  IADD3.X R3, R6, UR5, RZ, P2, !PT ;  /* 0x0000000506037c10 */ /* 0x000fe200097fe4ff */
[----:B------:R-:W-:-:S04]  /*23be0*/  ULDC.64 UR4, c[0x0][0x3f8] ;  /* 0x0000fe0000047ab9 */ /* 0x000fc80000000a00 */
[----:B------:R-:W5:Y:S01]  /*23bf0*/  @P0 LDG.E R7, desc[UR54][R2.64] ;  /* 0x0000003602070981 */ /* 0x000f62000c1e1900 */
[----:B------:R-:W-:Y:S01]  /*23c00*/  ISETP.NE.U32.AND P2, PT, RZ, UR6, PT ;  /* 0x00000006ff007c0c */ /* 0x000fe2000bf45070 */
[----:B------:R-:W-:-:S03]  /*23c10*/  UISETP.NE.U32.AND UP0, UPT, UR4, URZ, UPT ;  /* 0x0000003f0400728c */ /* 0x000fc6000bf05070 */
[----:B------:R-:W-:Y:S01]  /*23c20*/  ISETP.NE.AND.EX P2, PT, RZ, UR7, PT, P2 ;  /* 0x00000007ff007c0c */ /* 0x000fe2000bf45320 */
[----:B------:R-:W-:Y:S01]  /*23c30*/  UISETP.NE.AND.EX UP0, UPT, UR5, URZ, UPT, UP0 ;  /* 0x0000003f0500728c */ /* 0x000fe2000bf05300 */
[----:B------:R-:W-:Y:S02]  /*23c40*/  ULDC UR4, c[0x0][0x404] ;  /* 0x0001010000047ab9 */ /* 0x000fe40000000800 */
[----:B------:R-:W-:Y:S01]  /*23c50*/  ULDC UR5, c[0x0][0x2e0] ;  /* 0x0000b80000057ab9 */ /* 0x000fe20000000800 */
[----:B------:R-:W-:-:S04]  /*23c60*/  USEL UR4, UR4, 0x1, UP0 ;  /* 0x0000000104047887 */ /* 0x000fc80008000000 */
[----:B------:R-:W-:-:S04]  /*23c70*/  UIMAD UR4, UR4, UR5, URZ ;  /* 0x00000005040472a4 */ /* 0x000fc8000f8e023f */
[----:B------:R-:W-:-:S04]  /*23c80*/  @P2 IADD3 R4, P3, R5, UR6, RZ ;  /* 0x0000000605042c10 */ /* 0x000fc8000ff7e0ff */
[----:B0-----:R-:W-:Y:S01]  /*23c90*/  @P2 IADD3.X R5, R6, UR7, RZ, P3, !PT ;  /* 0x0000000706052c10 */ /* 0x001fe20009ffe4ff */
[----:B-1----:R-:W-:Y:S01]  /*23ca0*/  IMAD.U32 R6, RZ, RZ, UR4 ;  /* 0x00000004ff067e24 */ /* 0x002fe2000f8e00ff */
[----:B------:R-:W-:-:S05]  /*23cb0*/  ULDC UR4, c[0x0][0x338] ;  /* 0x0000ce0000047ab9 */ /* 0x000fca0000000800 */
[----:B------:R0:W5:Y:S02]  /*23cc0*/  @P2 LDG.E R6, desc[UR54][R4.64] ;  /* 0x0000003604062981 */ /* 0x000164000c1e1900 */
[----:B0-----:R-:W-:Y:S01]  /*23cd0*/  IMAD.U32 R4, RZ, RZ, UR4 ;  /* 0x00000004ff047e24 */ /* 0x001fe2000f8e00ff */
[----:B------:R-:W-:Y:S06]  /*23ce0*/  @P2 BRA `(.L_x_624) ;  /* 0x0000000000102947 */ /* 0x000fec0003800000 */
[----:B------:R-:W-:Y:S05]  /*23cf0*/  @!P0 BRA `(.L_x_624) ;  /* 0x00000000000c8947 */ /* 0x000fea0003800000 */
[----:B-----5:R-:W2:Y:S04]  /*23d00*/  LDG.E R6, desc[UR54][R2.64] ;  /* 0x0000003602067981 */ /* 0x020ea8000c1e1900 */
[----:B------:R-:W2:Y:S02]  /*23d10*/  LDG.E R2, desc[UR54][R2.64+0x4] ;  /* 0x0000043602027981 */ /* 0x000ea4000c1e1900 */
[----:B--2---:R-:W-:-:S07]  /*23d20*/  IMAD.IADD R6, R2, 0x1, -R6 ;  /* 0x0000000102067824 */ /* 0x004fce00078e0a06 */
.L_x_624:
[----:B-----5:R-:W-:Y:S01]  /*23d30*/  @P1 IADD3 R4, -R9, R8, RZ ;  /* 0x0000000809041210 */ /* 0x020fe20007ffe1ff */
[--C-:B------:R-:W-:Y:S01]  /*23d40*/  IMAD.IADD R6, R6, 0x1, -R0.reuse ;  /* 0x0000000106067824 */ /* 0x100fe200078e0a00 */
[----:B------:R-:W-:Y:S01]  /*23d50*/  BSSY B0, `(.L_x_625) ;  /* 0x0000174000007945 */ /* 0x000fe20003800000 */
[----:B------:R-:W-:Y:S02]  /*23d60*/  IMAD.IADD R0, R7, 0x1, R0 ;  /* 0x0000000107007824 */ /* 0x000fe400078e0200 */
[----:B------:R-:W-:-:S05]  /*23d70*/  IMAD.IADD R2, R6, 0x1, R4 ;  /* 0x0000000106027824 */ /* 0x000fca00078e0204 */
[----:B------:R0:W-:Y:S02]  /*23d80*/  STL [R1+0x30], R2 ;  /* 0x0000300201007387 */ /* 0x0001e40000100800 */
[----:B0-----:R-:W-:-:S04]  /*23d90*/  VIADD R2, R2, 0x9f ;  /* 0x0000009f02027836 */ /* 0x001fc80000000000 */
[----:B------:R-:W-:-:S05]  /*23da0*/  IMAD.HI R2, R2, 0x66666667, RZ ;  /* 0x6666666702027827 */ /* 0x000fca00078e02ff */
[----:B------:R-:W-:-:S04]  /*23db0*/  SHF.R.U32.HI R3, RZ, 0x1f, R2 ;  /* 0x0000001fff037819 */ /* 0x000fc80000011602 */
[----:B------:R-:W-:-:S05]  /*23dc0*/  LEA.HI.SX32 R5, R2, R3, 0x1a ;  /* 0x0000000302057211 */ /* 0x000fca00078fd2ff */
[----:B------:R-:W-:Y:S01]  /*23dd0*/  IMAD R2, R5, 0xa0, -R6 ;  /* 0x000000a005027824 */ /* 0x000fe200078e0a06 */
[----:B------:R-:W-:Y:S01]  /*23de0*/  IADD3 R6, -R6, RZ, RZ ;  /* 0x000000ff06067210 */ /* 0x000fe20007ffe1ff */
[----:B------:R0:W-:Y:S03]  /*23df0*/  STL [R1+0x34], R5 ;  /* 0x0000340501007387 */ /* 0x0001e60000100800 */
[----:B------:R-:W-:Y:S01]  /*23e00*/  VIMNMX R4, R2, R4, PT ;  /* 0x0000000402047248 */ /* 0x000fe20003fe0100 */
[----:B------:R1:W-:Y:S01]  /*23e10*/  STL [R1+0x14], R0 ;  /* 0x0000140001007387 */ /* 0x0003e20000100800 */
[----:B------:R-:W-:-:S04]  /*23e20*/  VIMNMX R2, RZ, R6, !PT ;  /* 0x00000006ff027248 */ /* 0x000fc80007fe0100 */
[----:B------:R-:W-:Y:S01]  /*23e30*/  ISETP.GT.AND P0, PT, R4, R2, PT ;  /* 0x000000020400720c */ /* 0x000fe20003f04270 */
[----:B------:R-:W-:-:S05]  /*23e40*/  IMAD.WIDE.U32 R2, R2, -0x33333333, RZ ;  /* 0xcccccccd02027825 */ /* 0x000fca00078e00ff */
[----:B------:R-:W-:-:S07]  /*23e50*/  SHF.R.U32.HI R3, RZ, 0x7, R3 ;  /* 0x00000007ff037819 */ /* 0x000fce0000011603 */
[----:B------:R-:W-:-:S04]  /*23e60*/  @P0 VIADD R4, R4, 0x9f ;  /* 0x0000009f04040836 */ /* 0x000fc80000000000 */
[----:B------:R-:W-:-:S04]  /*23e70*/  @P0 IMAD.HI R2, R4, 0x66666667, RZ ;  /* 0x6666666704020827 */ /* 0x000fc800078e02ff */
[----:B------:R-:W-:Y:S01]  /*23e80*/  IMAD.MOV.U32 R4, RZ, RZ, R3 ;  /* 0x000000ffff047224 */ /* 0x000fe200078e0003 */
[----:B0-----:R-:W-:-:S04]  /*23e90*/  @P0 SHF.R.U32.HI R5, RZ, 0x1f, R2 ;  /* 0x0000001fff050819 */ /* 0x001fc80000011602 */
[----:B------:R-:W-:Y:S02]  /*23ea0*/  @P0 LEA.HI.SX32 R4, R2, R5, 0x1a ;  /* 0x0000000502040211 */ /* 0x000fe400078fd2ff */
[----:B------:R-:W-:Y:S02]  /*23eb0*/  PLOP3.LUT P0, PT, PT, PT, PT, 0x80, 0x0 ;  /* 0x000000000000781c */ /* 0x000fe40003f0f070 */
[----:B------:R-:W-:-:S13]  /*23ec0*/  ISETP.GT.AND P2, PT, R4, R3, PT ;  /* 0x000000030400720c */ /* 0x000fda0003f44270 */
[----:B-1----:R-:W-:Y:S05]  /*23ed0*/  @!P2 BRA `(.L_x_626) ;  /* 0x00000014006ca947 */ /* 0x002fea0003800000 */
[----:B------:R-:W0:Y:S01]  /*23ee0*/  LDC R0, c[0x0][0x428] ;  /* 0x00010a00ff007b82 */ /* 0x000e220000000800 */
[----:B------:R-:W-:Y:S01]  /*23ef0*/  UMOV UR4, 0xffffffff ;  /* 0xffffffff00047882 */ /* 0x000fe20000000000 */
[----:B------:R-:W-:Y:S02]  /*23f00*/  MOV R2, R18 ;  /* 0x0000001200027202 */ /* 0x000fe40000000f00 */
[----:B0-----:R-:W-:-:S13]  /*23f10*/  ISETP.NE.AND P0, PT, R0, 0x1, PT ;  /* 0x000000010000780c */ /* 0x001fda0003f05270 */
[----:B------:R-:W0:Y:S08]  /*23f20*/  @P0 LDC R0, c[0x0][0x42c] ;  /* 0x00010b00ff000b82 */ /* 0x000e300000000800 */
[----:B------:R-:W1:Y:S01]  /*23f30*/  @P0 LDC R5, c[0x0][0x430] ;  /* 0x00010c00ff050b82 */ /* 0x000e620000000800 */
[----:B0-----:R-:W-:-:S05]  /*23f40*/  @P0 IMAD.HI.U32 R0, R18, R0, RZ ;  /* 0x0000000012000227 */ /* 0x001fca00078e00ff */
[----:B-1----:R-:W-:Y:S02]  /*23f50*/  @P0 SHF.R.U32.HI R2, RZ, R5, R0 ;  /* 0x00000005ff020219 */ /* 0x002fe40000011600 */
[----:B------:R-:W-:Y:S01]  /*23f60*/  SEL R0, R11, RZ, !P1 ;  /* 0x000000ff0b007207 */ /* 0x000fe20004800000 */
[----:B------:R-:W-:Y:S06]  /*23f70*/  BRA.DIV UR4, `(.L_x_627) ;  /* 0x0000007a04407947 */ /* 0x000fec000b800000 */
[----:B------:R-:W0:Y:S02]  /*23f80*/  S2R R5, SR_TID.X ;  /* 0x0000000000057919 */ /* 0x000e240000002100 */
[----:B0-----:R-:W-:-:S04]  /*23f90*/  SHF.R.U32.HI R5, RZ, 0x5, R5 ;  /* 0x00000005ff057819 */ /* 0x001fc80000011605 */
[----:B------:R-:W-:-:S05]  /*23fa0*/  LOP3.LUT R5, R5, 0x3, RZ, 0xc0, !PT ;  /* 0x0000000305057812 */ /* 0x000fca00078ec0ff */
[----:B------:R0:W1:Y:S02]  /*23fb0*/  SHFL.IDX PT, R14, R5, RZ, 0x1f ;  /* 0x00001fff050e7589 */ /* 0x00006400000e0000 */
.L_x_831:
[----:B-1----:R-:W-:Y:S02]  /*23fc0*/  ISETP.NE.AND P0, PT, R14, RZ, PT ;  /* 0x000000ff0e00720c */ /* 0x002fe40003f05270 */
[----:B------:R-:W-:-:S11]  /*23fd0*/  PLOP3.LUT P6, PT, PT, PT, PT, 0x8, 0x0 ;  /* 0x000000000000781c */ /* 0x000fd60003fce170 */
[----:B------:R-:W-:Y:S05]  /*23fe0*/  @P0 BRA `(.L_x_628) ;  /* 0x00000000000c0947 */ /* 0x000fea0003800000 */
[----:B------:R-:W-:-:S03]  /*23ff0*/  UMOV UR4, 0xffffffff ;  /* 0xffffffff00047882 */ /* 0x000fc60000000000 */
[----:B------:R-:W-:Y:S05]  /*24000*/  BRA.DIV UR4, `(.L_x_629) ;  /* 0x0000007a04507947 */ /* 0x000fea000b800000 */
[----:B------:R-:W-:-:S13]  /*24010*/  ELECT P6, URZ, PT ;  /* 0x00000000003f782f */ /* 0x000fda00038c0000 */
.L_x_628:
[----:B0-----:R-:W2:Y:S01]  /*24020*/  LDL R5, [R1+0x40] ;  /* 0x0000400001057983 */ /* 0x001ea20000100800 */
[----:B------:R-:W-:Y:S01]  /*24030*/  BSSY B1, `(.L_x_630) ;  /* 0x000000b000017945 */ /* 0x000fe20003800000 */
[----:B------:R-:W0:Y:S01]  /*24040*/  S2R R11, SR_CgaCtaId ;  /* 0x00000000000b7919 */ /* 0x000e220000008800 */
        /* <DEDUP_REMOVED lines=9> */
.L_x_834:
[----:B------:R-:W-:Y:S05]  /*240e0*/  BSYNC B1 ;  /* 0x0000000000017941 */ /* 0x000fea0003800000 */
.L_x_630:
[----:B------:R-:W-:Y:S04]  /*240f0*/  BSSY B1, `(.L_x_632) ;  /* 0x000008e000017945 */ /* 0x000fe80003800000 */
[----:B------:R-:W-:Y:S05]  /*24100*/  @!P6 BRA `(.L_x_633) ;  /* 0x000000080030e947 */ /* 0x000fea0003800000 */
[----:B------:R-:W2:Y:S04]  /*24110*/  LDL R7, [R1+0x8] ;  /* 0x0000080001077983 */ /* 0x000ea80000100800 */
[----:B------:R-:W3:Y:S01]  /*24120*/  LDL R8, [R1+0x10] ;  /* 0x0000100001087983 */ /* 0x000ee20000100800 */
[----:B------:R-:W1:Y:S01]  /*24130*/  S2R R6, SR_TID.X ;  /* 0x0000000000067919 */ /* 0x000e620000002100 */
[----:B------:R-:W-:Y:S01]  /*24140*/  BSSY B2, `(.L_x_634) ;  /* 0x0000007000027945 */ /* 0x000fe20003800000 */
[----:B-1----:R-:W-:-:S04]  /*24150*/  LOP3.LUT R6, R6, 0x7f, RZ, 0xc0, !PT ;  /* 0x0000007f06067812 */ /* 0x002fc800078ec0ff */
[----:B------:R-:W-:Y:S01]  /*24160*/  ISETP.NE.AND P1, PT, R6, RZ, PT ;  /* 0x000000ff0600720c */ /* 0x000fe20003f25270 */
[----:B--2---:R-:W-:Y:S01]  /*24170*/  IMAD R7, R7, 0x8, R11 ;  /* 0x0000000807077824 */ /* 0x004fe200078e020b */
[----:B---3--:R-:W-:-:S04]  /*24180*/  SHF.L.U32 R12, R8, 0x1f, RZ ;  /* 0x0000001f080c7819 */ /* 0x008fc800000006ff */
[----:B------:R-:W1:Y:S02]  /*24190*/  SYNCS.PHASECHK.TRANS64.TRYWAIT P0, [R7+URZ+0x334a0], R12 ;  /* 0x0334a00c070075a7 */ /* 0x000e64000800017f */
[----:B-1----:R-:W-:Y:S05]  /*241a0*/  @!P0 BRA `(.L_x_635) ;  /* 0x00000078001c8947 */ /* 0x002fea0003800000 */
.L_x_835:
[----:B------:R-:W-:Y:S05]  /*241b0*/  BSYNC B2 ;  /* 0x0000000000027941 */ /* 0x000fea0003800000 */
.L_x_634:
[----:B------:R-:W-:Y:S04]  /*241c0*/  BSSY B2, `(.L_x_636) ;  /* 0x0000009000027945 */ /* 0x000fe80003800000 */
[----:B------:R-:W-:Y:S05]  /*241d0*/  @P1 BRA `(.L_x_637) ;  /* 0x00000000001c1947 */ /* 0x000fea0003800000 */
[----:B0-----:R-:W0:Y:S02]  /*241e0*/  S2R R5, SR_TID.X ;  /* 0x0000000000057919 */ /* 0x001e240000002100 */
[----:B0-----:R-:W-:Y:S02]  /*241f0*/  LOP3.LUT R6, R5, 0x1f, RZ, 0xc0, !PT ;  /* 0x0000001f05067812 */ /* 0x001fe400078ec0ff */
[----:B------:R-:W-:Y:S02]  /*24200*/  MOV R5, 0x7800 ;  /* 0x0000780000057802 */ /* 0x000fe40000000f00 */
[----:B------:R-:W-:Y:S02]  /*24210*/  ISETP.NE.AND P0, PT, R6, RZ, PT ;  /* 0x000000ff0600720c */ /* 0x000fe40003f05270 */
[----:B------:R2:W-:Y:S11]  /*24220*/  SYNCS.ARRIVE.TRANS64 RZ, [R7+URZ+0x33490], R5 ;  /* 0x0334900507ff79a7 */ /* 0x0005f6000800003f */
[----:B--2---:R-:W-:Y:S05]  /*24230*/  @!P0 BRA `(.L_x_637) ;  /* 0x0000000000048947 */ /* 0x004fea0003800000 */
[----:B------:R-:W-:Y:S01]  /*24240*/  BPT.TRAP 0x1 ;  /* 0x000000040000795c */ /* 0x000fe20000300000 */
.L_x_637:
[----:B------:R-:W-:Y:S05]  /*24250*/  BSYNC B2 ;  /* 0x0000000000027941 */ /* 0x000fea0003800000 */
.L_x_636:
[----:B0-----:R-:W2:Y:S01]  /*24260*/  LDL R5, [R1+0x8] ;  /* 0x0000080001057983 */ /* 0x001ea20000100800 */
[----:B------:R-:W-:Y:S01]  /*24270*/  IMAD.MOV.U32 R20, RZ, RZ, RZ ;  /* 0x000000ffff147224 */ /* 0x000fe200078e00ff */
[----:B------:R-:W-:Y:S01]  /*24280*/  UIADD3 UR4, UP0, UR40, 0x570, URZ ;  /* 0x0000057028047890 */ /* 0x000fe2000ff1e03f */
[----:B------:R-:W-:Y:S01]  /*24290*/  IMAD R6, R4, 0xa0, R10 ;  /* 0x000000a004067824 */ /* 0x000fe200078e020a */
[----:B------:R-:W-:Y:S01]  /*242a0*/  PLOP3.LUT P0, PT, PT, PT, PT, 0x80, 0x0 ;  /* 0x000000000000781c */ /* 0x000fe20003f0f070 */
[----:B------:R-:W-:Y:S01]  /*242b0*/  UMOV UR6, 0x0 ;  /* 0x0000000000067882 */ /* 0x000fe20000000000 */
[----:B------:R-:W-:Y:S01]  /*242c0*/  R2UR UR10, R20 ;  /* 0x00000000140a72ca */ /* 0x000fe200000e0000 */
[----:B------:R-:W-:Y:S01]  /*242d0*/  VIADD R6, R6, 0xffffff60 ;  /* 0xffffff6006067836 */ /* 0x000fe20000000000 */
[----:B------:R-:W-:Y:S01]  /*242e0*/  UIADD3.X UR5, URZ, UR41, URZ, UP0, !UPT ;  /* 0x000000293f057290 */ /* 0x000fe200087fe43f */
[----:B------:R-:W-:Y:S01]  /*242f0*/  UMOV UR7, 0x12f00000 ;  /* 0x12f0000000077882 */ /* 0x000fe20000000000 */
[----:B--2---:R-:W-:-:S02]  /*24300*/  IMAD R9, R5, 0x7800, R11 ;  /* 0x0000780005097824 */ /* 0x004fc400078e020b */
[----:B------:R-:W-:-:S03]  /*24310*/  VIADD R5, R7, 0x33490 ;  /* 0x0003349007057836 */ /* 0x000fc60000000000 */
[----:B------:R-:W-:-:S07]  /*24320*/  IADD3 R8, R9, 0x24200, RZ ;  /* 0x0002420009087810 */ /* 0x000fce0007ffe0ff */
.L_x_638:
[----:B------:R-:W-:-:S13]  /*24330*/  @P0 ELECT P2, URZ, PT ;  /* 0x00000000003f082f */ /* 0x000fda0003840000 */
[----:B------:R-:W-:Y:S02]  /*24340*/  @P2 R2UR UR13, R0 ;  /* 0x00000000000d22ca */ /* 0x000fe400000e0000 */
[----:B------:R-:W-:Y:S02]  /*24350*/  @P2 R2UR UR12, R2 ;  /* 0x00000000020c22ca */ /* 0x000fe400000e0000 */
[----:B------:R-:W-:Y:S02]  /*24360*/  @P2 R2UR UR11, R6 ;  /* 0x00000000060b22ca */ /* 0x000fe400000e0000 */
[----:B------:R-:W-:Y:S02]  /*24370*/  @P2 R2UR UR9, R5 ;  /* 0x00000000050922ca */ /* 0x000fe400000e0000 */
[----:B------:R-:W-:Y:S02]  /*24380*/  @P2 R2UR UR8, R8 ;  /* 0x00000000080822ca */ /* 0x000fe400000e0000 */
[----:B------:R-:W-:-:S02]  /*24390*/  @P2 PLOP3.LUT P0, PT, P2, PT, PT, 0x8, 0x0 ;  /* 0x000000000000281c */ /* 0x000fc4000170e170 */
[----:B------:R-:W-:-:S09]  /*243a0*/  PLOP3.LUT P2, PT, PT, PT, PT, 0x8, 0x0 ;  /* 0x000000000000781c */ /* 0x000fd20003f4e170 */
[----:B------:R0:W-:Y:S02]  /*243b0*/  UTMALDG.4D [UR8], [UR4], desc[UR6] ;  /* 0x00000608040075b4 */ /* 0x0001e40008019000 */
[----:B0-----:R-:W-:Y:S05]  /*243c0*/  @P0 BRA.U.ANY `(.L_x_638) ;  /* 0xfffffffd00d80947 */ /* 0x001fea000393ffff */
[----:B------:R-:W-:Y:S01]  /*243d0*/  IMAD.MOV.U32 R15, RZ, RZ, 0x40 ;  /* 0x00000040ff0f7424 */ /* 0x000fe200078e00ff */
[----:B------:R-:W-:Y:S01]  /*243e0*/  PLOP3.LUT P0, PT, PT, PT, PT, 0x80, 0x0 ;  /* 0x000000000000781c */ /* 0x000fe20003f0f070 */
[----:B------:R-:W-:Y:S01]  /*243f0*/  VIADD R8, R9, 0x26a00 ;  /* 0x00026a0009087836 */ /* 0x000fe20000000000 */
[----:B------:R-:W-:Y:S01]  /*24400*/  UMOV UR6, 0x0 ;  /* 0x0000000000067882 */ /* 0x000fe20000000000 */
[----:B------:R-:W-:Y:S01]  /*24410*/  UMOV UR7, 0x12f00000 ;  /* 0x12f0000000077882 */ /* 0x000fe20000000000 */
[----:B------:R-:W-:-:S15]  /*24420*/  R2UR UR10, R15 ;  /* 0x000000000f0a72ca */ /* 0x000fde00000e0000 */
.L_x_639:
        /* <DEDUP_REMOVED lines=12> */
[----:B------:R-:W-:Y:S01]  /*244f0*/  UMOV UR6, 0x0 ;  /* 0x0000000000067882 */ /* 0x000fe20000000000 */
[----:B------:R-:W-:Y:S01]  /*24500*/  IADD3 R8, R9, 0x29200, RZ ;  /* 0x0002920009087810 */ /* 0x000fe20007ffe0ff */
[----:B------:R-:W-:Y:S01]  /*24510*/  UMOV UR7, 0x12f00000 ;  /* 0x12f0000000077882 */ /* 0x000fe20000000000 */
[----:B------:R-:W-:-:S15]  /*24520*/  R2UR UR10, R14 ;  /* 0x000000000e0a72ca */ /* 0x000fde00000e0000 */
.L_x_640:
        /* <DEDUP_REMOVED lines=10> */
[----:B------:R-:W0:Y:S01]  /*245d0*/  SYNCS.PHASECHK.TRANS64.TRYWAIT P0, [R7+URZ+0x334c0], R12 ;  /* 0x0334c00c070075a7 */ /* 0x000e22000800017f */
[----:B------:R-:W-:Y:S04]  /*245e0*/  BSSY B2, `(.L_x_641) ;  /* 0x0000002000027945 */ /* 0x000fe80003800000 */
[----:B0-----:R-:W-:Y:S05]  /*245f0*/  @!P0 BRA `(.L_x_642) ;  /* 0x00000074001c8947 */ /* 0x001fea0003800000 */
.L_x_836:
[----:B------:R-:W-:Y:S05]  /*24600*/  BSYNC B2 ;  /* 0x0000000000027941 */ /* 0x000fea0003800000 */
.L_x_641:
        /* <DEDUP_REMOVED lines=11> */
.L_x_644:
[----:B------:R-:W-:Y:S05]  /*246c0*/  BSYNC B2 ;  /* 0x0000000000027941 */ /* 0x000fea0003800000 */
.L_x_643:
[----:B------:R-:W-:Y:S01]  /*246d0*/  R2UR UR10, R20 ;  /* 0x00000000140a72ca */ /* 0x000fe200000e0000 */
[----:B------:R-:W-:Y:S01]  /*246e0*/  UIADD3 UR4, UP0, UR40, 0x670, URZ ;  /* 0x0000067028047890 */ /* 0x000fe2000ff1e03f */
[----:B------:R-:W-:Y:S01]  /*246f0*/  R2UR UR6, R12 ;  /* 0x000000000c0672ca */ /* 0x000fe200000e0000 */
[----:B------:R-:W-:Y:S01]  /*24700*/  VIADD R5, R9, 0xf200 ;  /* 0x0000f20009057836 */ /* 0x000fe20000000000 */
[----:B------:R-:W-:Y:S01]  /*24710*/  R2UR UR7, R13 ;  /* 0x000000000d0772ca */ /* 0x000fe200000e0000 */
[----:B------:R-:W-:Y:S01]  /*24720*/  UIADD3.X UR5, URZ, UR41, URZ, UP0, !UPT ;  /* 0x000000293f057290 */ /* 0x000fe200087fe43f */
[----:B------:R-:W-:Y:S02]  /*24730*/  PLOP3.LUT P0, PT, PT, PT, PT, 0x80, 0x0 ;  /* 0x000000000000781c */ /* 0x000fe40003f0f070 */
[----:B------:R-:W-:-:S11]  /*24740*/  IADD3 R7, R7, 0x334b0, RZ ;  /* 0x000334b007077810 */ /* 0x000fd60007ffe0ff */
.L_x_645:
        /* <DEDUP_REMOVED lines=10> */
[----:B------:R-:W-:Y:S01]  /*247f0*/  R2UR UR10, R15 ;  /* 0x000000000f0a72ca */ /* 0x000fe200000e0000 */
[----:B------:R-:W-:Y:S01]  /*24800*/  VIADD R5, R9, 0x11a00 ;  /* 0x00011a0009057836 */ /* 0x000fe20000000000 */
[----:B------:R-:W-:Y:S02]  /*24810*/  R2UR UR6, R12 ;  /* 0x000000000c0672ca */ /* 0x000fe400000e0000 */
[----:B------:R-:W-:Y:S02]  /*24820*/  R2UR UR7, R13 ;  /* 0x000000000d0772ca */ /* 0x000fe400000e0000 */
[----:B------:R-:W-:-:S13]  /*24830*/  PLOP3.LUT P0, PT, PT, PT, PT, 0x80, 0x0 ;  /* 0x000000000000781c */ /* 0x000fda0003f0f070 */
.L_x_646:
        /* <DEDUP_REMOVED lines=15> */
.L_x_647:
        /* <DEDUP_REMOVED lines=9> */
[----:B-1----:R-:W-:Y:S05]  /*249c0*/  @P0 BRA.U.ANY `(.L_x_647) ;  /* 0xfffffffd00d80947 */ /* 0x002fea000393ffff */
.L_x_633:
[----:B------:R-:W-:Y:S05]  /*249d0*/  BSYNC B1 ;  /* 0x0000000000017941 */ /* 0x000fea0003800000 */
.L_x_632:
[----:B0-----:R-:W2:Y:S04]  /*249e0*/  LDL.LU R5, [R1+0x8] ;  /* 0x0000080001057983 */ /* 0x001ea80000300800 */
[----:B------:R-:W3:Y:S01]  /*249f0*/  LDL.LU R8, [R1+0x10] ;  /* 0x0000100001087983 */ /* 0x000ee20000300800 */
[----:B------:R-:W-:Y:S02]  /*24a00*/  PLOP3.LUT P0, PT, PT, PT, PT, 0x8, 0x0 ;  /* 0x000000000000781c */ /* 0x000fe40003f0e170 */
[----:B--2---:R-:W-:-:S04]  /*24a10*/  IADD3 R5, R5, 0x1, RZ ;  /* 0x0000000105057810 */ /* 0x004fc80007ffe0ff */
[----:B------:R-:W-:-:S04]  /*24a20*/  ISETP.NE.AND P1, PT, R5, 0x2, PT ;  /* 0x000000020500780c */ /* 0x000fc80003f25270 */
[----:B------:R-:W-:Y:S02]  /*24a30*/  SEL R6, RZ, 0x1, P1 ;  /* 0x00000001ff067807 */ /* 0x000fe40000800000 */
[----:B------:R-:W-:Y:S02]  /*24a40*/  SEL R5, R5, RZ, P1 ;  /* 0x000000ff05057207 */ /* 0x000fe40000800000 */
[----:B---3--:R-:W-:Y:S01]  /*24a50*/  LOP3.LUT R8, R8, R6, RZ, 0x3c, !PT ;  /* 0x0000000608087212 */ /* 0x008fe200078e3cff */
[----:B------:R-:W-:-:S04]  /*24a60*/  VIADD R6, R4, 0xfffffffe ;  /* 0xfffffffe04067836 */ /* 0x000fc80000000000 */
[----:B------:R0:W-:Y:S01]  /*24a70*/  STL [R1+0x10], R8 ;  /* 0x0000100801007387 */ /* 0x0001e20000100800 */
[----:B------:R-:W-:-:S03]  /*24a80*/  ISETP.GE.AND P2, PT, R6, R3, PT ;  /* 0x000000030600720c */ /* 0x000fc60003f46270 */
[----:B------:R0:W-:Y:S10]  /*24a90*/  STL [R1+0x8], R5 ;  /* 0x0000080501007387 */ /* 0x0001f40000100800 */
[----:B0-----:R-:W-:Y:S05]  /*24aa0*/  @!P2 BRA `(.L_x_626) ;  /* 0x000000080078a947 */ /* 0x001fea0003800000 */
[C---:B------:R-:W-:Y:S02]  /*24ab0*/  IMAD R8, R4.reuse, 0xa0, R10 ;  /* 0x000000a004087824 */ /* 0x040fe400078e020a */
[----:B------:R-:W-:Y:S02]  /*24ac0*/  VIADD R9, R4, 0xffffffff ;  /* 0xffffffff04097836 */ /* 0x000fe40000000000 */
[----:B------:R-:W-:-:S07]  /*24ad0*/  VIADD R8, R8, 0xfffffec0 ;  /* 0xfffffec008087836 */ /* 0x000fce0000000000 */
.L_x_664:
[----:B------:R-:W-:Y:S05]  /*24ae0*/  YIELD ;  /* 0x0000000000007946 */ /* 0x000fea0003800000 */
[----:B------:R-:W-:Y:S04]  /*24af0*/  BSSY B1, `(.L_x_648) ;  /* 0x000008c000017945 */ /* 0x000fe80003800000 */
[----:B0-----:R-:W-:Y:S05]  /*24b00*/  @!P6 BRA `(.L_x_649) ;  /* 0x000000080028e947 */ /* 0x001fea0003800000 */
[----:B------:R-:W2:Y:S04]  /*24b10*/  LDL R6, [R1+0x8] ;  /* 0x0000080001067983 */ /* 0x000ea80000100800 */
[----:B------:R-:W3:Y:S01]  /*24b20*/  LDL R5, [R1+0x10] ;  /* 0x0000100001057983 */ /* 0x000ee20000100800 */
[----:B------:R-:W0:Y:S01]  /*24b30*/  S2R R4, SR_TID.X ;  /* 0x0000000000047919 */ /* 0x000e220000002100 */
[----:B------:R-:W-:Y:S01]  /*24b40*/  BSSY B2, `(.L_x_650) ;  /* 0x0000007000027945 */ /* 0x000fe20003800000 */
[----:B0-----:R-:W-:-:S04]  /*24b50*/  LOP3.LUT R4, R4, 0x7f, RZ, 0xc0, !PT ;  /* 0x0000007f04047812 */ /* 0x001fc800078ec0ff */
[----:B------:R-:W-:Y:S02]  /*24b60*/  ISETP.NE.AND P2, PT, R4, RZ, PT ;  /* 0x000000ff0400720c */ /* 0x000fe40003f45270 */
[----:B--2---:R-:W-:Y:S02]  /*24b70*/  LEA R7, R6, R11, 0x3 ;  /* 0x0000000b06077211 */ /* 0x004fe400078e18ff */
[----:B---3--:R-:W-:-:S04]  /*24b80*/  SHF.L.U32 R6, R5, 0x1f, RZ ;  /* 0x0000001f05067819 */ /* 0x008fc800000006ff */
[----:B------:R-:W0:Y:S02]  /*24b90*/  SYNCS.PHASECHK.TRANS64.TRYWAIT P1, [R7+URZ+0x334a0], R6 ;  /* 0x0334a006070075a7 */ /* 0x000e24000802017f */
[----:B0-----:R-:W-:Y:S05]  /*24ba0*/  @!P1 BRA `(.L_x_651) ;  /* 0x0000006c00c49947 */ /* 0x001fea0003800000 */
.L_x_837:
[----:B------:R-:W-:Y:S05]  /*24bb0*/  BSYNC B2 ;  /* 0x0000000000027941 */ /* 0x000fea0003800000 */
.L_x_650:
        /* <DEDUP_REMOVED lines=9> */
.L_x_653:
[----:B------:R-:W-:Y:S05]  /*24c50*/  BSYNC B2 ;  /* 0x0000000000027941 */ /* 0x000fea0003800000 */
.L_x_652:
[----:B------:R-:W2:Y:S01]  /*24c60*/  LDL R4, [R1+0x8] ;  /* 0x0000080001047983 */ /* 0x000ea20000100800 */
[----:B------:R-:W-:Y:S01]  /*24c70*/  IMAD.MOV.U32 R14, RZ, RZ, RZ ;  /* 0x000000ffff0e7224 */ /* 0x000fe200078e00ff */
[----:B------:R-:W-:Y:S01]  /*24c80*/  UIADD3 UR4, UP0, UR40, 0x570, URZ ;  /* 0x0000057028047890 */ /* 0x000fe2000ff1e03f */
[----:B------:R-:W-:Y:S01]  /*24c90*/  PLOP3.LUT P1, PT, PT, PT, PT, 0x80, 0x0 ;  /* 0x000000000000781c */ /* 0x000fe20003f2f070 */
[----:B------:R-:W-:Y:S01]  /*24ca0*/  UMOV UR6, 0x0 ;  /* 0x0000000000067882 */ /* 0x000fe20000000000 */
[----:B------:R-:W-:Y:S01]  /*24cb0*/  UMOV UR7, 0x12f00000 ;  /* 0x12f0000000077882 */ /* 0x000fe20000000000 */
[----:B------:R-:W-:Y:S01]  /*24cc0*/  R2UR UR10, R14 ;  /* 0x000000000e0a72ca */ /* 0x000fe200000e0000 */
[----:B------:R-:W-:Y:S01]  /*24cd0*/  UIADD3.X UR5, URZ, UR41, URZ, UP0, !UPT ;  /* 0x000000293f057290 */ /* 0x000fe200087fe43f */
[----:B--2---:R-:W-:Y:S02]  /*24ce0*/  IMAD R5, R4, 0x7800, R11 ;  /* 0x0000780004057824 */ /* 0x004fe400078e020b */
[----:B------:R-:W-:-:S03]  /*24cf0*/  VIADD R4, R7, 0x33490 ;  /* 0x0003349007047836 */ /* 0x000fc60000000000 */
[----:B------:R-:W-:-:S08]  /*24d00*/  IADD3 R10, R5, 0x24200, RZ ;  /* 0x00024200050a7810 */ /* 0x000fd00007ffe0ff */
.L_x_654:
        /* <DEDUP_REMOVED lines=10> */
[----:B------:R-:W-:Y:S01]  /*24db0*/  IMAD.MOV.U32 R20, RZ, RZ, 0x40 ;  /* 0x00000040ff147424 */ /* 0x000fe200078e00ff */
[----:B------:R-:W-:Y:S01]  /*24dc0*/  PLOP3.LUT P1, PT, PT, PT, PT, 0x80, 0x0 ;  /* 0x000000000000781c */ /* 0x000fe20003f2f070 */
[----:B------:R-:W-:Y:S01]  /*24dd0*/  VIADD R10, R5, 0x26a00 ;  /* 0x00026a00050a7836 */ /* 0x000fe20000000000 */
[----:B------:R-:W-:Y:S01]  /*24de0*/  UMOV UR6, 0x0 ;  /* 0x0000000000067882 */ /* 0x000fe20000000000 */
[----:B------:R-:W-:Y:S01]  /*24df0*/  UMOV UR7, 0x12f00000 ;  /* 0x12f0000000077882 */ /* 0x000fe20000000000 */
[----:B------:R-:W-:-:S15]  /*24e00*/  R2UR UR10, R20 ;  /* 0x00000000140a72ca */ /* 0x000fde00000e0000 */
.L_x_655:
        /* <DEDUP_REMOVED lines=12> */
[----:B------:R-:W-:Y:S01]  /*24ed0*/  UMOV UR6, 0x0 ;  /* 0x0000000000067882 */ /* 0x000fe20000000000 */
[----:B------:R-:W-:Y:S01]  /*24ee0*/  IADD3 R10, R5, 0x29200, RZ ;  /* 0x00029200050a7810 */ /* 0x000fe20007ffe0ff */
[----:B------:R-:W-:Y:S01]  /*24ef0*/  UMOV UR7, 0x12f00000 ;  /* 0x12f0000000077882 */ /* 0x000fe20000000000 */
[----:B------:R-:W-:-:S15]  /*24f00*/  R2UR UR10, R15 ;  /* 0x000000000f0a72ca */ /* 0x000fde00000e0000 */
.L_x_656:
        /* <DEDUP_REMOVED lines=10> */
[----:B------:R-:W1:Y:S01]  /*24fb0*/  SYNCS.PHASECHK.TRANS64.TRYWAIT P1, [R7+URZ+0x334c0], R6 ;  /* 0x0334c006070075a7 */ /* 0x000e62000802017f */
[----:B------:R-:W-:Y:S04]  /*24fc0*/  BSSY B2, `(.L_x_657) ;  /* 0x0000002000027945 */ /* 0x000fe80003800000 */
[----:B-1----:R-:W-:Y:S05]  /*24fd0*/  @!P1 BRA `(.L_x_658) ;  /* 0x0000006800cc9947 */ /* 0x002fea0003800000 */
.L_x_838:
[----:B------:R-:W-:Y:S05]  /*24fe0*/  BSYNC B2 ;  /* 0x0000000000027941 */ /* 0x000fea0003800000 */
.L_x_657:
[----:B------:R-:W-:Y:S01]  /*24ff0*/  BSSY B2, `(.L_x_659) ;  /* 0x000000b000027945 */ /* 0x000fe20003800000 */
[----:B------:R-:W-:Y:S02]  /*25000*/  IMAD.MOV.U32 R12, RZ, RZ, 0x0 ;  /* 0x00000000ff0c7424 */ /* 0x000fe400078e00ff */
[----:B------:R-:W-:Y:S01]  /*25010*/  IMAD.MOV.U32 R13, RZ, RZ, 0x12f00000 ;  /* 0x12f00000ff0d7424 */ /* 0x000fe200078e00ff */
[----:B------:R-:W-:Y:S06]  /*25020*/  @P2 BRA `(.L_x_660) ;  /* 0x00000000001c2947 */ /* 0x000fec0003800000 */
[----:B------:R-:W2:Y:S02]  /*25030*/  S2R R4, SR_TID.X ;  /* 0x0000000000047919 */ /* 0x000ea40000002100 */
[----:B--2---:R-:W-:Y:S01]  /*25040*/  LOP3.LUT R10, R4, 0x1f, RZ, 0xc0, !PT ;  /* 0x0000001f040a7812 */ /* 0x004fe200078ec0ff */
[----:B------:R-:W-:-:S03]  /*25050*/  IMAD.MOV.U32 R4, RZ, RZ, 0x7800 ;  /* 0x00007800ff047424 */ /* 0x000fc600078e00ff */
[----:B------:R-:W-:Y:S01]  /*25060*/  ISETP.NE.AND P1, PT, R10, RZ, PT ;  /* 0x000000ff0a00720c */ /* 0x000fe20003f25270 */
[----:B------:R2:W-:-:S12]  /*25070*/  SYNCS.ARRIVE.TRANS64 RZ, [R7+URZ+0x334b0], R4 ;  /* 0x0334b00407ff79a7 */ /* 0x0005d8000800003f */
[----:B--2---:R-:W-:Y:S05]  /*25080*/  @!P1 BRA `(.L_x_660) ;  /* 0x0000000000049947 */ /* 0x004fea0003800000 */
[----:B------:R-:W-:Y:S01]  /*25090*/  BPT.TRAP 0x1 ;  /* 0x000000040000795c */ /* 0x000fe20000300000 */
.L_x_660:
[----:B------:R-:W-:Y:S05]  /*250a0*/  BSYNC B2 ;  /* 0x0000000000027941 */ /* 0x000fea0003800000 */
.L_x_659:
[----:B------:R-:W-:Y:S01]  /*250b0*/  R2UR UR10, R14 ;  /* 0x000000000e0a72ca */ /* 0x000fe200000e0000 */
[----:B------:R-:W-:Y:S01]  /*250c0*/  UIADD3 UR4, UP0, UR40, 0x670, URZ ;  /* 0x0000067028047890 */ /* 0x000fe2000ff1e03f */
[----:B------:R-:W-:Y:S01]  /*250d0*/  R2UR UR6, R12 ;  /* 0x000000000c0672ca */ /* 0x000fe200000e0000 */
[----:B------:R-:W-:Y:S01]  /*250e0*/  VIADD R4, R5, 0xf200 ;  /* 0x0000f20005047836 */ /* 0x000fe20000000000 */
[----:B------:R-:W-:Y:S01]  /*250f0*/  R2UR UR7, R13 ;  /* 0x000000000d0772ca */ /* 0x000fe200000e0000 */
[----:B------:R-:W-:Y:S01]  /*25100*/  UIADD3.X UR5, URZ, UR41, URZ, UP0, !UPT ;  /* 0x000000293f057290 */ /* 0x000fe200087fe43f */
[----:B------:R-:W-:Y:S02]  /*25110*/  PLOP3.LUT P1, PT, PT, PT, PT, 0x80, 0x0 ;  /* 0x000000000000781c */ /* 0x000fe40003f2f070 */
[----:B01----:R-:W-:-:S11]  /*25120*/  IADD3 R7, R7, 0x334b0, RZ ;  /* 0x000334b007077810 */ /* 0x003fd60007ffe0ff */
.L_x_661:
        /* <DEDUP_REMOVED lines=15> */
.L_x_662:
        /* <DEDUP_REMOVED lines=15> */
.L_x_663:
        /* <DEDUP_REMOVED lines=10> */
.L_x_649:
[----:B------:R-:W-:Y:S05]  /*253b0*/  BSYNC B1 ;  /* 0x0000000000017941 */ /* 0x000fea0003800000 */
.L_x_648:
[----:B------:R-:W2:Y:S04]  /*253c0*/  LDL.LU R4, [R1+0x8] ;  /* 0x0000080001047983 */ /* 0x000ea80000300800 */
[----:B------:R-:W3:Y:S01]  /*253d0*/  LDL.LU R6, [R1+0x10] ;  /* 0x0000100001067983 */ /* 0x000ee20000300800 */
[----:B------:R-:W-:Y:S02]  /*253e0*/  VIADD R9, R9, 0xffffffff ;  /* 0xffffffff09097836 */ /* 0x000fe40000000000 */
[----:B------:R-:W-:-:S03]  /*253f0*/  VIADD R8, R8, 0xffffff60 ;  /* 0xffffff6008087836 */ /* 0x000fc60000000000 */
[----:B------:R-:W-:Y:S02]  /*25400*/  ISETP.GT.AND P2, PT, R9, R3, PT ;  /* 0x000000030900720c */ /* 0x000fe40003f44270 */
[----:B--2---:R-:W-:-:S04]  /*25410*/  IADD3 R4, R4, 0x1, RZ ;  /* 0x0000000104047810 */ /* 0x004fc80007ffe0ff */
[----:B------:R-:W-:-:S04]  /*25420*/  ISETP.NE.AND P1, PT, R4, 0x2, PT ;  /* 0x000000020400780c */ /* 0x000fc80003f25270 */
[----:B------:R-:W-:Y:S02]  /*25430*/  SEL R5, RZ, 0x1, P1 ;  /* 0x00000001ff057807 */ /* 0x000fe40000800000 */
[----:B------:R-:W-:Y:S02]  /*25440*/  SEL R4, R4, RZ, P1 ;  /* 0x000000ff04047207 */ /* 0x000fe40000800000 */
[----:B---3--:R-:W-:-:S03]  /*25450*/  LOP3.LUT R6, R6, R5, RZ, 0x3c, !PT ;  /* 0x0000000506067212 */ /* 0x008fc600078e3cff */
[----:B------:R0:W-:Y:S04]  /*25460*/  STL [R1+0x8], R4 ;  /* 0x0000080401007387 */ /* 0x0001e80000100800 */
[----:B------:R0:W-:Y:S01]  /*25470*/  STL [R1+0x10], R6 ;  /* 0x0000100601007387 */ /* 0x0001e20000100800 */
[----:B------:R-:W-:Y:S05]  /*25480*/  @P2 BRA `(.L_x_664) ;  /* 0xfffffff400942947 */ /* 0x000fea000383ffff */
.L_x_626:
[----:B------:R-:W-:Y:S05]  /*25490*/  BSYNC B0 ;  /* 0x0000000000007941 */ /* 0x000fea0003800000 */
.L_x_625:
[----:B0-----:R-:W2:Y:S01]  /*254a0*/  LDL R4, [R1+0x30] ;  /* 0x0000300001047983 */ /* 0x001ea20000100800 */
[----:B------:R-:W-:Y:S05]  /*254b0*/  @!P0 WARPSYNC.ALL ;  /* 0x0000000000008948 */ /* 0x000fea0003800000 */
[----:B------:R-:W-:Y:S06]  /*254c0*/  @!P0 BAR.SYNC.DEFER_BLOCKING 0xc, 0x180 ;  /* 0x0306000000008b1d */ /* 0x000fec0000010000 */
[----:B------:R-:W-:Y:S01]  /*254d0*/  BSSY B6, `(.L_x_665) ;  /* 0x0000347000067945 */ /* 0x000fe20003800000 */
[----:B--2---:R-:W-:-:S13]  /*254e0*/  ISETP.GT.AND P0, PT, R4, RZ, PT ;  /* 0x000000ff0400720c */ /* 0x004fda0003f04270 */
[----:B------:R-:W-:Y:S05]  /*254f0*/  @P0 BRA `(.L_x_666) ;  /* 0x0000000000440947 */ /* 0x000fea0003800000 */
        /* <DEDUP_REMOVED lines=15> */
[----:B0-----:R-:W-:Y:S01]  /*255f0*/  IADD3 R16, R0, UR38, R7 ;  /* 0x0000002600107c10 */ /* 0x001fe2000fffe007 */
[----:B------:R-:W-:Y:S06]  /*25600*/  BRA `(.L_x_667) ;  /* 0x0000003000cc7947 */ /* 0x000fec0003800000 */
.L_x_666:
[----:B------:R-:W0:Y:S01]  /*25610*/  S2R R0, SR_CgaCtaId ;  /* 0x0000000000007919 */ /* 0x000e220000008800 */
[----:B------:R-:W-:-:S04]  /*25620*/  MOV R2, 0x400 ;  /* 0x0000040000027802 */ /* 0x000fc80000000f00 */
[----:B0-----:R-:W-:-:S05]  /*25630*/  LEA R3, R0, R2, 0x18 ;  /* 0x0000000200037211 */ /* 0x001fca00078ec0ff */
[----:B------:R0:W-:Y:S01]  /*25640*/  STL [R1+0x24], R3 ;  /* 0x0000240301007387 */ /* 0x0001e20000100800 */
[----:B------:R-:W-:-:S05]  /*25650*/  VIADD R0, R3, 0x24200 ;  /* 0x0002420003007836 */ /* 0x000fca0000000000 */
[----:B------:R-:W-:-:S13]  /*25660*/  LOP3.LUT P0, RZ, R0, 0x1bf, RZ, 0xc0, !PT ;  /* 0x000001bf00ff7812 */ /* 0x000fda000780c0ff */
[----:B0-----:R-:W-:Y:S05]  /*25670*/  @!P0 BRA `(.L_x_668) ;  /* 0x0000000000408947 */ /* 0x001fea0003800000 */
[----:B------:R-:W-:Y:S01]  /*25680*/  MOV R2, 0x0 ;  /* 0x0000000000027802 */ /* 0x000fe20000000f00 */
[----:B------:R-:W-:Y:S01]  /*25690*/  ULDC.64 UR6, c[0x4][0xc0] ;  /* 0x0100300000067ab9 */ /* 0x000fe20000000a00 */
[----:B------:R-:W-:Y:S01]  /*256a0*/  ULDC.64 UR8, c[0x4][0xc8] ;  /* 0x0100320000087ab9 */ /* 0x000fe20000000a00 */
[----:B------:R-:W-:Y:S01]  /*256b0*/  ULDC.64 UR4, c[0x4][0x8] ;  /* 0x0100020000047ab9 */ /* 0x000fe20000000a00 */
[----:B------:R-:W-:Y:S01]  /*256c0*/  MOV R4, UR6 ;  /* 0x0000000600047c02 */ /* 0x000fe20008000f00 */
[----:B------:R-:W-:Y:S01]  /*256d0*/  IMAD.U32 R5, RZ, RZ, UR7 ;  /* 0x00000007ff057e24 */ /* 0x000fe2000f8e00ff */
[----:B------:R-:W0:Y:S01]  /*256e0*/  LDC.64 R2, c[0x4][R2] ;  /* 0x0100000002027b82 */ /* 0x000e220000000a00 */
[----:B------:R-:W-:Y:S01]  /*256f0*/  IMAD.U32 R6, RZ, RZ, UR8 ;  /* 0x00000008ff067e24 */ /* 0x000fe2000f8e00ff */
[----:B------:R-:W-:Y:S01]  /*25700*/  MOV R10, UR4 ;  /* 0x00000004000a7c02 */ /* 0x000fe20008000f00 */
[----:B------:R-:W-:Y:S01]  /*25710*/  IMAD.U32 R7, RZ, RZ, UR9 ;  /* 0x00000009ff077e24 */ /* 0x000fe2000f8e00ff */
[----:B------:R-:W-:Y:S01]  /*25720*/  MOV R13, RZ ;  /* 0x000000ff000d7202 */ /* 0x000fe20000000f00 */
[----:B------:R-:W-:-:S02]  /*25730*/  IMAD.U32 R11, RZ, RZ, UR5 ;  /* 0x00000005ff0b7e24 */ /* 0x000fc4000f8e00ff */
[----:B------:R-:W-:Y:S02]  /*25740*/  IMAD.MOV.U32 R8, RZ, RZ, 0x70 ;  /* 0x00000070ff087424 */ /* 0x000fe400078e00ff */
[----:B------:R-:W-:-:S07]  /*25750*/  IMAD.MOV.U32 R12, RZ, RZ, 0x1 ;  /* 0x00000001ff0c7424 */ /* 0x000fce00078e00ff */
[----:B------:R-:W-:-:S07]  /*25760*/  LEPC R20, `(.L_x_668) ;  /* 0x000000001014794e */ /* 0x000fce0000000000 */
[----:B0-----:R-:W-:Y:S05]  /*25770*/  CALL.ABS.NOINC R2 ;  /* 0x0000000002007343 */ /* 0x001fea0003c00000 */
.L_x_668:
[----:B------:R-:W2:Y:S01]  /*25780*/  LDL.LU R2, [R1] ;  /* 0x0000000001027983 */ /* 0x000ea20000300800 */
[----:B------:R-:W-:Y:S01]  /*25790*/  MOV R0, 0x400 ;  /* 0x0000040000007802 */ /* 0x000fe20000000f00 */
[----:B------:R-:W0:Y:S03]  /*257a0*/  S2R R15, SR_CgaCtaId ;  /* 0x00000000000f7919 */ /* 0x000e260000008800 */
[----:B0-----:R-:W-:-:S05]  /*257b0*/  LEA R0, R15, R0, 0x18 ;  /* 0x000000000f007211 */ /* 0x001fca00078ec0ff */
[----:B------:R-:W-:-:S05]  /*257c0*/  VIADD R0, R0, 0xf200 ;  /* 0x0000f20000007836 */ /* 0x000fca0000000000 */
[----:B------:R-:W-:Y:S01]  /*257d0*/  LOP3.LUT P0, RZ, R0, 0x1bf, RZ, 0xc0, !PT ;  /* 0x000001bf00ff7812 */ /* 0x000fe2000780c0ff */
[----:B------:R0:W-:Y:S01]  /*257e0*/  STL [R1+0x44], R0 ;  /* 0x0000440001007387 */ /* 0x0001e20000100800 */
[----:B--2---:R-:W-:-:S11]  /*257f0*/  LOP3.LUT R2, R2, 0xfffffffe, RZ, 0xc0, !PT ;  /* 0xfffffffe02027812 */ /* 0x004fd600078ec0ff */
[----:B------:R-:W-:-:S05]  /*25800*/  @P0 LOP3.LUT R2, R2, 0x1, RZ, 0xfc, !PT ;  /* 0x0000000102020812 */ /* 0x000fca00078efcff */
[----:B------:R0:W-:Y:S01]  /*25810*/  STL [R1], R2 ;  /* 0x0000000201007387 */ /* 0x0001e20000100800 */
[----:B------:R-:W-:Y:S05]  /*25820*/  @!P0 BRA `(.L_x_669) ;  /* 0x0000000000408947 */ /* 0x000fea0003800000 */
[----:B0-----:R-:W-:Y:S01]  /*25830*/  MOV R2, 0x0 ;  /* 0x0000000000027802 */ /* 0x001fe20000000f00 */
[----:B------:R-:W-:Y:S01]  /*25840*/  ULDC.64 UR6, c[0x4][0xc0] ;  /* 0x0100300000067ab9 */ /* 0x000fe20000000a00 */
[----:B------:R-:W-:Y:S01]  /*25850*/  ULDC.64 UR8, c[0x4][0xc8] ;  /* 0x0100320000087ab9 */ /* 0x000fe20000000a00 */
[----:B------:R-:W-:Y:S01]  /*25860*/  ULDC.64 UR4, c[0x4][0x10] ;  /* 0x0100040000047ab9 */ /* 0x000fe20000000a00 */
[----:B------:R-:W-:Y:S01]  /*25870*/  IMAD.U32 R4, RZ, RZ, UR6 ;  /* 0x00000006ff047e24 */ /* 0x000fe2000f8e00ff */
[----:B------:R-:W-:Y:S01]  /*25880*/  MOV R6, UR8 ;  /* 0x0000000800067c02 */ /* 0x000fe20008000f00 */
[----:B------:R-:W0:Y:S01]  /*25890*/  LDC.64 R2, c[0x4][R2] ;  /* 0x0100000002027b82 */ /* 0x000e220000000a00 */
[----:B------:R-:W-:Y:S01]  /*258a0*/  IMAD.U32 R5, RZ, RZ, UR7 ;  /* 0x00000007ff057e24 */ /* 0x000fe2000f8e00ff */
[----:B------:R-:W-:Y:S01]  /*258b0*/  MOV R8, 0x70 ;  /* 0x0000007000087802 */ /* 0x000fe20000000f00 */
[----:B------:R-:W-:Y:S02]  /*258c0*/  IMAD.U32 R7, RZ, RZ, UR9 ;  /* 0x00000009ff077e24 */ /* 0x000fe4000f8e00ff */
[----:B------:R-:W-:-:S02]  /*258d0*/  IMAD.U32 R10, RZ, RZ, UR4 ;  /* 0x00000004ff0a7e24 */ /* 0x000fc4000f8e00ff */
[----:B------:R-:W-:Y:S02]  /*258e0*/  IMAD.U32 R11, RZ, RZ, UR5 ;  /* 0x00000005ff0b7e24 */ /* 0x000fe4000f8e00ff */
[----:B------:R-:W-:Y:S02]  /*258f0*/  IMAD.MOV.U32 R12, RZ, RZ, 0x1 ;  /* 0x00000001ff0c7424 */ /* 0x000fe400078e00ff */
[----:B------:R-:W-:-:S07]  /*25900*/  IMAD.MOV.U32 R13, RZ, RZ, RZ ;  /* 0x000000ffff0d7224 */ /* 0x000fce00078e00ff */
[----:B------:R-:W-:-:S07]  /*25910*/  LEPC R20, `(.L_x_669) ;  /* 0x000000001014794e */ /* 0x000fce0000000000 */
[----:B0-----:R-:W-:Y:S05]  /*25920*/  CALL.ABS.NOINC R2 ;  /* 0x0000000002007343 */ /* 0x001fea0003c00000 */
.L_x_669:
[----:B0-----:R-:W2:Y:S02]  /*25930*/  LDL R2, [R1+0x24] ;  /* 0x0000240001027983 */ /* 0x001ea40000100800 */
[----:B--2---:R-:W-:-:S05]  /*25940*/  VIADD R0, R2, 0x200 ;  /* 0x0000020002007836 */ /* 0x004fca0000000000 */
[----:B------:R-:W-:-:S13]  /*25950*/  LOP3.LUT P0, RZ, R0, 0x9f, RZ, 0xc0, !PT ;  /* 0x0000009f00ff7812 */ /* 0x000fda000780c0ff */
[----:B------:R-:W-:Y:S05]  /*25960*/  @!P0 BRA `(.L_x_670) ;  /* 0x0000000000408947 */ /* 0x000fea0003800000 */
        /* <DEDUP_REMOVED lines=16> */
.L_x_670:
[----:B------:R-:W2:Y:S02]  /*25a70*/  LDL.LU R2, [R1+0x44] ;  /* 0x0000440001027983 */ /* 0x000ea40000300800 */
[----:B--2---:R-:W-:-:S13]  /*25a80*/  LOP3.LUT P6, RZ, R2, 0x1bf, RZ, 0xc0, !PT ;  /* 0x000001bf02ff7812 */ /* 0x004fda00078cc0ff */
[----:B------:R-:W-:Y:S05]  /*25a90*/  @!P6 BRA `(.L_x_671) ;  /* 0x000000000040e947 */ /* 0x000fea0003800000 */
[----:B------:R-:W-:Y:S01]  /*25aa0*/  MOV R2, 0x0 ;  /* 0x0000000000027802 */ /* 0x000fe20000000f00 */
        /* <DEDUP_REMOVED lines=15> */
.L_x_671:
[----:B------:R-:W2:Y:S01]  /*25ba0*/  LDL.LU R2, [R1+0x28] ;  /* 0x0000280001027983 */ /* 0x000ea20000300800 */
[----:B------:R-:W-:-:S03]  /*25bb0*/  ULDC.64 UR4, c[0x0][0x9f8] ;  /* 0x00027e0000047ab9 */ /* 0x000fc60000000a00 */
[----:B------:R-:W3:Y:S04]  /*25bc0*/  LDL.LU R4, [R1+0x2c] ;  /* 0x00002c0001047983 */ /* 0x000ee80000300800 */
[----:B------:R-:W4:Y:S04]  /*25bd0*/  LDL.LU R0, [R1+0x3c] ;  /* 0x00003c0001007983 */ /* 0x000f280000300800 */
[----:B------:R-:W4:Y:S01]  /*25be0*/  LDL.LU R5, [R1+0x18] ;  /* 0x0000180001057983 */ /* 0x000f220000300800 */
[----:B------:R-:W-:-:S04]  /*25bf0*/  ISETP.NE.U32.AND P0, PT, RZ, UR4, PT ;  /* 0x00000004ff007c0c */ /* 0x000fc8000bf05070 */
[----:B------:R-:W-:Y:S01]  /*25c00*/  ISETP.NE.AND.EX P0, PT, RZ, UR5, PT, P0 ;  /* 0x00000005ff007c0c */ /* 0x000fe2000bf05300 */
[----:B------:R-:W0:Y:S02]  /*25c10*/  S2R R6, SR_TID.X ;  /* 0x0000000000067919 */ /* 0x000e240000002100 */
[----:B0-----:R-:W-:-:S10]  /*25c20*/  LOP3.LUT R6, R6, 0x7f, RZ, 0xc0, !PT ;  /* 0x0000007f06067812 */ /* 0x001fd400078ec0ff */
[----:B--2---:R-:W-:-:S04]  /*25c30*/  @P0 IADD3 R2, P1, R2, UR4, RZ ;  /* 0x0000000402020c10 */ /* 0x004fc8000ff3e0ff */
[----:B---3--:R-:W-:Y:S01]  /*25c40*/  @P0 IADD3.X R3, R4, UR5, RZ, P1, !PT ;  /* 0x0000000504030c10 */ /* 0x008fe20008ffe4ff */
[----:B------:R-:W-:Y:S01]  /*25c50*/  ULDC.64 UR4, c[0x0][0xa00] ;  /* 0x0002800000047ab9 */ /* 0x000fe20000000a00 */
[----:B----4-:R-:W-:-:S06]  /*25c60*/  IMAD.MOV.U32 R20, RZ, RZ, R5 ;  /* 0x000000ffff147224 */ /* 0x010fcc00078e0005 */
[----:B------:R0:W5:Y:S01]  /*25c70*/  @P0 LDG.E R20, desc[UR54][R2.64] ;  /* 0x0000003602140981 */ /* 0x000162000c1e1900 */
[----:B------:R-:W-:-:S04]  /*25c80*/  ISETP.NE.AND P1, PT, R6, RZ, PT ;  /* 0x000000ff0600720c */ /* 0x000fc80003f25270 */
[----:B------:R-:W-:Y:S01]  /*25c90*/  PLOP3.LUT P3, PT, P1, PT, PT, 0x8, 0x0 ;  /* 0x000000000000781c */ /* 0x000fe20000f6e170 */
[----:B0-----:R-:W-:Y:S02]  /*25ca0*/  IMAD R3, R17, 0x80, R0 ;  /* 0x0000008011037824 */ /* 0x001fe400078e0200 */
[----:B------:R-:W0:Y:S06]  /*25cb0*/  LDC R0, c[0x0][0x428] ;  /* 0x00010a00ff007b82 */ /* 0x000e2c0000000800 */
[----:B------:R-:W-:-:S05]  /*25cc0*/  VOTEU.ALL UP1, P1 ;  /* 0x00000000003f7886 */ /* 0x000fca0000820000 */
[----:B------:R-:W-:-:S04]  /*25cd0*/  @!UP1 UIADD3 UR8, UP0, UR40, 0x270, URZ ;  /* 0x0000027028089890 */ /* 0x000fc8000ff1e03f */
[----:B------:R-:W-:-:S03]  /*25ce0*/  @!UP1 UIADD3.X UR9, URZ, UR41, URZ, UP0, !UPT ;  /* 0x000000293f099290 */ /* 0x000fc600087fe43f */
[----:B------:R-:W-:Y:S01]  /*25cf0*/  VOTEU.ALL UP0, P1 ;  /* 0x00000000003f7886 */ /* 0x000fe20000800000 */
[----:B0-----:R-:W-:Y:S02]  /*25d00*/  ISETP.NE.AND P0, PT, R0, 0x1, PT ;  /* 0x000000010000780c */ /* 0x001fe40003f05270 */
[----:B------:R-:W-:-:S11]  /*25d10*/  MOV R0, R18 ;  /* 0x0000001200007202 */ /* 0x000fd60000000f00 */
[----:B------:R-:W0:Y:S08]  /*25d20*/  @P0 LDC R2, c[0x0][0x42c] ;  /* 0x00010b00ff020b82 */ /* 0x000e300000000800 */
[----:B------:R-:W1:Y:S01]  /*25d30*/  @P0 LDC R4, c[0x0][0x430] ;  /* 0x00010c00ff040b82 */ /* 0x000e620000000800 */
[----:B0-----:R-:W-:-:S05]  /*25d40*/  @P0 IMAD.HI.U32 R2, R18, R2, RZ ;  /* 0x0000000212020227 */ /* 0x001fca00078e00ff */
[----:B-1----:R-:W-:Y:S02]  /*25d50*/  @P0 SHF.R.U32.HI R0, RZ, R4, R2 ;  /* 0x00000004ff000219 */ /* 0x002fe40000011602 */
[----:B------:R-:W-:-:S04]  /*25d60*/  ISETP.NE.U32.AND P0, PT, RZ, UR4, PT ;  /* 0x00000004ff007c0c */ /* 0x000fc8000bf05070 */
[----:B------:R-:W-:-:S04]  /*25d70*/  ISETP.NE.AND.EX P2, PT, RZ, UR5, PT, P0 ;  /* 0x00000005ff007c0c */ /* 0x000fc8000bf45300 */
[----:B------:R-:W-:-:S09]  /*25d80*/  SEL R6, R5, RZ, !P2 ;  /* 0x000000ff05067207 */ /* 0x000fd20005000000 */
.L_x_672:
[----:B------:R-:W-:Y:S02]  /*25d90*/  PLOP3.LUT P0, PT, P0, P3, PT, 0xa2, 0x0 ;  /* 0x000000000000781c */ /* 0x000fe40000707472 */
[----:B------:R-:W-:Y:S01]  /*25da0*/  @P3 R2UR P0, UR7, R6 ;  /* 0x00000000060732ca */ /* 0x000fe20000000000 */
[----:B------:R-:W-:-:S07]  /*25db0*/  UMOV UR4, URZ ;  /* 0x0000003f00047c82 */ /* 0x000fce0008000000 */
[----:B------:R-:W-:Y:S02]  /*25dc0*/  PLOP3.LUT P0, PT, P0, P3, PT, 0xa2, 0x0 ;  /* 0x000000000000781c */ /* 0x000fe40000707472 */
[----:B------:R-:W-:-:S08]  /*25dd0*/  @P3 R2UR.OR P0, UR6, R18 ;  /* 0x00000000120632ca */ /* 0x000fd00000100000 */
[----:B------:R-:W-:Y:S02]  /*25de0*/  PLOP3.LUT P0, PT, P0, P3, PT, 0xa2, 0x0 ;  /* 0x000000000000781c */ /* 0x000fe40000707472 */
[----:B------:R-:W-:-:S08]  /*25df0*/  @P3 R2UR.OR P0, UR5, R3 ;  /* 0x00000000030532ca */ /* 0x000fd00000100000 */
[----:B------:R-:W-:-:S05]  /*25e00*/  @P3 PLOP3.LUT P3, PT, P0, PT, PT, 0x80, 0x0 ;  /* 0x000000000000381c */ /* 0x000fca000076f070 */
[----:B------:R0:W-:Y:S08]  /*25e10*/  @!UP0 UTMAPF.L2.4D [UR4], [UR8] ;  /* 0x00000004080085b8 */ /* 0x0001f00008018000 */
[----:B0-----:R-:W-:Y:S05]  /*25e20*/  @P3 BRA.U.ANY `(.L_x_672) ;  /* 0xfffffffd00d83947 */ /* 0x001fea000393ffff */
[----:B------:R-:W-:Y:S01]  /*25e30*/  PLOP3.LUT P2, PT, P1, PT, PT, 0x8, 0x0 ;  /* 0x000000000000781c */ /* 0x000fe20000f4e170 */
[----:B------:R-:W-:Y:S01]  /*25e40*/  VOTEU.ALL UP0, P1 ;  /* 0x00000000003f7886 */ /* 0x000fe20000800000 */
[----:B------:R-:W-:-:S11]  /*25e50*/  UMOV UR4, 0x40 ;  /* 0x0000004000047882 */ /* 0x000fd60000000000 */
.L_x_673:
[----:B------:R-:W-:Y:S02]  /*25e60*/  PLOP3.LUT P0, PT, P0, P2, PT, 0xa2, 0x0 ;  /* 0x000000000000781c */ /* 0x000fe40000705472 */
[----:B------:R-:W-:-:S08]  /*25e70*/  @P2 R2UR P0, UR7, R6 ;  /* 0x00000000060722ca */ /* 0x000fd00000000000 */
        /* <DEDUP_REMOVED lines=10> */
.L_x_674:
        /* <DEDUP_REMOVED lines=9> */
[----:B------:R-:W0:Y:S01]  /*25fb0*/  LDC.64 R4, c[0x0][0x3f8] ;  /* 0x0000fe00ff047b82 */ /* 0x000e220000000a00 */
[----:B------:R-:W-:Y:S01]  /*25fc0*/  ULDC.64 UR4, c[0x0][0xa08] ;  /* 0x0002820000047ab9 */ /* 0x000fe20000000a00 */
[----:B-----5:R-:W-:Y:S02]  /*25fd0*/  SHF.R.S32.HI R17, RZ, 0x1f, R20 ;  /* 0x0000001fff117819 */ /* 0x020fe40000011414 */
[----:B0-----:R-:W-:Y:S01]  /*25fe0*/  LOP3.LUT P0, RZ, R4, UR4, RZ, 0xfc, !PT ;  /* 0x0000000404ff7c12 */ /* 0x001fe2000f80fcff */
[----:B------:R-:W-:-:S03]  /*25ff0*/  UMOV UR4, 0xffffffff ;  /* 0xffffffff00047882 */ /* 0x000fc60000000000 */
[----:B------:R-:W-:-:S04]  /*26000*/  LOP3.LUT P0, RZ, R5, UR5, RZ, 0xfc, P0 ;  /* 0x0000000505ff7c12 */ /* 0x000fc8000800fcff */
[----:B------:R-:W-:Y:S01]  /*26010*/  SEL R2, R20, RZ, !P0 ;  /* 0x000000ff14027207 */ /* 0x000fe20004000000 */
[----:B------:R-:W-:Y:S08]  /*26020*/  BRA.DIV UR4, `(.L_x_675) ;  /* 0x0000005a04cc7947 */ /* 0x000ff0000b800000 */
[----:B------:R-:W0:Y:S02]  /*26030*/  S2R R7, SR_TID.X ;  /* 0x0000000000077919 */ /* 0x000e240000002100 */
[----:B0-----:R-:W-:-:S04]  /*26040*/  SHF.R.U32.HI R7, RZ, 0x5, R7 ;  /* 0x00000005ff077819 */ /* 0x001fc80000011607 */
[----:B------:R-:W-:-:S05]  /*26050*/  LOP3.LUT R7, R7, 0x3, RZ, 0xc0, !PT ;  /* 0x0000000307077812 */ /* 0x000fca00078ec0ff */
[----:B------:R0:W1:Y:S02]  /*26060*/  SHFL.IDX PT, R14, R7, RZ, 0x1f ;  /* 0x00001fff070e7589 */ /* 0x00006400000e0000 */
.L_x_841:
[----:B-1----:R-:W-:Y:S02]  /*26070*/  ISETP.NE.AND P0, PT, R14, RZ, PT ;  /* 0x000000ff0e00720c */ /* 0x002fe40003f05270 */
[----:B------:R-:W-:-:S11]  /*26080*/  PLOP3.LUT P6, PT, PT, PT, PT, 0x8, 0x0 ;  /* 0x000000000000781c */ /* 0x000fd60003fce170 */
[----:B------:R-:W-:Y:S05]  /*26090*/  @P0 BRA `(.L_x_676) ;  /* 0x0000000800540947 */ /* 0x000fea0003800000 */
[----:B------:R-:W-:-:S03]  /*260a0*/  UMOV UR4, 0xffffffff ;  /* 0xffffffff00047882 */ /* 0x000fc60000000000 */
[----:B------:R-:W-:Y:S05]  /*260b0*/  BRA.DIV UR4, `(.L_x_677) ;  /* 0x0000005a04dc7947 */ /* 0x000fea000b800000 */
[----:B------:R-:W-:-:S13]  /*260c0*/  ELECT P6, URZ, PT ;  /* 0x00000000003f782f */ /* 0x000fda00038c0000 */
.L_x_844:
[----:B------:R-:W-:Y:S05]  /*260d0*/  @!P6 BRA `(.L_x_678) ;  /* 0x0000000400ace947 */ /* 0x000fea0003800000 */
[----:B0-----:R-:W2:Y:S01]  /*260e0*/  LDL R7, [R1+0x34] ;  /* 0x0000340001077983 */ /* 0x001ea20000100800 */
[----:B------:R-:W-:-:S04]  /*260f0*/  ISETP.NE.U32.AND P0, PT, R4, RZ, PT ;  /* 0x000000ff0400720c */ /* 0x000fc80003f05070 */
[----:B------:R-:W-:Y:S01]  /*26100*/  ISETP.NE.AND.EX P0, PT, R5, RZ, PT, P0 ;  /* 0x000000ff0500720c */ /* 0x000fe20003f05300 */
[----:B--2---:R-:W-:-:S12]  /*26110*/  VIADD R7, R7, 0xffffffff ;  /* 0xffffffff07077836 */ /* 0x004fd80000000000 */
[----:B------:R-:W-:Y:S05]  /*26120*/  @!P0 BRA `(.L_x_679) ;  /* 0x0000000000488947 */ /* 0x000fea0003800000 */
[----:B------:R-:W0:Y:S01]  /*26130*/  LDC R10, c[0x0][0x41c] ;  /* 0x00010700ff0a7b82 */ /* 0x000e220000000800 */
[----:B------:R-:W-:Y:S01]  /*26140*/  IMAD.MOV.U32 R2, RZ, RZ, R7 ;  /* 0x000000ffff027224 */ /* 0x000fe200078e0007 */
[----:B------:R-:W-:Y:S01]  /*26150*/  ULDC.64 UR4, c[0x0][0x408] ;  /* 0x0001020000047ab9 */ /* 0x000fe20000000a00 */
[----:B0-----:R-:W-:-:S13]  /*26160*/  ISETP.NE.AND P0, PT, R10, 0x1, PT ;  /* 0x000000010a00780c */ /* 0x001fda0003f05270 */
[----:B------:R-:W0:Y:S02]  /*26170*/  @P0 LDC.64 R8, c[0x0][0x420] ;  /* 0x00010800ff080b82 */ /* 0x000e240000000a00 */
[----:B0-----:R-:W-:-:S05]  /*26180*/  @P0 IMAD.HI.U32 R8, R7, R8, RZ ;  /* 0x0000000807080227 */ /* 0x001fca00078e00ff */
[----:B------:R-:W-:-:S04]  /*26190*/  @P0 SHF.R.U32.HI R2, RZ, R9, R8 ;  /* 0x00000009ff020219 */ /* 0x000fc80000011608 */
[--C-:B------:R-:W-:Y:S01]  /*261a0*/  SHF.R.S32.HI R9, RZ, 0x1f, R2.reuse ;  /* 0x0000001fff097819 */ /* 0x100fe20000011402 */
[----:B------:R-:W-:-:S04]  /*261b0*/  IMAD.MOV R8, RZ, RZ, -R2 ;  /* 0x000000ffff087224 */ /* 0x000fc800078e0a02 */
[----:B------:R-:W-:Y:S01]  /*261c0*/  IMAD R7, R10, R8, R7 ;  /* 0x000000080a077224 */ /* 0x000fe200078e0207 */
[----:B------:R-:W-:Y:S01]  /*261d0*/  MOV R8, R2 ;  /* 0x0000000200087202 */ /* 0x000fe20000000f00 */
[----:B------:R-:W-:-:S04]  /*261e0*/  IMAD R10, R17, UR4, RZ ;  /* 0x00000004110a7c24 */ /* 0x000fc8000f8e02ff */
[----:B------:R-:W-:-:S04]  /*261f0*/  IMAD.WIDE.U32 R8, R20, UR4, R8 ;  /* 0x0000000414087c25 */ /* 0x000fc8000f8e0008 */
[----:B------:R-:W-:Y:S01]  /*26200*/  IMAD R2, R20, UR5, R10 ;  /* 0x0000000514027c24 */ /* 0x000fe2000f8e020a */
[----:B------:R-:W-:-:S03]  /*26210*/  LEA R4, P0, R8, R4, 0x2 ;  /* 0x0000000408047211 */ /* 0x000fc600078010ff */
[----:B------:R-:W-:-:S05]  /*26220*/  IMAD.IADD R2, R9, 0x1, R2 ;  /* 0x0000000109027824 */ /* 0x000fca00078e0202 */
[----:B------:R-:W-:-:S05]  /*26230*/  LEA.HI.X R5, R8, R5, R2, 0x2, P0 ;  /* 0x0000000508057211 */ /* 0x000fca00000f1402 */
[----:B------:R0:W5:Y:S02]  /*26240*/  LDG.E R2, desc[UR54][R4.64] ;  /* 0x0000003604027981 */ /* 0x000164000c1e1900 */
.L_x_679:
[----:B0-----:R-:W2:Y:S01]  /*26250*/  LDL R4, [R1+0x4] ;  /* 0x0000040001047983 */ /* 0x001ea20000100800 */
[----:B------:R-:W-:-:S03]  /*26260*/  MOV R9, 0x400 ;  /* 0x0000040000097802 */ /* 0x000fc60000000f00 */
[----:B------:R-:W3:Y:S01]  /*26270*/  LDL R8, [R1+0xc] ;  /* 0x00000c0001087983 */ /* 0x000ee20000100800 */
[----:B------:R-:W0:Y:S01]  /*26280*/  S2R R10, SR_CgaCtaId ;  /* 0x00000000000a7919 */ /* 0x000e220000008800 */
[----:B------:R-:W1:Y:S01]  /*26290*/  S2R R5, SR_TID.X ;  /* 0x0000000000057919 */ /* 0x000e620000002100 */
[----:B0-----:R-:W-:Y:S02]  /*262a0*/  LEA R9, R10, R9, 0x18 ;  /* 0x000000090a097211 */ /* 0x001fe400078ec0ff */
[----:B-1----:R-:W-:-:S04]  /*262b0*/  LOP3.LUT R5, R5, 0x7f, RZ, 0xc0, !PT ;  /* 0x0000007f05057812 */ /* 0x002fc800078ec0ff */
[----:B------:R-:W-:Y:S01]  /*262c0*/  ISETP.NE.AND P0, PT, R5, RZ, PT ;  /* 0x000000ff0500720c */ /* 0x000fe20003f05270 */
[----:B--2---:R-:W-:Y:S01]  /*262d0*/  IMAD R4, R4, 0x8, R9 ;  /* 0x0000000804047824 */ /* 0x004fe200078e0209 */
[----:B---3--:R-:W-:-:S04]  /*262e0*/  SHF.L.U32 R8, R8, 0x1f, RZ ;  /* 0x0000001f08087819 */ /* 0x008fc800000006ff */
[----:B------:R-:W0:Y:S02]  /*262f0*/  SYNCS.PHASECHK.TRANS64.TRYWAIT P2, [R4+URZ+0x33480], R8 ;  /* 0x03348008040075a7 */ /* 0x000e24000804017f */
[----:B0-----:R-:W-:Y:S05]  /*26300*/  @!P2 BRA `(.L_x_680) ;  /* 0x000000580068a947 */ /* 0x001fea0003800000 */
.L_x_845:
        /* <DEDUP_REMOVED lines=8> */
.L_x_681:
[----:B------:R-:W2:Y:S01]  /*26390*/  LDL R5, [R1+0x4] ;  /* 0x0000040001057983 */ /* 0x000ea20000100800 */
[----:B------:R-:W-:-:S03]  /*263a0*/  MOV R10, 0x400 ;  /* 0x00000400000a7802 */ /* 0x000fc60000000f00 */
[----:B------:R-:W3:Y:S01]  /*263b0*/  LDL R9, [R1+0x14] ;  /* 0x0000140001097983 */ /* 0x000ee20000100800 */
[----:B------:R-:W1:Y:S01]  /*263c0*/  S2R R11, SR_CgaCtaId ;  /* 0x00000000000b7919 */ /* 0x000e620000008800 */
[----:B------:R-:W-:Y:S01]  /*263d0*/  R2UR UR9, R4 ;  /* 0x00000000040972ca */ /* 0x000fe200000e0000 */
[----:B------:R-:W-:Y:S01]  /*263e0*/  UIADD3 UR4, UP0, UR40, 0x470, URZ ;  /* 0x0000047028047890 */ /* 0x000fe2000ff1e03f */
[----:B------:R-:W-:Y:S02]  /*263f0*/  R2UR UR12, R0 ;  /* 0x00000000000c72ca */ /* 0x000fe400000e0000 */
[----:B-----5:R-:W-:Y:S01]  /*26400*/  R2UR UR13, R2 ;  /* 0x00000000020d72ca */ /* 0x020fe200000e0000 */
[----:B------:R-:W-:Y:S01]  /*26410*/  UIADD3.X UR5, URZ, UR41, URZ, UP0, !UPT ;  /* 0x000000293f057290 */ /* 0x000fe200087fe43f */
[----:B-1----:R-:W-:-:S07]  /*26420*/  LEA R10, R11, R10, 0x18 ;  /* 0x0000000a0b0a7211 */ /* 0x002fce00078ec0ff */
[----:B------:R-:W-:Y:S01]  /*26430*/  UIADD3 UR9, UR9, 0x33470, URZ ;  /* 0x0003347009097890 */ /* 0x000fe2000fffe03f */
[----:B------:R-:W-:Y:S01]  /*26440*/  UMOV UR10, URZ ;  /* 0x0000003f000a7c82 */ /* 0x000fe20008000000 */
[----:B------:R-:W-:Y:S01]  /*26450*/  UMOV UR6, 0x0 ;  /* 0x0000000000067882 */ /* 0x000fe20000000000 */
[----:B------:R-:W-:Y:S01]  /*26460*/  UMOV UR7, 0x14f00000 ;  /* 0x14f0000000077882 */ /* 0x000fe20000000000 */
[----:B------:R-:W-:Y:S01]  /*26470*/  UMOV UR16, 0x40 ;  /* 0x0000004000107882 */ /* 0x000fe20000000000 */
[----:B--2---:R-:W-:-:S05]  /*26480*/  IMAD R5, R5, 0x7800, R10 ;  /* 0x0000780005057824 */ /* 0x004fca00078e020a */
[----:B------:R-:W-:Y:S01]  /*26490*/  R2UR UR15, R5 ;  /* 0x00000000050f72ca */ /* 0x000fe200000e0000 */
[----:B---3--:R-:W-:-:S05]  /*264a0*/  IMAD R7, R7, 0xa0, R9 ;  /* 0x000000a007077824 */ /* 0x008fca00078e0209 */
[----:B------:R-:W-:-:S07]  /*264b0*/  R2UR UR11, R7 ;  /* 0x00000000070b72ca */ /* 0x000fce00000e0000 */
        /* <DEDUP_REMOVED lines=13> */
.L_x_846:
[----:B------:R-:W-:Y:S05]  /*26590*/  @P0 BRA `(.L_x_683) ;  /* 0x00000000001c0947 */ /* 0x000fea0003800000 */
[----:B------:R-:W2:Y:S01]  /*265a0*/  S2R R9, SR_TID.X ;  /* 0x0000000000097919 */ /* 0x000ea20000002100 */
[----:B01----:R-:W-:-:S04]  /*265b0*/  MOV R8, 0x7800 ;  /* 0x0000780000087802 */ /* 0x003fc80000000f00 */
[----:B------:R3:W-:Y:S01]  /*265c0*/  SYNCS.ARRIVE.TRANS64 RZ, [R4+URZ+0x33430], R8 ;  /* 0x0334300804ff79a7 */ /* 0x0007e2000800003f */
[----:B--2---:R-:W-:-:S04]  /*265d0*/  LOP3.LUT R9, R9, 0x1f, RZ, 0xc0, !PT ;  /* 0x0000001f09097812 */ /* 0x004fc800078ec0ff */
[----:B------:R-:W-:-:S13]  /*265e0*/  ISETP.NE.AND P0, PT, R9, RZ, PT ;  /* 0x000000ff0900720c */ /* 0x000fda0003f05270 */
[----:B---3--:R-:W-:Y:S05]  /*265f0*/  @!P0 BRA `(.L_x_683) ;  /* 0x0000000000048947 */ /* 0x008fea0003800000 */
[----:B------:R-:W-:Y:S01]  /*26600*/  BPT.TRAP 0x1 ;  /* 0x000000040000795c */ /* 0x000fe20000300000 */
.L_x_683:
        /* <DEDUP_REMOVED lines=24> */
.L_x_678:
[----:B0-----:R-:W0:Y:S01]  /*26790*/  S2R R7, SR_CgaCtaId ;  /* 0x0000000000077919 */ /* 0x001e220000008800 */
[----:B------:R-:W-:Y:S01]  /*267a0*/  MOV R5, 0x400 ;  /* 0x0000040000057802 */ /* 0x000fe20000000f00 */
[----:B------:R-:W-:Y:S05]  /*267b0*/  WARPSYNC.ALL ;  /* 0x0000000000007948 */ /* 0x000fea0003800000 */
[----:B------:R-:W-:Y:S01]  /*267c0*/  BAR.SYNC.DEFER_BLOCKING 0x8, 0x120 ;  /* 0x0204800000007b1d */ /* 0x000fe20000010000 */
[----:B------:R-:W-:-:S13]  /*267d0*/  ELECT P0, URZ, PT ;  /* 0x00000000003f782f */ /* 0x000fda0003800000 */
[----:B------:R-:W-:Y:S01]  /*267e0*/  @P0 R2UR UR13, R6 ;  /* 0x00000000060d02ca */ /* 0x000fe200000e0000 */
[----:B------:R-:W-:Y:S01]  /*267f0*/  UIADD3 UR4, UP0, UR40, 0x270, URZ ;  /* 0x0000027028047890 */ /* 0x000fe2000ff1e03f */
[----:B------:R-:W-:Y:S02]  /*26800*/  @P0 R2UR UR12, R18 ;  /* 0x00000000120c02ca */ /* 0x000fe400000e0000 */
[C---:B------:R-:W-:Y:S01]  /*26810*/  @P0 R2UR UR11, R3.reuse ;  /* 0x00000000030b02ca */ /* 0x040fe200000e0000 */
[----:B------:R-:W-:Y:S01]  /*26820*/  UIADD3.X UR5, URZ, UR41, URZ, UP0, !UPT ;  /* 0x000000293f057290 */ /* 0x000fe200087fe43f */
[----:B------:R-:W-:Y:S01]  /*26830*/  @P0 R2UR UR21, R6 ;  /* 0x00000000061502ca */ /* 0x000fe200000e0000 */
[----:B------:R-:W-:Y:S01]  /*26840*/  UMOV UR6, 0x0 ;  /* 0x0000000000067882 */ /* 0x000fe20000000000 */
[----:B------:R-:W-:Y:S01]  /*26850*/  UMOV UR7, 0x12f00000 ;  /* 0x12f0000000077882 */ /* 0x000fe20000000000 */
[----:B------:R-:W-:Y:S01]  /*26860*/  UMOV UR10, URZ ;  /* 0x0000003f000a7c82 */ /* 0x000fe20008000000 */
[----:B------:R-:W-:Y:S01]  /*26870*/  @P0 R2UR UR20, R18 ;  /* 0x00000000121402ca */ /* 0x000fe200000e0000 */
[----:B------:R-:W-:Y:S01]  /*26880*/  UMOV UR14, 0x0 ;  /* 0x00000000000e7882 */ /* 0x000fe20000000000 */
[----:B-1----:R-:W-:Y:S01]  /*26890*/  @P0 IMAD.MOV.U32 R4, RZ, RZ, 0x6000 ;  /* 0x00006000ff040424 */ /* 0x002fe200078e00ff */
[----:B------:R-:W-:Y:S01]  /*268a0*/  @P0 R2UR UR19, R3 ;  /* 0x00000000031302ca */ /* 0x000fe200000e0000 */
[----:B------:R-:W-:Y:S01]  /*268b0*/  UMOV UR15, 0x12f00000 ;  /* 0x12f00000000f7882 */ /* 0x000fe20000000000 */
[----:B------:R-:W-:Y:S01]  /*268c0*/  UMOV UR18, 0x40 ;  /* 0x0000004000127882 */ /* 0x000fe20000000000 */
[----:B------:R-:W-:Y:S01]  /*268d0*/  UMOV UR22, 0x0 ;  /* 0x0000000000167882 */ /* 0x000fe20000000000 */
[----:B------:R-:W-:Y:S01]  /*268e0*/  UMOV UR23, 0x12f00000 ;  /* 0x12f0000000177882 */ /* 0x000fe20000000000 */
[----:B0-----:R-:W-:-:S04]  /*268f0*/  LEA R5, R7, R5, 0x18 ;  /* 0x0000000507057211 */ /* 0x001fc800078ec0ff */
[----:B------:R-:W-:Y:S01]  /*26900*/  R2UR UR24, R5 ;  /* 0x00000000051872ca */ /* 0x000fe200000e0000 */
[----:B------:R1:W-:-:S12]  /*26910*/  @P0 SYNCS.ARRIVE.TRANS64 RZ, [R5+URZ+0x33400], R4 ;  /* 0x0334000405ff09a7 */ /* 0x0003d8000800003f */
[----:B------:R-:W-:Y:S02]  /*26920*/  UIADD3 UR8, UR24, 0x1e200, URZ ;  /* 0x0001e20018087890 */ /* 0x000fe4000fffe03f */
[----:B------:R-:W-:Y:S02]  /*26930*/  UIADD3 UR9, UR24, 0x33400, URZ ;  /* 0x0003340018097890 */ /* 0x000fe4000fffe03f */
[----:B------:R-:W-:-:S05]  /*26940*/  UIADD3 UR16, UR24, 0x20200, URZ ;  /* 0x0002020018107890 */ /* 0x000fca000fffe03f */
[----:B------:R-:W-:Y:S02]  /*26950*/  UMOV UR17, UR9 ;  /* 0x0000000900117c82 */ /* 0x000fe40008000000 */
[----:B------:R0:W-:Y:S02]  /*26960*/  UTMALDG.4D [UR8], [UR4], desc[UR6] ;  /* 0x00000608040075b4 */ /* 0x0001e40008019000 */
[----:B------:R1:W-:Y:S01]  /*26970*/  UTMALDG.4D [UR16], [UR4], desc[UR14] ;  /* 0x00000e10040075b4 */ /* 0x0003e20008019000 */
[----:B0-----:R-:W-:Y:S01]  /*26980*/  @P0 R2UR UR13, R6 ;  /* 0x00000000060d02ca */ /* 0x001fe200000e0000 */
[----:B------:R-:W-:Y:S01]  /*26990*/  UIADD3 UR8, UR24, 0x22200, URZ ;  /* 0x0002220018087890 */ /* 0x000fe2000fffe03f */
[----:B------:R-:W-:Y:S01]  /*269a0*/  @P0 R2UR UR12, R18 ;  /* 0x00000000120c02ca */ /* 0x000fe200000e0000 */
[----:B------:R-:W-:Y:S01]  /*269b0*/  UMOV UR10, 0x80 ;  /* 0x00000080000a7882 */ /* 0x000fe20000000000 */
[----:B------:R-:W-:-:S13]  /*269c0*/  @P0 R2UR UR11, R3 ;  /* 0x00000000030b02ca */ /* 0x000fda00000e0000 */
[----:B------:R1:W-:Y:S02]  /*269d0*/  UTMALDG.4D [UR8], [UR4], desc[UR22] ;  /* 0x00001608040075b4 */ /* 0x0003e40008019000 */
[----:B-1----:R-:W-:Y:S01]  /*269e0*/  NOP ;  /* 0x0000000000007918 */ /* 0x002fe20000000000 */
.L_x_676:
[----:B------:R-:W2:Y:S01]  /*269f0*/  LDL.LU R6, [R1+0x40] ;  /* 0x0000400001067983 */ /* 0x000ea20000300800 */
[----:B------:R-:W-:Y:S01]  /*26a00*/  MOV R4, 0x400 ;  /* 0x0000040000047802 */ /* 0x000fe20000000f00 */
[----:B------:R-:W-:Y:S01]  /*26a10*/  BSSY B0, `(.L_x_684) ;  /* 0x000000b000007945 */ /* 0x000fe20003800000 */
[----:B------:R-:W1:Y:S02]  /*26a20*/  S2R R5, SR_CgaCtaId ;  /* 0x0000000000057919 */ /* 0x000e640000008800 */
[----:B-1----:R-:W-:Y:S01]  /*26a30*/  LEA R4, R5, R4, 0x18 ;  /* 0x0000000405047211 */ /* 0x002fe200078ec0ff */
[----:B--2---:R-:W-:-:S05]  /*26a40*/  VIADD R6, R6, 0x1 ;  /* 0x0000000106067836 */ /* 0x004fca0000000000 */
[----:B------:R-:W-:Y:S01]  /*26a50*/  LEA.HI R3, R6, R6, RZ, 0x1 ;  /* 0x0000000606037211 */ /* 0x000fe200078f08ff */
[----:B------:R1:W-:Y:S03]  /*26a60*/  STL [R1+0x40], R6 ;  /* 0x0000400601007387 */ /* 0x0003e60000100800 */
[----:B------:R-:W-:-:S05]  /*26a70*/  LOP3.LUT R3, R3, 0xfffffffe, RZ, 0xc0, !PT ;  /* 0xfffffffe03037812 */ /* 0x000fca00078ec0ff */
[----:B------:R-:W-:-:S05]  /*26a80*/  IMAD.IADD R3, R6, 0x1, -R3 ;  /* 0x0000000106037824 */ /* 0x000fca00078e0a03 */
[----:B------:R-:W-:-:S04]  /*26a90*/  SHF.L.U32 R3, R3, 0x1f, RZ ;  /* 0x0000001f03037819 */ /* 0x000fc800000006ff */
[----:B------:R-:W2:Y:S02]  /*26aa0*/  SYNCS.PHASECHK.TRANS64.TRYWAIT P0, [R4+URZ+0x33420], R3 ;  /* 0x03342003040075a7 */ /* 0x000ea4000800017f */
[----:B-12---:R-:W-:Y:S05]  /*26ab0*/  @!P0 BRA `(.L_x_685) ;  /* 0x0000005000a48947 */ /* 0x006fea0003800000 */
.L_x_847:
[----:B------:R-:W-:Y:S05]  /*26ac0*/  BSYNC B0 ;  /* 0x0000000000007941 */ /* 0x000fea0003800000 */
.L_x_684:
[----:B-1----:R-:W2:Y:S02]  /*26ad0*/  LDL.LU R4, [R1+0x30] ;  /* 0x0000300001047983 */ /* 0x002ea40000300800 */
[----:B--2---:R-:W-:-:S13]  /*26ae0*/  ISETP.GE.AND P0, PT, R4, 0xa1, PT ;  /* 0x000000a10400780c */ /* 0x004fda0003f06270 */
[----:B------:R-:W-:Y:S05]  /*26af0*/  @!P0 BRA `(.L_x_686) ;  /* 0x0000001400048947 */ /* 0x000fea0003800000 */
[----:B------:R-:W2:Y:S04]  /*26b00*/  LDL.LU R4, [R1+0x34] ;  /* 0x0000340001047983 */ /* 0x000ea80000300800 */
[----:B------:R1:W5:Y:S04]  /*26b10*/  LDL.LU R6, [R1+0x4] ;  /* 0x0000040001067983 */ /* 0x0003680000300800 */
[----:B0-----:R1:W5:Y:S02]  /*26b20*/  LDL.LU R7, [R1+0xc] ;  /* 0x00000c0001077983 */ /* 0x0013640000300800 */
[----:B-12---:R-:W-:-:S07]  /*26b30*/  IADD3 R12, R4, -0x2, RZ ;  /* 0xfffffffe040c7810 */ /* 0x006fce0007ffe0ff */
.L_x_710:
[----:B-----5:R-:W-:Y:S01]  /*26b40*/  VIADD R4, R6, 0x1 ;  /* 0x0000000106047836 */ /* 0x020fe20000000000 */
[----:B------:R-:W-:Y:S05]  /*26b50*/  YIELD ;  /* 0x0000000000007946 */ /* 0x000fea0003800000 */
[----:B------:R-:W-:Y:S01]  /*26b60*/  ISETP.NE.AND P0, PT, R4, 0x2, PT ;  /* 0x000000020400780c */ /* 0x000fe20003f05270 */
[----:B------:R-:W-:Y:S03]  /*26b70*/  BSSY B0, `(.L_x_687) ;  /* 0x00000ad000007945 */ /* 0x000fe60003800000 */
[----:B------:R-:W-:-:S02]  /*26b80*/  SEL R3, RZ, 0x1, P0 ;  /* 0x00000001ff037807 */ /* 0x000fc40000000000 */
[----:B0-----:R-:W-:Y:S02]  /*26b90*/  SEL R10, R4, RZ, P0 ;  /* 0x000000ff040a7207 */ /* 0x001fe40000000000 */
[----:B------:R-:W-:-:S05]  /*26ba0*/  LOP3.LUT R9, R7, R3, RZ, 0x3c, !PT ;  /* 0x0000000307097212 */ /* 0x000fca00078e3cff */
[----:B------:R0:W-:Y:S04]  /*26bb0*/  STL [R1+0xc], R9 ;  /* 0x00000c0901007387 */ /* 0x0001e80000100800 */
[----:B------:R0:W-:Y:S01]  /*26bc0*/  STL [R1+0x4], R10 ;  /* 0x0000040a01007387 */ /* 0x0001e20000100800 */
[----:B--2---:R-:W-:Y:S05]  /*26bd0*/  @!P6 BRA `(.L_x_688) ;  /* 0x000000080098e947 */ /* 0x004fea0003800000 */
[----:B------:R-:W-:Y:S01]  /*26be0*/  ULDC.64 UR4, c[0x0][0x3f8] ;  /* 0x0000fe0000047ab9 */ /* 0x000fe20000000a00 */
[----:B------:R-:W-:Y:S01]  /*26bf0*/  IMAD.MOV.U32 R8, RZ, RZ, R12 ;  /* 0x000000ffff087224 */ /* 0x000fe200078e000c */
[----:B------:R-:W-:-:S04]  /*26c00*/  ISETP.NE.U32.AND P0, PT, RZ, UR4, PT ;  /* 0x00000004ff007c0c */ /* 0x000fc8000bf05070 */
[----:B------:R-:W-:-:S13]  /*26c10*/  ISETP.NE.AND.EX P0, PT, RZ, UR5, PT, P0 ;  /* 0x00000005ff007c0c */ /* 0x000fda000bf05300 */
[----:B------:R-:W-:Y:S05]  /*26c20*/  @!P0 BRA `(.L_x_689) ;  /* 0x0000000000448947 */ /* 0x000fea0003800000 */
[----:B------:R-:W1:Y:S01]  /*26c30*/  LDC R5, c[0x0][0x41c] ;  /* 0x00010700ff057b82 */ /* 0x000e620000000800 */
[----:B------:R-:W-:Y:S01]  /*26c40*/  ULDC.64 UR6, c[0x0][0x408] ;  /* 0x0001020000067ab9 */ /* 0x000fe20000000a00 */
[----:B-1----:R-:W-:-:S13]  /*26c50*/  ISETP.NE.AND P0, PT, R5, 0x1, PT ;  /* 0x000000010500780c */ /* 0x002fda0003f05270 */
[----:B------:R-:W1:Y:S02]  /*26c60*/  @P0 LDC.64 R2, c[0x0][0x420] ;  /* 0x00010800ff020b82 */ /* 0x000e640000000a00 */
[----:B-1----:R-:W-:-:S04]  /*26c70*/  @P0 IMAD.HI.U32 R4, R12, R2, RZ ;  /* 0x000000020c040227 */ /* 0x002fc800078e00ff */
[----:B------:R-:W-:Y:S01]  /*26c80*/  IMAD.MOV.U32 R2, RZ, RZ, R12 ;  /* 0x000000ffff027224 */ /* 0x000fe200078e000c */
[----:B------:R-:W-:Y:S01]  /*26c90*/  @P0 SHF.R.U32.HI R2, RZ, R3, R4 ;  /* 0x00000003ff020219 */ /* 0x000fe20000011604 */
[----:B------:R-:W-:-:S03]  /*26ca0*/  IMAD R4, R17, UR6, RZ ;  /* 0x0000000611047c24 */ /* 0x000fc6000f8e02ff */
[----:B------:R-:W-:Y:S01]  /*26cb0*/  SHF.R.S32.HI R3, RZ, 0x1f, R2 ;  /* 0x0000001fff037819 */ /* 0x000fe20000011402 */
[----:B------:R-:W-:Y:S01]  /*26cc0*/  IMAD R4, R20, UR7, R4 ;  /* 0x0000000714047c24 */ /* 0x000fe2000f8e0204 */
[----:B------:R-:W-:Y:S01]  /*26cd0*/  IADD3 R8, -R2, RZ, RZ ;  /* 0x000000ff02087210 */ /* 0x000fe20007ffe1ff */
[----:B------:R-:W-:-:S04]  /*26ce0*/  IMAD.WIDE.U32 R2, R20, UR6, R2 ;  /* 0x0000000614027c25 */ /* 0x000fc8000f8e0002 */
[----:B------:R-:W-:Y:S01]  /*26cf0*/  IMAD.IADD R3, R4, 0x1, R3 ;  /* 0x0000000104037824 */ /* 0x000fe200078e0203 */
[----:B------:R-:W-:Y:S01]  /*26d00*/  LEA R4, P0, R2, UR4, 0x2 ;  /* 0x0000000402047c11 */ /* 0x000fe2000f8010ff */
[----:B------:R-:W-:-:S03]  /*26d10*/  IMAD R8, R5, R8, R12 ;  /* 0x0000000805087224 */ /* 0x000fc600078e020c */
[----:B------:R-:W-:-:S05]  /*26d20*/  LEA.HI.X R5, R2, UR5, R3, 0x2, P0 ;  /* 0x0000000502057c11 */ /* 0x000fca00080f1403 */
[----:B------:R1:W5:Y:S04]  /*26d30*/  LDG.E R2, desc[UR54][R4.64] ;  /* 0x0000003604027981 */ /* 0x000368000c1e1900 */
.L_x_689:
[----:B-1----:R-:W1:Y:S01]  /*26d40*/  S2R R5, SR_CgaCtaId ;  /* 0x0000000000057919 */ /* 0x002e620000008800 */
[----:B------:R-:W-:Y:S01]  /*26d50*/  MOV R4, 0x400 ;  /* 0x0000040000047802 */ /* 0x000fe20000000f00 */
[----:B------:R-:W-:Y:S01]  /*26d60*/  BSSY B1, `(.L_x_690) ;  /* 0x0000009000017945 */ /* 0x000fe20003800000 */
[----:B------:R-:W2:Y:S02]  /*26d70*/  S2R R3, SR_TID.X ;  /* 0x0000000000037919 */ /* 0x000ea40000002100 */
[----:B-1----:R-:W-:Y:S02]  /*26d80*/  LEA R4, R5, R4, 0x18 ;  /* 0x0000000405047211 */ /* 0x002fe400078ec0ff */
[----:B--2---:R-:W-:-:S03]  /*26d90*/  LOP3.LUT R3, R3, 0x7f, RZ, 0xc0, !PT ;  /* 0x0000007f03037812 */ /* 0x004fc600078ec0ff */
[----:B------:R-:W-:Y:S01]  /*26da0*/  IMAD R5, R10, 0x8, R4 ;  /* 0x000000080a057824 */ /* 0x000fe200078e0204 */
[----:B------:R-:W-:Y:S02]  /*26db0*/  SHF.L.U32 R4, R9, 0x1f, RZ ;  /* 0x0000001f09047819 */ /* 0x000fe400000006ff */
[----:B------:R-:W-:Y:S02]  /*26dc0*/  ISETP.NE.AND P2, PT, R3, RZ, PT ;  /* 0x000000ff0300720c */ /* 0x000fe40003f45270 */
[----:B------:R-:W1:Y:S02]  /*26dd0*/  SYNCS.PHASECHK.TRANS64.TRYWAIT P0, [R5+URZ+0x33480], R4 ;  /* 0x03348004050075a7 */ /* 0x000e64000800017f */
[----:B-1----:R-:W-:Y:S09]  /*26de0*/  @!P0 BRA `(.L_x_691) ;  /* 0x0000004c00f88947 */ /* 0x002ff20003800000 */
.L_x_848:
[----:B------:R-:W-:Y:S05]  /*26df0*/  BSYNC B1 ;  /* 0x0000000000017941 */ /* 0x000fea0003800000 */
.L_x_690:
[----:B------:R-:W-:Y:S04]  /*26e00*/  BSSY B1, `(.L_x_692) ;  /* 0x0000009000017945 */ /* 0x000fe80003800000 */
[----:B------:R-:W-:Y:S05]  /*26e10*/  @P2 BRA `(.L_x_693) ;  /* 0x00000000001c2947 */ /* 0x000fea0003800000 */
[----:B------:R-:W0:Y:S02]  /*26e20*/  S2R R3, SR_TID.X ;  /* 0x0000000000037919 */ /* 0x000e240000002100 */
[----:B0-----:R-:W-:Y:S01]  /*26e30*/  LOP3.LUT R9, R3, 0x1f, RZ, 0xc0, !PT ;  /* 0x0000001f03097812 */ /* 0x001fe200078ec0ff */
[----:B------:R-:W-:-:S03]  /*26e40*/  IMAD.MOV.U32 R3, RZ, RZ, 0x7800 ;  /* 0x00007800ff037424 */ /* 0x000fc600078e00ff */
[----:B------:R-:W-:Y:S01]  /*26e50*/  ISETP.NE.AND P0, PT, R9, RZ, PT ;  /* 0x000000ff0900720c */ /* 0x000fe20003f05270 */
[----:B------:R2:W-:-:S12]  /*26e60*/  SYNCS.ARRIVE.TRANS64 RZ, [R5+URZ+0x33470], R3 ;  /* 0x0334700305ff79a7 */ /* 0x0005d8000800003f */
[----:B--2---:R-:W-:Y:S05]  /*26e70*/  @!P0 BRA `(.L_x_693) ;  /* 0x0000000000048947 */ /* 0x004fea0003800000 */
[----:B------:R-:W-:Y:S01]  /*26e80*/  BPT.TRAP 0x1 ;  /* 0x000000040000795c */ /* 0x000fe20000300000 */
.L_x_693:
[----:B------:R-:W-:Y:S05]  /*26e90*/  BSYNC B1 ;  /* 0x0000000000017941 */ /* 0x000fea0003800000 */
.L_x_692:
[----:B------:R-:W2:Y:S04]  /*26ea0*/  LDL R3, [R1+0x4] ;  /* 0x0000040001037983 */ /* 0x000ea80000100800 */
[----:B0-----:R-:W3:Y:S01]  /*26eb0*/  LDL R9, [R1+0x14] ;  /* 0x0000140001097983 */ /* 0x001ee20000100800 */
[----:B------:R-:W-:Y:S01]  /*26ec0*/  MOV R15, RZ ;  /* 0x000000ff000f7202 */ /* 0x000fe20000000f00 */
[----:B------:R-:W-:Y:S01]  /*26ed0*/  UIADD3 UR4, UP0, UR40, 0x470, URZ ;  /* 0x0000047028047890 */ /* 0x000fe2000ff1e03f */
[----:B------:R-:W-:Y:S01]  /*26ee0*/  MOV R10, 0x400 ;  /* 0x00000400000a7802 */ /* 0x000fe20000000f00 */
[----:B------:R-:W0:Y:S01]  /*26ef0*/  S2R R11, SR_CgaCtaId ;  /* 0x00000000000b7919 */ /* 0x000e220000008800 */
[----:B------:R-:W-:Y:S01]  /*26f00*/  R2UR UR10, R15 ;  /* 0x000000000f0a72ca */ /* 0x000fe200000e0000 */
[----:B------:R-:W-:Y:S01]  /*26f10*/  UIADD3.X UR5, URZ, UR41, URZ, UP0, !UPT ;  /* 0x000000293f057290 */ /* 0x000fe200087fe43f */
[----:B------:R-:W-:Y:S01]  /*26f20*/  PLOP3.LUT P0, PT, PT, PT, PT, 0x80, 0x0 ;  /* 0x000000000000781c */ /* 0x000fe20003f0f070 */
[----:B------:R-:W-:Y:S01]  /*26f30*/  UMOV UR6, 0x0 ;  /* 0x0000000000067882 */ /* 0x000fe20000000000 */
[----:B------:R-:W-:Y:S01]  /*26f40*/  UMOV UR7, 0x14f00000 ;  /* 0x14f0000000077882 */ /* 0x000fe20000000000 */
[----:B0-----:R-:W-:-:S05]  /*26f50*/  LEA R10, R11, R10, 0x18 ;  /* 0x0000000a0b0a7211 */ /* 0x001fca00078ec0ff */
[----:B--2---:R-:W-:Y:S02]  /*26f60*/  IMAD R3, R3, 0x7800, R10 ;  /* 0x0000780003037824 */ /* 0x004fe400078e020a */
[----:B---3--:R-:W-:Y:S02]  /*26f70*/  IMAD R9, R8, 0xa0, R9 ;  /* 0x000000a008097824 */ /* 0x008fe400078e0209 */
[----:B------:R-:W-:Y:S02]  /*26f80*/  VIADD R8, R5, 0x33470 ;  /* 0x0003347005087836 */ /* 0x000fe40000000000 */
[----:B------:R-:W-:-:S07]  /*26f90*/  VIADD R10, R3, 0xf200 ;  /* 0x0000f200030a7836 */ /* 0x000fce0000000000 */
.L_x_694:
[----:B------:R-:W-:-:S13]  /*26fa0*/  @P0 ELECT P3, URZ, PT ;  /* 0x00000000003f082f */ /* 0x000fda0003860000 */
[----:B-----5:R-:W-:Y:S02]  /*26fb0*/  @P3 R2UR UR13, R2 ;  /* 0x00000000020d32ca */ /* 0x020fe400000e0000 */
        /* <DEDUP_REMOVED lines=14> */
.L_x_695:
        /* <DEDUP_REMOVED lines=16> */
.L_x_696:
        /* <DEDUP_REMOVED lines=13> */
.L_x_849:
[----:B------:R-:W-:Y:S05]  /*27270*/  BSYNC B1 ;  /* 0x0000000000017941 */ /* 0x000fea0003800000 */
.L_x_697:
[----:B------:R-:W-:Y:S01]  /*27280*/  BSSY B1, `(.L_x_699) ;  /* 0x000000b000017945 */ /* 0x000fe20003800000 */
[----:B------:R-:W-:Y:S01]  /*27290*/  IMAD.MOV.U32 R10, RZ, RZ, 0x0 ;  /* 0x00000000ff0a7424 */ /* 0x000fe200078e00ff */
[----:B------:R-:W-:Y:S02]  /*272a0*/  MOV R11, 0x14f00000 ;  /* 0x14f00000000b7802 */ /* 0x000fe40000000f00 */
        /* <DEDUP_REMOVED lines=8> */
.L_x_700:
[----:B------:R-:W-:Y:S05]  /*27330*/  BSYNC B1 ;  /* 0x0000000000017941 */ /* 0x000fea0003800000 */
.L_x_699:
[----:B------:R-:W-:Y:S01]  /*27340*/  R2UR UR10, R15 ;  /* 0x000000000f0a72ca */ /* 0x000fe200000e0000 */
[----:B------:R-:W-:Y:S01]  /*27350*/  UIADD3 UR4, UP0, UR40, 0x370, URZ ;  /* 0x0000037028047890 */ /* 0x000fe2000ff1e03f */
[----:B------:R-:W-:Y:S01]  /*27360*/  R2UR UR6, R10 ;  /* 0x000000000a0672ca */ /* 0x000fe200000e0000 */
[----:B01----:R-:W-:Y:S01]  /*27370*/  VIADD R5, R5, 0x33430 ;  /* 0x0003343005057836 */ /* 0x003fe20000000000 */
[----:B------:R-:W-:Y:S01]  /*27380*/  R2UR UR7, R11 ;  /* 0x000000000b0772ca */ /* 0x000fe200000e0000 */
[----:B------:R-:W-:Y:S01]  /*27390*/  VIADD R4, R3, 0x24200 ;  /* 0x0002420003047836 */ /* 0x000fe20000000000 */
[----:B------:R-:W-:Y:S01]  /*273a0*/  PLOP3.LUT P0, PT, PT, PT, PT, 0x80, 0x0 ;  /* 0x000000000000781c */ /* 0x000fe20003f0f070 */
[----:B------:R-:W-:-:S12]  /*273b0*/  UIADD3.X UR5, URZ, UR41, URZ, UP0, !UPT ;  /* 0x000000293f057290 */ /* 0x000fd800087fe43f */
.L_x_701:
        /* <DEDUP_REMOVED lines=10> */
[----:B------:R-:W-:Y:S02]  /*27460*/  R2UR UR10, R14 ;  /* 0x000000000e0a72ca */ /* 0x000fe400000e0000 */
[----:B------:R-:W-:Y:S02]  /*27470*/  R2UR UR6, R10 ;  /* 0x000000000a0672ca */ /* 0x000fe400000e0000 */
[----:B------:R-:W-:Y:S02]  /*27480*/  R2UR UR7, R11 ;  /* 0x000000000b0772ca */ /* 0x000fe400000e0000 */
[----:B------:R-:W-:Y:S02]  /*27490*/  PLOP3.LUT P0, PT, PT, PT, PT, 0x80, 0x0 ;  /* 0x000000000000781c */ /* 0x000fe40003f0f070 */
[----:B------:R-:W-:-:S11]  /*274a0*/  IADD3 R4, R3, 0x26a00, RZ ;  /* 0x00026a0003047810 */ /* 0x000fd60007ffe0ff */
.L_x_702:
        /* <DEDUP_REMOVED lines=15> */
.L_x_703:
        /* <DEDUP_REMOVED lines=10> */
.L_x_688:
[----:B------:R-:W-:Y:S05]  /*27640*/  BSYNC B0 ;  /* 0x0000000000007941 */ /* 0x000fea0003800000 */
.L_x_687:
[----:B------:R-:W-:-:S06]  /*27650*/  UISETP.NE.AND UP0, UPT, UR37, 0x3, UPT ;  /* 0x000000032500788c */ /* 0x000fcc000bf05270 */
[----:B------:R-:W-:-:S13]  /*27660*/  PLOP3.LUT P0, PT, PT, PT, UP0, 0x80, 0x0 ;  /* 0x000000000000781c */ /* 0x000fda0003f0f008 */
[----:B------:R-:W-:Y:S05]  /*27670*/  @!P0 BRA `(.L_x_704) ;  /* 0x0000000000048947 */ /* 0x000fea0003800000 */
[----:B------:R-:W-:Y:S01]  /*27680*/  BPT.TRAP 0x1 ;  /* 0x000000040000795c */ /* 0x000fe20000300000 */
.L_x_704:
[----:B------:R-:W1:Y:S01]  /*27690*/  S2R R5, SR_CgaCtaId ;  /* 0x0000000000057919 */ /* 0x000e620000008800 */
[----:B------:R-:W-:Y:S01]  /*276a0*/  IMAD.U32 R3, RZ, RZ, UR39 ;  /* 0x00000027ff037e24 */ /* 0x000fe2000f8e00ff */
[----:B------:R-:W-:Y:S01]  /*276b0*/  MOV R4, 0x400 ;  /* 0x0000040000047802 */ /* 0x000fe20000000f00 */
[----:B------:R-:W-:Y:S03]  /*276c0*/  BSSY B0, `(.L_x_705) ;  /* 0x0000008000007945 */ /* 0x000fe60003800000 */
[----:B------:R-:W-:Y:S02]  /*276d0*/  ISETP.NE.AND P0, PT, R3, 0x3, PT ;  /* 0x000000030300780c */ /* 0x000fe40003f05270 */
[----:B------:R-:W-:-:S04]  /*276e0*/  LOP3.LUT R3, R7, 0x1, RZ, 0x3c, !PT ;  /* 0x0000000107037812 */ /* 0x000fc800078e3cff */
[----:B------:R-:W-:Y:S02]  /*276f0*/  SHF.L.U32 R3, R3, 0x1f, RZ ;  /* 0x0000001f03037819 */ /* 0x000fe400000006ff */
[----:B-1----:R-:W-:-:S05]  /*27700*/  LEA R4, R5, R4, 0x18 ;  /* 0x0000000405047211 */ /* 0x002fca00078ec0ff */
[----:B------:R-:W-:-:S04]  /*27710*/  IMAD R14, R6, 0x8, R4 ;  /* 0x00000008060e7824 */ /* 0x000fc800078e0204 */
[----:B------:R-:W1:Y:S02]  /*27720*/  SYNCS.PHASECHK.TRANS64.TRYWAIT P2, [R14+URZ+0x33470], R3 ;  /* 0x033470030e0075a7 */ /* 0x000e64000804017f */
[----:B-1----:R-:W-:Y:S05]  /*27730*/  @!P2 BRA `(.L_x_706) ;  /* 0x0000004400cca947 */ /* 0x002fea0003800000 */
.L_x_850:
[----:B------:R-:W-:Y:S05]  /*27740*/  BSYNC B0 ;  /* 0x0000000000007941 */ /* 0x000fea0003800000 */
.L_x_705:
[----:B------:R-:W-:Y:S05]  /*27750*/  @!P0 BRA `(.L_x_707) ;  /* 0x0000000000048947 */ /* 0x000fea0003800000 */
[----:B------:R-:W-:Y:S01]  /*27760*/  BPT.TRAP 0x1 ;  /* 0x000000040000795c */ /* 0x000fe20000300000 */
.L_x_707:
[----:B-1----:R-:W-:Y:S01]  /*27770*/  SHF.L.U32 R3, R7, 0x1f, RZ ;  /* 0x0000001f07037819 */ /* 0x002fe200000006ff */
[----:B0-----:R-:W-:-:S03]  /*27780*/  IMAD R10, R6, 0x7800, RZ ;  /* 0x00007800060a7824 */ /* 0x001fc600078e02ff */
[----:B------:R-:W0:Y:S02]  /*27790*/  SYNCS.PHASECHK.TRANS64.TRYWAIT P2, [R14+URZ+0x33460], R3 ;  /* 0x033460030e0075a7 */ /* 0x000e24000804017f */
[----:B0-----:R-:W-:Y:S05]  /*277a0*/  @!P2 BRA `(.L_x_708) ;  /* 0x0000004400c4a947 */ /* 0x001fea0003800000 */
.L_x_851:
[----:B------:R-:W0:Y:S04]  /*277b0*/  LDL R4, [R1+0x20] ;  /* 0x0000200001047983 */ /* 0x000e280000100800 */
[----:B------:R-:W2:Y:S01]  /*277c0*/  LDL R11, [R1+0x1c] ;  /* 0x00001c00010b7983 */ /* 0x000ea20000100800 */
[----:B------:R-:W-:Y:S01]  /*277d0*/  MOV R15, 0x400 ;  /* 0x00000400000f7802 */ /* 0x000fe20000000f00 */
[----:B------:R-:W-:Y:S05]  /*277e0*/  WARPSYNC.ALL ;  /* 0x0000000000007948 */ /* 0x000fea0003800000 */
[----:B------:R-:W1:Y:S02]  /*277f0*/  S2R R18, SR_CgaCtaId ;  /* 0x0000000000127919 */ /* 0x000e640000008800 */
[----:B-1----:R-:W-:-:S02]  /*27800*/  LEA R15, R18, R15, 0x18 ;  /* 0x0000000f120f7211 */ /* 0x002fc400078ec0ff */
[----:B0-----:R-:W-:-:S04]  /*27810*/  LOP3.LUT R3, R10, R4, RZ, 0xfc, !PT ;  /* 0x000000040a037212 */ /* 0x001fc800078efcff */
[----:B------:R-:W-:Y:S02]  /*27820*/  IADD3 R3, R15, R3, RZ ;  /* 0x000000030f037210 */ /* 0x000fe40007ffe0ff */
[----:B--2---:R-:W-:-:S03]  /*27830*/  LOP3.LUT R13, R10, R11, RZ, 0xfc, !PT ;  /* 0x0000000b0a0d7212 */ /* 0x004fc600078efcff */
[----:B------:R-:W0:Y:S02]  /*27840*/  LDSM.16.MT88.4 R4, [R3+0xf200] ;  /* 0x00f200000304783b */ /* 0x000e240000004200 */
[----:B------:R-:W-:Y:S01]  /*27850*/  IMAD.IADD R13, R15, 0x1, R13 ;  /* 0x000000010f0d7824 */ /* 0x000fe200078e020d */
[C-C-:B0-----:R-:W-:Y:S02]  /*27860*/  PRMT R8, R4.reuse, 0x6420, R5.reuse ;  /* 0x0000642004087816 */ /* 0x141fe40000000005 */
[----:B------:R-:W-:Y:S02]  /*27870*/  PRMT R9, R4, 0x7531, R5 ;  /* 0x0000753104097816 */ /* 0x000fe40000000005 */
[C-C-:B------:R-:W-:Y:S02]  /*27880*/  PRMT R10, R6.reuse, 0x6420, R7.reuse ;  /* 0x00006420060a7816 */ /* 0x140fe40000000007 */
[----:B------:R-:W-:-:S05]  /*27890*/  PRMT R11, R6, 0x7531, R7 ;  /* 0x00007531060b7816 */ /* 0x000fca0000000007 */
[----:B------:R-:W-:Y:S04]  /*278a0*/  STSM.16.M88.4 [R13+0x200], R8 ;  /* 0x000200080d007844 */ /* 0x000fe80000000200 */
[----:B------:R-:W0:Y:S02]  /*278b0*/  LDSM.16.MT88.4 R4, [R3+0x11a00] ;  /* 0x011a00000304783b */ /* 0x000e240000004200 */
[C-C-:B0-----:R-:W-:Y:S02]  /*278c0*/  PRMT R8, R4.reuse, 0x6420, R5.reuse ;  /* 0x0000642004087816 */ /* 0x141fe40000000005 */
[----:B------:R-:W-:Y:S02]  /*278d0*/  PRMT R9, R4, 0x7531, R5 ;  /* 0x0000753104097816 */ /* 0x000fe40000000005 */
[----:B------:R-:W-:-:S02]  /*278e0*/  PRMT R10, R6, 0x6420, R7 ;  /* 0x00006420060a7816 */ /* 0x000fc40000000007 */
        /* <DEDUP_REMOVED lines=88> */
.L_x_709:
[----:B------:R2:W5:Y:S01]  /*27e70*/  LDL R6, [R1+0x4] ;  /* 0x0000040001067983 */ /* 0x0005620000100800 */
[----:B-1----:R1:W-:Y:S01]  /*27e80*/  SYNCS.ARRIVE.TRANS64.A1T0 RZ, [R14+URZ+0x33450], RZ ;  /* 0x033450ff0eff79a7 */ /* 0x0023e2000810003f */
[----:B------:R-:W-:Y:S01]  /*27e90*/  BAR.SYNC.DEFER_BLOCKING 0x2, 0x80 ;  /* 0x0082000000007b1d */ /* 0x000fe20000010000 */
[C---:B------:R-:W-:Y:S01]  /*27ea0*/  ISETP.GT.AND P0, PT, R12.reuse, RZ, PT ;  /* 0x000000ff0c00720c */ /* 0x040fe20003f04270 */
[----:B------:R-:W-:Y:S02]  /*27eb0*/  VIADD R12, R12, 0xffffffff ;  /* 0xffffffff0c0c7836 */ /* 0x000fe40000000000 */
[----:B-1----:R-:W-:Y:S02]  /*27ec0*/  @!P1 VIADD R14, R14, 0x33480 ;  /* 0x000334800e0e9836 */ /* 0x002fe40000000000 */
[----:B------:R2:W5:Y:S03]  /*27ed0*/  LDL R7, [R1+0xc] ;  /* 0x00000c0001077983 */ /* 0x0005660000100800 */
[----:B------:R-:W-:-:S04]  /*27ee0*/  @!P1 PRMT R14, RZ, 0x654, R14 ;  /* 0x00000654ff0e9816 */ /* 0x000fc8000000000e */
[----:B------:R2:W-:Y:S01]  /*27ef0*/  @!P1 SYNCS.ARRIVE.TRANS64.RED.A1T0 RZ, [R14+URZ], RZ ;  /* 0x000000ff0eff99a7 */ /* 0x0005e2000810043f */
[----:B------:R-:W-:Y:S05]  /*27f00*/  @P0 BRA `(.L_x_710) ;  /* 0xffffffec000c0947 */ /* 0x000fea000383ffff */
.L_x_686:
[----:B------:R-:W-:Y:S04]  /*27f10*/  BSSY B0, `(.L_x_711) ;  /* 0x000000e000007945 */ /* 0x000fe80003800000 */
[----:B------:R-:W-:Y:S05]  /*27f20*/  @P1 BRA `(.L_x_712) ;  /* 0x0000000000301947 */ /* 0x000fea0003800000 */
[----:B------:R-:W1:Y:S01]  /*27f30*/  S2R R5, SR_LANEID ;  /* 0x0000000000057919 */ /* 0x000e620000000000 */
[----:B------:R-:W-:Y:S01]  /*27f40*/  VOTEU.ANY UR4, UPT, PT ;  /* 0x0000000000047886 */ /* 0x000fe200038e0100 */
[----:B------:R-:W3:Y:S01]  /*27f50*/  LDC.64 R2, c[0x0][0xc38] ;  /* 0x00030e00ff027b82 */ /* 0x000ee20000000a00 */
[----:B------:R-:W1:Y:S02]  /*27f60*/  FLO.U32 R0, UR4 ;  /* 0x0000000400007d00 */ /* 0x000e6400080e0000 */
[----:B-1----:R-:W-:-:S06]  /*27f70*/  ISETP.EQ.U32.AND P0, PT, R0, R5, PT ;  /* 0x000000050000720c */ /* 0x002fcc0003f02070 */
[----:B------:R-:W3:Y:S07]  /*27f80*/  POPC R5, UR4 ;  /* 0x0000000400057d09 */ /* 0x000eee0008000000 */
[----:B---3--:R-:W3:Y:S01]  /*27f90*/  @P0 ATOMG.E.ADD.STRONG.GPU PT, R3, desc[UR54][R2.64], R5 ;  /* 0x00000005020309a8 */ /* 0x008ee200081ee1f6 */
[----:B------:R-:W1:Y:S02]  /*27fa0*/  S2R R4, SR_LTMASK ;  /* 0x0000000000047919 */ /* 0x000e640000003900 */
[----:B-1----:R-:W-:-:S04]  /*27fb0*/  LOP3.LUT R4, R4, UR4, RZ, 0xc0, !PT ;  /* 0x0000000404047c12 */ /* 0x002fc8000f8ec0ff */
[----:B0----5:R-:W0:Y:S01]  /*27fc0*/  POPC R7, R4 ;  /* 0x0000000400077309 */ /* 0x021e220000000000 */
[----:B---3--:R-:W0:Y:S02]  /*27fd0*/  SHFL.IDX PT, R0, R3, R0, 0x1f ;  /* 0x00001f0003007589 */ /* 0x008e2400000e0000 */
[----:B0-----:R-:W-:-:S07]  /*27fe0*/  IADD3 R16, R0, UR38, R7 ;  /* 0x0000002600107c10 */ /* 0x001fce000fffe007 */
.L_x_712:
[----:B------:R-:W-:Y:S05]  /*27ff0*/  BSYNC B0 ;  /* 0x0000000000007941 */ /* 0x000fea0003800000 */
.L_x_711:
[----:B------:R-:W-:-:S06]  /*28000*/  UISETP.NE.AND UP0, UPT, UR37, 0x3, UPT ;  /* 0x000000032500788c */ /* 0x000fcc000bf05270 */
[----:B------:R-:W-:-:S13]  /*28010*/  PLOP3.LUT P0, PT, PT, PT, UP0, 0x80, 0x0 ;  /* 0x000000000000781c */ /* 0x000fda0003f0f008 */
[----:B------:R-:W-:Y:S05]  /*28020*/  @!P0 BRA `(.L_x_713) ;  /* 0x0000000000048947 */ /* 0x000fea0003800000 */
[----:B------:R-:W-:Y:S01]  /*28030*/  BPT.TRAP 0x1 ;  /* 0x000000040000795c */ /* 0x000fe20000300000 */
.L_x_713:
[----:B------:R-:W3:Y:S04]  /*28040*/  LDL R0, [R1+0xc] ;  /* 0x00000c0001007983 */ /* 0x000ee80000100800 */
[----:B------:R-:W4:Y:S01]  /*28050*/  LDL R2, [R1+0x4] ;  /* 0x0000040001027983 */ /* 0x000f220000100800 */
[----:B------:R-:W1:Y:S01]  /*28060*/  S2R R4, SR_CgaCtaId ;  /* 0x0000000000047919 */ /* 0x000e620000008800 */
[----:B------:R-:W-:-:S04]  /*28070*/  MOV R3, 0x400 ;  /* 0x0000040000037802 */ /* 0x000fc80000000f00 */
[----:B-1----:R-:W-:Y:S01]  /*28080*/  LEA R3, R4, R3, 0x18 ;  /* 0x0000000304037211 */ /* 0x002fe200078ec0ff */
[----:B------:R-:W-:Y:S01]  /*28090*/  BSSY B0, `(.L_x_714) ;  /* 0x0000008000007945 */ /* 0x000fe20003800000 */
[----:B---3--:R-:W-:-:S04]  /*280a0*/  LOP3.LUT R0, R0, 0x1, RZ, 0x3c, !PT ;  /* 0x0000000100007812 */ /* 0x008fc800078e3cff */
[----:B------:R-:W-:Y:S02]  /*280b0*/  SHF.L.U32 R0, R0, 0x1f, RZ ;  /* 0x0000001f00007819 */ /* 0x000fe400000006ff */
[----:B----4-:R-:W-:-:S04]  /*280c0*/  LEA R3, R2, R3, 0x3 ;  /* 0x0000000302037211 */ /* 0x010fc800078e18ff */
[----:B------:R-:W1:Y:S01]  /*280d0*/  SYNCS.PHASECHK.TRANS64.TRYWAIT P0, [R3+URZ+0x33470], R0 ;  /* 0x03347000030075a7 */ /* 0x000e62000800017f */
[----:B------:R-:W-:-:S05]  /*280e0*/  IMAD.U32 R2, RZ, RZ, UR39 ;  /* 0x00000027ff027e24 */ /* 0x000fca000f8e00ff */
[----:B------:R-:W-:Y:S01]  /*280f0*/  ISETP.NE.AND P2, PT, R2, 0x3, PT ;  /* 0x000000030200780c */ /* 0x000fe20003f45270 */
[----:B-1----:R-:W-:-:S12]  /*28100*/  @!P0 BRA `(.L_x_715) ;  /* 0x0000003c00808947 */ /* 0x002fd80003800000 */
.L_x_852:
[----:B------:R-:W-:Y:S05]  /*28110*/  BSYNC B0 ;  /* 0x0000000000007941 */ /* 0x000fea0003800000 */
.L_x_714:
[----:B------:R-:W-:Y:S05]  /*28120*/  @!P2 BRA `(.L_x_716) ;  /* 0x000000000004a947 */ /* 0x000fea0003800000 */
[----:B------:R-:W-:Y:S01]  /*28130*/  BPT.TRAP 0x1 ;  /* 0x000000040000795c */ /* 0x000fe20000300000 */
.L_x_716:
[----:B------:R-:W3:Y:S04]  /*28140*/  LDL R5, [R1+0xc] ;  /* 0x00000c0001057983 */ /* 0x000ee80000100800 */
[----:B-1----:R-:W4:Y:S04]  /*28150*/  LDL R0, [R1+0x4] ;  /* 0x0000040001007983 */ /* 0x002f280000100800 */
[----:B------:R-:W2:Y:S04]  /*28160*/  LDL R2, [R1+0x20] ;  /* 0x0000200001027983 */ /* 0x000ea80000100800 */
[----:B------:R-:W2:Y:S01]  /*28170*/  LDL R4, [R1+0x1c] ;  /* 0x00001c0001047983 */ /* 0x000ea20000100800 */
[----:B0----5:R-:W0:Y:S01]  /*28180*/  S2R R7, SR_CgaCtaId ;  /* 0x0000000000077919 */ /* 0x021e220000008800 */
[----:B---3--:R-:W-:-:S02]  /*28190*/  SHF.L.U32 R6, R5, 0x1f, RZ ;  /* 0x0000001f05067819 */ /* 0x008fc400000006ff */
[----:B------:R-:W-:Y:S02]  /*281a0*/  MOV R5, 0x400 ;  /* 0x0000040000057802 */ /* 0x000fe40000000f00 */
[----:B------:R-:W1:Y:S01]  /*281b0*/  SYNCS.PHASECHK.TRANS64.TRYWAIT P0, [R3+URZ+0x33460], R6 ;  /* 0x03346006030075a7 */ /* 0x000e62000800017f */
[----:B----4-:R-:W-:Y:S01]  /*281c0*/  IMAD R0, R0, 0x7800, RZ ;  /* 0x0000780000007824 */ /* 0x010fe200078e02ff */
[----:B0-----:R-:W-:-:S04]  /*281d0*/  LEA R5, R7, R5, 0x18 ;  /* 0x0000000507057211 */ /* 0x001fc800078ec0ff */
[C---:B--2---:R-:W-:Y:S02]  /*281e0*/  LOP3.LUT R2, R0.reuse, R2, RZ, 0xfc, !PT ;  /* 0x0000000200027212 */ /* 0x044fe400078efcff */
[----:B------:R-:W-:-:S03]  /*281f0*/  LOP3.LUT R4, R0, R4, RZ, 0xfc, !PT ;  /* 0x0000000400047212 */ /* 0x000fc600078efcff */
[C---:B------:R-:W-:Y:S02]  /*28200*/  IMAD.IADD R0, R5.reuse, 0x1, R2 ;  /* 0x0000000105007824 */ /* 0x040fe400078e0202 */
[----:B------:R-:W-:Y:S01]  /*28210*/  IMAD.IADD R2, R5, 0x1, R4 ;  /* 0x0000000105027824 */ /* 0x000fe200078e0204 */
[----:B-1----:R-:W-:Y:S06]  /*28220*/  @!P0 BRA `(.L_x_717) ;  /* 0x0000003c004c8947 */ /* 0x002fec0003800000 */
.L_x_853:
[----:B------:R-:W-:Y:S05]  /*28230*/  WARPSYNC.ALL ;  /* 0x0000000000007948 */ /* 0x000fea0003800000 */
[----:B0-----:R-:W0:Y:S02]  /*28240*/  LDSM.16.MT88.4 R4, [R0+0xf200] ;  /* 0x00f200000004783b */ /* 0x001e240000004200 */
        /* <DEDUP_REMOVED lines=97> */
.L_x_718:
[----:B0-----:R-:W2:Y:S01]  /*28860*/  LDL.LU R2, [R1+0x4] ;  /* 0x0000040001027983 */ /* 0x001ea20000300800 */
[----:B-1----:R-:W-:Y:S03]  /*28870*/  SYNCS.ARRIVE.TRANS64.A1T0 RZ, [R3+URZ+0x33450], RZ ;  /* 0x033450ff03ff79a7 */ /* 0x002fe6000810003f */
[----:B------:R-:W3:Y:S01]  /*28880*/  LDL.LU R4, [R1+0xc] ;  /* 0x00000c0001047983 */ /* 0x000ee20000300800 */
[----:B------:R-:W-:-:S04]  /*28890*/  @!P1 IADD3 R0, R3, 0x33480, RZ ;  /* 0x0003348003009810 */ /* 0x000fc80007ffe0ff */
[----:B------:R-:W-:Y:S01]  /*288a0*/  @!P1 PRMT R0, RZ, 0x654, R0 ;  /* 0x00000654ff009816 */ /* 0x000fe20000000000 */
[----:B------:R-:W-:Y:S06]  /*288b0*/  BAR.SYNC.DEFER_BLOCKING 0x2, 0x80 ;  /* 0x0082000000007b1d */ /* 0x000fec0000010000 */
[----:B------:R2:W-:Y:S02]  /*288c0*/  @!P1 SYNCS.ARRIVE.TRANS64.RED.A1T0 RZ, [R0+URZ], RZ ;  /* 0x000000ff00ff99a7 */ /* 0x0005e4000810043f */
[----:B--2---:R-:W-:-:S05]  /*288d0*/  VIADD R0, R2, 0x1 ;  /* 0x0000000102007836 */ /* 0x004fca0000000000 */
[----:B------:R-:W-:-:S04]  /*288e0*/  ISETP.NE.AND P0, PT, R0, 0x2, PT ;  /* 0x000000020000780c */ /* 0x000fc80003f05270 */
[----:B------:R-:W-:Y:S02]  /*288f0*/  SEL R2, RZ, 0x1, P0 ;  /* 0x00000001ff027807 */ /* 0x000fe40000000000 */
[----:B------:R-:W-:Y:S02]  /*28900*/  SEL R0, R0, RZ, P0 ;  /* 0x000000ff00007207 */ /* 0x000fe40000000000 */
[----:B---3--:R-:W-:-:S03]  /*28910*/  LOP3.LUT R4, R4, R2, RZ, 0x3c, !PT ;  /* 0x0000000204047212 */ /* 0x008fc600078e3cff */
[----:B------:R0:W-:Y:S04]  /*28920*/  STL [R1+0x4], R0 ;  /* 0x0000040001007387 */ /* 0x0001e80000100800 */
[----:B------:R0:W-:Y:S02]  /*28930*/  STL [R1+0xc], R4 ;  /* 0x00000c0401007387 */ /* 0x0001e40000100800 */
.L_x_667:
[----:B------:R-:W-:Y:S05]  /*28940*/  BSYNC B6 ;  /* 0x0000000000067941 */ /* 0x000fea0003800000 */
.L_x_665:
[----:B0-----:R-:W2:Y:S02]  /*28950*/  LDL R0, [R1] ;  /* 0x0000000001007983 */ /* 0x001ea40000100800 */
[----:B--2---:R-:W-:-:S13]  /*28960*/  LOP3.LUT P0, RZ, R0, 0x2, RZ, 0xc0, !PT ;  /* 0x0000000200ff7812 */ /* 0x004fda000780c0ff */
[----:B------:R-:W-:Y:S05]  /*28970*/  @!P0 BRA `(.L_x_719) ;  /* 0x0000000000208947 */ /* 0x000fea0003800000 */
[----:B------:R-:W-:Y:S05]  /*28980*/  WARPSYNC.ALL ;  /* 0x0000000000007948 */ /* 0x000fea0003800000 */
[----:B------:R-:W0:Y:S08]  /*28990*/  S2UR UR5, SR_CgaCtaId ;  /* 0x00000000000579c3 */ /* 0x000e300000008800 */
[----:B------:R-:W-:Y:S06]  /*289a0*/  BAR.SYNC.DEFER_BLOCKING 0x5, 0x180 ;  /* 0x0146000000007b1d */ /* 0x000fec0000010000 */
[----:B------:R-:W-:-:S02]  /*289b0*/  UMOV UR4, 0x400 ;  /* 0x0000040000047882 */ /* 0x000fc40000000000 */
[----:B0-----:R-:W-:-:S09]  /*289c0*/  ULEA UR4, UR5, UR4, 0x18 ;  /* 0x0000000405047291 */ /* 0x001fd2000f8ec03f */
[----:B------:R-:W1:Y:S01]  /*289d0*/  LDS.128 R16, [UR4+0x334d0] ;  /* 0x0334d004ff107984 */ /* 0x000e620008000c00 */
[----:B------:R-:W-:Y:S06]  /*289e0*/  BAR.ARV 0x4, 0x180 ;  /* 0x0106000000007b1d */ /* 0x000fec0000002000 */
[----:B------:R-:W-:Y:S05]  /*289f0*/  BRA `(.L_x_720) ;  /* 0x0000000800407947 */ /* 0x000fea0003800000 */
.L_x_719:
[----:B------:R-:W0:Y:S01]  /*28a00*/  S2R R0, SR_TID.X ;  /* 0x0000000000007919 */ /* 0x000e220000002100 */
[----:B------:R-:W-:Y:S01]  /*28a10*/  UMOV UR4, 0xffffffff ;  /* 0xffffffff00047882 */ /* 0x000fe20000000000 */
[----:B0-----:R-:W-:-:S04]  /*28a20*/  LOP3.LUT R8, R0, 0x1f, RZ, 0xc0, !PT ;  /* 0x0000001f00087812 */ /* 0x001fc800078ec0ff */
[----:B------:R-:W-:Y:S01]  /*28a30*/  ISETP.NE.AND P0, PT, R8, 0x1f, PT ;  /* 0x0000001f0800780c */ /* 0x000fe20003f05270 */
[----:B------:R-:W-:-:S12]  /*28a40*/  BRA.DIV UR4, `(.L_x_721) ;  /* 0x0000003604587947 */ /* 0x000fd8000b800000 */
[----:B------:R-:W-:Y:S01]  /*28a50*/  IMAD.IADD R5, R19, 0x1, R8 ;  /* 0x0000000113057824 */ /* 0x000fe200078e0208 */
[----:B------:R-:W-:-:S04]  /*28a60*/  ULDC UR4, c[0x0][0xc14] ;  /* 0x0003050000047ab9 */ /* 0x000fc80000000800 */
[----:B------:R-:W-:-:S13]  /*28a70*/  ISETP.GE.OR P1, PT, R5, UR4, !P0 ;  /* 0x0000000405007c0c */ /* 0x000fda000c726670 */
[----:B------:R-:W0:Y:S02]  /*28a80*/  @!P1 LDC.64 R2, c[0x0][0xc58] ;  /* 0x00031600ff029b82 */ /* 0x000e240000000a00 */
[----:B0-----:R-:W-:-:S06]  /*28a90*/  @!P1 IMAD.WIDE R2, R5, 0x4, R2 ;  /* 0x0000000405029825 */ /* 0x001fcc00078e0202 */
[----:B------:R0:W2:Y:S01]  /*28aa0*/  @!P1 LDG.E R3, desc[UR54][R2.64] ;  /* 0x0000003602039981 */ /* 0x0000a2000c1e1900 */
[C---:B------:R-:W-:Y:S02]  /*28ab0*/  ISETP.GE.U32.AND P2, PT, R8.reuse, 0x2, PT ;  /* 0x000000020800780c */ /* 0x040fe40003f46070 */
[C---:B------:R-:W-:Y:S01]  /*28ac0*/  ISETP.GE.U32.AND P3, PT, R8.reuse, 0x4, PT ;  /* 0x000000040800780c */ /* 0x040fe20003f66070 */
[----:B------:R-:W-:Y:S01]  /*28ad0*/  SHFL.IDX PT, R0, R16, RZ, 0x1f ;  /* 0x00001fff10007589 */ /* 0x000fe200000e0000 */
[C---:B------:R-:W-:Y:S02]  /*28ae0*/  ISETP.GE.U32.AND P4, PT, R8.reuse, 0x8, PT ;  /* 0x000000080800780c */ /* 0x040fe40003f86070 */
[----:B------:R-:W-:Y:S01]  /*28af0*/  ISETP.GE.U32.AND P5, PT, R8, 0x10, PT ;  /* 0x000000100800780c */ /* 0x000fe20003fa6070 */
[----:B------:R-:W-:Y:S01]  /*28b00*/  SHFL.IDX PT, R4, R16, 0x1, 0x1f ;  /* 0x00201f0010047f89 */ /* 0x000fe200000e0000 */
[----:B0-----:R-:W-:Y:S01]  /*28b10*/  IMAD.MOV.U32 R2, RZ, RZ, RZ ;  /* 0x000000ffff027224 */ /* 0x001fe200078e00ff */
[----:B--2---:R-:W-:-:S02]  /*28b20*/  @!P1 MOV R2, R3 ;  /* 0x0000000300029202 */ /* 0x004fc40000000f00 */
[----:B------:R-:W-:-:S03]  /*28b30*/  ISETP.NE.AND P1, PT, R8, RZ, PT ;  /* 0x000000ff0800720c */ /* 0x000fc60003f25270 */
        /* <DEDUP_REMOVED lines=15> */
[----:B------:R0:W1:Y:S02]  /*28c30*/  SHFL.IDX PT, R14, R3, 0x1f, 0x1f ;  /* 0x03e01f00030e7f89 */ /* 0x00006400000e0000 */
.L_x_863:
[----:B------:R-:W-:Y:S02]  /*28c40*/  ULDC UR4, c[0x0][0xc10] ;  /* 0x0003040000047ab9 */ /* 0x000fe40000000800 */
[----:B------:R-:W-:-:S04]  /*28c50*/  IMAD.U32 R16, RZ, RZ, UR4 ;  /* 0x00000004ff107e24 */ /* 0x000fc8000f8e00ff */
[----:B-1----:R-:W-:-:S04]  /*28c60*/  IMAD R5, R14, R16, RZ ;  /* 0x000000100e057224 */ /* 0x002fc800078e02ff */
[----:B------:R-:W-:-:S05]  /*28c70*/  IMAD.IADD R4, R4, 0x1, R5 ;  /* 0x0000000104047824 */ /* 0x000fca00078e0205 */
[----:B------:R-:W-:-:S13]  /*28c80*/  ISETP.GT.AND P6, PT, R4, R0, PT ;  /* 0x000000000400720c */ /* 0x000fda0003fc4270 */
[----:B------:R-:W-:Y:S05]  /*28c90*/  @P6 BRA `(.L_x_722) ;  /* 0x00000000009c6947 */ /* 0x000fea0003800000 */
.L_x_727:
[----:B------:R-:W1:Y:S01]  /*28ca0*/  LDC R6, c[0x0][0xc14] ;  /* 0x00030500ff067b82 */ /* 0x000e620000000800 */
[----:B------:R-:W-:-:S04]  /*28cb0*/  IADD3 R19, R19, 0x1f, RZ ;  /* 0x0000001f13137810 */ /* 0x000fc80007ffe0ff */
[----:B-1----:R-:W-:-:S13]  /*28cc0*/  ISETP.GE.AND P6, PT, R19, R6, PT ;  /* 0x000000061300720c */ /* 0x002fda0003fc6270 */
[----:B------:R-:W-:Y:S05]  /*28cd0*/  @P6 BRA `(.L_x_723) ;  /* 0x0000000400446947 */ /* 0x000fea0003800000 */
[----:B------:R-:W1:Y:S01]  /*28ce0*/  S2R R2, SR_TID.X ;  /* 0x0000000000027919 */ /* 0x000e620000002100 */
[----:B------:R-:W-:Y:S01]  /*28cf0*/  BSSY B0, `(.L_x_724) ;  /* 0x0000009000007945 */ /* 0x000fe20003800000 */
[----:B-1----:R-:W-:-:S05]  /*28d00*/  LOP3.LUT R2, R2, 0x1f, RZ, 0xc0, !PT ;  /* 0x0000001f02027812 */ /* 0x002fca00078ec0ff */
[----:B------:R-:W-:Y:S02]  /*28d10*/  IMAD.IADD R5, R19, 0x1, R2 ;  /* 0x0000000113057824 */ /* 0x000fe400078e0202 */
[----:B------:R-:W-:-:S03]  /*28d20*/  IMAD.MOV.U32 R2, RZ, RZ, RZ ;  /* 0x000000ffff027224 */ /* 0x000fc600078e00ff */
[----:B------:R-:W-:-:S13]  /*28d30*/  ISETP.GE.OR P6, PT, R5, R6, !P0 ;  /* 0x000000060500720c */ /* 0x000fda00047c6670 */
[----:B------:R-:W-:Y:S05]  /*28d40*/  @P6 BRA `(.L_x_725) ;  /* 0x00000000000c6947 */ /* 0x000fea0003800000 */
[----:B0-----:R-:W0:Y:S02]  /*28d50*/  LDC.64 R2, c[0x0][0xc58] ;  /* 0x00031600ff027b82 */ /* 0x001e240000000a00 */
[----:B0-----:R-:W-:-:S06]  /*28d60*/  IMAD.WIDE R2, R5, 0x4, R2 ;  /* 0x0000000405027825 */ /* 0x001fcc00078e0202 */
[----:B------:R1:W5:Y:S02]  /*28d70*/  LDG.E R2, desc[UR54][R2.64] ;  /* 0x0000003602027981 */ /* 0x000364000c1e1900 */
.L_x_725:
[----:B------:R-:W-:Y:S05]  /*28d80*/  BSYNC B0 ;  /* 0x0000000000007941 */ /* 0x000fea0003800000 */
.L_x_724:
[----:B------:R-:W-:-:S03]  /*28d90*/  UMOV UR4, 0xffffffff ;  /* 0xffffffff00047882 */ /* 0x000fc60000000000 */
[----:B------:R-:W-:Y:S05]  /*28da0*/  BRA.DIV UR4, `(.L_x_726) ;  /* 0x0000003604a47947 */ /* 0x000fea000b800000 */
[----:B-----5:R-:W2:Y:S02]  /*28db0*/  SHFL.UP PT, R14, R2, 0x1, RZ ;  /* 0x04200000020e7989 */ /* 0x020ea400000e00ff */
[----:B--2---:R-:W-:-:S05]  /*28dc0*/  SEL R13, R14, RZ, P1 ;  /* 0x000000ff0e0d7207 */ /* 0x004fca0000800000 */
[----:B------:R-:W-:-:S05]  /*28dd0*/  IMAD.IADD R13, R2, 0x1, R13 ;  /* 0x00000001020d7824 */ /* 0x000fca00078e020d */
[----:B------:R-:W2:Y:S02]  /*28de0*/  SHFL.UP PT, R14, R13, 0x2, RZ ;  /* 0x044000000d0e7989 */ /* 0x000ea400000e00ff */
[----:B--2---:R-:W-:-:S04]  /*28df0*/  SEL R14, R14, RZ, P2 ;  /* 0x000000ff0e0e7207 */ /* 0x004fc80001000000 */
[----:B------:R-:W-:-:S05]  /*28e00*/  IADD3 R5, R13, R14, RZ ;  /* 0x0000000e0d057210 */ /* 0x000fca0007ffe0ff */
[----:B------:R-:W2:Y:S02]  /*28e10*/  SHFL.UP PT, R14, R5, 0x4, RZ ;  /* 0x04800000050e7989 */ /* 0x000ea400000e00ff */
[----:B--2---:R-:W-:-:S05]  /*28e20*/  SEL R6, R14, RZ, P3 ;  /* 0x000000ff0e067207 */ /* 0x004fca0001800000 */
[----:B------:R-:W-:-:S05]  /*28e30*/  IMAD.IADD R6, R5, 0x1, R6 ;  /* 0x0000000105067824 */ /* 0x000fca00078e0206 */
[----:B------:R-:W2:Y:S02]  /*28e40*/  SHFL.UP PT, R14, R6, 0x8, RZ ;  /* 0x05000000060e7989 */ /* 0x000ea400000e00ff */
[----:B--2---:R-:W-:-:S05]  /*28e50*/  SEL R7, R14, RZ, P4 ;  /* 0x000000ff0e077207 */ /* 0x004fca0002000000 */
[----:B------:R-:W-:-:S05]  /*28e60*/  IMAD.IADD R7, R6, 0x1, R7 ;  /* 0x0000000106077824 */ /* 0x000fca00078e0207 */
[----:B------:R-:W2:Y:S02]  /*28e70*/  SHFL.UP PT, R14, R7, 0x10, RZ ;  /* 0x06000000070e7989 */ /* 0x000ea400000e00ff */
[----:B--2---:R-:W-:-:S05]  /*28e80*/  SEL R14, R14, RZ, P5 ;  /* 0x000000ff0e0e7207 */ /* 0x004fca0002800000 */
[----:B01----:R-:W-:-:S05]  /*28e90*/  IMAD.IADD R3, R7, 0x1, R14 ;  /* 0x0000000107037824 */ /* 0x003fca00078e020e */
[----:B------:R0:W1:Y:S02]  /*28ea0*/  SHFL.IDX PT, R14, R3, 0x1f, 0x1f ;  /* 0x03e01f00030e7f89 */ /* 0x00006400000e0000 */
.L_x_871:
[----:B------:R-:W-:Y:S02]  /*28eb0*/  ULDC UR4, c[0x0][0xc10] ;  /* 0x0003040000047ab9 */ /* 0x000fe40000000800 */
[----:B------:R-:W-:-:S05]  /*28ec0*/  MOV R16, UR4 ;  /* 0x0000000400107c02 */ /* 0x000fca0008000f00 */
[----:B-1----:R-:W-:-:S04]  /*28ed0*/  IMAD R5, R14, R16, RZ ;  /* 0x000000100e057224 */ /* 0x002fc800078e02ff */
[----:B------:R-:W-:-:S05]  /*28ee0*/  IMAD.IADD R4, R5, 0x1, R4 ;  /* 0x0000000105047824 */ /* 0x000fca00078e0204 */
[----:B------:R-:W-:-:S13]  /*28ef0*/  ISETP.GT.AND P6, PT, R4, R0, PT ;  /* 0x000000000400720c */ /* 0x000fda0003fc4270 */
[----:B------:R-:W-:Y:S05]  /*28f00*/  @!P6 BRA `(.L_x_727) ;  /* 0xfffffffc0064e947 */ /* 0x000fea000383ffff */
.L_x_722:
[----:B------:R-:W-:Y:S01]  /*28f10*/  IMAD.IADD R6, R4, 0x1, -R5 ;  /* 0x0000000104067824 */ /* 0x000fe200078e0a05 */
[----:B------:R-:W-:-:S03]  /*28f20*/  UMOV UR4, 0xffffffff ;  /* 0xffffffff00047882 */ /* 0x000fc60000000000 */
[----:B------:R-:W-:-:S05]  /*28f30*/  IMAD R5, R3, R16, R6 ;  /* 0x0000001003057224 */ /* 0x000fca00078e0206 */
[----:B------:R-:W-:Y:S01]  /*28f40*/  ISETP.GT.AND P6, PT, R5, R0, PT ;  /* 0x000000000500720c */ /* 0x000fe20003fc4270 */
[----:B------:R-:W-:-:S12]  /*28f50*/  BRA.DIV UR4, `(.L_x_728) ;  /* 0x0000003604f47947 */ /* 0x000fd8000b800000 */
[----:B------:R-:W-:-:S04]  /*28f60*/  VOTE.ANY R5, PT, !P6 ;  /* 0x0000000000057806 */ /* 0x000fc800070e0100 */
[----:B------:R-:W1:Y:S02]  /*28f70*/  POPC R4, R5 ;  /* 0x0000000500047309 */ /* 0x000e640000000000 */
[----:B-1----:R1:W2:Y:S02]  /*28f80*/  SHFL.IDX PT, R17, R2, R4, 0x1f ;  /* 0x00001f0402117589 */ /* 0x0022a400000e0000 */
.L_x_875:
[----:B------:R-:W-:Y:S01]  /*28f90*/  ISETP.NE.AND P0, PT, R5, RZ, PT ;  /* 0x000000ff0500720c */ /* 0x000fe20003f05270 */
[----:B------:R-:W-:-:S12]  /*28fa0*/  IMAD.MOV.U32 R14, RZ, RZ, RZ ;  /* 0x000000ffff0e7224 */ /* 0x000fd800078e00ff */
[----:B------:R-:W-:Y:S05]  /*28fb0*/  @!P0 BRA `(.L_x_729) ;  /* 0x0000000000108947 */ /* 0x000fea0003800000 */
[----:B------:R-:W-:Y:S01]  /*28fc0*/  UMOV UR4, 0xffffffff ;  /* 0xffffffff00047882 */ /* 0x000fe20000000000 */
[----:B------:R-:W-:Y:S02]  /*28fd0*/  IADD3 R12, R4, -0x1, RZ ;  /* 0xffffffff040c7810 */ /* 0x000fe40007ffe0ff */
[----:B------:R-:W-:Y:S05]  /*28fe0*/  BRA.DIV UR4, `(.L_x_730) ;  /* 0x0000003a04187947 */ /* 0x000fea000b800000 */
[----:B------:R3:W4:Y:S02]  /*28ff0*/  SHFL.IDX PT, R14, R3, R12, 0x1f ;  /* 0x00001f0c030e7589 */ /* 0x00072400000e0000 */
.L_x_729:
[-C--:B--2---:R-:W-:Y:S01]  /*29000*/  IABS R5, R17.reuse ;  /* 0x0000001100057213 */ /* 0x084fe20000000000 */
[----:B----4-:R-:W-:Y:S01]  /*29010*/  IMAD R16, R14, R16, R6 ;  /* 0x000000100e107224 */ /* 0x010fe200078e0206 */
[----:B------:R-:W-:Y:S01]  /*29020*/  IABS R8, R17 ;  /* 0x0000001100087213 */ /* 0x000fe20000000000 */
[----:B------:R-:W-:Y:S01]  /*29030*/  IMAD.IADD R19, R4, 0x1, R19 ;  /* 0x0000000104137824 */ /* 0x000fe200078e0213 */
[----:B------:R-:W2:Y:S02]  /*29040*/  I2F.RP R6, R5 ;  /* 0x0000000500067306 */ /* 0x000ea40000209400 */
[----:B------:R-:W-:-:S06]  /*29050*/  IADD3 R0, R0, -R16, RZ ;  /* 0x8000001000007210 */ /* 0x000fcc0007ffe0ff */
[----:B--2---:R-:W2:Y:S02]  /*29060*/  MUFU.RCP R6, R6 ;  /* 0x0000000600067308 */ /* 0x004ea40000001000 */
[----:B--2---:R-:W-:Y:S02]  /*29070*/  VIADD R7, R6, 0xffffffe ;  /* 0x0ffffffe06077836 */ /* 0x004fe40000000000 */
[----:B------:R-:W-:-:S04]  /*29080*/  IMAD.MOV R6, RZ, RZ, -R8 ;  /* 0x000000ffff067224 */ /* 0x000fc800078e0a08 */
[----:B0--3--:R-:W1:Y:S02]  /*29090*/  F2I.FTZ.U32.TRUNC.NTZ R3, R7 ;  /* 0x0000000700037305 */ /* 0x009e64000021f000 */
[----:B-1----:R-:W-:-:S04]  /*290a0*/  IMAD.MOV R2, RZ, RZ, -R3 ;  /* 0x000000ffff027224 */ /* 0x002fc800078e0a03 */
[----:B------:R-:W-:Y:S02]  /*290b0*/  IMAD R9, R2, R5, RZ ;  /* 0x0000000502097224 */ /* 0x000fe400078e02ff */
[----:B------:R-:W-:-:S04]  /*290c0*/  IMAD.MOV.U32 R2, RZ, RZ, RZ ;  /* 0x000000ffff027224 */ /* 0x000fc800078e00ff */
[----:B------:R-:W-:Y:S01]  /*290d0*/  IMAD.HI.U32 R2, R3, R9, R2 ;  /* 0x0000000903027227 */ /* 0x000fe200078e0002 */
[----:B------:R-:W-:-:S05]  /*290e0*/  IABS R3, R0 ;  /* 0x0000000000037213 */ /* 0x000fca0000000000 */
        /* <DEDUP_REMOVED lines=9> */
[----:B------:R-:W-:-:S05]  /*29180*/  @P0 IADD3 R2, R2, 0x1, RZ ;  /* 0x0000000102020810 */ /* 0x000fca0007ffe0ff */
[----:B------:R-:W-:Y:S01]  /*29190*/  @!P2 IMAD.MOV R2, RZ, RZ, -R2 ;  /* 0x000000ffff02a224 */ /* 0x000fe200078e0a02 */
[----:B------:R-:W-:-:S04]  /*291a0*/  @!P1 LOP3.LUT R2, RZ, R17, RZ, 0x33, !PT ;  /* 0x00000011ff029212 */ /* 0x000fc800078e33ff */
[----:B------:R-:W-:Y:S01]  /*291b0*/  MOV R18, R2 ;  /* 0x0000000200127202 */ /* 0x000fe20000000f00 */
[----:B------:R-:W-:-:S04]  /*291c0*/  IMAD.MOV R3, RZ, RZ, -R2 ;  /* 0x000000ffff037224 */ /* 0x000fc800078e0a02 */
[----:B------:R-:W-:Y:S01]  /*291d0*/  IMAD R17, R17, R3, R0 ;  /* 0x0000000311117224 */ /* 0x000fe200078e0200 */
[----:B------:R-:W-:Y:S06]  /*291e0*/  BRA `(.L_x_731) ;  /* 0x00000000001c7947 */ /* 0x000fec0003800000 */
.L_x_723:
[----:B------:R-:W-:Y:S01]  /*291f0*/  UMOV UR4, URZ ;  /* 0x0000003f00047c82 */ /* 0x000fe20008000000 */
[----:B------:R-:W-:Y:S01]  /*29200*/  UMOV UR5, URZ ;  /* 0x0000003f00057c82 */ /* 0x000fe20008000000 */
[----:B------:R-:W-:Y:S01]  /*29210*/  ULDC UR6, c[0x0][0xc14] ;  /* 0x0003050000067ab9 */ /* 0x000fe20000000800 */
[----:B------:R-:W-:Y:S01]  /*29220*/  IMAD.MOV.U32 R16, RZ, RZ, R0 ;  /* 0x000000ffff107224 */ /* 0x000fe200078e0000 */
[----:B------:R-:W-:Y:S01]  /*29230*/  MOV R19, UR6 ;  /* 0x0000000600137c02 */ /* 0x000fe20008000f00 */
[----:B------:R-:W-:Y:S02]  /*29240*/  IMAD.U32 R17, RZ, RZ, UR4 ;  /* 0x00000004ff117e24 */ /* 0x000fe4000f8e00ff */
[----:B------:R-:W-:-:S07]  /*29250*/  IMAD.U32 R18, RZ, RZ, UR5 ;  /* 0x00000005ff127e24 */ /* 0x000fce000f8e00ff */
.L_x_731:
[----:B------:R-:W1:Y:S01]  /*29260*/  S2R R0, SR_TID.X ;  /* 0x0000000000007919 */ /* 0x000e620000002100 */
[----:B------:R-:W-:Y:S05]  /*29270*/  WARPSYNC.ALL ;  /* 0x0000000000007948 */ /* 0x000fea0003800000 */
[----:B------:R-:W-:Y:S01]  /*29280*/  BAR.SYNC.DEFER_BLOCKING 0x4, 0x180 ;  /* 0x0106000000007b1d */ /* 0x000fe20000010000 */
[----:B-1----:R-:W-:-:S04]  /*29290*/  LOP3.LUT R0, R0, 0x1f, RZ, 0xc0, !PT ;  /* 0x0000001f00007812 */ /* 0x002fc800078ec0ff */
[----:B------:R-:W-:-:S13]  /*292a0*/  ISETP.NE.AND P0, PT, R0, RZ, PT ;  /* 0x000000ff0000720c */ /* 0x000fda0003f05270 */
[----:B0-----:R-:W0:Y:S01]  /*292b0*/  @!P0 S2R R3, SR_CgaCtaId ;  /* 0x0000000000038919 */ /* 0x001e220000008800 */
[----:B------:R-:W-:-:S04]  /*292c0*/  @!P0 MOV R0, 0x400 ;  /* 0x0000040000008802 */ /* 0x000fc80000000f00 */
[----:B0-----:R-:W-:-:S05]  /*292d0*/  @!P0 LEA R0, R3, R0, 0x18 ;  /* 0x0000000003008211 */ /* 0x001fca00078ec0ff */
[----:B------:R0:W-:Y:S01]  /*292e0*/  @!P0 STS.128 [R0+0x334d0], R16 ;  /* 0x0334d01000008388 */ /* 0x0001e20000000c00 */
[----:B------:R-:W-:Y:S06]  /*292f0*/  BAR.ARV 0x5, 0x180 ;  /* 0x0146000000007b1d */ /* 0x000fec0000002000 */
.L_x_720:
[----:B------:R-:W-:Y:S02]  /*29300*/  ULDC UR4, c[0x0][0xc14] ;  /* 0x0003050000047ab9 */ /* 0x000fe40000000800 */
[----:B-1----:R-:W-:-:S13]  /*29310*/  ISETP.GE.AND P0, PT, R19, UR4, PT ;  /* 0x0000000413007c0c */ /* 0x002fda000bf06270 */
[----:B------:R-:W-:Y:S05]  /*29320*/  @!P0 BRA `(.L_x_732) ;  /* 0xffffffa400888947 */ /* 0x000fea000383ffff */
[----:B------:R-:W-:Y:S05]  /*29330*/  BSYNC B7 ;  /* 0x0000000000077941 */ /* 0x000fea0003800000 */
.L_x_623:
[----:B0-----:R-:W2:Y:S01]  /*29340*/  LDL.LU R0, [R1+0x40] ;  /* 0x0000400001007983 */ /* 0x001ea20000300800 */
        /* <DEDUP_REMOVED lines=11> */
.L_x_878:
[----:B------:R-:W-:Y:S05]  /*29400*/  BSYNC B0 ;  /* 0x0000000000007941 */ /* 0x000fea0003800000 */
.L_x_733:
[----:B------:R-:W-:-:S03]  /*29410*/  UMOV UR4, 0xffffffff ;  /* 0xffffffff00047882 */ /* 0x000fc60000000000 */
[----:B------:R-:W-:Y:S05]  /*29420*/  BRA.DIV UR4, `(.L_x_735) ;  /* 0x0000003604407947 */ /* 0x000fea000b800000 */
[----:B------:R-:W1:Y:S02]  /*29430*/  S2R R2, SR_TID.X ;  /* 0x0000000000027919 */ /* 0x000e640000002100 */
[----:B-1----:R-:W-:-:S04]  /*29440*/  SHF.R.U32.HI R2, RZ, 0x5, R2 ;  /* 0x00000005ff027819 */ /* 0x002fc80000011602 */
[----:B------:R-:W-:-:S05]  /*29450*/  LOP3.LUT R2, R2, 0x3, RZ, 0xc0, !PT ;  /* 0x0000000302027812 */ /* 0x000fca00078ec0ff */
[----:B------:R1:W2:Y:S02]  /*29460*/  SHFL.IDX PT, R14, R2, RZ, 0x1f ;  /* 0x00001fff020e7589 */ /* 0x0002a400000e0000 */
.L_x_881:
[----:B--2---:R-:W-:-:S13]  /*29470*/  ISETP.NE.AND P0, PT, R14, RZ, PT ;  /* 0x000000ff0e00720c */ /* 0x004fda0003f05270 */
[----:B------:R-:W-:Y:S05]  /*29480*/  @P0 BRA `(.L_x_420) ;  /* 0x0000000000b00947 */ /* 0x000fea0003800000 */
[----:B------:R-:W-:-:S03]  /*29490*/  UMOV UR4, 0xffffffff ;  /* 0xffffffff00047882 */ /* 0x000fc60000000000 */
[----:B------:R-:W-:Y:S05]  /*294a0*/  BRA.DIV UR4, `(.L_x_736) ;  /* 0x0000003604547947 */ /* 0x000fea000b800000 */
[----:B------:R-:W-:-:S13]  /*294b0*/  ELECT P6, URZ, PT ;  /* 0x00000000003f782f */ /* 0x000fda00038c0000 */
.L_x_884:
[----:B------:R-:W-:Y:S05]  /*294c0*/  @!P6 BRA `(.L_x_420) ;  /* 0x0000000000a0e947 */ /* 0x000fea0003800000 */
[----:B------:R-:W-:-:S06]  /*294d0*/  ULOP3.LUT UR4, UR36, 0x2, URZ, 0xfc, !UPT ;  /* 0x0000000224047892 */ /* 0x000fcc000f8efc3f */
[----:B-1----:R-:W-:-:S05]  /*294e0*/  IMAD.U32 R2, RZ, RZ, UR4 ;  /* 0x00000004ff027e24 */ /* 0x002fca000f8e00ff */
[----:B------:R-:W-:-:S13]  /*294f0*/  ISETP.NE.AND P0, PT, R2, 0x3, PT ;  /* 0x000000030200780c */ /* 0x000fda0003f05270 */
[----:B------:R-:W-:Y:S05]  /*29500*/  @!P0 BRA `(.L_x_737) ;  /* 0x0000000000048947 */ /* 0x000fea0003800000 */
[----:B------:R-:W-:Y:S01]  /*29510*/  BPT.TRAP 0x1 ;  /* 0x000000040000795c */ /* 0x000fe20000300000 */
.L_x_737:
[----:B0-----:R-:W2:Y:S04]  /*29520*/  LDL R3, [R1+0x4] ;  /* 0x0000040001037983 */ /* 0x001ea80000100800 */
[----:B------:R-:W3:Y:S01]  /*29530*/  LDL.LU R7, [R1+0xc] ;  /* 0x00000c0001077983 */ /* 0x000ee20000300800 */
[----:B------:R-:W-:-:S05]  /*29540*/  IADD3 R2, R0, 0x33440, RZ ;  /* 0x0003344000027810 */ /* 0x000fca0007ffe0ff */
[C---:B--2---:R-:W-:Y:S02]  /*29550*/  IMAD R6, R3.reuse, 0x8, R2 ;  /* 0x0000000803067824 */ /* 0x044fe400078e0202 */
[----:B------:R-:W-:Y:S01]  /*29560*/  VIADD R3, R3, 0x1 ;  /* 0x0000000103037836 */ /* 0x000fe20000000000 */
[----:B---3--:R-:W-:-:S04]  /*29570*/  SHF.L.U32 R5, R7, 0x1f, RZ ;  /* 0x0000001f07057819 */ /* 0x008fc800000006ff */
        /* <DEDUP_REMOVED lines=8> */
.L_x_885:
[----:B------:R-:W1:Y:S02]  /*29600*/  SYNCS.PHASECHK.TRANS64.TRYWAIT P1, [R7+URZ], R2 ;  /* 0x00000002070075a7 */ /* 0x000e64000802017f */
[----:B-1----:R-:W-:Y:S05]  /*29610*/  @!P1 BRA `(.L_x_739) ;  /* 0x00000034002c9947 */ /* 0x002fea0003800000 */
.L_x_886:
[----:B------:R-:W-:Y:S05]  /*29620*/  @!P0 BRA `(.L_x_740) ;  /* 0x0000000000048947 */ /* 0x000fea0003800000 */
[----:B------:R-:W-:Y:S01]  /*29630*/  BPT.TRAP 0x1 ;  /* 0x000000040000795c */ /* 0x000fe20000300000 */
.L_x_740:
[----:B------:R-:W2:Y:S02]  /*29640*/  LDL.LU R4, [R1+0x4] ;  /* 0x0000040001047983 */ /* 0x000ea40000300800 */
[----:B--2---:R-:W-:-:S04]  /*29650*/  LEA R4, R4, R0, 0x3 ;  /* 0x0000000004047211 */ /* 0x004fc800078e18ff */
[----:B------:R-:W2:Y:S02]  /*29660*/  SYNCS.PHASECHK.TRANS64.TRYWAIT P1, [R4+URZ+0x33460], R5 ;  /* 0x03346005040075a7 */ /* 0x000ea4000802017f */
[----:B--2---:R-:W-:Y:S05]  /*29670*/  @!P1 BRA `(.L_x_741) ;  /* 0x0000003400289947 */ /* 0x004fea0003800000 */
.L_x_887:
[----:B------:R-:W-:Y:S05]  /*29680*/  @!P0 BRA `(.L_x_742) ;  /* 0x0000000000048947 */ /* 0x000fea0003800000 */
[----:B------:R-:W-:Y:S01]  /*29690*/  BPT.TRAP 0x1 ;  /* 0x000000040000795c */ /* 0x000fe20000300000 */
.L_x_742:
[----:B------:R-:W-:-:S04]  /*296a0*/  IMAD R3, R3, 0x8, R0 ;  /* 0x0000000803037824 */ /* 0x000fc800078e0200 */
[----:B------:R-:W3:Y:S02]  /*296b0*/  SYNCS.PHASECHK.TRANS64.TRYWAIT P1, [R3+URZ+0x33460], R2 ;  /* 0x03346002030075a7 */ /* 0x000ee4000802017f */
[----:B---3--:R-:W-:Y:S05]  /*296c0*/  @!P1 BRA `(.L_x_743) ;  /* 0x0000003400289947 */ /* 0x008fea0003800000 */
.L_x_888:
[----:B------:R-:W-:Y:S05]  /*296d0*/  @!P0 BRA `(.L_x_744) ;  /* 0x0000000000048947 */ /* 0x000fea0003800000 */
[----:B------:R-:W-:Y:S01]  /*296e0*/  BPT.TRAP 0x1 ;  /* 0x000000040000795c */ /* 0x000fe20000300000 */
.L_x_744:
[----:B------:R-:W4:Y:S02]  /*296f0*/  SYNCS.PHASECHK.TRANS64.TRYWAIT P0, [R4+URZ+0x33480], R5 ;  /* 0x03348005040075a7 */ /* 0x000f24000800017f */
[----:B----4-:R-:W-:Y:S05]  /*29700*/  @!P0 BRA `(.L_x_745) ;  /* 0x00000034002c8947 */ /* 0x010fea0003800000 */
.L_x_746:
[----:B------:R0:W0:Y:S02]  /*29710*/  SYNCS.PHASECHK.TRANS64.TRYWAIT P0, [R3+URZ+0x33480], R2 ;  /* 0x03348002030075a7 */ /* 0x000024000800017f */
[----:B0-----:R-:W-:Y:S05]  /*29720*/  @!P0 NANOSLEEP.SYNCS 0x989680 ;  /* 0x009896800000895d */ /* 0x001fea0003900000 */
[----:B------:R-:W0:Y:S02]  /*29730*/  @!P0 SYNCS.PHASECHK.TRANS64 P0, [R3+URZ+0x33480], R2 ;  /* 0x03348002030085a7 */ /* 0x000e24000800007f */
[----:B0-----:R-:W-:Y:S05]  /*29740*/  @!P0 BRA `(.L_x_746) ;  /* 0xfffffffc00f08947 */ /* 0x001fea000383ffff */
.L_x_420:
[----:B------:R-:W-:Y:S05]  /*29750*/  BSYNC B8 ;  /* 0x0000000000087941 */ /* 0x000fea0003800000 */
.L_x_417:
[----:B------:R-:W-:Y:S05]  /*29760*/  EXIT ;  /* 0x000000000000794d */ /* 0x000fea0003800000 */
.L_x_438:
[----:B-1----:R1:W2:Y:S02]  /*29770*/  SYNCS.PHASECHK.TRANS64.TRYWAIT P5, [R43+URZ+0x33490], R100 ;  /* 0x033490642b0075a7 */ /* 0x0022a400080a017f */
[----:B--2---:R-:W-:Y:S05]  /*29780*/  @!P5 NANOSLEEP.SYNCS 0x989680 ;  /* 0x009896800000d95d */ /* 0x004fea0003900000 */
[----:B------:R-:W2:Y:S02]  /*29790*/  @!P5 SYNCS.PHASECHK.TRANS64 P5, [R43+URZ+0x33490], R100 ;  /* 0x033490642b00d5a7 */ /* 0x000ea400080a007f */
[----:B--2---:R-:W-:Y:S05]  /*297a0*/  @!P5 BRA `(.L_x_438) ;  /* 0xfffffffc00f0d947 */ /* 0x004fea000383ffff */
[----:B------:R-:W-:Y:S05]  /*297b0*/  BRA `(.L_x_747) ;  /* 0xfffffd9c00347947 */ /* 0x000fea000383ffff */
.L_x_492:
[----:B--2---:R2:W4:Y:S02]  /*297c0*/  SYNCS.PHASECHK.TRANS64.TRYWAIT P5, [R43+URZ+0x33490], R100 ;  /* 0x033490642b0075a7 */ /* 0x00452400080a017f */
[----:B----4-:R-:W-:Y:S05]  /*297d0*/  @!P5 NANOSLEEP.SYNCS 0x989680 ;  /* 0x009896800000d95d */ /* 0x010fea0003900000 */
[----:B------:R-:W4:Y:S02]  /*297e0*/  @!P5 SYNCS.PHASECHK.TRANS64 P5, [R43+URZ+0x33490], R100 ;  /* 0x033490642b00d5a7 */ /* 0x000f2400080a007f */
[----:B----4-:R-:W-:Y:S05]  /*297f0*/  @!P5 BRA `(.L_x_492) ;  /* 0xfffffffc00f0d947 */ /* 0x010fea000383ffff */
[----:B------:R-:W-:Y:S05]  /*29800*/  BRA `(.L_x_748) ;  /* 0xfffffdf8009c7947 */ /* 0x000fea000383ffff */
.L_x_517:
[----:B0-----:R0:W1:Y:S02]  /*29810*/  SYNCS.PHASECHK.TRANS64.TRYWAIT P3, [R43+URZ+0x33490], R100 ;  /* 0x033490642b0075a7 */ /* 0x001064000806017f */
[----:B-1----:R-:W-:Y:S05]  /*29820*/  @!P3 NANOSLEEP.SYNCS 0x989680 ;  /* 0x009896800000b95d */ /* 0x002fea0003900000 */
[----:B------:R-:W1:Y:S02]  /*29830*/  @!P3 SYNCS.PHASECHK.TRANS64 P3, [R43+URZ+0x33490], R100 ;  /* 0x033490642b00b5a7 */ /* 0x000e64000806007f */
[----:B-1----:R-:W-:Y:S05]  /*29840*/  @!P3 BRA `(.L_x_517) ;  /* 0xfffffffc00f0b947 */ /* 0x002fea000383ffff */
[----:B------:R-:W-:Y:S05]  /*29850*/  BRA `(.L_x_749) ;  /* 0xfffffe5800407947 */ /* 0x000fea000383ffff */
.L_x_523:
[----:B-1----:R1:W2:Y:S02]  /*29860*/  SYNCS.PHASECHK.TRANS64.TRYWAIT P2, [R43+URZ+0x334b0], R100 ;  /* 0x0334b0642b0075a7 */ /* 0x0022a4000804017f */
[----:B--2---:R-:W-:Y:S05]  /*29870*/  @!P2 NANOSLEEP.SYNCS 0x989680 ;  /* 0x009896800000a95d */ /* 0x004fea0003900000 */
[----:B------:R-:W2:Y:S02]  /*29880*/  @!P2 SYNCS.PHASECHK.TRANS64 P2, [R43+URZ+0x334b0], R100 ;  /* 0x0334b0642b00a5a7 */ /* 0x000ea4000804007f */
[----:B--2---:R-:W-:Y:S05]  /*29890*/  @!P2 BRA `(.L_x_523) ;  /* 0xfffffffc00f0a947 */ /* 0x004fea000383ffff */
[----:B------:R-:W-:Y:S05]  /*298a0*/  BRA `(.L_x_750) ;  /* 0xfffffe5c00447947 */ /* 0x000fea000383ffff */
.L_x_531:
[----:B------:R-:W0:Y:S01]  /*298b0*/  S2R R0, SR_TID.X ;  /* 0x0000000000007919 */ /* 0x000e220000002100 */
[----:B------:R-:W-:Y:S01]  /*298c0*/  BSSY B0, `(.L_x_751) ;  /* 0x000000c000007945 */ /* 0x000fe20003800000 */
[----:B------:R-:W-:Y:S01]  /*298d0*/  MOV R12, RZ ;  /* 0x000000ff000c7202 */ /* 0x000fe20000000f00 */
[----:B------:R-:W-:Y:S02]  /*298e0*/  IMAD.MOV.U32 R11, RZ, RZ, 0x1f ;  /* 0x0000001fff0b7424 */ /* 0x000fe400078e00ff */
[----:B------:R-:W-:Y:S02]  /*298f0*/  IMAD.MOV.U32 R15, RZ, RZ, -0x1 ;  /* 0xffffffffff0f7424 */ /* 0x000fe400078e00ff */
[----:B0-----:R-:W-:-:S05]  /*29900*/  VIADD R2, R0, 0xffffff80 ;  /* 0xffffff8000027836 */ /* 0x001fca0000000000 */
[----:B------:R-:W-:-:S04]  /*29910*/  SHF.R.S32.HI R0, RZ, 0x1f, R2 ;  /* 0x0000001fff007819 */ /* 0x000fc80000011402 */
[----:B------:R-:W-:-:S04]  /*29920*/  LEA.HI R0, R0, R2, RZ, 0x7 ;  /* 0x0000000200007211 */ /* 0x000fc800078f38ff */
[----:B------:R-:W-:-:S05]  /*29930*/  SHF.R.S32.HI R0, RZ, 0x7, R0 ;  /* 0x00000007ff007819 */ /* 0x000fca0000011400 */
[----:B------:R-:W-:-:S07]  /*29940*/  IMAD.MOV.U32 R13, RZ, RZ, R0 ;  /* 0x000000ffff0d7224 */ /* 0x000fce00078e0000 */
[----:B-----5:R-:W-:Y:S05]  /*29950*/  WARPSYNC.COLLECTIVE R15, `(.L_x_752) ;  /* 0x000000000f087348 */ /* 0x020fea0003c00000 */
[----:B------:R0:W1:Y:S02]  /*29960*/  SHFL.IDX P6, R14, R13, R12, R11 ;  /* 0x0000000c0d0e7389 */ /* 0x00006400000c000b */
[----:B01---5:R-:W-:Y:S01]  /*29970*/  ENDCOLLECTIVE ;  /* 0x000000000000791b */ /* 0x023fe20003800000 */
.L_x_752:
[----:B------:R-:W-:Y:S05]  /*29980*/  BSYNC B0 ;  /* 0x0000000000007941 */ /* 0x000fea0003800000 */
.L_x_751:
[----:B------:R-:W-:Y:S01]  /*29990*/  IMAD.MOV.U32 R231, RZ, RZ, R14 ;  /* 0x000000ffffe77224 */ /* 0x000fe200078e000e */
[----:B------:R-:W-:Y:S06]  /*299a0*/  BRA `(.L_x_753) ;  /* 0xfffffe64008c7947 */ /* 0x000fec000383ffff */
.L_x_543:
[----:B------:R-:W-:Y:S01]  /*299b0*/  BSSY B1, `(.L_x_754) ;  /* 0x0000008000017945 */ /* 0x000fe20003800000 */
[----:B------:R-:W-:Y:S01]  /*299c0*/  MOV R13, R26 ;  /* 0x0000001a000d7202 */ /* 0x000fe20000000f00 */
[----:B------:R-:W-:Y:S02]  /*299d0*/  IMAD.MOV.U32 R12, RZ, RZ, RZ ;  /* 0x000000ffff0c7224 */ /* 0x000fe400078e00ff */
[----:B------:R-:W-:Y:S02]  /*299e0*/  IMAD.MOV.U32 R11, RZ, RZ, 0x1e1f ;  /* 0x00001e1fff0b7424 */ /* 0x000fe400078e00ff */
[----:B------:R-:W-:-:S07]  /*299f0*/  IMAD.MOV.U32 R15, RZ, RZ, -0x1 ;  /* 0xffffffffff0f7424 */ /* 0x000fce00078e00ff */
[----:B0----5:R-:W-:Y:S05]  /*29a00*/  WARPSYNC.COLLECTIVE R15, `(.L_x_755) ;  /* 0x000000000f087348 */ /* 0x021fea0003c00000 */
[----:B------:R1:W2:Y:S02]  /*29a10*/  SHFL.IDX P6, R14, R13, R12, R11 ;  /* 0x0000000c0d0e7389 */ /* 0x0002a400000c000b */
[----:B012--5:R-:W-:Y:S01]  /*29a20*/  ENDCOLLECTIVE ;  /* 0x000000000000791b */ /* 0x027fe20003800000 */
.L_x_755:
[----:B------:R-:W-:Y:S05]  /*29a30*/  BSYNC B1 ;  /* 0x0000000000017941 */ /* 0x000fea0003800000 */
.L_x_754:
[----:B------:R-:W-:Y:S05]  /*29a40*/  BRA `(.L_x_756) ;  /* 0xfffffe70006c7947 */ /* 0x000fea000383ffff */
.L_x_544:
        /* <DEDUP_REMOVED lines=8> */
.L_x_758:
[----:B------:R-:W-:Y:S05]  /*29ad0*/  BSYNC B1 ;  /* 0x0000000000017941 */ /* 0x000fea0003800000 */
.L_x_757:
[----:B------:R-:W-:Y:S05]  /*29ae0*/  BRA `(.L_x_759) ;  /* 0xfffffe70004c7947 */ /* 0x000fea000383ffff */
.L_x_545:
        /* <DEDUP_REMOVED lines=8> */
.L_x_761:
[----:B------:R-:W-:Y:S05]  /*29b70*/  BSYNC B1 ;  /* 0x0000000000017941 */ /* 0x000fea0003800000 */
.L_x_760:
[----:B------:R-:W-:Y:S05]  /*29b80*/  BRA `(.L_x_762) ;  /* 0xfffffe70002c7947 */ /* 0x000fea000383ffff */
.L_x_546:
        /* <DEDUP_REMOVED lines=8> */
.L_x_764:
[----:B------:R-:W-:Y:S05]  /*29c10*/  BSYNC B1 ;  /* 0x0000000000017941 */ /* 0x000fea0003800000 */
.L_x_763:
[----:B------:R-:W-:Y:S05]  /*29c20*/  BRA `(.L_x_765) ;  /* 0xfffffe70000c7947 */ /* 0x000fea000383ffff */
.L_x_548:
[----:B-1----:R1:W2:Y:S02]  /*29c30*/  SYNCS.PHASECHK.TRANS64.TRYWAIT P1, [R18+URZ+0x33400], R3 ;  /* 0x03340003120075a7 */ /* 0x0022a4000802017f */
[----:B--2---:R-:W-:Y:S05]  /*29c40*/  @!P1 NANOSLEEP.SYNCS 0x989680 ;  /* 0x009896800000995d */ /* 0x004fea0003900000 */
[----:B------:R-:W2:Y:S02]  /*29c50*/  @!P1 SYNCS.PHASECHK.TRANS64 P1, [R18+URZ+0x33400], R3 ;  /* 0x03340003120095a7 */ /* 0x000ea4000802007f */
[----:B--2---:R-:W-:Y:S05]  /*29c60*/  @!P1 BRA `(.L_x_548) ;  /* 0xfffffffc00f09947 */ /* 0x004fea000383ffff */
[----:B------:R-:W-:Y:S05]  /*29c70*/  BRA `(.L_x_766) ;  /* 0xfffffe7000187947 */ /* 0x000fea000383ffff */
.L_x_562:
        /* <DEDUP_REMOVED lines=8> */
.L_x_768:
[----:B------:R-:W-:Y:S05]  /*29d00*/  BSYNC B1 ;  /* 0x0000000000017941 */ /* 0x000fea0003800000 */
.L_x_767:
[----:B------:R-:W-:Y:S05]  /*29d10*/  BRA `(.L_x_769) ;  /* 0xfffffea0005c7947 */ /* 0x000fea000383ffff */
.L_x_563:
        /* <DEDUP_REMOVED lines=8> */
.L_x_771:
[----:B------:R-:W-:Y:S05]  /*29da0*/  BSYNC B1 ;  /* 0x0000000000017941 */ /* 0x000fea0003800000 */
.L_x_770:
[----:B------:R-:W-:Y:S05]  /*29db0*/  BRA `(.L_x_772) ;  /* 0xfffffea0003c7947 */ /* 0x000fea000383ffff */
.L_x_564:
        /* <DEDUP_REMOVED lines=8> */
.L_x_774:
[----:B------:R-:W-:Y:S05]  /*29e40*/  BSYNC B1 ;  /* 0x0000000000017941 */ /* 0x000fea0003800000 */
.L_x_773:
[----:B------:R-:W-:Y:S05]  /*29e50*/  BRA `(.L_x_775) ;  /* 0xfffffea0001c7947 */ /* 0x000fea000383ffff */
.L_x_565:
        /* <DEDUP_REMOVED lines=8> */
.L_x_777:
[----:B------:R-:W-:Y:S05]  /*29ee0*/  BSYNC B1 ;  /* 0x0000000000017941 */ /* 0x000fea0003800000 */
.L_x_776:
[----:B------:R-:W-:Y:S05]  /*29ef0*/  BRA `(.L_x_778) ;  /* 0xfffffe9c00fc7947 */ /* 0x000fea000383ffff */
.L_x_567:
[----:B-1----:R1:W2:Y:S02]  /*29f00*/  SYNCS.PHASECHK.TRANS64.TRYWAIT P1, [R18+URZ+0x33400], R3 ;  /* 0x03340003120075a7 */ /* 0x0022a4000802017f */
[----:B--2---:R-:W-:Y:S05]  /*29f10*/  @!P1 NANOSLEEP.SYNCS 0x989680 ;  /* 0x009896800000995d */ /* 0x004fea0003900000 */
[----:B------:R-:W2:Y:S02]  /*29f20*/  @!P1 SYNCS.PHASECHK.TRANS64 P1, [R18+URZ+0x33400], R3 ;  /* 0x03340003120095a7 */ /* 0x000ea4000802007f */
[----:B--2---:R-:W-:Y:S05]  /*29f30*/  @!P1 BRA `(.L_x_567) ;  /* 0xfffffffc00f09947 */ /* 0x004fea000383ffff */
[----:B------:R-:W-:Y:S05]  /*29f40*/  BRA `(.L_x_779) ;  /* 0xfffffea000087947 */ /* 0x000fea000383ffff */
.L_x_575:
[----:B-1----:R1:W2:Y:S02]  /*29f50*/  SYNCS.PHASECHK.TRANS64.TRYWAIT P2, [R0+URZ+0x33430], R3 ;  /* 0x03343003000075a7 */ /* 0x0022a4000804017f */
[----:B--2---:R-:W-:Y:S05]  /*29f60*/  @!P2 NANOSLEEP.SYNCS 0x989680 ;  /* 0x009896800000a95d */ /* 0x004fea0003900000 */
[----:B------:R-:W2:Y:S02]  /*29f70*/  @!P2 SYNCS.PHASECHK.TRANS64 P2, [R0+URZ+0x33430], R3 ;  /* 0x033430030000a5a7 */ /* 0x000ea4000804007f */
[----:B--2---:R-:W-:Y:S05]  /*29f80*/  @!P2 BRA `(.L_x_575) ;  /* 0xfffffffc00f0a947 */ /* 0x004fea000383ffff */
[----:B------:R-:W-:Y:S05]  /*29f90*/  BRA `(.L_x_574) ;  /* 0xfffffed0005c7947 */ /* 0x000fea000383ffff */
.L_x_581:
[----:B-1----:R1:W2:Y:S02]  /*29fa0*/  SYNCS.PHASECHK.TRANS64.TRYWAIT P2, [R9+URZ+0x33430], R10 ;  /* 0x0334300a090075a7 */ /* 0x0022a4000804017f */
[----:B--2---:R-:W-:Y:S05]  /*29fb0*/  @!P2 NANOSLEEP.SYNCS 0x989680 ;  /* 0x009896800000a95d */ /* 0x004fea0003900000 */
[----:B------:R-:W2:Y:S02]  /*29fc0*/  @!P2 SYNCS.PHASECHK.TRANS64 P2, [R9+URZ+0x33430], R10 ;  /* 0x0334300a0900a5a7 */ /* 0x000ea4000804007f */
[----:B--2---:R-:W-:Y:S05]  /*29fd0*/  @!P2 BRA `(.L_x_581) ;  /* 0xfffffffc00f0a947 */ /* 0x004fea000383ffff */
[----:B------:R-:W-:Y:S05]  /*29fe0*/  BRA `(.L_x_580) ;  /* 0xffffff1400487947 */ /* 0x000fea000383ffff */
.L_x_585:
[----:B-1----:R1:W2:Y:S02]  /*29ff0*/  SYNCS.PHASECHK.TRANS64.TRYWAIT P1, [R10+URZ+0x33450], R7 ;  /* 0x033450070a0075a7 */ /* 0x0022a4000802017f */
[----:B--2---:R-:W-:Y:S05]  /*2a000*/  @!P1 NANOSLEEP.SYNCS 0x989680 ;  /* 0x009896800000995d */ /* 0x004fea0003900000 */
[----:B------:R-:W2:Y:S02]  /*2a010*/  @!P1 SYNCS.PHASECHK.TRANS64 P1, [R10+URZ+0x33450], R7 ;  /* 0x033450070a0095a7 */ /* 0x000ea4000802007f */
[----:B--2---:R-:W-:Y:S05]  /*2a020*/  @!P1 BRA `(.L_x_585) ;  /* 0xfffffffc00f09947 */ /* 0x004fea000383ffff */
[----:B------:R-:W-:Y:S05]  /*2a030*/  BRA `(.L_x_582) ;  /* 0xffffff2400847947 */ /* 0x000fea000383ffff */
.L_x_591:
[----:B-1----:R1:W2:Y:S02]  /*2a040*/  SYNCS.PHASECHK.TRANS64.TRYWAIT P1, [R11+URZ+0x33450], R2 ;  /* 0x033450020b0075a7 */ /* 0x0022a4000802017f */
[----:B--2---:R-:W-:Y:S05]  /*2a050*/  @!P1 NANOSLEEP.SYNCS 0x989680 ;  /* 0x009896800000995d */ /* 0x004fea0003900000 */
[----:B------:R-:W2:Y:S02]  /*2a060*/  @!P1 SYNCS.PHASECHK.TRANS64 P1, [R11+URZ+0x33450], R2 ;  /* 0x033450020b0095a7 */ /* 0x000ea4000802007f */
[----:B--2---:R-:W-:Y:S05]  /*2a070*/  @!P1 BRA `(.L_x_591) ;  /* 0xfffffffc00f09947 */ /* 0x004fea000383ffff */
[----:B------:R-:W-:Y:S05]  /*2a080*/  BRA `(.L_x_590) ;  /* 0xffffff50009c7947 */ /* 0x000fea000383ffff */
.L_x_595:
[----:B------:R-:W-:Y:S01]  /*2a090*/  SEL R21, R11, R46, P0 ;  /* 0x0000002e0b157207 */ /* 0x000fe20000000000 */
[----:B------:R-:W-:Y:S01]  /*2a0a0*/  IMAD.MOV.U32 R15, RZ, RZ, -0x1 ;  /* 0xffffffffff0f7424 */ /* 0x000fe200078e00ff */
[----:B------:R-:W-:Y:S01]  /*2a0b0*/  SEL R24, R46, R11, P0 ;  /* 0x0000000b2e187207 */ /* 0x000fe20000000000 */
[----:B------:R-:W-:Y:S01]  /*2a0c0*/  IMAD.MOV.U32 R11, RZ, RZ, 0x1c1f ;  /* 0x00001c1fff0b7424 */ /* 0x000fe200078e00ff */
[----:B------:R-:W-:Y:S02]  /*2a0d0*/  SEL R25, R12, R39, P0 ;  /* 0x000000270c197207 */ /* 0x000fe40000000000 */
[----:B------:R-:W-:Y:S02]  /*2a0e0*/  SEL R28, R39, R12, P0 ;  /* 0x0000000c271c7207 */ /* 0x000fe40000000000 */
[----:B------:R-:W-:Y:S02]  /*2a0f0*/  MOV R12, R0 ;  /* 0x00000000000c7202 */ /* 0x000fe40000000f00 */
[----:B------:R-:W-:-:S02]  /*2a100*/  SEL R7, R120, R27, P0 ;  /* 0x0000001b78077207 */ /* 0x000fc40000000000 */
[----:B------:R-:W-:-:S07]  /*2a110*/  SEL R8, R27, R120, P0 ;  /* 0x000000781b087207 */ /* 0x000fce0000000000 */
[----:B01---5:R-:W-:Y:S05]  /*2a120*/  WARPSYNC.COLLECTIVE R15, `(.L_x_780) ;  /* 0x000000000f087348 */ /* 0x023fea0003c00000 */
[----:B------:R2:W3:Y:S02]  /*2a130*/  SHFL.IDX P6, R14, R13, R12, R11 ;  /* 0x0000000c0d0e7389 */ /* 0x0004e400000c000b */
[----:B0123-5:R-:W-:Y:S01]  /*2a140*/  ENDCOLLECTIVE ;  /* 0x000000000000791b */ /* 0x02ffe20003800000 */
.L_x_780:
[----:B------:R-:W-:Y:S02]  /*2a150*/  SEL R27, R41, R50, P0 ;  /* 0x00000032291b7207 */ /* 0x000fe40000000000 */
[----:B------:R-:W-:Y:S02]  /*2a160*/  SEL R32, R50, R41, P0 ;  /* 0x0000002932207207 */ /* 0x000fe40000000000 */
[----:B------:R-:W-:Y:S02]  /*2a170*/  SEL R41, R54, R5, P0 ;  /* 0x0000000536297207 */ /* 0x000fe40000000000 */
[----:B------:R-:W-:Y:S02]  /*2a180*/  SEL R54, R5, R54, P0 ;  /* 0x0000003605367207 */ /* 0x000fe40000000000 */
[----:B------:R-:W-:Y:S02]  /*2a190*/  SEL R9, R121, R42, P0 ;  /* 0x0000002a79097207 */ /* 0x000fe40000000000 */
[----:B------:R-:W-:-:S02]  /*2a1a0*/  SEL R20, R42, R121, P0 ;  /* 0x000000792a147207 */ /* 0x000fc40000000000 */
[----:B------:R-:W-:Y:S01]  /*2a1b0*/  SEL R31, R48, R49, P0 ;  /* 0x00000031301f7207 */ /* 0x000fe20000000000 */
[----:B------:R-:W-:Y:S01]  /*2a1c0*/  IMAD.MOV.U32 R12, RZ, RZ, R3 ;  /* 0x000000ffff0c7224 */ /* 0x000fe200078e0003 */
[----:B------:R-:W-:Y:S02]  /*2a1d0*/  MOV R13, R2 ;  /* 0x00000002000d7202 */ /* 0x000fe40000000f00 */
[----:B------:R-:W-:Y:S02]  /*2a1e0*/  SEL R42, R49, R48, P0 ;  /* 0x00000030312a7207 */ /* 0x000fe40000000000 */
[----:B------:R-:W-:Y:S02]  /*2a1f0*/  SEL R37, R76, R43, P0 ;  /* 0x0000002b4c257207 */ /* 0x000fe40000000000 */
[----:B------:R-:W-:Y:S02]  /*2a200*/  SEL R48, R43, R76, P0 ;  /* 0x0000004c2b307207 */ /* 0x000fe40000000000 */
[----:B------:R-:W-:Y:S01]  /*2a210*/  SEL R43, R56, R47, P0 ;  /* 0x0000002f382b7207 */ /* 0x000fe20000000000 */
[----:B------:R-:W-:Y:S01]  /*2a220*/  IMAD.MOV.U32 R6, RZ, RZ, R14 ;  /* 0x000000ffff067224 */ /* 0x000fe200078e000e */
[----:B------:R-:W-:-:S07]  /*2a230*/  SEL R56, R47, R56, P0 ;  /* 0x000000382f387207 */ /* 0x000fce0000000000 */
[----:B------:R-:W-:Y:S05]  /*2a240*/  WARPSYNC.COLLECTIVE R15, `(.L_x_781) ;  /* 0x000000000f087348 */ /* 0x000fea0003c00000 */
[----:B------:R0:W1:Y:S02]  /*2a250*/  SHFL.IDX P6, R14, R13, R12, R11 ;  /* 0x0000000c0d0e7389 */ /* 0x00006400000c000b */
[----:B01----:R-:W-:Y:S01]  /*2a260*/  ENDCOLLECTIVE ;  /* 0x000000000000791b */ /* 0x003fe20003800000 */
.L_x_781:
        /* <DEDUP_REMOVED lines=18> */
.L_x_782:
        /* <DEDUP_REMOVED lines=8> */
[----:B------:R-:W-:Y:S01]  /*2a410*/  SEL R76, R65, R40, P0 ;  /* 0x00000028414c7207 */ /* 0x000fe20000000000 */
[----:B------:R-:W-:Y:S01]  /*2a420*/  IMAD.MOV.U32 R12, RZ, RZ, R3 ;  /* 0x000000ffff0c7224 */ /* 0x000fe200078e0003 */
        /* <DEDUP_REMOVED lines=9> */
.L_x_783:
[----:B------:R-:W-:Y:S02]  /*2a4c0*/  SEL R78, R93, R78, P0 ;  /* 0x0000004e5d4e7207 */ /* 0x000fe40000000000 */
[----:B------:R-:W-:Y:S02]  /*2a4d0*/  SEL R65, R80, R119, P0 ;  /* 0x0000007750417207 */ /* 0x000fe40000000000 */
[----:B------:R-:W-:Y:S02]  /*2a4e0*/  SEL R80, R119, R80, P0 ;  /* 0x0000005077507207 */ /* 0x000fe40000000000 */
[----:B------:R-:W-:Y:S02]  /*2a4f0*/  SEL R4, R6, R5, P0 ;  /* 0x0000000506047207 */ /* 0x000fe40000000000 */
[----:B------:R-:W-:Y:S01]  /*2a500*/  SEL R6, R5, R6, P0 ;  /* 0x0000000605067207 */ /* 0x000fe20000000000 */
[----:B------:R-:W-:Y:S02]  /*2a510*/  IMAD.MOV.U32 R13, RZ, RZ, R9 ;  /* 0x000000ffff0d7224 */ /* 0x000fe400078e0009 */
[----:B------:R-:W-:Y:S01]  /*2a520*/  IMAD.MOV.U32 R12, RZ, RZ, R0 ;  /* 0x000000ffff0c7224 */ /* 0x000fe200078e0000 */
[----:B------:R-:W-:-:S07]  /*2a530*/  MOV R7, R14 ;  /* 0x0000000e00077202 */ /* 0x000fce0000000f00 */
[----:B------:R-:W-:Y:S05]  /*2a540*/  WARPSYNC.COLLECTIVE R15, `(.L_x_784) ;  /* 0x000000000f087348 */ /* 0x000fea0003c00000 */
[----:B------:R0:W1:Y:S02]  /*2a550*/  SHFL.IDX P6, R14, R13, R12, R11 ;  /* 0x0000000c0d0e7389 */ /* 0x00006400000c000b */
[----:B01----:R-:W-:Y:S01]  /*2a560*/  ENDCOLLECTIVE ;  /* 0x000000000000791b */ /* 0x003fe20003800000 */
.L_x_784:
[----:B------:R-:W-:Y:S02]  /*2a570*/  SEL R8, R10, R7, P0 ;  /* 0x000000070a087207 */ /* 0x000fe40000000000 */
[----:B------:R-:W-:Y:S02]  /*2a580*/  SEL R10, R7, R10, P0 ;  /* 0x0000000a070a7207 */ /* 0x000fe40000000000 */
[----:B------:R-:W-:Y:S01]  /*2a590*/  MOV R13, R20 ;  /* 0x00000014000d7202 */ /* 0x000fe20000000f00 */
[----:B------:R-:W-:Y:S02]  /*2a5a0*/  IMAD.MOV.U32 R12, RZ, RZ, R3 ;  /* 0x000000ffff0c7224 */ /* 0x000fe400078e0003 */
[----:B------:R-:W-:-:S07]  /*2a5b0*/  IMAD.MOV.U32 R26, RZ, RZ, R14 ;  /* 0x000000ffff1a7224 */ /* 0x000fce00078e000e */
[----:B------:R-:W-:Y:S05]  /*2a5c0*/  WARPSYNC.COLLECTIVE R15, `(.L_x_785) ;  /* 0x000000000f087348 */ /* 0x000fea0003c00000 */
[----:B------:R0:W1:Y:S02]  /*2a5d0*/  SHFL.IDX P6, R14, R13, R12, R11 ;  /* 0x0000000c0d0e7389 */ /* 0x00006400000c000b */
[----:B01----:R-:W-:Y:S01]  /*2a5e0*/  ENDCOLLECTIVE ;  /* 0x000000000000791b */ /* 0x003fe20003800000 */
.L_x_785:
[----:B------:R-:W-:Y:S01]  /*2a5f0*/  IMAD.MOV.U32 R13, RZ, RZ, R21 ;  /* 0x000000ffff0d7224 */ /* 0x000fe200078e0015 */
[----:B------:R-:W-:Y:S01]  /*2a600*/  MOV R12, R0 ;  /* 0x00000000000c7202 */ /* 0x000fe20000000f00 */
[----:B------:R-:W-:-:S07]  /*2a610*/  IMAD.MOV.U32 R9, RZ, RZ, R14 ;  /* 0x000000ffff097224 */ /* 0x000fce00078e000e */
[----:B------:R-:W-:Y:S05]  /*2a620*/  WARPSYNC.COLLECTIVE R15, `(.L_x_786) ;  /* 0x000000000f087348 */ /* 0x000fea0003c00000 */
[----:B------:R0:W1:Y:S02]  /*2a630*/  SHFL.IDX P6, R14, R13, R12, R11 ;  /* 0x0000000c0d0e7389 */ /* 0x00006400000c000b */
[----:B01----:R-:W-:Y:S01]  /*2a640*/  ENDCOLLECTIVE ;  /* 0x000000000000791b */ /* 0x003fe20003800000 */
.L_x_786:
[----:B------:R-:W-:Y:S01]  /*2a650*/  IMAD.MOV.U32 R13, RZ, RZ, R24 ;  /* 0x000000ffff0d7224 */ /* 0x000fe200078e0018 */
[----:B------:R-:W-:Y:S01]  /*2a660*/  SEL R24, R26, R9, P0 ;  /* 0x000000091a187207 */ /* 0x000fe20000000000 */
[----:B------:R-:W-:Y:S01]  /*2a670*/  IMAD.MOV.U32 R12, RZ, RZ, R3 ;  /* 0x000000ffff0c7224 */ /* 0x000fe200078e0003 */
[----:B------:R-:W-:Y:S01]  /*2a680*/  SEL R26, R9, R26, P0 ;  /* 0x0000001a091a7207 */ /* 0x000fe20000000000 */
[----:B------:R-:W-:-:S07]  /*2a690*/  IMAD.MOV.U32 R30, RZ, RZ, R14 ;  /* 0x000000ffff1e7224 */ /* 0x000fce00078e000e */
[----:B------:R-:W-:Y:S05]  /*2a6a0*/  WARPSYNC.COLLECTIVE R15, `(.L_x_787) ;  /* 0x000000000f087348 */ /* 0x000fea0003c00000 */
[----:B------:R0:W1:Y:S02]  /*2a6b0*/  SHFL.IDX P6, R14, R13, R12, R11 ;  /* 0x0000000c0d0e7389 */ /* 0x00006400000c000b */
[----:B01----:R-:W-:Y:S01]  /*2a6c0*/  ENDCOLLECTIVE ;  /* 0x000000000000791b */ /* 0x003fe20003800000 */
.L_x_787:
[----:B------:R-:W-:Y:S02]  /*2a6d0*/  IMAD.MOV.U32 R13, RZ, RZ, R25 ;  /* 0x000000ffff0d7224 */ /* 0x000fe400078e0019 */
[----:B------:R-:W-:Y:S01]  /*2a6e0*/  IMAD.MOV.U32 R12, RZ, RZ, R0 ;  /* 0x000000ffff0c7224 */ /* 0x000fe200078e0000 */
[----:B------:R-:W-:-:S07]  /*2a6f0*/  MOV R21, R14 ;  /* 0x0000000e00157202 */ /* 0x000fce0000000f00 */
[----:B------:R-:W-:Y:S05]  /*2a700*/  WARPSYNC.COLLECTIVE R15, `(.L_x_788) ;  /* 0x000000000f087348 */ /* 0x000fea0003c00000 */
[----:B------:R0:W1:Y:S02]  /*2a710*/  SHFL.IDX P6, R14, R13, R12, R11 ;  /* 0x0000000c0d0e7389 */ /* 0x00006400000c000b */
[----:B01----:R-:W-:Y:S01]  /*2a720*/  ENDCOLLECTIVE ;  /* 0x000000000000791b */ /* 0x003fe20003800000 */
.L_x_788:
[----:B------:R-:W-:Y:S01]  /*2a730*/  MOV R13, R28 ;  /* 0x0000001c000d7202 */ /* 0x000fe20000000f00 */
[----:B------:R-:W-:Y:S01]  /*2a740*/  IMAD.MOV.U32 R12, RZ, RZ, R3 ;  /* 0x000000ffff0c7224 */ /* 0x000fe200078e0003 */
[----:B------:R-:W-:Y:S02]  /*2a750*/  SEL R28, R30, R21, P0 ;  /* 0x000000151e1c7207 */ /* 0x000fe40000000000 */
[----:B------:R-:W-:Y:S01]  /*2a760*/  SEL R30, R21, R30, P0 ;  /* 0x0000001e151e7207 */ /* 0x000fe20000000000 */
[----:B------:R-:W-:-:S07]  /*2a770*/  IMAD.MOV.U32 R34, RZ, RZ, R14 ;  /* 0x000000ffff227224 */ /* 0x000fce00078e000e */
[----:B------:R-:W-:Y:S05]  /*2a780*/  WARPSYNC.COLLECTIVE R15, `(.L_x_789) ;  /* 0x000000000f087348 */ /* 0x000fea0003c00000 */
[----:B------:R0:W1:Y:S02]  /*2a790*/  SHFL.IDX P6, R14, R13, R12, R11 ;  /* 0x0000000c0d0e7389 */ /* 0x00006400000c000b */
[----:B01----:R-:W-:Y:S01]  /*2a7a0*/  ENDCOLLECTIVE ;  /* 0x000000000000791b */ /* 0x003fe20003800000 */
.L_x_789:
[----:B------:R-:W-:Y:S01]  /*2a7b0*/  IMAD.MOV.U32 R13, RZ, RZ, R27 ;  /* 0x000000ffff0d7224 */ /* 0x000fe200078e001b */
[----:B------:R-:W-:Y:S01]  /*2a7c0*/  MOV R12, R0 ;  /* 0x00000000000c7202 */ /* 0x000fe20000000f00 */
[----:B------:R-:W-:-:S07]  /*2a7d0*/  IMAD.MOV.U32 R25, RZ, RZ, R14 ;  /* 0x000000ffff197224 */ /* 0x000fce00078e000e */
[----:B------:R-:W-:Y:S05]  /*2a7e0*/  WARPSYNC.COLLECTIVE R15, `(.L_x_790) ;  /* 0x000000000f087348 */ /* 0x000fea0003c00000 */
[----:B------:R0:W1:Y:S02]  /*2a7f0*/  SHFL.IDX P6, R14, R13, R12, R11 ;  /* 0x0000000c0d0e7389 */ /* 0x00006400000c000b */
[----:B01----:R-:W-:Y:S01]  /*2a800*/  ENDCOLLECTIVE ;  /* 0x000000000000791b */ /* 0x003fe20003800000 */
.L_x_790:
        /* <DEDUP_REMOVED lines=8> */
.L_x_791:
[----:B------:R-:W-:Y:S02]  /*2a890*/  IMAD.MOV.U32 R13, RZ, RZ, R29 ;  /* 0x000000ffff0d7224 */ /* 0x000fe400078e001d */
[----:B------:R-:W-:Y:S01]  /*2a8a0*/  IMAD.MOV.U32 R12, RZ, RZ, R0 ;  /* 0x000000ffff0c7224 */ /* 0x000fe200078e0000 */
[----:B------:R-:W-:-:S07]  /*2a8b0*/  MOV R27, R14 ;  /* 0x0000000e001b7202 */ /* 0x000fce0000000f00 */
[----:B------:R-:W-:Y:S05]  /*2a8c0*/  WARPSYNC.COLLECTIVE R15, `(.L_x_792) ;  /* 0x000000000f087348 */ /* 0x000fea0003c00000 */
[----:B------:R0:W1:Y:S02]  /*2a8d0*/  SHFL.IDX P6, R14, R13, R12, R11 ;  /* 0x0000000c0d0e7389 */ /* 0x00006400000c000b */
[----:B01----:R-:W-:Y:S01]  /*2a8e0*/  ENDCOLLECTIVE ;  /* 0x000000000000791b */ /* 0x003fe20003800000 */
.L_x_792:
        /* <DEDUP_REMOVED lines=8> */
.L_x_793:
[----:B------:R-:W-:Y:S01]  /*2a970*/  IMAD.MOV.U32 R13, RZ, RZ, R31 ;  /* 0x000000ffff0d7224 */ /* 0x000fe200078e001f */
[----:B------:R-:W-:Y:S01]  /*2a980*/  MOV R12, R0 ;  /* 0x00000000000c7202 */ /* 0x000fe20000000f00 */
[----:B------:R-:W-:-:S07]  /*2a990*/  IMAD.MOV.U32 R40, RZ, RZ, R14 ;  /* 0x000000ffff287224 */ /* 0x000fce00078e000e */
[----:B------:R-:W-:Y:S05]  /*2a9a0*/  WARPSYNC.COLLECTIVE R15, `(.L_x_794) ;  /* 0x000000000f087348 */ /* 0x000fea0003c00000 */
[----:B------:R0:W1:Y:S02]  /*2a9b0*/  SHFL.IDX P6, R14, R13, R12, R11 ;  /* 0x0000000c0d0e7389 */ /* 0x00006400000c000b */
[----:B01----:R-:W-:Y:S01]  /*2a9c0*/  ENDCOLLECTIVE ;  /* 0x000000000000791b */ /* 0x003fe20003800000 */
.L_x_794:
[----:B------:R-:W-:Y:S02]  /*2a9d0*/  IMAD.MOV.U32 R13, RZ, RZ, R42 ;  /* 0x000000ffff0d7224 */ /* 0x000fe400078e002a */
[----:B------:R-:W-:Y:S02]  /*2a9e0*/  IMAD.MOV.U32 R12, RZ, RZ, R3 ;  /* 0x000000ffff0c7224 */ /* 0x000fe400078e0003 */
[----:B------:R-:W-:-:S07]  /*2a9f0*/  IMAD.MOV.U32 R31, RZ, RZ, R14 ;  /* 0x000000ffff1f7224 */ /* 0x000fce00078e000e */
[----:B------:R-:W-:Y:S05]  /*2aa00*/  WARPSYNC.COLLECTIVE R15, `(.L_x_795) ;  /* 0x000000000f087348 */ /* 0x000fea0003c00000 */
[----:B------:R0:W1:Y:S02]  /*2aa10*/  SHFL.IDX P6, R14, R13, R12, R11 ;  /* 0x0000000c0d0e7389 */ /* 0x00006400000c000b */
[----:B01----:R-:W-:Y:S01]  /*2aa20*/  ENDCOLLECTIVE ;  /* 0x000000000000791b */ /* 0x003fe20003800000 */
.L_x_795:
[----:B------:R-:W-:Y:S02]  /*2aa30*/  IMAD.MOV.U32 R13, RZ, RZ, R33 ;  /* 0x000000ffff0d7224 */ /* 0x000fe400078e0021 */
[----:B------:R-:W-:Y:S01]  /*2aa40*/  IMAD.MOV.U32 R12, RZ, RZ, R0 ;  /* 0x000000ffff0c7224 */ /* 0x000fe200078e0000 */
[----:B------:R-:W-:-:S07]  /*2aa50*/  MOV R42, R14 ;  /* 0x0000000e002a7202 */ /* 0x000fce0000000f00 */
[----:B------:R-:W-:Y:S05]  /*2aa60*/  WARPSYNC.COLLECTIVE R15, `(.L_x_796) ;  /* 0x000000000f087348 */ /* 0x000fea0003c00000 */
[----:B------:R0:W1:Y:S02]  /*2aa70*/  SHFL.IDX P6, R14, R13, R12, R11 ;  /* 0x0000000c0d0e7389 */ /* 0x00006400000c000b */
[----:B01----:R-:W-:Y:S01]  /*2aa80*/  ENDCOLLECTIVE ;  /* 0x000000000000791b */ /* 0x003fe20003800000 */
.L_x_796:
[----:B------:R-:W-:Y:S01]  /*2aa90*/  MOV R13, R44 ;  /* 0x0000002c000d7202 */ /* 0x000fe20000000f00 */
[----:B------:R-:W-:Y:S02]  /*2aaa0*/  IMAD.MOV.U32 R12, RZ, RZ, R3 ;  /* 0x000000ffff0c7224 */ /* 0x000fe400078e0003 */
[----:B------:R-:W-:-:S07]  /*2aab0*/  IMAD.MOV.U32 R33, RZ, RZ, R14 ;  /* 0x000000ffff217224 */ /* 0x000fce00078e000e */
[----:B------:R-:W-:Y:S05]  /*2aac0*/  WARPSYNC.COLLECTIVE R15, `(.L_x_797) ;  /* 0x000000000f087348 */ /* 0x000fea0003c00000 */
[----:B------:R0:W1:Y:S02]  /*2aad0*/  SHFL.IDX P6, R14, R13, R12, R11 ;  /* 0x0000000c0d0e7389 */ /* 0x00006400000c000b */
[----:B01----:R-:W-:Y:S01]  /*2aae0*/  ENDCOLLECTIVE ;  /* 0x000000000000791b */ /* 0x003fe20003800000 */
.L_x_797:
[----:B------:R-:W-:Y:S01]  /*2aaf0*/  IMAD.MOV.U32 R13, RZ, RZ, R35 ;  /* 0x000000ffff0d7224 */ /* 0x000fe200078e0023 */
[----:B------:R-:W-:Y:S01]  /*2ab00*/  MOV R12, R0 ;  /* 0x00000000000c7202 */ /* 0x000fe20000000f00 */
[----:B------:R-:W-:-:S07]  /*2ab10*/  IMAD.MOV.U32 R44, RZ, RZ, R14 ;  /* 0x000000ffff2c7224 */ /* 0x000fce00078e000e */
[----:B------:R-:W-:Y:S05]  /*2ab20*/  WARPSYNC.COLLECTIVE R15, `(.L_x_798) ;  /* 0x000000000f087348 */ /* 0x000fea0003c00000 */
[----:B------:R0:W1:Y:S02]  /*2ab30*/  SHFL.IDX P6, R14, R13, R12, R11 ;  /* 0x0000000c0d0e7389 */ /* 0x00006400000c000b */
[----:B01----:R-:W-:Y:S01]  /*2ab40*/  ENDCOLLECTIVE ;  /* 0x000000000000791b */ /* 0x003fe20003800000 */
.L_x_798:
[----:B------:R-:W-:Y:S02]  /*2ab50*/  IMAD.MOV.U32 R13, RZ, RZ, R46 ;  /* 0x000000ffff0d7224 */ /* 0x000fe400078e002e */
[----:B------:R-:W-:Y:S02]  /*2ab60*/  IMAD.MOV.U32 R12, RZ, RZ, R3 ;  /* 0x000000ffff0c7224 */ /* 0x000fe400078e0003 */
[----:B------:R-:W-:-:S07]  /*2ab70*/  IMAD.MOV.U32 R35, RZ, RZ, R14 ;  /* 0x000000ffff237224 */ /* 0x000fce00078e000e */
[----:B------:R-:W-:Y:S05]  /*2ab80*/  WARPSYNC.COLLECTIVE R15, `(.L_x_799) ;  /* 0x000000000f087348 */ /* 0x000fea0003c00000 */
[----:B------:R0:W1:Y:S02]  /*2ab90*/  SHFL.IDX P6, R14, R13, R12, R11 ;  /* 0x0000000c0d0e7389 */ /* 0x00006400000c000b */
[----:B01----:R-:W-:Y:S01]  /*2aba0*/  ENDCOLLECTIVE ;  /* 0x000000000000791b */ /* 0x003fe20003800000 */
.L_x_799:
[----:B------:R-:W-:Y:S02]  /*2abb0*/  IMAD.MOV.U32 R13, RZ, RZ, R37 ;  /* 0x000000ffff0d7224 */ /* 0x000fe400078e0025 */
[----:B------:R-:W-:Y:S01]  /*2abc0*/  IMAD.MOV.U32 R12, RZ, RZ, R0 ;  /* 0x000000ffff0c7224 */ /* 0x000fe200078e0000 */
[----:B------:R-:W-:-:S07]  /*2abd0*/  MOV R46, R14 ;  /* 0x0000000e002e7202 */ /* 0x000fce0000000f00 */
[----:B------:R-:W-:Y:S05]  /*2abe0*/  WARPSYNC.COLLECTIVE R15, `(.L_x_800) ;  /* 0x000000000f087348 */ /* 0x000fea0003c00000 */
[----:B------:R0:W1:Y:S02]  /*2abf0*/  SHFL.IDX P6, R14, R13, R12, R11 ;  /* 0x0000000c0d0e7389 */ /* 0x00006400000c000b */
[----:B01----:R-:W-:Y:S01]  /*2ac00*/  ENDCOLLECTIVE ;  /* 0x000000000000791b */ /* 0x003fe20003800000 */
.L_x_800:
[----:B------:R-:W-:Y:S01]  /*2ac10*/  MOV R13, R48 ;  /* 0x00000030000d7202 */ /* 0x000fe20000000f00 */
[----:B------:R-:W-:Y:S01]  /*2ac20*/  IMAD.MOV.U32 R12, RZ, RZ, R3 ;  /* 0x000000ffff0c7224 */ /* 0x000fe200078e0003 */
[----:B------:R-:W-:Y:S01]  /*2ac30*/  SEL R48, R33, R44, P0 ;  /* 0x0000002c21307207 */ /* 0x000fe20000000000 */
[----:B------:R-:W-:-:S07]  /*2ac40*/  IMAD.MOV.U32 R37, RZ, RZ, R14 ;  /* 0x000000ffff257224 */ /* 0x000fce00078e000e */
[----:B------:R-:W-:Y:S05]  /*2ac50*/  WARPSYNC.COLLECTIVE R15, `(.L_x_801) ;  /* 0x000000000f087348 */ /* 0x000fea0003c00000 */
[----:B------:R0:W1:Y:S02]  /*2ac60*/  SHFL.IDX P6, R14, R13, R12, R11 ;  /* 0x0000000c0d0e7389 */ /* 0x00006400000c000b */
[----:B01----:R-:W-:Y:S01]  /*2ac70*/  ENDCOLLECTIVE ;  /* 0x000000000000791b */ /* 0x003fe20003800000 */
.L_x_801:
[----:B------:R-:W-:Y:S01]  /*2ac80*/  IMAD.MOV.U32 R13, RZ, RZ, R39 ;  /* 0x000000ffff0d7224 */ /* 0x000fe200078e0027 */
[----:B------:R-:W-:Y:S01]  /*2ac90*/  MOV R12, R0 ;  /* 0x00000000000c7202 */ /* 0x000fe20000000f00 */
[----:B------:R-:W-:-:S07]  /*2aca0*/  IMAD.MOV.U32 R58, RZ, RZ, R14 ;  /* 0x000000ffff3a7224 */ /* 0x000fce00078e000e */
[----:B------:R-:W-:Y:S05]  /*2acb0*/  WARPSYNC.COLLECTIVE R15, `(.L_x_802) ;  /* 0x000000000f087348 */ /* 0x000fea0003c00000 */
[----:B------:R0:W1:Y:S02]  /*2acc0*/  SHFL.IDX P6, R14, R13, R12, R11 ;  /* 0x0000000c0d0e7389 */ /* 0x00006400000c000b */
[----:B01----:R-:W-:Y:S01]  /*2acd0*/  ENDCOLLECTIVE ;  /* 0x000000000000791b */ /* 0x003fe20003800000 */
.L_x_802:
[----:B------:R-:W-:Y:S01]  /*2ace0*/  IMAD.MOV.U32 R13, RZ, RZ, R50 ;  /* 0x000000ffff0d7224 */ /* 0x000fe200078e0032 */
[----:B------:R-:W-:Y:S01]  /*2acf0*/  SEL R50, R44, R33, P0 ;  /* 0x000000212c327207 */ /* 0x000fe20000000000 */
[----:B------:R-:W-:Y:S01]  /*2ad00*/  IMAD.MOV.U32 R12, RZ, RZ, R3 ;  /* 0x000000ffff0c7224 */ /* 0x000fe200078e0003 */
[----:B------:R-:W-:Y:S02]  /*2ad10*/  SEL R44, R35, R46, P0 ;  /* 0x0000002e232c7207 */ /* 0x000fe40000000000 */
[----:B------:R-:W-:Y:S01]  /*2ad20*/  SEL R46, R46, R35, P0 ;  /* 0x000000232e2e7207 */ /* 0x000fe20000000000 */
[----:B------:R-:W-:-:S07]  /*2ad30*/  IMAD.MOV.U32 R62, RZ, RZ, R14 ;  /* 0x000000ffff3e7224 */ /* 0x000fce00078e000e */
[----:B------:R-:W-:Y:S05]  /*2ad40*/  WARPSYNC.COLLECTIVE R15, `(.L_x_803) ;  /* 0x000000000f087348 */ /* 0x000fea0003c00000 */
[----:B------:R0:W1:Y:S02]  /*2ad50*/  SHFL.IDX P6, R14, R13, R12, R11 ;  /* 0x0000000c0d0e7389 */ /* 0x00006400000c000b */
[----:B01----:R-:W-:Y:S01]  /*2ad60*/  ENDCOLLECTIVE ;  /* 0x000000000000791b */ /* 0x003fe20003800000 */
.L_x_803:
[----:B------:R-:W-:Y:S02]  /*2ad70*/  IMAD.MOV.U32 R13, RZ, RZ, R41 ;  /* 0x000000ffff0d7224 */ /* 0x000fe400078e0029 */
[----:B------:R-:W-:Y:S01]  /*2ad80*/  IMAD.MOV.U32 R12, RZ, RZ, R0 ;  /* 0x000000ffff0c7224 */ /* 0x000fe200078e0000 */
[----:B------:R-:W-:-:S07]  /*2ad90*/  MOV R39, R14 ;  /* 0x0000000e00277202 */ /* 0x000fce0000000f00 */
[----:B------:R-:W-:Y:S05]  /*2ada0*/  WARPSYNC.COLLECTIVE R15, `(.L_x_804) ;  /* 0x000000000f087348 */ /* 0x000fea0003c00000 */
[----:B------:R0:W1:Y:S02]  /*2adb0*/  SHFL.IDX P6, R14, R13, R12, R11 ;  /* 0x0000000c0d0e7389 */ /* 0x00006400000c000b */
[----:B01----:R-:W-:Y:S01]  /*2adc0*/  ENDCOLLECTIVE ;  /* 0x000000000000791b */ /* 0x003fe20003800000 */
.L_x_804:
[----:B------:R-:W-:Y:S01]  /*2add0*/  MOV R13, R54 ;  /* 0x00000036000d7202 */ /* 0x000fe20000000f00 */
[----:B------:R-:W-:Y:S02]  /*2ade0*/  IMAD.MOV.U32 R12, RZ, RZ, R3 ;  /* 0x000000ffff0c7224 */ /* 0x000fe400078e0003 */
[----:B------:R-:W-:-:S07]  /*2adf0*/  IMAD.MOV.U32 R41, RZ, RZ, R14 ;  /* 0x000000ffff297224 */ /* 0x000fce00078e000e */
[----:B------:R-:W-:Y:S05]  /*2ae00*/  WARPSYNC.COLLECTIVE R15, `(.L_x_805) ;  /* 0x000000000f087348 */ /* 0x000fea0003c00000 */
[----:B------:R0:W1:Y:S02]  /*2ae10*/  SHFL.IDX P6, R14, R13, R12, R11 ;  /* 0x0000000c0d0e7389 */ /* 0x00006400000c000b */
[----:B01----:R-:W-:Y:S01]  /*2ae20*/  ENDCOLLECTIVE ;  /* 0x000000000000791b */ /* 0x003fe20003800000 */
.L_x_805:
[----:B------:R-:W-:Y:S01]  /*2ae30*/  IMAD.MOV.U32 R13, RZ, RZ, R43 ;  /* 0x000000ffff0d7224 */ /* 0x000fe200078e002b */
[----:B------:R-:W-:Y:S01]  /*2ae40*/  MOV R12, R0 ;  /* 0x00000000000c7202 */ /* 0x000fe20000000f00 */
[----:B------:R-:W-:-:S07]  /*2ae50*/  IMAD.MOV.U32 R54, RZ, RZ, R14 ;  /* 0x000000ffff367224 */ /* 0x000fce00078e000e */
[----:B------:R-:W-:Y:S05]  /*2ae60*/  WARPSYNC.COLLECTIVE R15, `(.L_x_806) ;  /* 0x000000000f087348 */ /* 0x000fea0003c00000 */
[----:B------:R0:W1:Y:S02]  /*2ae70*/  SHFL.IDX P6, R14, R13, R12, R11 ;  /* 0x0000000c0d0e7389 */ /* 0x00006400000c000b */
[----:B01----:R-:W-:Y:S01]  /*2ae80*/  ENDCOLLECTIVE ;  /* 0x000000000000791b */ /* 0x003fe20003800000 */
.L_x_806:
[----:B------:R-:W-:Y:S02]  /*2ae90*/  SEL R5, R41, R54, P0 ;  /* 0x0000003629057207 */ /* 0x000fe40000000000 */
[----:B------:R-:W-:Y:S01]  /*2aea0*/  SEL R7, R54, R41, P0 ;  /* 0x0000002936077207 */ /* 0x000fe20000000000 */
        /* <DEDUP_REMOVED lines=8> */
.L_x_807:
[----:B------:R-:W-:Y:S02]  /*2af30*/  IMAD.MOV.U32 R13, RZ, RZ, R45 ;  /* 0x000000ffff0d7224 */ /* 0x000fe400078e002d */
[----:B------:R-:W-:Y:S01]  /*2af40*/  IMAD.MOV.U32 R12, RZ, RZ, R0 ;  /* 0x000000ffff0c7224 */ /* 0x000fe200078e0000 */
[----:B------:R-:W-:-:S07]  /*2af50*/  MOV R2, R14 ;  /* 0x0000000e00027202 */ /* 0x000fce0000000f00 */
[----:B------:R-:W-:Y:S05]  /*2af60*/  WARPSYNC.COLLECTIVE R15, `(.L_x_808) ;  /* 0x000000000f087348 */ /* 0x000fea0003c00000 */
[----:B------:R0:W1:Y:S02]  /*2af70*/  SHFL.IDX P6, R14, R13, R12, R11 ;  /* 0x0000000c0d0e7389 */ /* 0x00006400000c000b */
[----:B01----:R-:W-:Y:S01]  /*2af80*/  ENDCOLLECTIVE ;  /* 0x000000000000791b */ /* 0x003fe20003800000 */
.L_x_808:
[----:B------:R-:W-:Y:S02]  /*2af90*/  SEL R9, R43, R2, P0 ;  /* 0x000000022b097207 */ /* 0x000fe40000000000 */
        /* <DEDUP_REMOVED lines=8> */
.L_x_809:
[----:B------:R-:W-:Y:S01]  /*2b020*/  IMAD.MOV.U32 R13, RZ, RZ, R47 ;  /* 0x000000ffff0d7224 */ /* 0x000fe200078e002f */
[----:B------:R-:W-:Y:S01]  /*2b030*/  MOV R12, R0 ;  /* 0x00000000000c7202 */ /* 0x000fe20000000f00 */
[----:B------:R-:W-:-:S07]  /*2b040*/  IMAD.MOV.U32 R20, RZ, RZ, R14 ;  /* 0x000000ffff147224 */ /* 0x000fce00078e000e */
[----:B------:R-:W-:Y:S05]  /*2b050*/  WARPSYNC.COLLECTIVE R15, `(.L_x_810) ;  /* 0x000000000f087348 */ /* 0x000fea0003c00000 */
[----:B------:R0:W1:Y:S02]  /*2b060*/  SHFL.IDX P6, R14, R13, R12, R11 ;  /* 0x0000000c0d0e7389 */ /* 0x00006400000c000b */
[----:B01----:R-:W-:Y:S01]  /*2b070*/  ENDCOLLECTIVE ;  /* 0x000000000000791b */ /* 0x003fe20003800000 */
.L_x_810:
[----:B------:R-:W-:Y:S02]  /*2b080*/  SEL R25, R45, R20, P0 ;  /* 0x000000142d197207 */ /* 0x000fe40000000000 */
[----:B------:R-:W-:Y:S01]  /*2b090*/  SEL R27, R20, R45, P0 ;  /* 0x0000002d141b7207 */ /* 0x000fe20000000000 */
[----:B------:R-:W-:Y:S02]  /*2b0a0*/  IMAD.MOV.U32 R13, RZ, RZ, R64 ;  /* 0x000000ffff0d7224 */ /* 0x000fe400078e0040 */
[----:B------:R-:W-:Y:S02]  /*2b0b0*/  IMAD.MOV.U32 R12, RZ, RZ, R3 ;  /* 0x000000ffff0c7224 */ /* 0x000fe400078e0003 */
[----:B------:R-:W-:-:S07]  /*2b0c0*/  IMAD.MOV.U32 R47, RZ, RZ, R14 ;  /* 0x000000ffff2f7224 */ /* 0x000fce00078e000e */
[----:B------:R-:W-:Y:S05]  /*2b0d0*/  WARPSYNC.COLLECTIVE R15, `(.L_x_811) ;  /* 0x000000000f087348 */ /* 0x000fea0003c00000 */
[----:B------:R0:W1:Y:S02]  /*2b0e0*/  SHFL.IDX P6, R14, R13, R12, R11 ;  /* 0x0000000c0d0e7389 */ /* 0x00006400000c000b */
[----:B01----:R-:W-:Y:S01]  /*2b0f0*/  ENDCOLLECTIVE ;  /* 0x000000000000791b */ /* 0x003fe20003800000 */
.L_x_811:
[----:B------:R-:W-:Y:S02]  /*2b100*/  IMAD.MOV.U32 R13, RZ, RZ, R49 ;  /* 0x000000ffff0d7224 */ /* 0x000fe400078e0031 */
[----:B------:R-:W-:Y:S01]  /*2b110*/  IMAD.MOV.U32 R12, RZ, RZ, R0 ;  /* 0x000000ffff0c7224 */ /* 0x000fe200078e0000 */
[----:B------:R-:W-:-:S07]  /*2b120*/  MOV R64, R14 ;  /* 0x0000000e00407202 */ /* 0x000fce0000000f00 */
[----:B------:R-:W-:Y:S05]  /*2b130*/  WARPSYNC.COLLECTIVE R15, `(.L_x_812) ;  /* 0x000000000f087348 */ /* 0x000fea0003c00000 */
[----:B------:R0:W1:Y:S02]  /*2b140*/  SHFL.IDX P6, R14, R13, R12, R11 ;  /* 0x0000000c0d0e7389 */ /* 0x00006400000c000b */
[----:B01----:R-:W-:Y:S01]  /*2b150*/  ENDCOLLECTIVE ;  /* 0x000000000000791b */ /* 0x003fe20003800000 */
.L_x_812:
[----:B------:R-:W-:Y:S01]  /*2b160*/  MOV R13, R66 ;  /* 0x00000042000d7202 */ /* 0x000fe20000000f00 */
[----:B------:R-:W-:Y:S02]  /*2b170*/  IMAD.MOV.U32 R12, RZ, RZ, R3 ;  /* 0x000000ffff0c7224 */ /* 0x000fe400078e0003 */
[----:B------:R-:W-:-:S07]  /*2b180*/  IMAD.MOV.U32 R49, RZ, RZ, R14 ;  /* 0x000000ffff317224 */ /* 0x000fce00078e000e */
[----:B------:R-:W-:Y:S05]  /*2b190*/  WARPSYNC.COLLECTIVE R15, `(.L_x_813) ;  /* 0x000000000f087348 */ /* 0x000fea0003c00000 */
[----:B------:R0:W1:Y:S02]  /*2b1a0*/  SHFL.IDX P6, R14, R13, R12, R11 ;  /* 0x0000000c0d0e7389 */ /* 0x00006400000c000b */
[----:B01----:R-:W-:Y:S01]  /*2b1b0*/  ENDCOLLECTIVE ;  /* 0x000000000000791b */ /* 0x003fe20003800000 */
.L_x_813:
[----:B------:R-:W-:Y:S01]  /*2b1c0*/  IMAD.MOV.U32 R13, RZ, RZ, R51 ;  /* 0x000000ffff0d7224 */ /* 0x000fe200078e0033 */
[----:B------:R-:W-:Y:S01]  /*2b1d0*/  MOV R12, R0 ;  /* 0x00000000000c7202 */ /* 0x000fe20000000f00 */
[----:B------:R-:W-:-:S07]  /*2b1e0*/  IMAD.MOV.U32 R66, RZ, RZ, R14 ;  /* 0x000000ffff427224 */ /* 0x000fce00078e000e */
[----:B------:R-:W-:Y:S05]  /*2b1f0*/  WARPSYNC.COLLECTIVE R15, `(.L_x_814) ;  /* 0x000000000f087348 */ /* 0x000fea0003c00000 */
[----:B------:R0:W1:Y:S02]  /*2b200*/  SHFL.IDX P6, R14, R13, R12, R11 ;  /* 0x0000000c0d0e7389 */ /* 0x00006400000c000b */
[----:B01----:R-:W-:Y:S01]  /*2b210*/  ENDCOLLECTIVE ;  /* 0x000000000000791b */ /* 0x003fe20003800000 */
.L_x_814:
        /* <DEDUP_REMOVED lines=8> */
.L_x_815:
[----:B------:R-:W-:Y:S02]  /*2b2a0*/  IMAD.MOV.U32 R13, RZ, RZ, R55 ;  /* 0x000000ffff0d7224 */ /* 0x000fe400078e0037 */
[----:B------:R-:W-:Y:S01]  /*2b2b0*/  IMAD.MOV.U32 R12, RZ, RZ, R0 ;  /* 0x000000ffff0c7224 */ /* 0x000fe200078e0000 */
[----:B------:R-:W-:-:S07]  /*2b2c0*/  MOV R68, R14 ;  /* 0x0000000e00447202 */ /* 0x000fce0000000f00 */
[----:B------:R-:W-:Y:S05]  /*2b2d0*/  WARPSYNC.COLLECTIVE R15, `(.L_x_816) ;  /* 0x000000000f087348 */ /* 0x000fea0003c00000 */
[----:B------:R0:W1:Y:S02]  /*2b2e0*/  SHFL.IDX P6, R14, R13, R12, R11 ;  /* 0x0000000c0d0e7389 */ /* 0x00006400000c000b */
[----:B01----:R-:W-:Y:S01]  /*2b2f0*/  ENDCOLLECTIVE ;  /* 0x000000000000791b */ /* 0x003fe20003800000 */
.L_x_816:
        /* <DEDUP_REMOVED lines=8> */
.L_x_817:
[----:B------:R-:W-:Y:S01]  /*2b380*/  IMAD.MOV.U32 R13, RZ, RZ, R57 ;  /* 0x000000ffff0d7224 */ /* 0x000fe200078e0039 */
[----:B------:R-:W-:Y:S01]  /*2b390*/  MOV R12, R0 ;  /* 0x00000000000c7202 */ /* 0x000fe20000000f00 */
[----:B------:R-:W-:-:S07]  /*2b3a0*/  IMAD.MOV.U32 R70, RZ, RZ, R14 ;  /* 0x000000ffff467224 */ /* 0x000fce00078e000e */
[----:B------:R-:W-:Y:S05]  /*2b3b0*/  WARPSYNC.COLLECTIVE R15, `(.L_x_818) ;  /* 0x000000000f087348 */ /* 0x000fea0003c00000 */
[----:B------:R0:W1:Y:S02]  /*2b3c0*/  SHFL.IDX P6, R14, R13, R12, R11 ;  /* 0x0000000c0d0e7389 */ /* 0x00006400000c000b */
[----:B01----:R-:W-:Y:S01]  /*2b3d0*/  ENDCOLLECTIVE ;  /* 0x000000000000791b */ /* 0x003fe20003800000 */
.L_x_818:
[----:B------:R-:W-:Y:S02]  /*2b3e0*/  IMAD.MOV.U32 R13, RZ, RZ, R72 ;  /* 0x000000ffff0d7224 */ /* 0x000fe400078e0048 */
[----:B------:R-:W-:Y:S02]  /*2b3f0*/  IMAD.MOV.U32 R12, RZ, RZ, R3 ;  /* 0x000000ffff0c7224 */ /* 0x000fe400078e0003 */
[----:B------:R-:W-:-:S07]  /*2b400*/  IMAD.MOV.U32 R57, RZ, RZ, R14 ;  /* 0x000000ffff397224 */ /* 0x000fce00078e000e */
[----:B------:R-:W-:Y:S05]  /*2b410*/  WARPSYNC.COLLECTIVE R15, `(.L_x_819) ;  /* 0x000000000f087348 */ /* 0x000fea0003c00000 */
[----:B------:R0:W1:Y:S02]  /*2b420*/  SHFL.IDX P6, R14, R13, R12, R11 ;  /* 0x0000000c0d0e7389 */ /* 0x00006400000c000b */
[----:B01----:R-:W-:Y:S01]  /*2b430*/  ENDCOLLECTIVE ;  /* 0x000000000000791b */ /* 0x003fe20003800000 */
.L_x_819:
[----:B------:R-:W-:Y:S02]  /*2b440*/  IMAD.MOV.U32 R13, RZ, RZ, R59 ;  /* 0x000000ffff0d7224 */ /* 0x000fe400078e003b */
[----:B------:R-:W-:Y:S01]  /*2b450*/  IMAD.MOV.U32 R12, RZ, RZ, R0 ;  /* 0x000000ffff0c7224 */ /* 0x000fe200078e0000 */
[----:B------:R-:W-:-:S07]  /*2b460*/  MOV R72, R14 ;  /* 0x0000000e00487202 */ /* 0x000fce0000000f00 */
[----:B------:R-:W-:Y:S05]  /*2b470*/  WARPSYNC.COLLECTIVE R15, `(.L_x_820) ;  /* 0x000000000f087348 */ /* 0x000fea0003c00000 */
[----:B------:R0:W1:Y:S02]  /*2b480*/  SHFL.IDX P6, R14, R13, R12, R11 ;  /* 0x0000000c0d0e7389 */ /* 0x00006400000c000b */
[----:B01----:R-:W-:Y:S01]  /*2b490*/  ENDCOLLECTIVE ;  /* 0x000000000000791b */ /* 0x003fe20003800000 */
.L_x_820:
[----:B------:R-:W-:Y:S02]  /*2b4a0*/  SEL R41, R57, R72, P0 ;  /* 0x0000004839297207 */ /* 0x000fe40000000000 */
[----:B------:R-:W-:Y:S01]  /*2b4b0*/  MOV R13, R74 ;  /* 0x0000004a000d7202 */ /* 0x000fe20000000f00 */
[----:B------:R-:W-:Y:S02]  /*2b4c0*/  IMAD.MOV.U32 R12, RZ, RZ, R3 ;  /* 0x000000ffff0c7224 */ /* 0x000fe400078e0003 */
[----:B------:R-:W-:-:S07]  /*2b4d0*/  IMAD.MOV.U32 R59, RZ, RZ, R14 ;  /* 0x000000ffff3b7224 */ /* 0x000fce00078e000e */
[----:B------:R-:W-:Y:S05]  /*2b4e0*/  WARPSYNC.COLLECTIVE R15, `(.L_x_821) ;  /* 0x000000000f087348 */ /* 0x000fea0003c00000 */
[----:B------:R0:W1:Y:S02]  /*2b4f0*/  SHFL.IDX P6, R14, R13, R12, R11 ;  /* 0x0000000c0d0e7389 */ /* 0x00006400000c000b */
[----:B01----:R-:W-:Y:S01]  /*2b500*/  ENDCOLLECTIVE ;  /* 0x000000000000791b */ /* 0x003fe20003800000 */
.L_x_821:
[----:B------:R-:W-:Y:S01]  /*2b510*/  IMAD.MOV.U32 R13, RZ, RZ, R61 ;  /* 0x000000ffff0d7224 */ /* 0x000fe200078e003d */
[----:B------:R-:W-:Y:S01]  /*2b520*/  MOV R12, R0 ;  /* 0x00000000000c7202 */ /* 0x000fe20000000f00 */
[----:B------:R-:W-:-:S07]  /*2b530*/  IMAD.MOV.U32 R74, RZ, RZ, R14 ;  /* 0x000000ffff4a7224 */ /* 0x000fce00078e000e */
[----:B------:R-:W-:Y:S05]  /*2b540*/  WARPSYNC.COLLECTIVE R15, `(.L_x_822) ;  /* 0x000000000f087348 */ /* 0x000fea0003c00000 */
[----:B------:R0:W1:Y:S02]  /*2b550*/  SHFL.IDX P6, R14, R13, R12, R11 ;  /* 0x0000000c0d0e7389 */ /* 0x00006400000c000b */
[----:B01----:R-:W-:Y:S01]  /*2b560*/  ENDCOLLECTIVE ;  /* 0x000000000000791b */ /* 0x003fe20003800000 */
.L_x_822:
        /* <DEDUP_REMOVED lines=8> */
.L_x_823:
[----:B------:R-:W-:Y:S02]  /*2b5f0*/  IMAD.MOV.U32 R13, RZ, RZ, R63 ;  /* 0x000000ffff0d7224 */ /* 0x000fe400078e003f */
[----:B------:R-:W-:Y:S01]  /*2b600*/  IMAD.MOV.U32 R12, RZ, RZ, R0 ;  /* 0x000000ffff0c7224 */ /* 0x000fe200078e0000 */
[----:B------:R-:W-:-:S07]  /*2b610*/  MOV R76, R14 ;  /* 0x0000000e004c7202 */ /* 0x000fce0000000f00 */
[----:B------:R-:W-:Y:S05]  /*2b620*/  WARPSYNC.COLLECTIVE R15, `(.L_x_824) ;  /* 0x000000000f087348 */ /* 0x000fea0003c00000 */
[----:B------:R0:W1:Y:S02]  /*2b630*/  SHFL.IDX P6, R14, R13, R12, R11 ;  /* 0x0000000c0d0e7389 */ /* 0x00006400000c000b */
[----:B01----:R-:W-:Y:S01]  /*2b640*/  ENDCOLLECTIVE ;  /* 0x000000000000791b */ /* 0x003fe20003800000 */
.L_x_824:
[----:B------:R-:W-:Y:S02]  /*2b650*/  SEL R45, R61, R76, P0 ;  /* 0x0000004c3d2d7207 */ /* 0x000fe40000000000 */
[----:B------:R-:W-:Y:S01]  /*2b660*/  MOV R13, R78 ;  /* 0x0000004e000d7202 */ /* 0x000fe20000000f00 */
[----:B------:R-:W-:Y:S02]  /*2b670*/  IMAD.MOV.U32 R12, RZ, RZ, R3 ;  /* 0x000000ffff0c7224 */ /* 0x000fe400078e0003 */
[----:B------:R-:W-:-:S07]  /*2b680*/  IMAD.MOV.U32 R63, RZ, RZ, R14 ;  /* 0x000000ffff3f7224 */ /* 0x000fce00078e000e */
[----:B------:R-:W-:Y:S05]  /*2b690*/  WARPSYNC.COLLECTIVE R15, `(.L_x_825) ;  /* 0x000000000f087348 */ /* 0x000fea0003c00000 */
[----:B------:R0:W1:Y:S02]  /*2b6a0*/  SHFL.IDX P6, R14, R13, R12, R11 ;  /* 0x0000000c0d0e7389 */ /* 0x00006400000c000b */
[----:B01----:R-:W-:Y:S01]  /*2b6b0*/  ENDCOLLECTIVE ;  /* 0x000000000000791b */ /* 0x003fe20003800000 */
.L_x_825:
[----:B------:R-:W-:Y:S01]  /*2b6c0*/  IMAD.MOV.U32 R13, RZ, RZ, R65 ;  /* 0x000000ffff0d7224 */ /* 0x000fe200078e0041 */
[----:B------:R-:W-:Y:S01]  /*2b6d0*/  MOV R12, R0 ;  /* 0x00000000000c7202 */ /* 0x000fe20000000f00 */
[----:B------:R-:W-:Y:S02]  /*2b6e0*/  IMAD.MOV.U32 R0, RZ, RZ, RZ ;  /* 0x000000ffff007224 */ /* 0x000fe400078e00ff */
[----:B------:R-:W-:-:S07]  /*2b6f0*/  IMAD.MOV.U32 R78, RZ, RZ, R14 ;  /* 0x000000ffff4e7224 */ /* 0x000fce00078e000e */
[----:B------:R-:W-:Y:S05]  /*2b700*/  WARPSYNC.COLLECTIVE R15, `(.L_x_826) ;  /* 0x000000000f087348 */ /* 0x000fea0003c00000 */
[----:B------:R0:W1:Y:S02]  /*2b710*/  SHFL.IDX P6, R14, R13, R12, R11 ;  /* 0x0000000c0d0e7389 */ /* 0x00006400000c000b */
[----:B01----:R-:W-:Y:S01]  /*2b720*/  ENDCOLLECTIVE ;  /* 0x000000000000791b */ /* 0x003fe20003800000 */
.L_x_826:
[----:B------:R-:W-:Y:S01]  /*2b730*/  SEL R59, R78, R63, P0 ;  /* 0x0000003f4e3b7207 */ /* 0x000fe20000000000 */
[----:B------:R-:W-:Y:S02]  /*2b740*/  IMAD.MOV.U32 R13, RZ, RZ, R80 ;  /* 0x000000ffff0d7224 */ /* 0x000fe400078e0050 */
[----:B------:R-:W-:Y:S02]  /*2b750*/  IMAD.MOV.U32 R12, RZ, RZ, R3 ;  /* 0x000000ffff0c7224 */ /* 0x000fe400078e0003 */
[----:B------:R-:W-:-:S07]  /*2b760*/  IMAD.MOV.U32 R65, RZ, RZ, R14 ;  /* 0x000000ffff417224 */ /* 0x000fce00078e000e */
[----:B------:R-:W-:Y:S05]  /*2b770*/  WARPSYNC.COLLECTIVE R15, `(.L_x_827) ;  /* 0x000000000f087348 */ /* 0x000fea0003c00000 */
[----:B------:R0:W1:Y:S02]  /*2b780*/  SHFL.IDX P6, R14, R13, R12, R11 ;  /* 0x0000000c0d0e7389 */ /* 0x00006400000c000b */
[----:B01----:R-:W-:Y:S01]  /*2b790*/  ENDCOLLECTIVE ;  /* 0x000000000000791b */ /* 0x003fe20003800000 */
.L_x_827:
[----:B------:R-:W-:Y:S02]  /*2b7a0*/  SEL R12, R29, R40, P0 ;  /* 0x000000281d0c7207 */ /* 0x000fe40000000000 */
[----:B------:R-:W-:Y:S02]  /*2b7b0*/  SEL R11, R2, R43, P0 ;  /* 0x0000002b020b7207 */ /* 0x000fe40000000000 */
[----:B------:R-:W-:Y:S02]  /*2b7c0*/  SEL R43, R72, R57, P0 ;  /* 0x00000039482b7207 */ /* 0x000fe40000000000 */
[----:B------:R-:W-:Y:S02]  /*2b7d0*/  SEL R13, R55, R70, P0 ;  /* 0x00000046370d7207 */ /* 0x000fe40000000000 */
[----:B------:R-:W-:Y:S02]  /*2b7e0*/  SEL R15, R70, R55, P0 ;  /* 0x00000037460f7207 */ /* 0x000fe40000000000 */
[----:B------:R-:W-:-:S02]  /*2b7f0*/  MOV R80, R14 ;  /* 0x0000000e00507202 */ /* 0x000fc40000000f00 */
[----:B------:R-:W-:Y:S02]  /*2b800*/  SEL R14, R40, R29, P0 ;  /* 0x0000001d280e7207 */ /* 0x000fe40000000000 */
[----:B------:R-:W-:Y:S02]  /*2b810*/  SEL R40, R31, R42, P0 ;  /* 0x0000002a1f287207 */ /* 0x000fe40000000000 */
[----:B------:R-:W-:Y:S02]  /*2b820*/  SEL R42, R42, R31, P0 ;  /* 0x0000001f2a2a7207 */ /* 0x000fe40000000000 */
[----:B------:R-:W-:Y:S02]  /*2b830*/  SEL R29, R47, R64, P0 ;  /* 0x000000402f1d7207 */ /* 0x000fe40000000000 */
[----:B------:R-:W-:Y:S02]  /*2b840*/  SEL R31, R64, R47, P0 ;  /* 0x0000002f401f7207 */ /* 0x000fe40000000000 */
[----:B------:R-:W-:-:S02]  /*2b850*/  SEL R47, R76, R61, P0 ;  /* 0x0000003d4c2f7207 */ /* 0x000fc40000000000 */
[----:B------:R-:W-:Y:S01]  /*2b860*/  SEL R57, R63, R78, P0 ;  /* 0x0000004e3f397207 */ /* 0x000fe20000000000 */
[----:B------:R-:W-:Y:S06]  /*2b870*/  BRA `(.L_x_828) ;  /* 0xffffff5800287947 */ /* 0x000fec000383ffff */
.L_x_627:
[----:B------:R-:W0:Y:S01]  /*2b880*/  S2R R11, SR_TID.X ;  /* 0x00000000000b7919 */ /* 0x000e220000002100 */
[----:B------:R-:W-:Y:S01]  /*2b890*/  BSSY B1, `(.L_x_829) ;  /* 0x000000a000017945 */ /* 0x000fe20003800000 */
[----:B------:R-:W-:Y:S02]  /*2b8a0*/  IMAD.MOV.U32 R12, RZ, RZ, RZ ;  /* 0x000000ffff0c7224 */ /* 0x000fe400078e00ff */
[----:B------:R-:W-:Y:S01]  /*2b8b0*/  IMAD.MOV.U32 R15, RZ, RZ, -0x1 ;  /* 0xffffffffff0f7424 */ /* 0x000fe200078e00ff */
[----:B0-----:R-:W-:Y:S02]  /*2b8c0*/  SHF.R.U32.HI R8, RZ, 0x5, R11 ;  /* 0x00000005ff087819 */ /* 0x001fe4000001160b */
[----:B------:R-:W-:Y:S02]  /*2b8d0*/  MOV R11, 0x1f ;  /* 0x0000001f000b7802 */ /* 0x000fe40000000f00 */
[----:B------:R-:W-:-:S05]  /*2b8e0*/  LOP3.LUT R8, R8, 0x3, RZ, 0xc0, !PT ;  /* 0x0000000308087812 */ /* 0x000fca00078ec0ff */
[----:B------:R-:W-:-:S07]  /*2b8f0*/  IMAD.MOV.U32 R13, RZ, RZ, R8 ;  /* 0x000000ffff0d7224 */ /* 0x000fce00078e0008 */
[----:B------:R-:W-:Y:S05]  /*2b900*/  WARPSYNC.COLLECTIVE R15, `(.L_x_830) ;  /* 0x000000000f087348 */ /* 0x000fea0003c00000 */
[----:B------:R0:W1:Y:S02]  /*2b910*/  SHFL.IDX P6, R14, R13, R12, R11 ;  /* 0x0000000c0d0e7389 */ /* 0x00006400000c000b */
[----:B01----:R-:W-:Y:S01]  /*2b920*/  ENDCOLLECTIVE ;  /* 0x000000000000791b */ /* 0x003fe20003800000 */
.L_x_830:
[----:B------:R-:W-:Y:S05]  /*2b930*/  BSYNC B1 ;  /* 0x0000000000017941 */ /* 0x000fea0003800000 */
.L_x_829:
[----:B------:R-:W-:Y:S05]  /*2b940*/  BRA `(.L_x_831) ;  /* 0xffffff84009c7947 */ /* 0x000fea000383ffff */
.L_x_629:
[----:B------:R-:W-:Y:S01]  /*2b950*/  BSSY B1, `(.L_x_832) ;  /* 0x0000006000017945 */ /* 0x000fe20003800000 */
[----:B------:R-:W-:-:S07]  /*2b960*/  IMAD.MOV.U32 R15, RZ, RZ, -0x1 ;  /* 0xffffffffff0f7424 */ /* 0x000fce00078e00ff */
[----:B0-----:R-:W-:Y:S05]  /*2b970*/  WARPSYNC.COLLECTIVE R15, `(.L_x_833) ;  /* 0x000000000f0c7348 */ /* 0x001fea0003c00000 */
[----:B------:R-:W-:Y:S02]  /*2b980*/  ELECT P6, UR62, PT ;  /* 0x00000000003e782f */ /* 0x000fe400038c0000 */
[----:B------:R-:W-:Y:S01]  /*2b990*/  MOV R14, UR62 ;  /* 0x0000003e000e7c02 */ /* 0x000fe20008000f00 */
[----:B0-----:R-:W-:Y:S10]  /*2b9a0*/  ENDCOLLECTIVE ;  /* 0x000000000000791b */ /* 0x001ff40003800000 */
.L_x_833:
[----:B------:R-:W-:Y:S05]  /*2b9b0*/  BSYNC B1 ;  /* 0x0000000000017941 */ /* 0x000fea0003800000 */
.L_x_832:
[----:B------:R-:W-:Y:S05]  /*2b9c0*/  BRA `(.L_x_628) ;  /* 0xffffff8400947947 */ /* 0x000fea000383ffff */
.L_x_631:
[----:B0-----:R0:W1:Y:S02]  /*2b9d0*/  SYNCS.PHASECHK.TRANS64.TRYWAIT P0, [R11+URZ+0x33420], R5 ;  /* 0x033420050b0075a7 */ /* 0x001064000800017f */
[----:B-1----:R-:W-:Y:S05]  /*2b9e0*/  @!P0 NANOSLEEP.SYNCS 0x989680 ;  /* 0x009896800000895d */ /* 0x002fea0003900000 */
[----:B------:R-:W1:Y:S02]  /*2b9f0*/  @!P0 SYNCS.PHASECHK.TRANS64 P0, [R11+URZ+0x33420], R5 ;  /* 0x033420050b0085a7 */ /* 0x000e64000800007f */
[----:B-1----:R-:W-:Y:S05]  /*2ba00*/  @!P0 BRA `(.L_x_631) ;  /* 0xfffffffc00f08947 */ /* 0x002fea000383ffff */
[----:B------:R-:W-:Y:S05]  /*2ba10*/  BRA `(.L_x_834) ;  /* 0xffffff8400b07947 */ /* 0x000fea000383ffff */
.L_x_635:
[----:B-1----:R1:W2:Y:S02]  /*2ba20*/  SYNCS.PHASECHK.TRANS64.TRYWAIT P0, [R7+URZ+0x334a0], R12 ;  /* 0x0334a00c070075a7 */ /* 0x0022a4000800017f */
[----:B--2---:R-:W-:Y:S05]  /*2ba30*/  @!P0 NANOSLEEP.SYNCS 0x989680 ;  /* 0x009896800000895d */ /* 0x004fea0003900000 */
[----:B------:R-:W2:Y:S02]  /*2ba40*/  @!P0 SYNCS.PHASECHK.TRANS64 P0, [R7+URZ+0x334a0], R12 ;  /* 0x0334a00c070085a7 */ /* 0x000ea4000800007f */
[----:B--2---:R-:W-:Y:S05]  /*2ba50*/  @!P0 BRA `(.L_x_635) ;  /* 0xfffffffc00f08947 */ /* 0x004fea000383ffff */
[----:B------:R-:W-:Y:S05]  /*2ba60*/  BRA `(.L_x_835) ;  /* 0xffffff8400d07947 */ /* 0x000fea000383ffff */
.L_x_642:
[----:B0-----:R0:W2:Y:S02]  /*2ba70*/  SYNCS.PHASECHK.TRANS64.TRYWAIT P0, [R7+URZ+0x334c0], R12 ;  /* 0x0334c00c070075a7 */ /* 0x0010a4000800017f */
[----:B--2---:R-:W-:Y:S05]  /*2ba80*/  @!P0 NANOSLEEP.SYNCS 0x989680 ;  /* 0x009896800000895d */ /* 0x004fea0003900000 */
[----:B------:R-:W2:Y:S02]  /*2ba90*/  @!P0 SYNCS.PHASECHK.TRANS64 P0, [R7+URZ+0x334c0], R12 ;  /* 0x0334c00c070085a7 */ /* 0x000ea4000800007f */
[----:B--2---:R-:W-:Y:S05]  /*2baa0*/  @!P0 BRA `(.L_x_642) ;  /* 0xfffffffc00f08947 */ /* 0x004fea000383ffff */
[----:B------:R-:W-:Y:S05]  /*2bab0*/  BRA `(.L_x_836) ;  /* 0xffffff8800d07947 */ /* 0x000fea000383ffff */
.L_x_651:
[----:B0-----:R0:W1:Y:S02]  /*2bac0*/  SYNCS.PHASECHK.TRANS64.TRYWAIT P1, [R7+URZ+0x334a0], R6 ;  /* 0x0334a006070075a7 */ /* 0x001064000802017f */
[----:B-1----:R-:W-:Y:S05]  /*2bad0*/  @!P1 NANOSLEEP.SYNCS 0x989680 ;  /* 0x009896800000995d */ /* 0x002fea0003900000 */
[----:B------:R-:W1:Y:S02]  /*2bae0*/  @!P1 SYNCS.PHASECHK.TRANS64 P1, [R7+URZ+0x334a0], R6 ;  /* 0x0334a006070095a7 */ /* 0x000e64000802007f */
[----:B-1----:R-:W-:Y:S05]  /*2baf0*/  @!P1 BRA `(.L_x_651) ;  /* 0xfffffffc00f09947 */ /* 0x002fea000383ffff */
[----:B------:R-:W-:Y:S05]  /*2bb00*/  BRA `(.L_x_837) ;  /* 0xffffff9000287947 */ /* 0x000fea000383ffff */
.L_x_658:
[----:B-1----:R1:W2:Y:S02]  /*2bb10*/  SYNCS.PHASECHK.TRANS64.TRYWAIT P1, [R7+URZ+0x334c0], R6 ;  /* 0x0334c006070075a7 */ /* 0x0022a4000802017f */
[----:B--2---:R-:W-:Y:S05]  /*2bb20*/  @!P1 NANOSLEEP.SYNCS 0x989680 ;  /* 0x009896800000995d */ /* 0x004fea0003900000 */
[----:B------:R-:W2:Y:S02]  /*2bb30*/  @!P1 SYNCS.PHASECHK.TRANS64 P1, [R7+URZ+0x334c0], R6 ;  /* 0x0334c006070095a7 */ /* 0x000ea4000802007f */
[----:B--2---:R-:W-:Y:S05]  /*2bb40*/  @!P1 BRA `(.L_x_658) ;  /* 0xfffffffc00f09947 */ /* 0x004fea000383ffff */
[----:B------:R-:W-:Y:S05]  /*2bb50*/  BRA `(.L_x_838) ;  /* 0xffffff9400207947 */ /* 0x000fea000383ffff */
.L_x_675:
[----:B------:R-:W0:Y:S01]  /*2bb60*/  S2R R7, SR_TID.X ;  /* 0x0000000000077919 */ /* 0x000e220000002100 */
[----:B------:R-:W-:Y:S01]  /*2bb70*/  BSSY B0, `(.L_x_839) ;  /* 0x000000a000007945 */ /* 0x000fe20003800000 */
[----:B------:R-:W-:Y:S01]  /*2bb80*/  MOV R12, RZ ;  /* 0x000000ff000c7202 */ /* 0x000fe20000000f00 */
[----:B------:R-:W-:Y:S02]  /*2bb90*/  IMAD.MOV.U32 R11, RZ, RZ, 0x1f ;  /* 0x0000001fff0b7424 */ /* 0x000fe400078e00ff */
[----:B------:R-:W-:Y:S01]  /*2bba0*/  IMAD.MOV.U32 R15, RZ, RZ, -0x1 ;  /* 0xffffffffff0f7424 */ /* 0x000fe200078e00ff */
[----:B0-----:R-:W-:-:S04]  /*2bbb0*/  SHF.R.U32.HI R7, RZ, 0x5, R7 ;  /* 0x00000005ff077819 */ /* 0x001fc80000011607 */
[----:B------:R-:W-:-:S05]  /*2bbc0*/  LOP3.LUT R7, R7, 0x3, RZ, 0xc0, !PT ;  /* 0x0000000307077812 */ /* 0x000fca00078ec0ff */
[----:B------:R-:W-:-:S07]  /*2bbd0*/  IMAD.MOV.U32 R13, RZ, RZ, R7 ;  /* 0x000000ffff0d7224 */ /* 0x000fce00078e0007 */
[----:B------:R-:W-:Y:S05]  /*2bbe0*/  WARPSYNC.COLLECTIVE R15, `(.L_x_840) ;  /* 0x000000000f087348 */ /* 0x000fea0003c00000 */
[----:B------:R0:W1:Y:S02]  /*2bbf0*/  SHFL.IDX P6, R14, R13, R12, R11 ;  /* 0x0000000c0d0e7389 */ /* 0x00006400000c000b */
[----:B01----:R-:W-:Y:S01]  /*2bc00*/  ENDCOLLECTIVE ;  /* 0x000000000000791b */ /* 0x003fe20003800000 */
.L_x_840:
[----:B------:R-:W-:Y:S05]  /*2bc10*/  BSYNC B0 ;  /* 0x0000000000007941 */ /* 0x000fea0003800000 */
.L_x_839:
[----:B------:R-:W-:Y:S05]  /*2bc20*/  BRA `(.L_x_841) ;  /* 0xffffffa400107947 */ /* 0x000fea000383ffff */
.L_x_677:
[----:B------:R-:W-:Y:S01]  /*2bc30*/  BSSY B0, `(.L_x_842) ;  /* 0x0000006000007945 */ /* 0x000fe20003800000 */
[----:B------:R-:W-:-:S07]  /*2bc40*/  IMAD.MOV.U32 R15, RZ, RZ, -0x1 ;  /* 0xffffffffff0f7424 */ /* 0x000fce00078e00ff */
[----:B0-----:R-:W-:Y:S05]  /*2bc50*/  WARPSYNC.COLLECTIVE R15, `(.L_x_843) ;  /* 0x000000000f0c7348 */ /* 0x001fea0003c00000 */
[----:B------:R-:W-:Y:S02]  /*2bc60*/  ELECT P6, UR62, PT ;  /* 0x00000000003e782f */ /* 0x000fe400038c0000 */
[----:B------:R-:W-:Y:S01]  /*2bc70*/  MOV R14, UR62 ;  /* 0x0000003e000e7c02 */ /* 0x000fe20008000f00 */
[----:B0-----:R-:W-:Y:S10]  /*2bc80*/  ENDCOLLECTIVE ;  /* 0x000000000000791b */ /* 0x001ff40003800000 */
.L_x_843:
[----:B------:R-:W-:Y:S05]  /*2bc90*/  BSYNC B0 ;  /* 0x0000000000007941 */ /* 0x000fea0003800000 */
.L_x_842:
[----:B------:R-:W-:Y:S05]  /*2bca0*/  BRA `(.L_x_844) ;  /* 0xffffffa400087947 */ /* 0x000fea000383ffff */
.L_x_680:
[----:B0-----:R0:W1:Y:S02]  /*2bcb0*/  SYNCS.PHASECHK.TRANS64.TRYWAIT P2, [R4+URZ+0x33480], R8 ;  /* 0x03348008040075a7 */ /* 0x001064000804017f */
[----:B-1----:R-:W-:Y:S05]  /*2bcc0*/  @!P2 NANOSLEEP.SYNCS 0x989680 ;  /* 0x009896800000a95d */ /* 0x002fea0003900000 */
[----:B------:R-:W1:Y:S02]  /*2bcd0*/  @!P2 SYNCS.PHASECHK.TRANS64 P2, [R4+URZ+0x33480], R8 ;  /* 0x033480080400a5a7 */ /* 0x000e64000804007f */
[----:B-1----:R-:W-:Y:S05]  /*2bce0*/  @!P2 BRA `(.L_x_680) ;  /* 0xfffffffc00f0a947 */ /* 0x002fea000383ffff */
[----:B------:R-:W-:Y:S05]  /*2bcf0*/  BRA `(.L_x_845) ;  /* 0xffffffa400847947 */ /* 0x000fea000383ffff */
.L_x_682:
[----:B-1----:R1:W2:Y:S02]  /*2bd00*/  SYNCS.PHASECHK.TRANS64.TRYWAIT P2, [R4+URZ+0x33440], R8 ;  /* 0x03344008040075a7 */ /* 0x0022a4000804017f */
[----:B--2---:R-:W-:Y:S05]  /*2bd10*/  @!P2 NANOSLEEP.SYNCS 0x989680 ;  /* 0x009896800000a95d */ /* 0x004fea0003900000 */
[----:B------:R-:W2:Y:S02]  /*2bd20*/  @!P2 SYNCS.PHASECHK.TRANS64 P2, [R4+URZ+0x33440], R8 ;  /* 0x033440080400a5a7 */ /* 0x000ea4000804007f */
[----:B--2---:R-:W-:Y:S05]  /*2bd30*/  @!P2 BRA `(.L_x_682) ;  /* 0xfffffffc00f0a947 */ /* 0x004fea000383ffff */
[----:B------:R-:W-:Y:S05]  /*2bd40*/  BRA `(.L_x_846) ;  /* 0xffffffa800107947 */ /* 0x000fea000383ffff */
.L_x_685:
[----:B-1----:R-:W1:Y:S01]  /*2bd50*/  S2R R5, SR_CgaCtaId ;  /* 0x0000000000057919 */ /* 0x002e620000008800 */
[----:B------:R-:W-:-:S04]  /*2bd60*/  MOV R4, 0x400 ;  /* 0x0000040000047802 */ /* 0x000fc80000000f00 */
[----:B-1----:R-:W-:-:S04]  /*2bd70*/  LEA R4, R5, R4, 0x18 ;  /* 0x0000000405047211 */ /* 0x002fc800078ec0ff */
[----:B------:R1:W2:Y:S03]  /*2bd80*/  SYNCS.PHASECHK.TRANS64.TRYWAIT P0, [R4+URZ+0x33420], R3 ;  /* 0x03342003040075a7 */ /* 0x0002a6000800017f */
[----:B--2---:R-:W-:Y:S05]  /*2bd90*/  @!P0 NANOSLEEP.SYNCS 0x989680 ;  /* 0x009896800000895d */ /* 0x004fea0003900000 */
[----:B------:R-:W2:Y:S02]  /*2bda0*/  @!P0 SYNCS.PHASECHK.TRANS64 P0, [R4+URZ+0x33420], R3 ;  /* 0x03342003040085a7 */ /* 0x000ea4000800007f */
[----:B--2---:R-:W-:Y:S05]  /*2bdb0*/  @!P0 BRA `(.L_x_685) ;  /* 0xfffffffc00e48947 */ /* 0x004fea000383ffff */
[----:B------:R-:W-:Y:S05]  /*2bdc0*/  BRA `(.L_x_847) ;  /* 0xffffffac003c7947 */ /* 0x000fea000383ffff */
.L_x_691:
[----:B-1----:R1:W2:Y:S02]  /*2bdd0*/  SYNCS.PHASECHK.TRANS64.TRYWAIT P0, [R5+URZ+0x33480], R4 ;  /* 0x03348004050075a7 */ /* 0x0022a4000800017f */
[----:B--2---:R-:W-:Y:S05]  /*2bde0*/  @!P0 NANOSLEEP.SYNCS 0x989680 ;  /* 0x009896800000895d */ /* 0x004fea0003900000 */
[----:B------:R-:W2:Y:S02]  /*2bdf0*/  @!P0 SYNCS.PHASECHK.TRANS64 P0, [R5+URZ+0x33480], R4 ;  /* 0x03348004050085a7 */ /* 0x000ea4000800007f */
[----:B--2---:R-:W-:Y:S05]  /*2be00*/  @!P0 BRA `(.L_x_691) ;  /* 0xfffffffc00f08947 */ /* 0x004fea000383ffff */
[----:B------:R-:W-:Y:S05]  /*2be10*/  BRA `(.L_x_848) ;  /* 0xffffffac00f47947 */ /* 0x000fea000383ffff */
.L_x_698:
[----:B0-----:R0:W2:Y:S02]  /*2be20*/  SYNCS.PHASECHK.TRANS64.TRYWAIT P0, [R5+URZ+0x33440], R4 ;  /* 0x03344004050075a7 */ /* 0x0010a4000800017f */
[----:B--2---:R-:W-:Y:S05]  /*2be30*/  @!P0 NANOSLEEP.SYNCS 0x989680 ;  /* 0x009896800000895d */ /* 0x004fea0003900000 */
[----:B------:R-:W2:Y:S02]  /*2be40*/  @!P0 SYNCS.PHASECHK.TRANS64 P0, [R5+URZ+0x33440], R4 ;  /* 0x03344004050085a7 */ /* 0x000ea4000800007f */
[----:B--2---:R-:W-:Y:S05]  /*2be50*/  @!P0 BRA `(.L_x_698) ;  /* 0xfffffffc00f08947 */ /* 0x004fea000383ffff */
[----:B------:R-:W-:Y:S05]  /*2be60*/  BRA `(.L_x_849) ;  /* 0xffffffb400007947 */ /* 0x000fea000383ffff */
.L_x_706:
[----:B-1----:R1:W2:Y:S02]  /*2be70*/  SYNCS.PHASECHK.TRANS64.TRYWAIT P2, [R14+URZ+0x33470], R3 ;  /* 0x033470030e0075a7 */ /* 0x0022a4000804017f */
[----:B--2---:R-:W-:Y:S05]  /*2be80*/  @!P2 NANOSLEEP.SYNCS 0x989680 ;  /* 0x009896800000a95d */ /* 0x004fea0003900000 */
[----:B------:R-:W2:Y:S02]  /*2be90*/  @!P2 SYNCS.PHASECHK.TRANS64 P2, [R14+URZ+0x33470], R3 ;  /* 0x033470030e00a5a7 */ /* 0x000ea4000804007f */
[----:B--2---:R-:W-:Y:S05]  /*2bea0*/  @!P2 BRA `(.L_x_706) ;  /* 0xfffffffc00f0a947 */ /* 0x004fea000383ffff */
[----:B------:R-:W-:Y:S05]  /*2beb0*/  BRA `(.L_x_850) ;  /* 0xffffffb800207947 */ /* 0x000fea000383ffff */
.L_x_708:
[----:B0-----:R0:W1:Y:S02]  /*2bec0*/  SYNCS.PHASECHK.TRANS64.TRYWAIT P2, [R14+URZ+0x33460], R3 ;  /* 0x033460030e0075a7 */ /* 0x001064000804017f */
[----:B-1----:R-:W-:Y:S05]  /*2bed0*/  @!P2 NANOSLEEP.SYNCS 0x989680 ;  /* 0x009896800000a95d */ /* 0x002fea0003900000 */
[----:B------:R-:W1:Y:S02]  /*2bee0*/  @!P2 SYNCS.PHASECHK.TRANS64 P2, [R14+URZ+0x33460], R3 ;  /* 0x033460030e00a5a7 */ /* 0x000e64000804007f */
[----:B-1----:R-:W-:Y:S05]  /*2bef0*/  @!P2 BRA `(.L_x_708) ;  /* 0xfffffffc00f0a947 */ /* 0x002fea000383ffff */
[----:B------:R-:W-:Y:S05]  /*2bf00*/  BRA `(.L_x_851) ;  /* 0xffffffb800287947 */ /* 0x000fea000383ffff */
.L_x_715:
[----:B-1----:R1:W3:Y:S02]  /*2bf10*/  SYNCS.PHASECHK.TRANS64.TRYWAIT P0, [R3+URZ+0x33470], R0 ;  /* 0x03347000030075a7 */ /* 0x0022e4000800017f */
[----:B---3--:R-:W-:Y:S05]  /*2bf20*/  @!P0 NANOSLEEP.SYNCS 0x989680 ;  /* 0x009896800000895d */ /* 0x008fea0003900000 */
[----:B------:R-:W3:Y:S02]  /*2bf30*/  @!P0 SYNCS.PHASECHK.TRANS64 P0, [R3+URZ+0x33470], R0 ;  /* 0x03347000030085a7 */ /* 0x000ee4000800007f */
[----:B---3--:R-:W-:Y:S05]  /*2bf40*/  @!P0 BRA `(.L_x_715) ;  /* 0xfffffffc00f08947 */ /* 0x008fea000383ffff */
[----:B------:R-:W-:Y:S05]  /*2bf50*/  BRA `(.L_x_852) ;  /* 0xffffffc0006c7947 */ /* 0x000fea000383ffff */
.L_x_717:
[----:B0-----:R0:W1:Y:S02]  /*2bf60*/  SYNCS.PHASECHK.TRANS64.TRYWAIT P0, [R3+URZ+0x33460], R6 ;  /* 0x03346006030075a7 */ /* 0x001064000800017f */
[----:B-1----:R-:W-:Y:S05]  /*2bf70*/  @!P0 NANOSLEEP.SYNCS 0x989680 ;  /* 0x009896800000895d */ /* 0x002fea0003900000 */
[----:B------:R-:W1:Y:S02]  /*2bf80*/  @!P0 SYNCS.PHASECHK.TRANS64 P0, [R3+URZ+0x33460], R6 ;  /* 0x03346006030085a7 */ /* 0x000e64000800007f */
[----:B-1----:R-:W-:Y:S05]  /*2bf90*/  @!P0 BRA `(.L_x_717) ;  /* 0xfffffffc00f08947 */ /* 0x002fea000383ffff */
[----:B------:R-:W-:Y:S05]  /*2bfa0*/  BRA `(.L_x_853) ;  /* 0xffffffc000a07947 */ /* 0x000fea000383ffff */
.L_x_721:
[----:B------:R-:W-:Y:S01]  /*2bfb0*/  BSSY B0, `(.L_x_854) ;  /* 0x0000008000007945 */ /* 0x000fe20003800000 */
[----:B------:R-:W-:Y:S01]  /*2bfc0*/  MOV R13, R16 ;  /* 0x00000010000d7202 */ /* 0x000fe20000000f00 */
[----:B------:R-:W-:Y:S02]  /*2bfd0*/  IMAD.MOV.U32 R12, RZ, RZ, RZ ;  /* 0x000000ffff0c7224 */ /* 0x000fe400078e00ff */
[----:B------:R-:W-:Y:S02]  /*2bfe0*/  IMAD.MOV.U32 R11, RZ, RZ, 0x1f ;  /* 0x0000001fff0b7424 */ /* 0x000fe400078e00ff */
[----:B------:R-:W-:-:S07]  /*2bff0*/  IMAD.MOV.U32 R15, RZ, RZ, -0x1 ;  /* 0xffffffffff0f7424 */ /* 0x000fce00078e00ff */
[----:B------:R-:W-:Y:S05]  /*2c000*/  WARPSYNC.COLLECTIVE R15, `(.L_x_855) ;  /* 0x000000000f087348 */ /* 0x000fea0003c00000 */
[----:B------:R0:W1:Y:S02]  /*2c010*/  SHFL.IDX P6, R14, R13, R12, R11 ;  /* 0x0000000c0d0e7389 */ /* 0x00006400000c000b */
[----:B01----:R-:W-:Y:S01]  /*2c020*/  ENDCOLLECTIVE ;  /* 0x000000000000791b */ /* 0x003fe20003800000 */
.L_x_855:
[----:B------:R-:W-:Y:S05]  /*2c030*/  BSYNC B0 ;  /* 0x0000000000007941 */ /* 0x000fea0003800000 */
.L_x_854:
[----:B------:R-:W-:Y:S01]  /*2c040*/  IMAD.MOV.U32 R13, RZ, RZ, R16 ;  /* 0x000000ffff0d7224 */ /* 0x000fe200078e0010 */
[----:B------:R-:W-:Y:S01]  /*2c050*/  MOV R15, 0xffffffff ;  /* 0xffffffff000f7802 */ /* 0x000fe20000000f00 */
[----:B------:R-:W-:Y:S01]  /*2c060*/  IMAD.MOV.U32 R12, RZ, RZ, 0x1 ;  /* 0x00000001ff0c7424 */ /* 0x000fe200078e00ff */
[----:B------:R-:W-:Y:S01]  /*2c070*/  MOV R0, R14 ;  /* 0x0000000e00007202 */ /* 0x000fe20000000f00 */
[----:B------:R-:W-:Y:S02]  /*2c080*/  IMAD.MOV.U32 R11, RZ, RZ, 0x1f ;  /* 0x0000001fff0b7424 */ /* 0x000fe400078e00ff */
[----:B------:R-:W-:-:S07]  /*2c090*/  IMAD.IADD R5, R19, 0x1, R8 ;  /* 0x0000000113057824 */ /* 0x000fce00078e0208 */
[----:B------:R-:W-:Y:S05]  /*2c0a0*/  WARPSYNC.COLLECTIVE R15, `(.L_x_856) ;  /* 0x000000000f087348 */ /* 0x000fea0003c00000 */
[----:B------:R0:W1:Y:S02]  /*2c0b0*/  SHFL.IDX P6, R14, R13, R12, R11 ;  /* 0x0000000c0d0e7389 */ /* 0x00006400000c000b */
[----:B01----:R-:W-:Y:S01]  /*2c0c0*/  ENDCOLLECTIVE ;  /* 0x000000000000791b */ /* 0x003fe20003800000 */
.L_x_856:
[----:B------:R-:W-:Y:S02]  /*2c0d0*/  ULDC UR4, c[0x0][0xc14] ;  /* 0x0003050000047ab9 */ /* 0x000fe40000000800 */
[----:B------:R-:W-:-:S13]  /*2c0e0*/  ISETP.GE.OR P1, PT, R5, UR4, !P0 ;  /* 0x0000000405007c0c */ /* 0x000fda000c726670 */
[----:B------:R-:W0:Y:S01]  /*2c0f0*/  @!P1 LDC.64 R2, c[0x0][0xc58] ;  /* 0x00031600ff029b82 */ /* 0x000e220000000a00 */
[----:B------:R-:W-:Y:S02]  /*2c100*/  IMAD.MOV.U32 R11, RZ, RZ, RZ ;  /* 0x000000ffff0b7224 */ /* 0x000fe400078e00ff */
[----:B------:R-:W-:Y:S02]  /*2c110*/  IMAD.MOV.U32 R4, RZ, RZ, R14 ;  /* 0x000000ffff047224 */ /* 0x000fe400078e000e */
[----:B0-----:R-:W-:-:S06]  /*2c120*/  @!P1 IMAD.WIDE R2, R5, 0x4, R2 ;  /* 0x0000000405029825 */ /* 0x001fcc00078e0202 */
[----:B------:R0:W2:Y:S01]  /*2c130*/  @!P1 LDG.E R3, desc[UR54][R2.64] ;  /* 0x0000003602039981 */ /* 0x0000a2000c1e1900 */
[C---:B------:R-:W-:Y:S02]  /*2c140*/  ISETP.GE.U32.AND P2, PT, R8.reuse, 0x2, PT ;  /* 0x000000020800780c */ /* 0x040fe40003f46070 */
[C---:B------:R-:W-:Y:S02]  /*2c150*/  ISETP.GE.U32.AND P3, PT, R8.reuse, 0x4, PT ;  /* 0x000000040800780c */ /* 0x040fe40003f66070 */
[C---:B------:R-:W-:Y:S02]  /*2c160*/  ISETP.GE.U32.AND P4, PT, R8.reuse, 0x8, PT ;  /* 0x000000080800780c */ /* 0x040fe40003f86070 */
[C---:B------:R-:W-:Y:S01]  /*2c170*/  ISETP.GE.U32.AND P5, PT, R8.reuse, 0x10, PT ;  /* 0x000000100800780c */ /* 0x040fe20003fa6070 */
[----:B0-----:R-:W-:Y:S01]  /*2c180*/  IMAD.MOV.U32 R2, RZ, RZ, RZ ;  /* 0x000000ffff027224 */ /* 0x001fe200078e00ff */
[----:B--2---:R-:W-:Y:S02]  /*2c190*/  @!P1 MOV R2, R3 ;  /* 0x0000000300029202 */ /* 0x004fe40000000f00 */
[----:B------:R-:W-:-:S03]  /*2c1a0*/  ISETP.NE.AND P1, PT, R8, RZ, PT ;  /* 0x000000ff0800720c */ /* 0x000fc60003f25270 */
[----:B------:R-:W-:-:S10]  /*2c1b0*/  IMAD.MOV.U32 R13, RZ, RZ, R2 ;  /* 0x000000ffff0d7224 */ /* 0x000fd400078e0002 */
[----:B------:R-:W-:Y:S05]  /*2c1c0*/  WARPSYNC.COLLECTIVE R15, `(.L_x_857) ;  /* 0x000000000f087348 */ /* 0x000fea0003c00000 */
[----:B------:R0:W1:Y:S02]  /*2c1d0*/  SHFL.UP P6, R14, R13, R12, R11 ;  /* 0x0400000c0d0e7389 */ /* 0x00006400000c000b */
[----:B01----:R-:W-:Y:S01]  /*2c1e0*/  ENDCOLLECTIVE ;  /* 0x000000000000791b */ /* 0x003fe20003800000 */
.L_x_857:
[----:B------:R-:W-:Y:S01]  /*2c1f0*/  IMAD.MOV.U32 R12, RZ, RZ, 0x2 ;  /* 0x00000002ff0c7424 */ /* 0x000fe200078e00ff */
[----:B------:R-:W-:-:S05]  /*2c200*/  SEL R5, R14, RZ, P1 ;  /* 0x000000ff0e057207 */ /* 0x000fca0000800000 */
[----:B------:R-:W-:-:S05]  /*2c210*/  IMAD.IADD R5, R2, 0x1, R5 ;  /* 0x0000000102057824 */ /* 0x000fca00078e0205 */
[----:B------:R-:W-:-:S07]  /*2c220*/  MOV R13, R5 ;  /* 0x00000005000d7202 */ /* 0x000fce0000000f00 */
[----:B------:R-:W-:Y:S05]  /*2c230*/  WARPSYNC.COLLECTIVE R15, `(.L_x_858) ;  /* 0x000000000f087348 */ /* 0x000fea0003c00000 */
[----:B------:R0:W1:Y:S02]  /*2c240*/  SHFL.UP P6, R14, R13, R12, R11 ;  /* 0x0400000c0d0e7389 */ /* 0x00006400000c000b */
[----:B01----:R-:W-:Y:S01]  /*2c250*/  ENDCOLLECTIVE ;  /* 0x000000000000791b */ /* 0x003fe20003800000 */
.L_x_858:
[----:B------:R-:W-:Y:S02]  /*2c260*/  MOV R12, 0x4 ;  /* 0x00000004000c7802 */ /* 0x000fe40000000f00 */
[----:B------:R-:W-:-:S05]  /*2c270*/  SEL R6, R14, RZ, P2 ;  /* 0x000000ff0e067207 */ /* 0x000fca0001000000 */
[----:B------:R-:W-:-:S04]  /*2c280*/  IMAD.IADD R6, R5, 0x1, R6 ;  /* 0x0000000105067824 */ /* 0x000fc800078e0206 */
[----:B------:R-:W-:-:S07]  /*2c290*/  IMAD.MOV.U32 R13, RZ, RZ, R6 ;  /* 0x000000ffff0d7224 */ /* 0x000fce00078e0006 */
[----:B------:R-:W-:Y:S05]  /*2c2a0*/  WARPSYNC.COLLECTIVE R15, `(.L_x_859) ;  /* 0x000000000f087348 */ /* 0x000fea0003c00000 */
[----:B------:R0:W1:Y:S02]  /*2c2b0*/  SHFL.UP P6, R14, R13, R12, R11 ;  /* 0x0400000c0d0e7389 */ /* 0x00006400000c000b */
[----:B01----:R-:W-:Y:S01]  /*2c2c0*/  ENDCOLLECTIVE ;  /* 0x000000000000791b */ /* 0x003fe20003800000 */
.L_x_859:
[----:B------:R-:W-:Y:S01]  /*2c2d0*/  IMAD.MOV.U32 R12, RZ, RZ, 0x8 ;  /* 0x00000008ff0c7424 */ /* 0x000fe200078e00ff */
[----:B------:R-:W-:-:S05]  /*2c2e0*/  SEL R7, R14, RZ, P3 ;  /* 0x000000ff0e077207 */ /* 0x000fca0001800000 */
[----:B------:R-:W-:-:S04]  /*2c2f0*/  IMAD.IADD R7, R6, 0x1, R7 ;  /* 0x0000000106077824 */ /* 0x000fc800078e0207 */
[----:B------:R-:W-:-:S07]  /*2c300*/  IMAD.MOV.U32 R13, RZ, RZ, R7 ;  /* 0x000000ffff0d7224 */ /* 0x000fce00078e0007 */
[----:B------:R-:W-:Y:S05]  /*2c310*/  WARPSYNC.COLLECTIVE R15, `(.L_x_860) ;  /* 0x000000000f087348 */ /* 0x000fea0003c00000 */
[----:B------:R0:W1:Y:S02]  /*2c320*/  SHFL.UP P6, R14, R13, R12, R11 ;  /* 0x0400000c0d0e7389 */ /* 0x00006400000c000b */
[----:B01----:R-:W-:Y:S01]  /*2c330*/  ENDCOLLECTIVE ;  /* 0x000000000000791b */ /* 0x003fe20003800000 */
.L_x_860:
[----:B------:R-:W-:Y:S01]  /*2c340*/  IMAD.MOV.U32 R12, RZ, RZ, 0x10 ;  /* 0x00000010ff0c7424 */ /* 0x000fe200078e00ff */
[----:B------:R-:W-:-:S04]  /*2c350*/  SEL R14, R14, RZ, P4 ;  /* 0x000000ff0e0e7207 */ /* 0x000fc80002000000 */
[----:B------:R-:W-:-:S05]  /*2c360*/  IADD3 R5, R7, R14, RZ ;  /* 0x0000000e07057210 */ /* 0x000fca0007ffe0ff */
[----:B------:R-:W-:-:S07]  /*2c370*/  IMAD.MOV.U32 R13, RZ, RZ, R5 ;  /* 0x000000ffff0d7224 */ /* 0x000fce00078e0005 */
[----:B------:R-:W-:Y:S05]  /*2c380*/  WARPSYNC.COLLECTIVE R15, `(.L_x_861) ;  /* 0x000000000f087348 */ /* 0x000fea0003c00000 */
[----:B------:R0:W1:Y:S02]  /*2c390*/  SHFL.UP P6, R14, R13, R12, R11 ;  /* 0x0400000c0d0e7389 */ /* 0x00006400000c000b */
[----:B01----:R-:W-:Y:S01]  /*2c3a0*/  ENDCOLLECTIVE ;  /* 0x000000000000791b */ /* 0x003fe20003800000 */
.L_x_861:
[----:B------:R-:W-:Y:S02]  /*2c3b0*/  IMAD.MOV.U32 R12, RZ, RZ, 0x1f ;  /* 0x0000001fff0c7424 */ /* 0x000fe400078e00ff */
[----:B------:R-:W-:Y:S01]  /*2c3c0*/  IMAD.MOV.U32 R11, RZ, RZ, 0x1f ;  /* 0x0000001fff0b7424 */ /* 0x000fe200078e00ff */
[----:B------:R-:W-:-:S05]  /*2c3d0*/  SEL R14, R14, RZ, P5 ;  /* 0x000000ff0e0e7207 */ /* 0x000fca0002800000 */
[----:B------:R-:W-:-:S05]  /*2c3e0*/  IMAD.IADD R3, R5, 0x1, R14 ;  /* 0x0000000105037824 */ /* 0x000fca00078e020e */
[----:B------:R-:W-:-:S07]  /*2c3f0*/  MOV R13, R3 ;  /* 0x00000003000d7202 */ /* 0x000fce0000000f00 */
[----:B------:R-:W-:Y:S05]  /*2c400*/  WARPSYNC.COLLECTIVE R15, `(.L_x_862) ;  /* 0x000000000f087348 */ /* 0x000fea0003c00000 */
[----:B------:R0:W1:Y:S02]  /*2c410*/  SHFL.IDX P6, R14, R13, R12, R11 ;  /* 0x0000000c0d0e7389 */ /* 0x00006400000c000b */
[----:B01----:R-:W-:Y:S01]  /*2c420*/  ENDCOLLECTIVE ;  /* 0x000000000000791b */ /* 0x003fe20003800000 */
.L_x_862:
[----:B------:R-:W-:Y:S05]  /*2c430*/  BRA `(.L_x_863) ;  /* 0xffffffc800007947 */ /* 0x000fea000383ffff */
.L_x_726:
[----:B------:R-:W-:Y:S01]  /*2c440*/  BSSY B0, `(.L_x_864) ;  /* 0x0000008000007945 */ /* 0x000fe20003800000 */
[----:B-----5:R-:W-:Y:S01]  /*2c450*/  IMAD.MOV.U32 R13, RZ, RZ, R2 ;  /* 0x000000ffff0d7224 */ /* 0x020fe200078e0002 */
[----:B------:R-:W-:Y:S01]  /*2c460*/  MOV R12, 0x1 ;  /* 0x00000001000c7802 */ /* 0x000fe20000000f00 */
[----:B------:R-:W-:Y:S02]  /*2c470*/  IMAD.MOV.U32 R11, RZ, RZ, RZ ;  /* 0x000000ffff0b7224 */ /* 0x000fe400078e00ff */
[----:B------:R-:W-:-:S07]  /*2c480*/  IMAD.MOV.U32 R15, RZ, RZ, -0x1 ;  /* 0xffffffffff0f7424 */ /* 0x000fce00078e00ff */
[----:B01----:R-:W-:Y:S05]  /*2c490*/  WARPSYNC.COLLECTIVE R15, `(.L_x_865) ;  /* 0x000000000f087348 */ /* 0x003fea0003c00000 */
[----:B------:R2:W3:Y:S02]  /*2c4a0*/  SHFL.UP P6, R14, R13, R12, R11 ;  /* 0x0400000c0d0e7389 */ /* 0x0004e400000c000b */
[----:B0123--:R-:W-:Y:S01]  /*2c4b0*/  ENDCOLLECTIVE ;  /* 0x000000000000791b */ /* 0x00ffe20003800000 */
.L_x_865:
[----:B------:R-:W-:Y:S05]  /*2c4c0*/  BSYNC B0 ;  /* 0x0000000000007941 */ /* 0x000fea0003800000 */
.L_x_864:
[----:B------:R-:W-:Y:S01]  /*2c4d0*/  SEL R13, R14, RZ, P1 ;  /* 0x000000ff0e0d7207 */ /* 0x000fe20000800000 */
[----:B------:R-:W-:Y:S01]  /*2c4e0*/  IMAD.MOV.U32 R11, RZ, RZ, RZ ;  /* 0x000000ffff0b7224 */ /* 0x000fe200078e00ff */
[----:B------:R-:W-:Y:S01]  /*2c4f0*/  MOV R12, 0x2 ;  /* 0x00000002000c7802 */ /* 0x000fe20000000f00 */
[----:B------:R-:W-:Y:S02]  /*2c500*/  IMAD.MOV.U32 R15, RZ, RZ, -0x1 ;  /* 0xffffffffff0f7424 */ /* 0x000fe400078e00ff */
[----:B------:R-:W-:-:S07]  /*2c510*/  IMAD.IADD R13, R2, 0x1, R13 ;  /* 0x00000001020d7824 */ /* 0x000fce00078e020d */
[----:B------:R-:W-:Y:S05]  /*2c520*/  WARPSYNC.COLLECTIVE R15, `(.L_x_866) ;  /* 0x000000000f087348 */ /* 0x000fea0003c00000 */
[----:B------:R0:W1:Y:S02]  /*2c530*/  SHFL.UP P6, R14, R13, R12, R11 ;  /* 0x0400000c0d0e7389 */ /* 0x00006400000c000b */
[----:B01----:R-:W-:Y:S01]  /*2c540*/  ENDCOLLECTIVE ;  /* 0x000000000000791b */ /* 0x003fe20003800000 */
.L_x_866:
[----:B------:R-:W-:Y:S01]  /*2c550*/  IMAD.MOV.U32 R12, RZ, RZ, 0x4 ;  /* 0x00000004ff0c7424 */ /* 0x000fe200078e00ff */
[----:B------:R-:W-:-:S05]  /*2c560*/  SEL R14, R14, RZ, P2 ;  /* 0x000000ff0e0e7207 */ /* 0x000fca0001000000 */
[----:B------:R-:W-:-:S05]  /*2c570*/  IMAD.IADD R5, R13, 0x1, R14 ;  /* 0x000000010d057824 */ /* 0x000fca00078e020e */
[----:B------:R-:W-:-:S07]  /*2c580*/  MOV R13, R5 ;  /* 0x00000005000d7202 */ /* 0x000fce0000000f00 */
[----:B------:R-:W-:Y:S05]  /*2c590*/  WARPSYNC.COLLECTIVE R15, `(.L_x_867) ;  /* 0x000000000f087348 */ /* 0x000fea0003c00000 */
[----:B------:R0:W1:Y:S02]  /*2c5a0*/  SHFL.UP P6, R14, R13, R12, R11 ;  /* 0x0400000c0d0e7389 */ /* 0x00006400000c000b */
[----:B01----:R-:W-:Y:S01]  /*2c5b0*/  ENDCOLLECTIVE ;  /* 0x000000000000791b */ /* 0x003fe20003800000 */
.L_x_867:
[----:B------:R-:W-:Y:S02]  /*2c5c0*/  MOV R12, 0x8 ;  /* 0x00000008000c7802 */ /* 0x000fe40000000f00 */
[----:B------:R-:W-:-:S05]  /*2c5d0*/  SEL R6, R14, RZ, P3 ;  /* 0x000000ff0e067207 */ /* 0x000fca0001800000 */
[----:B------:R-:W-:-:S04]  /*2c5e0*/  IMAD.IADD R6, R5, 0x1, R6 ;  /* 0x0000000105067824 */ /* 0x000fc800078e0206 */
[----:B------:R-:W-:-:S07]  /*2c5f0*/  IMAD.MOV.U32 R13, RZ, RZ, R6 ;  /* 0x000000ffff0d7224 */ /* 0x000fce00078e0006 */
[----:B------:R-:W-:Y:S05]  /*2c600*/  WARPSYNC.COLLECTIVE R15, `(.L_x_868) ;  /* 0x000000000f087348 */ /* 0x000fea0003c00000 */
[----:B------:R0:W1:Y:S02]  /*2c610*/  SHFL.UP P6, R14, R13, R12, R11 ;  /* 0x0400000c0d0e7389 */ /* 0x00006400000c000b */
[----:B01----:R-:W-:Y:S01]  /*2c620*/  ENDCOLLECTIVE ;  /* 0x000000000000791b */ /* 0x003fe20003800000 */
.L_x_868:
[----:B------:R-:W-:Y:S01]  /*2c630*/  IMAD.MOV.U32 R12, RZ, RZ, 0x10 ;  /* 0x00000010ff0c7424 */ /* 0x000fe200078e00ff */
[----:B------:R-:W-:-:S05]  /*2c640*/  SEL R7, R14, RZ, P4 ;  /* 0x000000ff0e077207 */ /* 0x000fca0002000000 */
[----:B------:R-:W-:-:S04]  /*2c650*/  IMAD.IADD R7, R6, 0x1, R7 ;  /* 0x0000000106077824 */ /* 0x000fc800078e0207 */
[----:B------:R-:W-:-:S07]  /*2c660*/  IMAD.MOV.U32 R13, RZ, RZ, R7 ;  /* 0x000000ffff0d7224 */ /* 0x000fce00078e0007 */
[----:B------:R-:W-:Y:S05]  /*2c670*/  WARPSYNC.COLLECTIVE R15, `(.L_x_869) ;  /* 0x000000000f087348 */ /* 0x000fea0003c00000 */
[----:B------:R0:W1:Y:S02]  /*2c680*/  SHFL.UP P6, R14, R13, R12, R11 ;  /* 0x0400000c0d0e7389 */ /* 0x00006400000c000b */
[----:B01----:R-:W-:Y:S01]  /*2c690*/  ENDCOLLECTIVE ;  /* 0x000000000000791b */ /* 0x003fe20003800000 */
.L_x_869:
[----:B------:R-:W-:Y:S02]  /*2c6a0*/  IMAD.MOV.U32 R12, RZ, RZ, 0x1f ;  /* 0x0000001fff0c7424 */ /* 0x000fe400078e00ff */
[----:B------:R-:W-:Y:S01]  /*2c6b0*/  IMAD.MOV.U32 R11, RZ, RZ, 0x1f ;  /* 0x0000001fff0b7424 */ /* 0x000fe200078e00ff */
[----:B------:R-:W-:-:S04]  /*2c6c0*/  SEL R14, R14, RZ, P5 ;  /* 0x000000ff0e0e7207 */ /* 0x000fc80002800000 */
[----:B------:R-:W-:-:S05]  /*2c6d0*/  IADD3 R3, R7, R14, RZ ;  /* 0x0000000e07037210 */ /* 0x000fca0007ffe0ff */
[----:B------:R-:W-:-:S07]  /*2c6e0*/  IMAD.MOV.U32 R13, RZ, RZ, R3 ;  /* 0x000000ffff0d7224 */ /* 0x000fce00078e0003 */
[----:B------:R-:W-:Y:S05]  /*2c6f0*/  WARPSYNC.COLLECTIVE R15, `(.L_x_870) ;  /* 0x000000000f087348 */ /* 0x000fea0003c00000 */
[----:B------:R0:W1:Y:S02]  /*2c700*/  SHFL.IDX P6, R14, R13, R12, R11 ;  /* 0x0000000c0d0e7389 */ /* 0x00006400000c000b */
[----:B01----:R-:W-:Y:S01]  /*2c710*/  ENDCOLLECTIVE ;  /* 0x000000000000791b */ /* 0x003fe20003800000 */
.L_x_870:
[----:B------:R-:W-:Y:S05]  /*2c720*/  BRA `(.L_x_871) ;  /* 0xffffffc400e07947 */ /* 0x000fea000383ffff */
.L_x_728:
[----:B------:R-:W-:Y:S01]  /*2c730*/  BSSY B0, `(.L_x_872) ;  /* 0x0000006000007945 */ /* 0x000fe20003800000 */
[----:B------:R-:W-:Y:S02]  /*2c740*/  PLOP3.LUT P6, PT, P6, PT, PT, 0x8, 0x0 ;  /* 0x000000000000781c */ /* 0x000fe400037ce170 */
[----:B------:R-:W-:-:S11]  /*2c750*/  MOV R15, 0xffffffff ;  /* 0xffffffff000f7802 */ /* 0x000fd60000000f00 */
[----:B0-----:R-:W-:Y:S05]  /*2c760*/  WARPSYNC.COLLECTIVE R15, `(.L_x_873) ;  /* 0x000000000f087348 */ /* 0x001fea0003c00000 */
[----:B------:R-:W-:Y:S01]  /*2c770*/  VOTE.ANY R14, PT, P6 ;  /* 0x00000000000e7806 */ /* 0x000fe200030e0100 */
[----:B0-----:R-:W-:Y:S06]  /*2c780*/  ENDCOLLECTIVE ;  /* 0x000000000000791b */ /* 0x001fec0003800000 */
.L_x_873:
[----:B------:R-:W-:Y:S05]  /*2c790*/  BSYNC B0 ;  /* 0x0000000000007941 */ /* 0x000fea0003800000 */
.L_x_872:
[----:B------:R-:W-:Y:S01]  /*2c7a0*/  IMAD.MOV.U32 R5, RZ, RZ, R14 ;  /* 0x000000ffff057224 */ /* 0x000fe200078e000e */
[----:B------:R-:W-:Y:S01]  /*2c7b0*/  MOV R11, 0x1f ;  /* 0x0000001f000b7802 */ /* 0x000fe20000000f00 */
[----:B------:R-:W-:Y:S02]  /*2c7c0*/  IMAD.MOV.U32 R13, RZ, RZ, R2 ;  /* 0x000000ffff0d7224 */ /* 0x000fe400078e0002 */
[----:B------:R-:W0:Y:S01]  /*2c7d0*/  POPC R4, R5 ;  /* 0x0000000500047309 */ /* 0x000e220000000000 */
[----:B------:R-:W-:Y:S02]  /*2c7e0*/  IMAD.MOV.U32 R15, RZ, RZ, -0x1 ;  /* 0xffffffffff0f7424 */ /* 0x000fe400078e00ff */
[----:B0-----:R-:W-:-:S07]  /*2c7f0*/  IMAD.MOV.U32 R12, RZ, RZ, R4 ;  /* 0x000000ffff0c7224 */ /* 0x001fce00078e0004 */
[----:B------:R-:W-:Y:S05]  /*2c800*/  WARPSYNC.COLLECTIVE R15, `(.L_x_874) ;  /* 0x000000000f087348 */ /* 0x000fea0003c00000 */
[----:B------:R0:W1:Y:S02]  /*2c810*/  SHFL.IDX P6, R14, R13, R12, R11 ;  /* 0x0000000c0d0e7389 */ /* 0x00006400000c000b */
[----:B01----:R-:W-:Y:S01]  /*2c820*/  ENDCOLLECTIVE ;  /* 0x000000000000791b */ /* 0x003fe20003800000 */
.L_x_874:
[----:B------:R-:W-:Y:S01]  /*2c830*/  IMAD.MOV.U32 R17, RZ, RZ, R14 ;  /* 0x000000ffff117224 */ /* 0x000fe200078e000e */
[----:B------:R-:W-:Y:S06]  /*2c840*/  BRA `(.L_x_875) ;  /* 0xffffffc400d07947 */ /* 0x000fec000383ffff */
.L_x_730:
[----:B------:R-:W-:Y:S01]  /*2c850*/  BSSY B0, `(.L_x_876) ;  /* 0x0000007000007945 */ /* 0x000fe20003800000 */
[----:B------:R-:W-:Y:S01]  /*2c860*/  IMAD.MOV.U32 R13, RZ, RZ, R3 ;  /* 0x000000ffff0d7224 */ /* 0x000fe200078e0003 */
[----:B------:R-:W-:Y:S01]  /*2c870*/  MOV R11, 0x1f ;  /* 0x0000001f000b7802 */ /* 0x000fe20000000f00 */
[----:B------:R-:W-:-:S07]  /*2c880*/  IMAD.MOV.U32 R15, RZ, RZ, -0x1 ;  /* 0xffffffffff0f7424 */ /* 0x000fce00078e00ff */
[----:B012---:R-:W-:Y:S05]  /*2c890*/  WARPSYNC.COLLECTIVE R15, `(.L_x_877) ;  /* 0x000000000f087348 */ /* 0x007fea0003c00000 */
[----:B------:R3:W4:Y:S02]  /*2c8a0*/  SHFL.IDX P6, R14, R13, R12, R11 ;  /* 0x0000000c0d0e7389 */ /* 0x00072400000c000b */
[----:B01234-:R-:W-:Y:S01]  /*2c8b0*/  ENDCOLLECTIVE ;  /* 0x000000000000791b */ /* 0x01ffe20003800000 */
.L_x_877:
[----:B------:R-:W-:Y:S05]  /*2c8c0*/  BSYNC B0 ;  /* 0x0000000000007941 */ /* 0x000fea0003800000 */
.L_x_876:
[----:B------:R-:W-:Y:S05]  /*2c8d0*/  BRA `(.L_x_729) ;  /* 0xffffffc400c87947 */ /* 0x000fea000383ffff */
.L_x_734:
[----:B0-----:R0:W1:Y:S02]  /*2c8e0*/  SYNCS.PHASECHK.TRANS64.TRYWAIT P0, [R0+URZ+0x33420], R3 ;  /* 0x03342003000075a7 */ /* 0x001064000800017f */
[----:B-1----:R-:W-:Y:S05]  /*2c8f0*/  @!P0 NANOSLEEP.SYNCS 0x989680 ;  /* 0x009896800000895d */ /* 0x002fea0003900000 */
[----:B------:R-:W1:Y:S02]  /*2c900*/  @!P0 SYNCS.PHASECHK.TRANS64 P0, [R0+URZ+0x33420], R3 ;  /* 0x03342003000085a7 */ /* 0x000e64000800007f */
[----:B-1----:R-:W-:Y:S05]  /*2c910*/  @!P0 BRA `(.L_x_734) ;  /* 0xfffffffc00f08947 */ /* 0x002fea000383ffff */
[----:B------:R-:W-:Y:S05]  /*2c920*/  BRA `(.L_x_878) ;  /* 0xffffffc800b47947 */ /* 0x000fea000383ffff */
.L_x_735:
[----:B------:R-:W1:Y:S01]  /*2c930*/  S2R R2, SR_TID.X ;  /* 0x0000000000027919 */ /* 0x000e620000002100 */
[----:B------:R-:W-:Y:S01]  /*2c940*/  BSSY B0, `(.L_x_879) ;  /* 0x000000a000007945 */ /* 0x000fe20003800000 */
[----:B------:R-:W-:Y:S01]  /*2c950*/  IMAD.MOV.U32 R12, RZ, RZ, RZ ;  /* 0x000000ffff0c7224 */ /* 0x000fe200078e00ff */
[----:B------:R-:W-:Y:S01]  /*2c960*/  MOV R11, 0x1f ;  /* 0x0000001f000b7802 */ /* 0x000fe20000000f00 */
[----:B------:R-:W-:Y:S01]  /*2c970*/  IMAD.MOV.U32 R15, RZ, RZ, -0x1 ;  /* 0xffffffffff0f7424 */ /* 0x000fe200078e00ff */
[----:B-1----:R-:W-:-:S04]  /*2c980*/  SHF.R.U32.HI R2, RZ, 0x5, R2 ;  /* 0x00000005ff027819 */ /* 0x002fc80000011602 */
[----:B------:R-:W-:-:S05]  /*2c990*/  LOP3.LUT R2, R2, 0x3, RZ, 0xc0, !PT ;  /* 0x0000000302027812 */ /* 0x000fca00078ec0ff */
[----:B------:R-:W-:-:S07]  /*2c9a0*/  IMAD.MOV.U32 R13, RZ, RZ, R2 ;  /* 0x000000ffff0d7224 */ /* 0x000fce00078e0002 */
[----:B0-----:R-:W-:Y:S05]  /*2c9b0*/  WARPSYNC.COLLECTIVE R15, `(.L_x_880) ;  /* 0x000000000f087348 */ /* 0x001fea0003c00000 */
[----:B------:R1:W2:Y:S02]  /*2c9c0*/  SHFL.IDX P6, R14, R13, R12, R11 ;  /* 0x0000000c0d0e7389 */ /* 0x0002a400000c000b */
[----:B012---:R-:W-:Y:S01]  /*2c9d0*/  ENDCOLLECTIVE ;  /* 0x000000000000791b */ /* 0x007fe20003800000 */
.L_x_880:
[----:B------:R-:W-:Y:S05]  /*2c9e0*/  BSYNC B0 ;  /* 0x0000000000007941 */ /* 0x000fea0003800000 */
.L_x_879:
[----:B------:R-:W-:Y:S05]  /*2c9f0*/  BRA `(.L_x_881) ;  /* 0xffffffc8009c7947 */ /* 0x000fea000383ffff */
.L_x_736:
[----:B------:R-:W-:Y:S01]  /*2ca00*/  BSSY B0, `(.L_x_882) ;  /* 0x0000006000007945 */ /* 0x000fe20003800000 */
[----:B------:R-:W-:-:S07]  /*2ca10*/  IMAD.MOV.U32 R15, RZ, RZ, -0x1 ;  /* 0xffffffffff0f7424 */ /* 0x000fce00078e00ff */
[----:B01----:R-:W-:Y:S05]  /*2ca20*/  WARPSYNC.COLLECTIVE R15, `(.L_x_883) ;  /* 0x000000000f0c7348 */ /* 0x003fea0003c00000 */
[----:B------:R-:W-:Y:S02]  /*2ca30*/  ELECT P6, UR62, PT ;  /* 0x00000000003e782f */ /* 0x000fe400038c0000 */
[----:B------:R-:W-:Y:S01]  /*2ca40*/  MOV R14, UR62 ;  /* 0x0000003e000e7c02 */ /* 0x000fe20008000f00 */
[----:B01----:R-:W-:Y:S10]  /*2ca50*/  ENDCOLLECTIVE ;  /* 0x000000000000791b */ /* 0x003ff40003800000 */
.L_x_883:
[----:B------:R-:W-:Y:S05]  /*2ca60*/  BSYNC B0 ;  /* 0x0000000000007941 */ /* 0x000fea0003800000 */
.L_x_882:
[----:B------:R-:W-:Y:S05]  /*2ca70*/  BRA `(.L_x_884) ;  /* 0xffffffc800907947 */ /* 0x000fea000383ffff */
.L_x_738:
[----:B0-----:R0:W1:Y:S02]  /*2ca80*/  SYNCS.PHASECHK.TRANS64.TRYWAIT P1, [R6+URZ], R5 ;  /* 0x00000005060075a7 */ /* 0x001064000802017f */
[----:B-1----:R-:W-:Y:S05]  /*2ca90*/  @!P1 NANOSLEEP.SYNCS 0x989680 ;  /* 0x009896800000995d */ /* 0x002fea0003900000 */
[----:B------:R-:W1:Y:S02]  /*2caa0*/  @!P1 SYNCS.PHASECHK.TRANS64 P1, [R6+URZ], R5 ;  /* 0x00000005060095a7 */ /* 0x000e64000802007f */
[----:B-1----:R-:W-:Y:S05]  /*2cab0*/  @!P1 BRA `(.L_x_738) ;  /* 0xfffffffc00f09947 */ /* 0x002fea000383ffff */
[----:B------:R-:W-:Y:S05]  /*2cac0*/  BRA `(.L_x_885) ;  /* 0xffffffc800cc7947 */ /* 0x000fea000383ffff */
.L_x_739:
[----:B-1----:R1:W2:Y:S02]  /*2cad0*/  SYNCS.PHASECHK.TRANS64.TRYWAIT P1, [R7+URZ], R2 ;  /* 0x00000002070075a7 */ /* 0x0022a4000802017f */
[----:B--2---:R-:W-:Y:S05]  /*2cae0*/  @!P1 NANOSLEEP.SYNCS 0x989680 ;  /* 0x009896800000995d */ /* 0x004fea0003900000 */
[----:B------:R-:W2:Y:S02]  /*2caf0*/  @!P1 SYNCS.PHASECHK.TRANS64 P1, [R7+URZ], R2 ;  /* 0x00000002070095a7 */ /* 0x000ea4000802007f */
[----:B--2---:R-:W-:Y:S05]  /*2cb00*/  @!P1 BRA `(.L_x_739) ;  /* 0xfffffffc00f09947 */ /* 0x004fea000383ffff */
[----:B------:R-:W-:Y:S05]  /*2cb10*/  BRA `(.L_x_886) ;  /* 0xffffffc800c07947 */ /* 0x000fea000383ffff */
.L_x_741:
[----:B--2---:R2:W3:Y:S02]  /*2cb20*/  SYNCS.PHASECHK.TRANS64.TRYWAIT P1, [R4+URZ+0x33460], R5 ;  /* 0x03346005040075a7 */ /* 0x0044e4000802017f */
[----:B---3--:R-:W-:Y:S05]  /*2cb30*/  @!P1 NANOSLEEP.SYNCS 0x989680 ;  /* 0x009896800000995d */ /* 0x008fea0003900000 */
[----:B------:R-:W3:Y:S02]  /*2cb40*/  @!P1 SYNCS.PHASECHK.TRANS64 P1, [R4+URZ+0x33460], R5 ;  /* 0x03346005040095a7 */ /* 0x000ee4000802007f */
[----:B---3--:R-:W-:Y:S05]  /*2cb50*/  @!P1 BRA `(.L_x_741) ;  /* 0xfffffffc00f09947 */ /* 0x008fea000383ffff */
[----:B------:R-:W-:Y:S05]  /*2cb60*/  BRA `(.L_x_887) ;  /* 0xffffffc800c47947 */ /* 0x000fea000383ffff */
.L_x_743:
[----:B---3--:R3:W4:Y:S02]  /*2cb70*/  SYNCS.PHASECHK.TRANS64.TRYWAIT P1, [R3+URZ+0x33460], R2 ;  /* 0x03346002030075a7 */ /* 0x008724000802017f */
[----:B----4-:R-:W-:Y:S05]  /*2cb80*/  @!P1 NANOSLEEP.SYNCS 0x989680 ;  /* 0x009896800000995d */ /* 0x010fea0003900000 */
[----:B------:R-:W4:Y:S02]  /*2cb90*/  @!P1 SYNCS.PHASECHK.TRANS64 P1, [R3+URZ+0x33460], R2 ;  /* 0x03346002030095a7 */ /* 0x000f24000802007f */
[----:B----4-:R-:W-:Y:S05]  /*2cba0*/  @!P1 BRA `(.L_x_743) ;  /* 0xfffffffc00f09947 */ /* 0x010fea000383ffff */
[----:B------:R-:W-:Y:S05]  /*2cbb0*/  BRA `(.L_x_888) ;  /* 0xffffffc800c47947 */ /* 0x000fea000383ffff */
.L_x_745:
[----:B----4-:R4:W0:Y:S02]  /*2cbc0*/  SYNCS.PHASECHK.TRANS64.TRYWAIT P0, [R4+URZ+0x33480], R5 ;  /* 0x03348005040075a7 */ /* 0x010824000800017f */
[----:B0-----:R-:W-:Y:S05]  /*2cbd0*/  @!P0 NANOSLEEP.SYNCS 0x989680 ;  /* 0x009896800000895d */ /* 0x001fea0003900000 */
[----:B------:R-:W0:Y:S02]  /*2cbe0*/  @!P0 SYNCS.PHASECHK.TRANS64 P0, [R4+URZ+0x33480], R5 ;  /* 0x03348005040085a7 */ /* 0x000e24000800007f */
[----:B0-----:R-:W-:Y:S05]  /*2cbf0*/  @!P0 BRA `(.L_x_745) ;  /* 0xfffffffc00f08947 */ /* 0x001fea000383ffff */
[----:B------:R-:W-:Y:S05]  /*2cc00*/  BRA `(.L_x_746) ;  /* 0xffffffc800c07947 */ /* 0x000fea000383ffff */
.L_x_889:
        /* <DEDUP_REMOVED lines=15> */
.L_x_2703:


//--------------------- .text._ZN7cutlass13device_kernelIN5flash11enable_sm90INS1_16FlashAttnFwdSm90INS1_25CollectiveMainloopFwdSm90ILi2EN4cute5tupleIJNS5_1CILi1EEES8_S8_EEENS6_IJNS7_ILi128EEESA_NS7_ILi192EEEEEELi192ENS_12float_e4m3_tEfNS_4arch4Sm90ELb0ELb1ELb1ELb0ELb0ELb0ELb0ELb1ELb1ELb0ELb0ELb0EEENS1_21CollectiveEpilogueFwdINS6_IJSA_SB_SA_EEES9_NS_10bfloat16_tESF_Li256ELb0ELb0ELb0ELb1EEENS1_30DynamicPersistentTileSchedulerILi256ELi128ELb0ELb0ELb1EEEEEEEEEvNT_6ParamsE --------------------------
	.section	.text._ZN7cutlass13device_kernelIN5flash11enable_sm90INS1_16FlashAttnFwdSm90INS1_25CollectiveMainloopFwdSm90ILi2EN4cute5tupleIJNS5_1CILi1EEES8_S8_EEENS6_IJNS7_ILi128EEESA_NS7_ILi192EEEEEELi192ENS_12float_e4m3_tEfNS_4arch4Sm90ELb0ELb1ELb1ELb0ELb0ELb0ELb0ELb1ELb1ELb0ELb0ELb0EEENS1_21CollectiveEpilogueFwdINS6_IJSA_SB_SA_EEES9_NS_10bfloat16_tESF_Li256ELb0ELb0ELb0ELb1EEENS1_30DynamicPersistentTileSchedulerILi256ELi128ELb0ELb0ELb1EEEEEEEEEvNT_6ParamsE,"ax",@progbits
	.align	128
.text._ZN7cutlass13device_kernelIN5flash11enable_sm90INS1_16FlashAttnFwdSm90INS1_25CollectiveMainloopFwdSm90ILi2EN4cute5tupleIJNS5_1CILi1EEES8_S8_EEENS6_IJNS7_ILi128EEESA_NS7_ILi192EEEEEELi192ENS_12float_e4m3_tEfNS_4arch4Sm90ELb0ELb1ELb1ELb0ELb0ELb0ELb0ELb1ELb1ELb0ELb0ELb0EEENS1_21CollectiveEpilogueFwdINS6_IJSA_SB_SA_EEES9_NS_10bfloat16_tESF_Li256ELb0ELb0ELb0ELb1EEENS1_30DynamicPersistentTileSchedulerILi256ELi128ELb0ELb0ELb1EEEEEEEEEvNT_6ParamsE:
        .type           _ZN7cutlass13device_kernelIN5flash11enable_sm90INS1_16FlashAttnFwdSm90INS1_25CollectiveMainloopFwdSm90ILi2EN4cute5tupleIJNS5_1CILi1EEES8_S8_EEENS6_IJNS7_ILi128EEESA_NS7_ILi192EEEEEELi192ENS_12float_e4m3_tEfNS_4arch4Sm90ELb0ELb1ELb1ELb0ELb0ELb0ELb0ELb1ELb1ELb0ELb0ELb0EEENS1_21CollectiveEpilogueFwdINS6_IJSA_SB_SA_EEES9_NS_10bfloat16_tESF_Li256ELb0ELb0ELb0ELb1EEENS1_30DynamicPersistentTileSchedulerILi256ELi128ELb0ELb0ELb1EEEEEEEEEvNT_6ParamsE,@function
        .size           _ZN7cutlass13device_kernelIN5flash11enable_sm90INS1_16FlashAttnFwdSm90INS1_25CollectiveMainloopFwdSm90ILi2EN4cute5tupleIJNS5_1CILi1EEES8_S8_EEENS6_IJNS7_ILi128EEESA_NS7_ILi192EEEEEELi192ENS_12float_e4m3_tEfNS_4arch4Sm90ELb0ELb1ELb1ELb0ELb0ELb0ELb0ELb1ELb1ELb0ELb0ELb0EEENS1_21CollectiveEpilogueFwdINS6_IJSA_SB_SA_EEES9_NS_10bfloat16_tESF_Li256ELb0ELb0ELb0ELb1EEENS1_30DynamicPersistentTileSchedulerILi256ELi128ELb0ELb0ELb1EEEEEEEEEvNT_6ParamsE,(.L_x_2704 - _ZN7cutlass13device_kernelIN5flash11enable_sm90INS1_16FlashAttnFwdSm90INS1_25CollectiveMainloopFwdSm90ILi2EN4cute5tupleIJNS5_1CILi1EEES8_S8_EEENS6_IJNS7_ILi128EEESA_NS7_ILi192EEEEEELi192ENS_12float_e4m3_tEfNS_4arch4Sm90ELb0ELb1ELb1ELb0ELb0ELb0ELb0ELb1ELb1ELb0ELb0ELb0EEENS1_21CollectiveEpilogueFwdINS6_IJSA_SB_SA_EEES9_NS_10bfloat16_tESF_Li256ELb0ELb0ELb0ELb1EEENS1_30DynamicPersistentTileSchedulerILi256ELi128ELb0ELb0ELb1EEEEEEEEEvNT_6ParamsE)
        .other          _ZN7cutlass13device_kernelIN5flash11enable_sm90INS1_16FlashAttnFwdSm90INS1_25CollectiveMainloopFwdSm90ILi2EN4cute5tupleIJNS5_1CILi1EEES8_S8_EEENS6_IJNS7_ILi128EEESA_NS7_ILi192EEEEEELi192ENS_12float_e4m3_tEfNS_4arch4Sm90ELb0ELb1ELb1ELb0ELb0ELb0ELb0ELb1ELb1ELb0ELb0ELb0EEENS1_21CollectiveEpilogueFwdINS6_IJSA_SB_SA_EEES9_NS_10bfloat16_tESF_Li256ELb0ELb0ELb0ELb1EEENS1_30DynamicPersistentTileSchedulerILi256ELi128ELb0ELb0ELb1EEEEEEEEEvNT_6ParamsE,@"STO_CUDA_ENTRY STV_DEFAULT"
_ZN7cutlass13device_kernelIN5flash11enable_sm90INS1_16FlashAttnFwdSm90INS1_25CollectiveMainloopFwdSm90ILi2EN4cute5tupleIJNS5_1CILi1EEES8_S8_EEENS6_IJNS7_ILi128EEESA_NS7_ILi192EEEEEELi192ENS_12float_e4m3_tEfNS_4arch4Sm90ELb0ELb1ELb1ELb0ELb0ELb0ELb0ELb1ELb1ELb0ELb0ELb0EEENS1_21CollectiveEpilogueFwdINS6_IJSA_SB_SA_EEES9_NS_10bfloat16_tESF_Li256ELb0ELb0ELb0ELb1EEENS1_30DynamicPersistentTileSchedulerILi256ELi128ELb0ELb0ELb1EEEEEEEEEvNT_6ParamsE:
        /* <DEDUP_REMOVED lines=24> */
.L_x_891:
[----:B------:R-:W-:Y:S05]  /*0180*/  BSYNC B0 ;  /* 0x0000000000007941 */ /* 0x000fea0003800000 */
.L_x_890:
        /* <DEDUP_REMOVED lines=37> */
.L_x_892:
        /* <DEDUP_REMOVED lines=22> */
.L_x_893:
        /* <DEDUP_REMOVED lines=18> */
.L_x_894:
        /* <DEDUP_REMOVED lines=22> */
.L_x_895:
        /* <DEDUP_REMOVED lines=22> */
.L_x_896:
[----:B------:R-:W-:Y:S01]  /*0920*/  PLOP3.LUT P0, PT, PT, PT, UP0, 0x80, 0x0 ;  /* 0x000000000000781c */ /* 0x000fe20003f0f008 */
[----:B------:R-:W-:Y:S01]  /*0930*/  UMOV UR46, 0x1 ;  /* 0x00000001002e7882 */ /* 0x000fe20000000000 */
[----:B------:R-:W-:Y:S01]  /*0940*/  NOP ;  /* 0x0000000000007918 */ /* 0x000fe20000000000 */
[----:B------:R-:W-:Y:S01]  /*0950*/  USEL UR46, UR46, 0x2, !UP0 ;  /* 0x000000022e2e7887 */ /* 0x000fe2000c000000 */
[----:B------:R-:W-:Y:S01]  /*0960*/  ULDC.64 UR50, c[0x0][0x208] ;  /* 0x0000820000327ab9 */ /* 0x000fe20000000a00 */
[----:B-123--:R-:W-:Y:S08]  /*0970*/  BAR.SYNC.DEFER_BLOCKING 0x0 ;  /* 0x0000000000007b1d */ /* 0x00eff00000010000 */
[----:B------:R-:W-:Y:S05]  /*0980*/  @!P0 BRA `(.L_x_897) ;  /* 0x0000011400c48947 */ /* 0x000fea0003800000 */
.L_x_898:
[----:B------:R-:W-:-:S08]  /*0990*/  NOP ;  /* 0x0000000000007918 */ /* 0x000fd00000000000 */
[----:B------:R-:W1:Y:S02]  /*09a0*/  USETMAXREG.TRY_ALLOC.CTAPOOL UP0, 0xf0 ;  /* 0x000000f0000079c8 */ /* 0x000e640008000600 */
[----:B-1----:R-:W-:-:S13]  /*09b0*/  PLOP3.LUT P0, PT, PT, PT, UP0, 0x80, 0x0 ;  /* 0x000000000000781c */ /* 0x002fda0003f0f008 */
[----:B------:R-:W-:Y:S05]  /*09c0*/  @!P0 BRA `(.L_x_898) ;  /* 0xfffffffc00f08947 */ /* 0x000fea000383ffff */
[----:B------:R-:W1:Y:S01]  /*09d0*/  S2R R2, SR_TID.X ;  /* 0x0000000000027919 */ /* 0x000e620000002100 */
[----:B------:R-:W2:Y:S08]  /*09e0*/  S2UR UR7, SR_CTAID.X ;  /* 0x00000000000779c3 */ /* 0x000eb00000002500 */
[----:B------:R-:W-:Y:S08]  /*09f0*/  BAR.ARV 0x4, 0x180 ;  /* 0x0106000000007b1d */ /* 0x000ff00000002000 */
        /* <DEDUP_REMOVED lines=19> */
[----:B------:R-:W-:-:S02]  /*0b30*/  SHF.R.S32.HI R7, RZ, 0x4, R0 ;  /* 0x00000004ff077819 */ /* 0x000fc40000011400 */
[----:B------:R-:W-:Y:S02]  /*0b40*/  LOP3.LUT R9, R5, 0xffffff80, RZ, 0xc0, !PT ;  /* 0xffffff8005097812 */ /* 0x000fe400078ec0ff */
[----:B------:R-:W-:Y:S02]  /*0b50*/  LEA.HI R2, R0, R7, RZ, 0x1 ;  /* 0x0000000700027211 */ /* 0x000fe400078f08ff */
[----:B------:R-:W-:Y:S01]  /*0b60*/  LEA.HI R207, R3, R208, RZ, 0x5 ;  /* 0x000000d003cf7211 */ /* 0x000fe200078f28ff */
[----:B------:R-:W-:Y:S01]  /*0b70*/  IMAD.IADD R204, R208, 0x1, -R9 ;  /* 0x00000001d0cc7824 */ /* 0x000fe200078e0a09 */
[----:B------:R-:W-:Y:S02]  /*0b80*/  LOP3.LUT R2, R2, 0x1ffffffe, RZ, 0xc0, !PT ;  /* 0x1ffffffe02027812 */ /* 0x000fe400078ec0ff */
[----:B------:R-:W-:Y:S02]  /*0b90*/  SHF.R.S32.HI R207, RZ, 0x5, R207 ;  /* 0x00000005ffcf7819 */ /* 0x000fe400000114cf */
[----:B------:R-:W-:Y:S01]  /*0ba0*/  SHF.R.S32.HI R9, RZ, 0x1f, R204 ;  /* 0x0000001fff097819 */ /* 0x000fe200000114cc */
[----:B------:R-:W-:Y:S01]  /*0bb0*/  IMAD.IADD R2, R7, 0x1, -R2 ;  /* 0x0000000107027824 */ /* 0x000fe200078e0a02 */
[----:B------:R-:W-:Y:S01]  /*0bc0*/  LOP3.LUT R7, R0, 0x3fffff0, RZ, 0xc0, !PT ;  /* 0x03fffff000077812 */ /* 0x000fe200078ec0ff */
[----:B-1----:R-:W-:Y:S01]  /*0bd0*/  ULEA UR39, UR47, UR39, 0x18 ;  /* 0x000000272f277291 */ /* 0x002fe2000f8ec03f */
[----:B------:R-:W-:-:S02]  /*0be0*/  LEA.HI R4, R9, R204, RZ, 0x2 ;  /* 0x000000cc09047211 */ /* 0x000fc400078f10ff */
[----:B------:R-:W-:Y:S01]  /*0bf0*/  SHF.R.S32.HI R206, RZ, 0x7, R5 ;  /* 0x00000007ffce7819 */ /* 0x000fe20000011405 */
[----:B------:R-:W-:Y:S01]  /*0c00*/  IMAD.IADD R0, R208, 0x1, -R7 ;  /* 0x00000001d0007824 */ /* 0x000fe200078e0a07 */
[--C-:B------:R-:W-:Y:S02]  /*0c10*/  SHF.R.S32.HI R6, RZ, 0x2, R4.reuse ;  /* 0x00000002ff067819 */ /* 0x100fe40000011404 */
[----:B------:R-:W-:Y:S01]  /*0c20*/  SHF.R.S32.HI R7, RZ, 0x1f, R4 ;  /* 0x0000001fff077819 */ /* 0x000fe20000011404 */
[----:B------:R-:W-:Y:S01]  /*0c30*/  IMAD R11, R207, 0x10, R0 ;  /* 0x00000010cf0b7824 */ /* 0x000fe200078e0200 */
[----:B------:R-:W-:Y:S01]  /*0c40*/  LEA.HI R9, R9, R204, RZ, 0x5 ;  /* 0x000000cc09097211 */ /* 0x000fe200078f28ff */
        /* <DEDUP_REMOVED lines=8> */
[----:B------:R-:W-:Y:S01]  /*0cd0*/  SHF.R.S32.HI R9, RZ, 0x5, R9 ;  /* 0x00000005ff097819 */ /* 0x000fe20000011409 */
[----:B------:R-:W-:Y:S01]  /*0ce0*/  UMOV UR4, UR7 ;  /* 0x0000000700047c82 */ /* 0x000fe20008000000 */
[----:B------:R-:W-:Y:S01]  /*0cf0*/  LEA.HI R3, R3, R208, RZ, 0x3 ;  /* 0x000000d003037211 */ /* 0x000fe200078f18ff */
[----:B------:R-:W-:Y:S01]  /*0d00*/  IMAD.IADD R6, R6, 0x1, -R7 ;  /* 0x0000000106067824 */ /* 0x000fe200078e0a07 */
[----:B------:R-:W-:Y:S01]  /*0d10*/  LOP3.LUT R7, R5, 0x3fffffe, RZ, 0xc0, !PT ;  /* 0x03fffffe05077812 */ /* 0x000fe200078ec0ff */
[----:B------:R-:W-:Y:S01]  /*0d20*/  IMAD.SHL.U32 R5, R2, 0x8, RZ ;  /* 0x0000000802057824 */ /* 0x000fe200078e00ff */
[----:B------:R-:W-:Y:S01]  /*0d30*/  SHF.R.S32.HI R202, RZ, 0x3, R3 ;  /* 0x00000003ffca7819 */ /* 0x000fe20000011403 */
[----:B------:R-:W-:-:S02]  /*0d40*/  IMAD R6, R9, 0x10, R6 ;  /* 0x0000001009067824 */ /* 0x000fc400078e0206 */
[----:B------:R-:W-:Y:S02]  /*0d50*/  IMAD.IADD R7, R206, 0x1, -R7 ;  /* 0x00000001ce077824 */ /* 0x000fe400078e0a07 */
[----:B------:R-:W-:Y:S01]  /*0d60*/  IMAD.WIDE R18, R5, 0x2, R18 ;  /* 0x0000000205127825 */ /* 0x000fe200078e0212 */
[----:B------:R-:W-:-:S03]  /*0d70*/  LOP3.LUT R5, R3, 0x1ffffff8, RZ, 0xc0, !PT ;  /* 0x1ffffff803057812 */ /* 0x000fc600078ec0ff */
[----:B------:R-:W-:Y:S01]  /*0d80*/  IMAD R205, R7, 0x40, R6 ;  /* 0x0000004007cd7824 */ /* 0x000fe200078e0206 */
[----:B------:R-:W-:Y:S01]  /*0d90*/  LOP3.LUT R7, R4, 0x7ffffffc, RZ, 0xc0, !PT ;  /* 0x7ffffffc04077812 */ /* 0x000fe200078ec0ff */
[----:B------:R-:W-:-:S04]  /*0da0*/  IMAD.IADD R5, R208, 0x1, -R5 ;  /* 0x00000001d0057824 */ /* 0x000fc800078e0a05 */
[----:B------:R-:W-:Y:S02]  /*0db0*/  IMAD.SHL.U32 R22, R5, 0x8, RZ ;  /* 0x0000000805167824 */ /* 0x000fe400078e00ff */
[----:B------:R-:W-:-:S07]  /*0dc0*/  IMAD.IADD R16, R204, 0x1, -R7 ;  /* 0x00000001cc107824 */ /* 0x000fce00078e0a07 */
.L_x_995:
[----:B------:R-:W-:Y:S01]  /*0dd0*/  ULDC UR5, c[0x0][0xdd0] ;  /* 0x0003740000057ab9 */ /* 0x000fe20000000800 */
[----:B-1----:R-:W1:Y:S01]  /*0de0*/  LDC R0, c[0x0][0xde8] ;  /* 0x00037a00ff007b82 */ /* 0x002e620000000800 */
[----:B------:R-:W-:Y:S01]  /*0df0*/  UISETP.NE.AND UP0, UPT, UR5, 0x1, UPT ;  /* 0x000000010500788c */ /* 0x000fe2000bf05270 */
[----:B------:R-:W-:-:S10]  /*0e00*/  UMOV UR8, UR4 ;  /* 0x0000000400087c82 */ /* 0x000fd40008000000 */
[----:B------:R-:W-:Y:S01]  /*0e10*/  @UP0 ULDC UR6, c[0x0][0xdd4] ;  /* 0x0003750000060ab9 */ /* 0x000fe20000000800 */
[----:B------:R-:W-:Y:S01]  /*0e20*/  @UP0 ULDC UR9, c[0x0][0xdd8] ;  /* 0x0003760000090ab9 */ /* 0x000fe20000000800 */
[----:B------:R-:W-:-:S04]  /*0e30*/  UIMAD.WIDE.U32 UR6, UR4, UR6, URZ ;  /* 0x00000006040672a5 */ /* 0x000fc8000f8e003f */
[----:B------:R-:W-:-:S04]  /*0e40*/  @UP0 USHF.R.U32.HI UR8, URZ, UR9, UR7 ;  /* 0x000000093f080299 */ /* 0x000fc80008011607 */
[----:B------:R-:W-:Y:S02]  /*0e50*/  UIADD3 UR6, -UR8, URZ, URZ ;  /* 0x0000003f08067290 */ /* 0x000fe4000fffe13f */
[----:B-1----:R-:W-:Y:S02]  /*0e60*/  ISETP.LE.AND P0, PT, R0, UR8, PT ;  /* 0x0000000800007c0c */ /* 0x002fe4000bf03270 */
[----:B------:R-:W-:-:S11]  /*0e70*/  UIMAD UR7, UR5, UR6, UR4 ;  /* 0x00000006050772a4 */ /* 0x000fd6000f8e0204 */
[----:B--2-4-:R-:W-:Y:S05]  /*0e80*/  @!P0 BRA `(.L_x_899) ;  /* 0x0000000000208947 */ /* 0x014fea0003800000 */
[----:B------:R-:W-:Y:S01]  /*0e90*/  ULDC UR6, c[0x0][0xddc] ;  /* 0x0003770000067ab9 */ /* 0x000fe20000000800 */
[----:B------:R-:W-:Y:S01]  /*0ea0*/  UMOV UR48, UR7 ;  /* 0x0000000700307c82 */ /* 0x000fe20008000000 */
[----:B------:R-:W-:-:S11]  /*0eb0*/  UISETP.NE.AND UP0, UPT, UR6, 0x1, UPT ;  /* 0x000000010600788c */ /* 0x000fd6000bf05270 */
[----:B------:R-:W-:Y:S02]  /*0ec0*/  @UP0 ULDC.64 UR10, c[0x0][0xde0] ;  /* 0x00037800000a0ab9 */ /* 0x000fe40000000a00 */
[----:B------:R-:W-:-:S04]  /*0ed0*/  UIMAD.WIDE.U32 UR4, UR7, UR10, URZ ;  /* 0x0000000a070472a5 */ /* 0x000fc8000f8e003f */
[----:B------:R-:W-:-:S04]  /*0ee0*/  @UP0 USHF.R.U32.HI UR48, URZ, UR11, UR5 ;  /* 0x0000000b3f300299 */ /* 0x000fc80008011605 */
[----:B------:R-:W-:Y:S01]  /*0ef0*/  UIMAD UR4, UR48, UR6, URZ ;  /* 0x00000006300472a4 */ /* 0x000fe2000f8e023f */
[----:B------:R-:W-:Y:S11]  /*0f00*/  BRA `(.L_x_900) ;  /* 0x00000000001c7947 */ /* 0x000ff60003800000 */
.L_x_899:
[----:B------:R-:W-:Y:S01]  /*0f10*/  ULDC UR6, c[0x0][0xdc4] ;  /* 0x0003710000067ab9 */ /* 0x000fe20000000800 */
[----:B------:R-:W-:Y:S01]  /*0f20*/  UMOV UR48, UR7 ;  /* 0x0000000700307c82 */ /* 0x000fe20008000000 */
[----:B------:R-:W-:-:S11]  /*0f30*/  UISETP.NE.AND UP0, UPT, UR6, 0x1, UPT ;  /* 0x000000010600788c */ /* 0x000fd6000bf05270 */
[----:B------:R-:W-:Y:S02]  /*0f40*/  @UP0 ULDC.64 UR10, c[0x0][0xdc8] ;  /* 0x00037200000a0ab9 */ /* 0x000fe40000000a00 */
[----:B------:R-:W-:-:S04]  /*0f50*/  UIMAD.WIDE.U32 UR4, UR7, UR10, URZ ;  /* 0x0000000a070472a5 */ /* 0x000fc8000f8e003f */
[----:B------:R-:W-:-:S04]  /*0f60*/  @UP0 USHF.R.U32.HI UR48, URZ, UR11, UR5 ;  /* 0x0000000b3f300299 */ /* 0x000fc80008011605 */
[----:B------:R-:W-:-:S12]  /*0f70*/  UIMAD UR4, UR48, UR6, URZ ;  /* 0x00000006300472a4 */ /* 0x000fd8000f8e023f */
.L_x_900:
[----:B------:R-:W1:Y:S01]  /*0f80*/  LDC.64 R10, c[0x0][0x9e0] ;  /* 0x00027800ff0a7b82 */ /* 0x000e620000000a00 */
[----:B------:R-:W-:Y:S01]  /*0f90*/  ULDC UR43, c[0x0][0xdb8] ;  /* 0x00036e00002b7ab9 */ /* 0x000fe20000000800 */
[----:B------:R-:W-:Y:S02]  /*0fa0*/  UIADD3 UR4, UR7, -UR4, URZ ;  /* 0x8000000407047290 */ /* 0x000fe4000fffe03f */
[----:B------:R-:W-:Y:S01]  /*0fb0*/  UISETP.NE.AND UP0, UPT, UR43, 0x1, UPT ;  /* 0x000000012b00788c */ /* 0x000fe2000bf05270 */
[----:B------:R-:W-:Y:S01]  /*0fc0*/  ULDC UR5, c[0x0][0xdc4] ;  /* 0x0003710000057ab9 */ /* 0x000fe20000000800 */
[----:B------:R-:W-:Y:S02]  /*0fd0*/  ULDC UR6, c[0x0][0x428] ;  /* 0x00010a0000067ab9 */ /* 0x000fe40000000800 */
[----:B------:R-:W2:Y:S01]  /*0fe0*/  LDC R6, c[0x0][0x288] ;  /* 0x0000a200ff067b82 */ /* 0x000ea20000000800 */
[----:B------:R-:W-:Y:S01]  /*0ff0*/  UIMAD UR8, UR8, UR5, UR4 ;  /* 0x00000005080872a4 */ /* 0x000fe2000f8e0204 */
[----:B------:R-:W-:Y:S01]  /*1000*/  ULDC.64 UR10, c[0x0][0x3f8] ;  /* 0x0000fe00000a7ab9 */ /* 0x000fe20000000a00 */
[----:B------:R-:W-:Y:S01]  /*1010*/  UISETP.NE.AND UP1, UPT, UR6, 0x1, UPT ;  /* 0x000000010600788c */ /* 0x000fe2000bf25270 */
[----:B------:R-:W-:Y:S01]  /*1020*/  ISETP.NE.U32.AND P0, PT, RZ, UR10, PT ;  /* 0x0000000aff007c0c */ /* 0x000fe2000bf05070 */
[----:B------:R-:W-:-:S02]  /*1030*/  ULDC UR42, c[0x0][0xdac] ;  /* 0x00036b00002a7ab9 */ /* 0x000fc40000000800 */
[----:B------:R-:W-:Y:S01]  /*1040*/  @UP0 ULDC UR4, c[0x0][0xdbc] ;  /* 0x00036f0000040ab9 */ /* 0x000fe20000000800 */
[----:B------:R-:W3:Y:S01]  /*1050*/  LDC R17, c[0x0][0x404] ;  /* 0x00010100ff117b82 */ /* 0x000ee20000000800 */
[----:B------:R-:W-:Y:S01]  /*1060*/  UIMAD.WIDE.U32 UR4, UR8, UR4, URZ ;  /* 0x00000004080472a5 */ /* 0x000fe2000f8e003f */
[----:B------:R-:W-:Y:S01]  /*1070*/  ISETP.NE.AND.EX P0, PT, RZ, UR11, PT, P0 ;  /* 0x0000000bff007c0c */ /* 0x000fe2000bf05300 */
[----:B------:R-:W-:Y:S01]  /*1080*/  @UP0 ULDC UR6, c[0x0][0xdc0] ;  /* 0x0003700000060ab9 */ /* 0x000fe20000000800 */
[----:B------:R-:W-:Y:S01]  /*1090*/  UMOV UR44, UR8 ;  /* 0x00000008002c7c82 */ /* 0x000fe20008000000 */
[----:B------:R-:W-:Y:S02]  /*10a0*/  @UP0 USHF.R.U32.HI UR44, URZ, UR6, UR5 ;  /* 0x000000063f2c0299 */ /* 0x000fe40008011605 */
[----:B------:R-:W-:Y:S01]  /*10b0*/  ULOP3.LUT UR4, URZ, UR48, URZ, 0x33, !UPT ;  /* 0x000000303f047292 */ /* 0x000fe2000f8e333f */
[----:B------:R-:W4:Y:S01]  /*10c0*/  LDC R8, c[0x0][0x2e0] ;  /* 0x0000b800ff087b82 */ /* 0x000f220000000800 */
[----:B------:R-:W-:Y:S01]  /*10d0*/  UIADD3 UR5, -UR44, URZ, URZ ;  /* 0x0000003f2c057290 */ /* 0x000fe2000fffe13f */
[----:B-1----:R-:W-:Y:S01]  /*10e0*/  ISETP.GE.AND P1, PT, R11, 0x1, PT ;  /* 0x000000010b00780c */ /* 0x002fe20003f26270 */
[----:B------:R-:W-:-:S02]  /*10f0*/  UIADD3 UR42, UR4, UR42, URZ ;  /* 0x0000002a042a7290 */ /* 0x000fc4000fffe03f */
[----:B------:R-:W-:Y:S02]  /*1100*/  UIMAD UR43, UR43, UR5, UR8 ;  /* 0x000000052b2b72a4 */ /* 0x000fe4000f8e0208 */
[----:B------:R-:W-:Y:S01]  /*1110*/  USHF.L.U32 UR42, UR42, 0x7, URZ ;  /* 0x000000072a2a7899 */ /* 0x000fe2000800063f */
[----:B--2---:R-:W-:Y:S01]  /*1120*/  IADD3 R0, -R6, 0x80, RZ ;  /* 0x0000008006007810 */ /* 0x004fe20007ffe1ff */
[----:B------:R-:W-:Y:S01]  /*1130*/  @UP1 ULDC UR4, c[0x0][0x42c] ;  /* 0x00010b0000041ab9 */ /* 0x000fe20000000800 */
[----:B------:R-:W-:Y:S01]  /*1140*/  @UP1 ULDC UR6, c[0x0][0x430] ;  /* 0x00010c0000061ab9 */ /* 0x000fe20000000800 */
[----:B------:R-:W-:Y:S02]  /*1150*/  UIMAD.WIDE.U32 UR4, UR43, UR4, URZ ;  /* 0x000000042b0472a5 */ /* 0x000fe4000f8e003f */
[----:B------:R-:W-:Y:S02]  /*1160*/  UMOV UR45, UR43 ;  /* 0x0000002b002d7c82 */ /* 0x000fe40008000000 */
[----:B------:R-:W-:Y:S01]  /*1170*/  @UP1 USHF.R.U32.HI UR45, URZ, UR6, UR5 ;  /* 0x000000063f2d1299 */ /* 0x000fe20008011605 */
[----:B---3--:R-:W-:-:S05]  /*1180*/  SEL R17, R17, 0x1, P0 ;  /* 0x0000000111117807 */ /* 0x008fca0000000000 */
[----:B----4-:R-:W-:-:S04]  /*1190*/  IMAD R0, R17, R8, R0 ;  /* 0x0000000811007224 */ /* 0x010fc800078e0200 */
[----:B------:R-:W-:-:S04]  /*11a0*/  VIADD R200, R0, UR42 ;  /* 0x0000002a00c87c36 */ /* 0x000fc80008000000 */
[----:B------:R-:W-:Y:S01]  /*11b0*/  IMAD.IADD R0, R200, 0x1, R10 ;  /* 0x00000001c8007824 */ /* 0x000fe200078e020a */
[----:B------:R-:W-:Y:S06]  /*11c0*/  @!P1 BRA `(.L_x_901) ;  /* 0x0000000000409947 */ /* 0x000fec0003800000 */
[C---:B------:R-:W-:Y:S01]  /*11d0*/  ISETP.GT.AND P0, PT, R200.reuse, RZ, PT ;  /* 0x000000ffc800720c */ /* 0x040fe20003f04270 */
[----:B------:R-:W-:-:S12]  /*11e0*/  VIADD R2, R200, 0xffffffff ;  /* 0xffffffffc8027836 */ /* 0x000fd80000000000 */
[----:B------:R-:W-:Y:S05]  /*11f0*/  @P0 BRA `(.L_x_902) ;  /* 0x00000000001c0947 */ /* 0x000fea0003800000 */
[----:B------:R-:W-:Y:S01]  /*1200*/  ISETP.NE.AND P0, PT, R11, 0x1, PT ;  /* 0x000000010b00780c */ /* 0x000fe20003f05270 */
[----:B------:R-:W-:-:S12]  /*1210*/  IMAD.MOV R3, RZ, RZ, -R200 ;  /* 0x000000ffff037224 */ /* 0x000fd800078e0ac8 */
[----:B------:R-:W1:Y:S02]  /*1220*/  @P0 LDC.64 R4, c[0x0][0x9e8] ;  /* 0x00027a00ff040b82 */ /* 0x000e640000000a00 */
[----:B-1----:R-:W-:-:S05]  /*1230*/  @P0 IMAD.HI.U32 R2, R3, R4, RZ ;  /* 0x0000000403020227 */ /* 0x002fca00078e00ff */
[----:B------:R-:W-:-:S04]  /*1240*/  @P0 SHF.R.U32.HI R3, RZ, R5, R2 ;  /* 0x00000005ff030219 */ /* 0x000fc80000011602 */
[----:B------:R-:W-:Y:S01]  /*1250*/  LOP3.LUT R2, RZ, R3, RZ, 0x33, !PT ;  /* 0x00000003ff027212 */ /* 0x000fe200078e33ff */
[----:B------:R-:W-:Y:S06]  /*1260*/  BRA `(.L_x_903) ;  /* 0x0000000000107947 */ /* 0x000fec0003800000 */
.L_x_902:
[----:B------:R-:W-:-:S13]  /*1270*/  ISETP.NE.AND P0, PT, R11, 0x1, PT ;  /* 0x000000010b00780c */ /* 0x000fda0003f05270 */
[----:B------:R-:W1:Y:S02]  /*1280*/  @P0 LDC.64 R4, c[0x0][0x9e8] ;  /* 0x00027a00ff040b82 */ /* 0x000e640000000a00 */
[----:B-1----:R-:W-:-:S05]  /*1290*/  @P0 IMAD.HI.U32 R4, R2, R4, RZ ;  /* 0x0000000402040227 */ /* 0x002fca00078e00ff */
[----:B------:R-:W-:-:S07]  /*12a0*/  @P0 SHF.R.U32.HI R2, RZ, R5, R4 ;  /* 0x00000005ff020219 */ /* 0x000fce0000011604 */
.L_x_903:
[----:B------:R-:W-:-:S05]  /*12b0*/  IMAD R3, R2, R11, R11 ;  /* 0x0000000b02037224 */ /* 0x000fca00078e020b */
[----:B------:R-:W-:-:S07]  /*12c0*/  VIMNMX R0, R0, R3, PT ;  /* 0x0000000300007248 */ /* 0x000fce0003fe0100 */
.L_x_901:
[----:B------:R-:W-:Y:S01]  /*12d0*/  VIADD R2, R0, 0x7f ;  /* 0x0000007f00027836 */ /* 0x000fe20000000000 */
[----:B------:R-:W-:Y:S01]  /*12e0*/  ULDC UR4, c[0x0][0x9dc] ;  /* 0x0002770000047ab9 */ /* 0x000fe20000000800 */
[CC--:B------:R-:W-:Y:S02]  /*12f0*/  IMAD R0, R17.reuse, R8.reuse, 0x7f ;  /* 0x0000007f11007424 */ /* 0x0c0fe400078e0208 */
[----:B------:R-:W-:Y:S01]  /*1300*/  IMAD R201, R17, R8, -R6 ;  /* 0x0000000811c97224 */ /* 0x000fe200078e0a06 */
[----:B------:R-:W-:Y:S02]  /*1310*/  SHF.R.S32.HI R5, RZ, 0x1f, R2 ;  /* 0x0000001fff057819 */ /* 0x000fe40000011402 */
[----:B------:R-:W-:Y:S01]  /*1320*/  SHF.R.S32.HI R3, RZ, 0x1f, R0 ;  /* 0x0000001fff037819 */ /* 0x000fe20000011400 */
[----:B------:R-:W-:Y:S01]  /*1330*/  VIADD R89, R201, UR42 ;  /* 0x0000002ac9597c36 */ /* 0x000fe20008000000 */
[----:B------:R-:W-:Y:S02]  /*1340*/  LEA.HI R5, R5, R2, RZ, 0x7 ;  /* 0x0000000205057211 */ /* 0x000fe400078f38ff */
[----:B------:R-:W-:Y:S01]  /*1350*/  LEA.HI R3, R3, R0, RZ, 0x7 ;  /* 0x0000000003037211 */ /* 0x000fe200078f38ff */
[----:B------:R-:W-:Y:S01]  /*1360*/  VIADD R4, R89, -UR4 ;  /* 0x8000000459047c36 */ /* 0x000fe20008000000 */
[----:B------:R-:W-:-:S02]  /*1370*/  SHF.R.S32.HI R88, RZ, 0x7, R5 ;  /* 0x00000007ff587819 */ /* 0x000fc40000011405 */
[----:B------:R-:W-:Y:S02]  /*1380*/  SHF.R.S32.HI R3, RZ, 0x7, R3 ;  /* 0x00000007ff037819 */ /* 0x000fe40000011403 */
[----:B------:R-:W-:Y:S02]  /*1390*/  R2UR UR4, R4 ;  /* 0x00000000040472ca */ /* 0x000fe400000e0000 */
[----:B------:R-:W-:Y:S01]  /*13a0*/  VIMNMX R88, R3, R88, PT ;  /* 0x0000005803587248 */ /* 0x000fe20003fe0100 */
[----:B------:R-:W-:-:S12]  /*13b0*/  @!P1 BRA `(.L_x_904) ;  /* 0x0000000000489947 */ /* 0x000fd80003800000 */
[----:B------:R-:W-:-:S13]  /*13c0*/  ISETP.GT.AND P0, PT, R89, -0x1, PT ;  /* 0xffffffff5900780c */ /* 0x000fda0003f04270 */
[----:B------:R-:W-:Y:S05]  /*13d0*/  @P0 BRA `(.L_x_905) ;  /* 0x00000000001c0947 */ /* 0x000fea0003800000 */
[----:B------:R-:W-:Y:S02]  /*13e0*/  ISETP.NE.AND P0, PT, R11, 0x1, PT ;  /* 0x000000010b00780c */ /* 0x000fe40003f05270 */
[----:B------:R-:W-:-:S11]  /*13f0*/  LOP3.LUT R3, RZ, R89, RZ, 0x33, !PT ;  /* 0x00000059ff037212 */ /* 0x000fd600078e33ff */
[----:B------:R-:W1:Y:S02]  /*1400*/  @P0 LDC.64 R4, c[0x0][0x9e8] ;  /* 0x00027a00ff040b82 */ /* 0x000e640000000a00 */
[----:B-1----:R-:W-:-:S05]  /*1410*/  @P0 IMAD.HI.U32 R0, R3, R4, RZ ;  /* 0x0000000403000227 */ /* 0x002fca00078e00ff */
[----:B------:R-:W-:-:S04]  /*1420*/  @P0 SHF.R.U32.HI R3, RZ, R5, R0 ;  /* 0x00000005ff030219 */ /* 0x000fc80000011600 */
[----:B------:R-:W-:Y:S01]  /*1430*/  LOP3.LUT R0, RZ, R3, RZ, 0x33, !PT ;  /* 0x00000003ff007212 */ /* 0x000fe200078e33ff */
[----:B------:R-:W-:Y:S06]  /*1440*/  BRA `(.L_x_906) ;  /* 0x0000000000147947 */ /* 0x000fec0003800000 */
.L_x_905:
[----:B------:R-:W-:Y:S01]  /*1450*/  ISETP.NE.AND P0, PT, R11, 0x1, PT ;  /* 0x000000010b00780c */ /* 0x000fe20003f05270 */
[----:B------:R-:W-:-:S12]  /*1460*/  IMAD.MOV.U32 R0, RZ, RZ, R89 ;  /* 0x000000ffff007224 */ /* 0x000fd800078e0059 */
[----:B------:R-:W1:Y:S02]  /*1470*/  @P0 LDC.64 R2, c[0x0][0x9e8] ;  /* 0x00027a00ff020b82 */ /* 0x000e640000000a00 */
[----:B-1----:R-:W-:-:S05]  /*1480*/  @P0 IMAD.HI.U32 R2, R89, R2, RZ ;  /* 0x0000000259020227 */ /* 0x002fca00078e00ff */
[----:B------:R-:W-:-:S07]  /*1490*/  @P0 SHF.R.U32.HI R0, RZ, R3, R2 ;  /* 0x00000003ff000219 */ /* 0x000fce0000011602 */
.L_x_906:
[----:B------:R-:W-:-:S05]  /*14a0*/  IMAD R0, R0, R11, RZ ;  /* 0x0000000b00007224 */ /* 0x000fca00078e02ff */
[----:B------:R-:W-:-:S13]  /*14b0*/  R2UR UR5, R0 ;  /* 0x00000000000572ca */ /* 0x000fda00000e0000 */
[----:B------:R-:W-:-:S04]  /*14c0*/  UISETP.LT.AND UP0, UPT, UR4, UR5, UPT ;  /* 0x000000050400728c */ /* 0x000fc8000bf01270 */
[----:B------:R-:W-:-:S12]  /*14d0*/  USEL UR4, UR4, UR5, !UP0 ;  /* 0x0000000504047287 */ /* 0x000fd8000c000000 */
.L_x_904:
[----:B------:R-:W-:Y:S01]  /*14e0*/  USHF.R.S32.HI UR5, URZ, 0x1f, UR4 ;  /* 0x0000001f3f057899 */ /* 0x000fe20008011404 */
[----:B------:R-:W-:Y:S01]  /*14f0*/  PLOP3.LUT P0, PT, PT, PT, PT, 0x80, 0x0 ;  /* 0x000000000000781c */ /* 0x000fe20003f0f070 */
[----:B------:R-:W-:Y:S01]  /*1500*/  IMAD.MOV.U32 R2, RZ, RZ, RZ ;  /* 0x000000ffff027224 */ /* 0x000fe200078e00ff */
[----:B------:R-:W-:Y:S01]  /*1510*/  CS2R R118, SRZ ;  /* 0x0000000000767805 */ /* 0x000fe2000001ff00 */
[----:B------:R-:W-:Y:S01]  /*1520*/  ULEA.HI UR5, UR5, UR4, URZ, 0x7 ;  /* 0x0000000405057291 */ /* 0x000fe2000f8f383f */
[----:B------:R-:W-:Y:S01]  /*1530*/  IMAD.MOV.U32 R0, RZ, RZ, RZ ;  /* 0x000000ffff007224 */ /* 0x000fe200078e00ff */
[----:B------:R-:W-:Y:S02]  /*1540*/  CS2R R6, SRZ ;  /* 0x0000000000067805 */ /* 0x000fe4000001ff00 */
[----:B------:R-:W-:Y:S01]  /*1550*/  CS2R R116, SRZ ;  /* 0x0000000000747805 */ /* 0x000fe2000001ff00 */
[----:B------:R-:W-:Y:S01]  /*1560*/  USHF.R.S32.HI UR5, URZ, 0x7, UR5 ;  /* 0x000000073f057899 */ /* 0x000fe20008011405 */
[----:B------:R-:W-:-:S02]  /*1570*/  CS2R R8, SRZ ;  /* 0x0000000000087805 */ /* 0x000fc4000001ff00 */
[----:B------:R-:W-:Y:S02]  /*1580*/  CS2R R110, SRZ ;  /* 0x00000000006e7805 */ /* 0x000fe4000001ff00 */
[----:B------:R-:W-:Y:S01]  /*1590*/  CS2R R10, SRZ ;  /* 0x00000000000a7805 */ /* 0x000fe2000001ff00 */
[----:B------:R-:W-:Y:S01]  /*15a0*/  UISETP.LT.AND UP0, UPT, URZ, UR5, UPT ;  /* 0x000000053f00728c */ /* 0x000fe2000bf01270 */
[----:B------:R-:W-:Y:S02]  /*15b0*/  CS2R R108, SRZ ;  /* 0x00000000006c7805 */ /* 0x000fe4000001ff00 */
[----:B------:R-:W-:Y:S02]  /*15c0*/  CS2R R12, SRZ ;  /* 0x00000000000c7805 */ /* 0x000fe4000001ff00 */
[----:B------:R-:W-:Y:S01]  /*15d0*/  CS2R R102, SRZ ;  /* 0x0000000000667805 */ /* 0x000fe2000001ff00 */
[----:B------:R-:W-:Y:S01]  /*15e0*/  USEL UR40, URZ, UR5, !UP0 ;  /* 0x000000053f287287 */ /* 0x000fe2000c000000 */
[----:B------:R-:W-:-:S02]  /*15f0*/  CS2R R14, SRZ ;  /* 0x00000000000e7805 */ /* 0x000fc4000001ff00 */
[----:B------:R-:W-:Y:S02]  /*1600*/  CS2R R100, SRZ ;  /* 0x0000000000647805 */ /* 0x000fe4000001ff00 */
[----:B------:R-:W-:Y:S02]  /*1610*/  CS2R R20, SRZ ;  /* 0x0000000000147805 */ /* 0x000fe4000001ff00 */
[----:B------:R-:W-:Y:S02]  /*1620*/  CS2R R94, SRZ ;  /* 0x00000000005e7805 */ /* 0x000fe4000001ff00 */
[----:B------:R-:W-:Y:S02]  /*1630*/  CS2R R24, SRZ ;  /* 0x0000000000187805 */ /* 0x000fe4000001ff00 */
[----:B------:R-:W-:Y:S02]  /*1640*/  ISETP.GT.AND P1, PT, R88, UR40, PT ;  /* 0x0000002858007c0c */ /* 0x000fe4000bf24270 */
        /* <DEDUP_REMOVED lines=33> */
[----:B------:R-:W-:Y:S02]  /*1860*/  IMAD.MOV.U32 R96, RZ, RZ, RZ ;  /* 0x000000ffff607224 */ /* 0x000fe400078e00ff */
[----:B------:R-:W-:Y:S01]  /*1870*/  IMAD.MOV.U32 R133, RZ, RZ, RZ ;  /* 0x000000ffff857224 */ /* 0x000fe200078e00ff */
[----:B------:R-:W-:Y:S06]  /*1880*/  @!P1 BRA `(.L_x_907) ;  /* 0x000000e8001c9947 */ /* 0x000fec0003800000 */
[----:B------:R-:W1:Y:S01]  /*1890*/  SHFL.IDX PT, R0, R206, RZ, 0x1f ;  /* 0x00001fffce007589 */ /* 0x000e6200000e0000 */
[----:B------:R-:W-:-:S04]  /*18a0*/  UIADD3 UR5, UR39, 0x18400, URZ ;  /* 0x0001840027057890 */ /* 0x000fc8000fffe03f */
[----:B------:R-:W-:-:S06]  /*18b0*/  ULOP3.LUT UP0, URZ, UR5, 0x3ff, URZ, 0xc0, !UPT ;  /* 0x000003ff053f7892 */ /* 0x000fcc000f80c03f */
[----:B------:R-:W-:Y:S02]  /*18c0*/  PLOP3.LUT P0, PT, PT, PT, UP0, 0x80, 0x0 ;  /* 0x000000000000781c */ /* 0x000fe40003f0f008 */
[----:B-1----:R-:W-:-:S13]  /*18d0*/  R2UR UR41, R0 ;  /* 0x00000000002972ca */ /* 0x002fda00000e0000 */
[----:B------:R-:W-:-:S04]  /*18e0*/  ULEA.HI UR4, UR41, UR41, URZ, 0x1 ;  /* 0x0000002929047291 */ /* 0x000fc8000f8f083f */
        /* <DEDUP_REMOVED lines=22> */
.L_x_908:
        /* <DEDUP_REMOVED lines=44> */
[----:B------:R-:W-:Y:S01]  /*1d10*/  ULEA.HI UR4, UR37, UR37, URZ, 0x1 ;  /* 0x0000002525047291 */ /* 0x000fe2000f8f083f */
[----:B------:R-:W-:-:S03]  /*1d20*/  IMAD.U32 R8, RZ, RZ, UR38 ;  /* 0x00000026ff087e24 */ /* 0x000fc6000f8e00ff */
[----:B------:R-:W-:Y:S02]  /*1d30*/  ULOP3.LUT UR4, UR4, 0xfffffffe, URZ, 0xc0, !UPT ;  /* 0xfffffffe04047892 */ /* 0x000fe4000f8ec03f */
[----:B------:R-:W-:Y:S02]  /*1d40*/  ISETP.NE.AND P0, PT, R8, 0x3, PT ;  /* 0x000000030800780c */ /* 0x000fe40003f05270 */
[----:B------:R-:W-:-:S06]  /*1d50*/  UIADD3 UR4, UR37, -UR4, URZ ;  /* 0x8000000425047290 */ /* 0x000fcc000fffe03f */
[----:B------:R-:W-:Y:S01]  /*1d60*/  IMAD.U32 R6, RZ, RZ, UR4 ;  /* 0x00000004ff067e24 */ /* 0x000fe2000f8e00ff */
[----:B------:R-:W-:-:S04]  /*1d70*/  ULDC UR4, c[0x0][0x9d8] ;  /* 0x0002760000047ab9 */ /* 0x000fc80000000800 */
[----:B------:R-:W-:-:S04]  /*1d80*/  SHF.L.U32 R6, R6, 0x1f, RZ ;  /* 0x0000001f06067819 */ /* 0x000fc800000006ff */
[----:B------:R-:W1:Y:S01]  /*1d90*/  SYNCS.PHASECHK.TRANS64.TRYWAIT P1, [UR39+0x2a800], R6 ;  /* 0x02a80006ff0075a7 */ /* 0x000e620008020167 */
[----:B--2---:R-:W-:-:S04]  /*1da0*/  FMUL.FTZ R0, R7, R0 ;  /* 0x0000000007007220 */ /* 0x004fc80000410000 */
[----:B------:R-:W-:Y:S01]  /*1db0*/  FMUL.FTZ R0, R0, UR4 ;  /* 0x0000000400007c20 */ /* 0x000fe20008410000 */
[----:B-1----:R-:W-:Y:S06]  /*1dc0*/  @!P1 BRA `(.L_x_909) ;  /* 0x0000014000049947 */ /* 0x002fec0003800000 */
.L_x_1075:
[----:B------:R-:W-:Y:S05]  /*1dd0*/  @!P0 BRA `(.L_x_910) ;  /* 0x0000000000048947 */ /* 0x000fea0003800000 */
[----:B------:R-:W-:Y:S01]  /*1de0*/  BPT.TRAP 0x1 ;  /* 0x000000040000795c */ /* 0x000fe20000300000 */
.L_x_910:
[----:B-1----:R-:W-:Y:S02]  /*1df0*/  IMAD.U32 R3, RZ, RZ, UR49 ;  /* 0x00000031ff037e24 */ /* 0x002fe4000f8e00ff */
[----:B------:R-:W-:-:S03]  /*1e00*/  IMAD.U32 R2, RZ, RZ, UR36 ;  /* 0x00000024ff027e24 */ /* 0x000fc6000f8e00ff */
[----:B------:R-:W-:Y:S02]  /*1e10*/  LEA R3, R3, UR39, 0x3 ;  /* 0x0000002703037c11 */ /* 0x000fe4000f8e18ff */
[----:B------:R-:W-:-:S04]  /*1e20*/  SHF.L.U32 R2, R2, 0x1f, RZ ;  /* 0x0000001f02027819 */ /* 0x000fc800000006ff */
[----:B------:R1:W2:Y:S01]  /*1e30*/  SYNCS.PHASECHK.TRANS64.TRYWAIT P2, [R3+URZ+0x2a830], R2 ;  /* 0x02a83002030075a7 */ /* 0x0002a2000804017f */
[----:B------:R-:W-:Y:S05]  /*1e40*/  @!P0 BRA `(.L_x_911) ;  /* 0x0000000000048947 */ /* 0x000fea0003800000 */
[----:B------:R-:W-:Y:S01]  /*1e50*/  BPT.TRAP 0x1 ;  /* 0x000000040000795c */ /* 0x000fe20000300000 */
.L_x_911:
[----:B------:R-:W3:Y:S02]  /*1e60*/  S2R R4, SR_TID.X ;  /* 0x0000000000047919 */ /* 0x000ee40000002100 */
[----:B---3--:R-:W-:Y:S01]  /*1e70*/  LOP3.LUT P1, RZ, R4, 0x7f, RZ, 0xc0, !PT ;  /* 0x0000007f04ff7812 */ /* 0x008fe2000782c0ff */
[----:B--2---:R-:W-:-:S12]  /*1e80*/  @P2 BRA `(.L_x_912) ;  /* 0x0000000000082947 */ /* 0x004fd80003800000 */
[----:B------:R-:W2:Y:S02]  /*1e90*/  SYNCS.PHASECHK.TRANS64.TRYWAIT P2, [R3+URZ+0x2a830], R2 ;  /* 0x02a83002030075a7 */ /* 0x000ea4000804017f */
[----:B--2---:R-:W-:Y:S05]  /*1ea0*/  @!P2 BRA `(.L_x_913) ;  /* 0x0000013c00e4a947 */ /* 0x004fea0003800000 */
.L_x_912:
[----:B------:R-:W-:Y:S05]  /*1eb0*/  WARPSYNC.ALL ;  /* 0x0000000000007948 */ /* 0x000fea0003800000 */
[----:B------:R-:W-:Y:S01]  /*1ec0*/  UIADD3 UR4, UR39, 0x1e400, URZ ;  /* 0x0001e40027047890 */ /* 0x000fe2000fffe03f */
[----:B------:R-:W-:Y:S01]  /*1ed0*/  WARPGROUP.ARRIVE ;  /* 0x00000000000079c5 */ /* 0x000fe20000000000 */
[----:B------:R-:W-:Y:S01]  /*1ee0*/  ULOP3.LUT UR24, UR54, 0x10000, URZ, 0xfc, !UPT ;  /* 0x0001000036187892 */ /* 0x000fe2000f8efc3f */
[----:B------:R-:W3:Y:S01]  /*1ef0*/  LDC R108, c[0x0][0x288] ;  /* 0x0000a200ff6c7b82 */ /* 0x000ee20000000800 */
[----:B------:R-:W-:Y:S01]  /*1f00*/  USHF.R.U32.HI UR4, URZ, 0x4, UR4 ;  /* 0x000000043f047899 */ /* 0x000fe20008011604 */
[----:B------:R-:W-:Y:S01]  /*1f10*/  IMAD.MOV.U32 R5, RZ, RZ, -0x80 ;  /* 0xffffff80ff057424 */ /* 0x000fe200078e00ff */
[----:B------:R-:W-:Y:S01]  /*1f20*/  UMOV UR25, 0x80000020 ;  /* 0x8000002000197882 */ /* 0x000fe20000000000 */
[----:B------:R-:W-:Y:S01]  /*1f30*/  UMOV UR27, 0x80000020 ;  /* 0x80000020001b7882 */ /* 0x000fe20000000000 */
[----:B------:R-:W-:Y:S01]  /*1f40*/  ULOP3.LUT UR4, UR4, 0x3fff, URZ, 0xc0, !UPT ;  /* 0x00003fff04047892 */ /* 0x000fe2000f8ec03f */
[----:B-12---:R-:W-:Y:S01]  /*1f50*/  @!P1 VIADD R3, R3, 0x2a840 ;  /* 0x0002a84003039836 */ /* 0x006fe20000000000 */
[----:B------:R-:W-:Y:S01]  /*1f60*/  UMOV UR5, 0x80000020 ;  /* 0x8000002000057882 */ /* 0x000fe20000000000 */
[----:B------:R-:W-:Y:S01]  /*1f70*/  UMOV UR7, 0x80000020 ;  /* 0x8000002000077882 */ /* 0x000fe20000000000 */
[----:B------:R-:W-:Y:S01]  /*1f80*/  ULOP3.LUT UR28, UR4, 0x10000, URZ, 0xfc, !UPT ;  /* 0x00010000041c7892 */ /* 0x000fe2000f8efc3f */
[----:B------:R-:W-:Y:S01]  /*1f90*/  IMAD R98, R88, R5, 0x80 ;  /* 0x0000008058627424 */ /* 0x000fe200078e0205 */
[----:B------:R-:W-:Y:S01]  /*1fa0*/  UIADD3 UR4, UR24, 0x2, URZ ;  /* 0x0000000218047890 */ /* 0x000fe2000fffe03f */
[----:B------:R-:W-:Y:S01]  /*1fb0*/  @!P1 PRMT R3, RZ, 0x654, R3 ;  /* 0x00000654ff039816 */ /* 0x000fe20000000003 */
[----:B------:R-:W-:-:S02]  /*1fc0*/  UIMAD UR26, UR49, 0x600, UR28 ;  /* 0x00000600311a78a4 */ /* 0x000fc4000f8e021c */
[----:B------:R-:W-:Y:S02]  /*1fd0*/  UIADD3 UR8, UR24, 0x200, URZ ;  /* 0x0000020018087890 */ /* 0x000fe4000fffe03f */
[----:B------:R-:W-:Y:S02]  /*1fe0*/  UIADD3 UR6, UR26, 0x2, URZ ;  /* 0x000000021a067890 */ /* 0x000fe4000fffe03f */
[----:B------:R-:W-:Y:S01]  /*1ff0*/  UIADD3 UR10, UR26, 0x200, URZ ;  /* 0x000002001a0a7890 */ /* 0x000fe2000fffe03f */
[----:B------:R-:W-:Y:S02]  /*2000*/  UMOV UR9, 0x80000020 ;  /* 0x8000002000097882 */ /* 0x000fe40000000000 */
[----:B------:R-:W-:Y:S01]  /*2010*/  QGMMA.64x128x32.F32.E4M3.E4M3 R24, gdesc[UR24], RZ, !UPT, gsb0 ;  /* 0x01e00000181879f3 */ /* 0x000fe2000c0008ff */
[----:B------:R-:W-:Y:S01]  /*2020*/  UMOV UR11, 0x80000020 ;  /* 0x80000020000b7882 */ /* 0x000fe20000000000 */
[----:B------:R-:W-:Y:S02]  /*2030*/  UIADD3 UR12, UR24, 0x202, URZ ;  /* 0x00000202180c7890 */ /* 0x000fe4000fffe03f */
[----:B------:R-:W-:Y:S01]  /*2040*/  UIADD3 UR14, UR26, 0x202, URZ ;  /* 0x000002021a0e7890 */ /* 0x000fe2000fffe03f */
[----:B------:R-:W-:Y:S01]  /*2050*/  UMOV UR13, 0x80000020 ;  /* 0x80000020000d7882 */ /* 0x000fe20000000000 */
[----:B------:R-:W-:Y:S01]  /*2060*/  UMOV UR15, 0x80000020 ;  /* 0x80000020000f7882 */ /* 0x000fe20000000000 */
[----:B------:R-:W-:-:S02]  /*2070*/  UIADD3 UR16, UR24, 0x400, URZ ;  /* 0x0000040018107890 */ /* 0x000fc4000fffe03f */
[----:B------:R-:W-:Y:S01]  /*2080*/  UIADD3 UR18, UR26, 0x400, URZ ;  /* 0x000004001a127890 */ /* 0x000fe2000fffe03f */
[----:B------:R-:W-:Y:S01]  /*2090*/  UMOV UR17, 0x80000020 ;  /* 0x8000002000117882 */ /* 0x000fe20000000000 */
[----:B------:R-:W-:Y:S01]  /*20a0*/  UMOV UR19, 0x80000020 ;  /* 0x8000002000137882 */ /* 0x000fe20000000000 */
[----:B------:R-:W-:Y:S02]  /*20b0*/  UIADD3 UR20, UR24, 0x402, URZ ;  /* 0x0000040218147890 */ /* 0x000fe4000fffe03f */
[----:B------:R-:W-:Y:S01]  /*20c0*/  UIADD3 UR22, UR26, 0x402, URZ ;  /* 0x000004021a167890 */ /* 0x000fe2000fffe03f */
[----:B------:R-:W-:Y:S01]  /*20d0*/  UMOV UR21, 0x80000020 ;  /* 0x8000002000157882 */ /* 0x000fe20000000000 */
[----:B------:R-:W-:Y:S01]  /*20e0*/  UMOV UR23, 0x80000020 ;  /* 0x8000002000177882 */ /* 0x000fe20000000000 */
[----:B------:R-:W-:Y:S02]  /*20f0*/  ULDC UR29, c[0x0][0x9dc] ;  /* 0x00027700001d7ab9 */ /* 0x000fe40000000800 */
[----:B------:R-:W-:Y:S01]  /*2100*/  ULOP3.LUT UR29, URZ, UR29, URZ, 0x33, !UPT ;  /* 0x0000001d3f1d7292 */ /* 0x000fe2000f8e333f */
[----:B------:R-:W-:-:S02]  /*2110*/  WARPGROUP.DEPBAR.LE gsb0, 0x0 ;  /* 0x00008000000079c5 */ /* 0x000fc40000010000 */
[----:B------:R-:W-:-:S06]  /*2120*/  WARPGROUP.ARRIVE ;  /* 0x00000000000079c5 */ /* 0x000fcc0000000000 */
[----:B------:R-:W-:Y:S01]  /*2130*/  QGMMA.64x128x32.F32.E4M3.E4M3 R24, gdesc[UR4], R24, gsb0 ;  /* 0x01e00000041879f3 */ /* 0x000fe20008000818 */
[----:B------:R-:W-:Y:S02]  /*2140*/  ULDC.64 UR6, c[0x0][0x9e0] ;  /* 0x0002780000067ab9 */ /* 0x000fe40000000a00 */
[----:B------:R-:W-:-:S06]  /*2150*/  UISETP.GE.AND UP0, UPT, UR7, 0x1, UPT ;  /* 0x000000010700788c */ /* 0x000fcc000bf06270 */
[----:B------:R-:W-:Y:S01]  /*2160*/  PLOP3.LUT P2, PT, PT, PT, UP0, 0x40, 0x0 ;  /* 0x000000000000781c */ /* 0x000fe20003f4e808 */
[----:B------:R-:W-:Y:S02]  /*2170*/  WARPGROUP.DEPBAR.LE gsb0, 0x0 ;  /* 0x00008000000079c5 */ /* 0x000fe40000010000 */
[----:B------:R-:W-:-:S06]  /*2180*/  WARPGROUP.ARRIVE ;  /* 0x00000000000079c5 */ /* 0x000fcc0000000000 */
[----:B------:R-:W-:Y:S01]  /*2190*/  QGMMA.64x128x32.F32.E4M3.E4M3 R24, gdesc[UR8], R24, gsb0 ;  /* 0x01e00000081879f3 */ /* 0x000fe20008000818 */
[----:B------:R-:W-:Y:S02]  /*21a0*/  ULDC UR10, c[0x0][0x2e0] ;  /* 0x0000b800000a7ab9 */ /* 0x000fe40000000800 */
[----:B------:R-:W-:Y:S01]  /*21b0*/  IMAD R5, R17, UR10, R98 ;  /* 0x0000000a11057c24 */ /* 0x000fe2000f8e0262 */
[----:B------:R-:W-:Y:S02]  /*21c0*/  WARPGROUP.DEPBAR.LE gsb0, 0x0 ;  /* 0x00008000000079c5 */ /* 0x000fe40000010000 */
[----:B------:R-:W-:-:S06]  /*21d0*/  WARPGROUP.ARRIVE ;  /* 0x00000000000079c5 */ /* 0x000fcc0000000000 */
[----:B------:R-:W-:Y:S03]  /*21e0*/  QGMMA.64x128x32.F32.E4M3.E4M3 R24, gdesc[UR12], R24, gsb0 ;  /* 0x01e000000c1879f3 */ /* 0x000fe60008000818 */
[----:B------:R-:W-:Y:S02]  /*21f0*/  WARPGROUP.DEPBAR.LE gsb0, 0x0 ;  /* 0x00008000000079c5 */ /* 0x000fe40000010000 */
[----:B------:R-:W-:-:S07]  /*2200*/  WARPGROUP.ARRIVE ;  /* 0x00000000000079c5 */ /* 0x000fce0000000000 */
[----:B------:R-:W-:Y:S03]  /*2210*/  QGMMA.64x128x32.F32.E4M3.E4M3 R24, gdesc[UR16], R24, gsb0 ;  /* 0x01e00000101879f3 */ /* 0x000fe60008000818 */
[----:B------:R-:W-:Y:S02]  /*2220*/  WARPGROUP.DEPBAR.LE gsb0, 0x0 ;  /* 0x00008000000079c5 */ /* 0x000fe40000010000 */
[----:B------:R-:W-:-:S07]  /*2230*/  WARPGROUP.ARRIVE ;  /* 0x00000000000079c5 */ /* 0x000fce0000000000 */
[----:B------:R-:W-:Y:S03]  /*2240*/  QGMMA.64x128x32.F32.E4M3.E4M3 R24, gdesc[UR20], R24, gsb0 ;  /* 0x01e00000141879f3 */ /* 0x000fe60008000818 */
[----:B------:R-:W-:Y:S02]  /*2250*/  WARPGROUP.DEPBAR.LE gsb0, 0x0 ;  /* 0x00008000000079c5 */ /* 0x000fe40000010000 */
[C---:B------:R-:W-:Y:S01]  /*2260*/  FMUL.FTZ R25, R0.reuse, R25 ;  /* 0x0000001900197220 */ /* 0x040fe20000410000 */
        /* <DEDUP_REMOVED lines=8> */
[----:B------:R1:W2:Y:S01]  /*22f0*/  MUFU.TANH R8, R25 ;  /* 0x0000001900087308 */ /* 0x0002a20000002400 */
        /* <DEDUP_REMOVED lines=8> */
[C---:B-1----:R-:W-:Y:S01]  /*2380*/  FMUL.FTZ R25, R0.reuse, R42 ;  /* 0x0000002a00197220 */ /* 0x042fe20000410000 */
[C---:B------:R-:W-:Y:S01]  /*2390*/  FMUL.FTZ R20, R0.reuse, R35 ;  /* 0x0000002300147220 */ /* 0x040fe20000410000 */
[C---:B------:R-:W-:Y:S01]  /*23a0*/  FMUL.FTZ R26, R0.reuse, R43 ;  /* 0x0000002b001a7220 */ /* 0x040fe20000410000 */
[C---:B------:R-:W-:Y:S01]  /*23b0*/  FMUL.FTZ R31, R0.reuse, R54 ;  /* 0x00000036001f7220 */ /* 0x040fe20000410000 */
[C---:B------:R-:W-:Y:S01]  /*23c0*/  FMUL.FTZ R37, R0.reuse, R37 ;  /* 0x0000002500257220 */ /* 0x040fe20000410000 */
[C---:B------:R-:W-:Y:S01]  /*23d0*/  FMUL.FTZ R21, R0.reuse, R38 ;  /* 0x0000002600157220 */ /* 0x040fe20000410000 */
[C---:B------:R-:W-:Y:S01]  /*23e0*/  FMUL.FTZ R24, R0.reuse, R39 ;  /* 0x0000002700187220 */ /* 0x040fe20000410000 */
[----:B------:R1:W2:Y:S01]  /*23f0*/  MUFU.TANH R11, R32 ;  /* 0x00000020000b7308 */ /* 0x0002a20000002400 */
[C---:B----4-:R-:W-:Y:S01]  /*2400*/  FMUL.FTZ R28, R0.reuse, R47 ;  /* 0x0000002f001c7220 */ /* 0x050fe20000410000 */
        /* <DEDUP_REMOVED lines=42> */
[----:B------:R3:W-:Y:S01]  /*26b0*/  @!P1 SYNCS.ARRIVE.TRANS64.RED.A1T0 RZ, [R3+URZ], RZ ;  /* 0x000000ff03ff99a7 */ /* 0x0007e2000810043f */
[----:B------:R-:W-:Y:S01]  /*26c0*/  FMUL.FTZ R75, R0, R75 ;  /* 0x0000004b004b7220 */ /* 0x000fe20000410000 */
[----:B------:R-:W-:-:S02]  /*26d0*/  LEA R82, R88, 0xffffff80, 0x7 ;  /* 0xffffff8058527811 */ /* 0x000fc400078e38ff */
[----:B------:R1:W2:Y:S01]  /*26e0*/  MUFU.TANH R47, R57 ;  /* 0x00000039002f7308 */ /* 0x0002a20000002400 */
[----:B----4-:R-:W-:Y:S01]  /*26f0*/  FMUL.FTZ R56, R0, R86 ;  /* 0x0000005600387220 */ /* 0x010fe20000410000 */
[----:B---3--:R-:W-:-:S06]  /*2700*/  IADD3 R3, R5, 0x1, -R108 ;  /* 0x0000000105037810 */ /* 0x008fcc0007ffe86c */
[----:B------:R-:W3:Y:S01]  /*2710*/  MUFU.TANH R4, R4 ;  /* 0x0000000400047308 */ /* 0x000ee20000002400 */
[----:B-1----:R-:W-:Y:S01]  /*2720*/  FMUL.FTZ R57, R0, R87 ;  /* 0x0000005700397220 */ /* 0x002fe20000410000 */
[----:B------:R-:W-:Y:S02]  /*2730*/  IMAD R6, R16, -0x2, R3 ;  /* 0xfffffffe10067824 */ /* 0x000fe400078e0203 */
[----:B------:R-:W-:Y:S02]  /*2740*/  VIADD R3, R205, UR42 ;  /* 0x0000002acd037c36 */ /* 0x000fe40008000000 */
[C---:B------:R-:W-:Y:S02]  /*2750*/  VIADD R86, R6.reuse, UR6 ;  /* 0x0000000606567c36 */ /* 0x040fe40008000000 */
[----:B------:R-:W1:Y:S01]  /*2760*/  MUFU.TANH R2, R2 ;  /* 0x0000000200027308 */ /* 0x000e620000002400 */
[----:B------:R-:W-:-:S04]  /*2770*/  VIADD R79, R6, UR29 ;  /* 0x0000001d064f7c36 */ /* 0x000fc80008000000 */
[----:B------:R-:W-:-:S03]  /*2780*/  IMAD.IADD R7, R79, 0x1, R3 ;  /* 0x000000014f077824 */ /* 0x000fc600078e0203 */
[----:B------:R-:W4:Y:S08]  /*2790*/  MUFU.TANH R12, R12 ;  /* 0x0000000c000c7308 */ /* 0x000f300000002400 */
[----:B------:R-:W1:Y:S08]  /*27a0*/  MUFU.TANH R13, R13 ;  /* 0x0000000d000d7308 */ /* 0x000e700000002400 */
        /* <DEDUP_REMOVED lines=50> */
[----:B------:R5:W1:Y:S02]  /*2ad0*/  MUFU.TANH R97, R75 ;  /* 0x0000004b00617308 */ /* 0x000a640000002400 */
[----:B-----5:R-:W-:-:S05]  /*2ae0*/  IMAD R75, R16, -0x2, R5 ;  /* 0xfffffffe104b7824 */ /* 0x020fca00078e0205 */
[----:B------:R-:W-:Y:S01]  /*2af0*/  VIADDMNMX R6, R3, R86, R75, PT ;  /* 0x0000005603067246 */ /* 0x000fe2000380014b */
[----:B--234-:R-:W-:Y:S06]  /*2b00*/  @P2 BRA `(.L_x_914) ;  /* 0x00000000005c2947 */ /* 0x01cfec0003800000 */
[----:B------:R-:W-:Y:S01]  /*2b10*/  IMAD R5, R17, UR10, R3 ;  /* 0x0000000a11057c24 */ /* 0x000fe2000f8e0203 */
[----:B------:R-:W-:Y:S03]  /*2b20*/  BSSY B0, `(.L_x_915) ;  /* 0x0000011000007945 */ /* 0x000fe60003800000 */
[----:B------:R-:W-:-:S05]  /*2b30*/  IMAD.IADD R5, R5, 0x1, -R108 ;  /* 0x0000000105057824 */ /* 0x000fca00078e0a6c */
[----:B------:R-:W-:-:S13]  /*2b40*/  ISETP.GT.AND P2, PT, R5, -0x1, PT ;  /* 0xffffffff0500780c */ /* 0x000fda0003f44270 */
[----:B------:R-:W-:Y:S05]  /*2b50*/  @P2 BRA `(.L_x_916) ;  /* 0x0000000000202947 */ /* 0x000fea0003800000 */
[----:B------:R-:W-:Y:S01]  /*2b60*/  UISETP.NE.AND UP1, UPT, UR7, 0x1, UPT ;  /* 0x000000010700788c */ /* 0x000fe2000bf25270 */
[----:B------:R-:W-:-:S05]  /*2b70*/  LOP3.LUT R5, RZ, R5, RZ, 0x33, !PT ;  /* 0x00000005ff057212 */ /* 0x000fca00078e33ff */
[----:B------:R-:W-:-:S05]  /*2b80*/  PLOP3.LUT P2, PT, PT, PT, UP1, 0x80, 0x0 ;  /* 0x000000000000781c */ /* 0x000fca0003f4f018 */
[----:B------:R-:W-:-:S08]  /*2b90*/  @UP1 ULDC.64 UR14, c[0x0][0x9e8] ;  /* 0x00027a00000e1ab9 */ /* 0x000fd00000000a00 */
[----:B------:R-:W-:-:S05]  /*2ba0*/  @P2 IMAD.HI.U32 R48, R5, UR14, RZ ;  /* 0x0000000e05302c27 */ /* 0x000fca000f8e00ff */
[----:B------:R-:W-:-:S04]  /*2bb0*/  @P2 SHF.R.U32.HI R5, RZ, UR15, R48 ;  /* 0x0000000fff052c19 */ /* 0x000fc80008011630 */
[----:B------:R-:W-:Y:S01]  /*2bc0*/  LOP3.LUT R5, RZ, R5, RZ, 0x33, !PT ;  /* 0x00000005ff057212 */ /* 0x000fe200078e33ff */
[----:B------:R-:W-:Y:S06]  /*2bd0*/  BRA `(.L_x_917) ;  /* 0x0000000000147947 */ /* 0x000fec0003800000 */
.L_x_916:
[----:B------:R-:W-:-:S06]  /*2be0*/  UISETP.NE.AND UP1, UPT, UR7, 0x1, UPT ;  /* 0x000000010700788c */ /* 0x000fcc000bf25270 */
[----:B------:R-:W-:-:S05]  /*2bf0*/  PLOP3.LUT P2, PT, PT, PT, UP1, 0x80, 0x0 ;  /* 0x000000000000781c */ /* 0x000fca0003f4f018 */
[----:B------:R-:W-:-:S08]  /*2c00*/  @UP1 ULDC.64 UR14, c[0x0][0x9e8] ;  /* 0x00027a00000e1ab9 */ /* 0x000fd00000000a00 */
[----:B------:R-:W-:-:S05]  /*2c10*/  @P2 IMAD.HI.U32 R48, R5, UR14, RZ ;  /* 0x0000000e05302c27 */ /* 0x000fca000f8e00ff */
[----:B------:R-:W-:-:S07]  /*2c20*/  @P2 SHF.R.U32.HI R5, RZ, UR15, R48 ;  /* 0x0000000fff052c19 */ /* 0x000fce0008011630 */
.L_x_917:
[----:B------:R-:W-:Y:S05]  /*2c30*/  BSYNC B0 ;  /* 0x0000000000007941 */ /* 0x000fea0003800000 */
.L_x_915:
[----:B------:R-:W-:-:S04]  /*2c40*/  IMAD R5, R5, UR7, -R82 ;  /* 0x0000000705057c24 */ /* 0x000fc8000f8e0a52 */
[----:B------:R-:W-:-:S05]  /*2c50*/  IMAD R5, R16, -0x2, R5 ;  /* 0xfffffffe10057824 */ /* 0x000fca00078e0205 */
[----:B------:R-:W-:Y:S02]  /*2c60*/  VIMNMX R7, R7, R5, !PT ;  /* 0x0000000507077248 */ /* 0x000fe40007fe0100 */
[----:B------:R-:W-:-:S07]  /*2c70*/  VIADDMNMX R6, R5, UR7, R6, PT ;  /* 0x0000000705067c46 */ /* 0x000fce000b800106 */
.L_x_914:
[C---:B------:R-:W-:Y:S02]  /*2c80*/  ISETP.GE.AND P2, PT, R98.reuse, 0x2, PT ;  /* 0x000000026200780c */ /* 0x040fe40003f46270 */
[C---:B------:R-:W-:Y:S02]  /*2c90*/  ISETP.GE.AND P5, PT, R98.reuse, 0xa, PT ;  /* 0x0000000a6200780c */ /* 0x040fe40003fa6270 */
[----:B------:R-:W-:Y:S02]  /*2ca0*/  ISETP.GT.AND P3, PT, R7, 0x1, !P2 ;  /* 0x000000010700780c */ /* 0x000fe40005764270 */
[----:B------:R-:W-:Y:S02]  /*2cb0*/  ISETP.GE.AND P4, PT, R98, 0x9, PT ;  /* 0x000000096200780c */ /* 0x000fe40003f86270 */
[----:B------:R-:W-:Y:S02]  /*2cc0*/  ISETP.LT.OR P3, PT, R6, 0x2, P3 ;  /* 0x000000020600780c */ /* 0x000fe40001f61670 */
[----:B------:R-:W-:-:S02]  /*2cd0*/  P2R R83, PR, RZ, 0x10 ;  /* 0x00000010ff537803 */ /* 0x000fc40000000000 */
[----:B------:R-:W-:Y:S02]  /*2ce0*/  FSEL R100, R8, -INF , !P3 ;  /* 0xff80000008647808 */ /* 0x000fe40005800000 */
[C---:B------:R-:W-:Y:S02]  /*2cf0*/  ISETP.GT.AND P3, PT, R7.reuse, 0x9, !P5 ;  /* 0x000000090700780c */ /* 0x040fe40006f64270 */
[----:B------:R-:W-:Y:S02]  /*2d00*/  P2R R87, PR, RZ, 0x20 ;  /* 0x00000020ff577803 */ /* 0x000fe40000000000 */
[----:B------:R-:W-:Y:S02]  /*2d10*/  ISETP.LT.OR P3, PT, R6, 0xa, P3 ;  /* 0x0000000a0600780c */ /* 0x000fe40001f61670 */
[----:B------:R-:W-:Y:S02]  /*2d20*/  ISETP.GT.AND P4, PT, R7, 0x8, !P4 ;  /* 0x000000080700780c */ /* 0x000fe40006784270 */
[----:B------:R-:W-:-:S02]  /*2d30*/  ISETP.GE.AND P5, PT, R98, 0x11, PT ;  /* 0x000000116200780c */ /* 0x000fc40003fa6270 */
[----:B------:R-:W-:Y:S02]  /*2d40*/  FSEL R104, R10, -INF , !P3 ;  /* 0xff8000000a687808 */ /* 0x000fe40005800000 */
[C---:B------:R-:W-:Y:S02]  /*2d50*/  ISETP.LT.OR P4, PT, R6.reuse, 0x9, P4 ;  /* 0x000000090600780c */ /* 0x040fe40002781670 */
[----:B------:R-:W-:Y:S02]  /*2d60*/  ISETP.GT.AND P3, PT, R7, 0x10, !P5 ;  /* 0x000000100700780c */ /* 0x000fe40006f64270 */
[----:B------:R-:W-:Y:S02]  /*2d70*/  FSEL R102, R9, -INF , !P4 ;  /* 0xff80000009667808 */ /* 0x000fe40006000000 */
[----:B------:R-:W-:Y:S02]  /*2d80*/  ISETP.LT.OR P3, PT, R6, 0x11, P3 ;  /* 0x000000110600780c */ /* 0x000fe40001f61670 */
[----:B------:R-:W-:-:S02]  /*2d90*/  ISETP.GE.AND P4, PT, R98, 0x12, PT ;  /* 0x000000126200780c */ /* 0x000fc40003f86270 */
[----:B------:R-:W-:Y:S02]  /*2da0*/  FSEL R106, R11, -INF , !P3 ;  /* 0xff8000000b6a7808 */ /* 0x000fe40005800000 */
[----:B------:R-:W-:Y:S02]  /*2db0*/  ISETP.GT.AND P3, PT, R7, 0x11, !P4 ;  /* 0x000000110700780c */ /* 0x000fe40006764270 */
[----:B------:R-:W-:Y:S02]  /*2dc0*/  P2R R101, PR, RZ, 0x10 ;  /* 0x00000010ff657803 */ /* 0x000fe40000000000 */
[----:B------:R-:W-:Y:S02]  /*2dd0*/  ISETP.LT.OR P3, PT, R6, 0x12, P3 ;  /* 0x000000120600780c */ /* 0x000fe40001f61670 */
[----:B------:R-:W-:Y:S02]  /*2de0*/  ISETP.GE.AND P4, PT, R98, 0x19, PT ;  /* 0x000000196200780c */ /* 0x000fe40003f86270 */
[----:B------:R-:W-:-:S02]  /*2df0*/  FSEL R90, R90, -INF , !P3 ;  /* 0xff8000005a5a7808 */ /* 0x000fc40005800000 */
[----:B------:R-:W-:Y:S02]  /*2e00*/  ISETP.GT.AND P3, PT, R7, 0x18, !P4 ;  /* 0x000000180700780c */ /* 0x000fe40006764270 */
[----:B------:R-:W-:Y:S02]  /*2e10*/  P2R R103, PR, RZ, 0x10 ;  /* 0x00000010ff677803 */ /* 0x000fe40000000000 */
[----:B------:R-:W-:Y:S02]  /*2e20*/  ISETP.LT.OR P3, PT, R6, 0x19, P3 ;  /* 0x000000190600780c */ /* 0x000fe40001f61670 */
[----:B------:R-:W-:Y:S02]  /*2e30*/  ISETP.GE.AND P4, PT, R98, 0x1a, PT ;  /* 0x0000001a6200780c */ /* 0x000fe40003f86270 */
[----:B------:R-:W-:Y:S02]  /*2e40*/  FSEL R48, R91, -INF , !P3 ;  /* 0xff8000005b307808 */ /* 0x000fe40005800000 */
[----:B------:R-:W-:-:S02]  /*2e50*/  ISETP.GT.AND P3, PT, R7, 0x19, !P4 ;  /* 0x000000190700780c */ /* 0x000fc40006764270 */
[----:B------:R-:W-:Y:S02]  /*2e60*/  P2R R91, PR, RZ, 0x10 ;  /* 0x00000010ff5b7803 */ /* 0x000fe40000000000 */
[----:B------:R-:W-:Y:S02]  /*2e70*/  ISETP.LT.OR P3, PT, R6, 0x1a, P3 ;  /* 0x0000001a0600780c */ /* 0x000fe40001f61670 */
[----:B------:R-:W-:Y:S02]  /*2e80*/  ISETP.GE.AND P4, PT, R98, 0x21, PT ;  /* 0x000000216200780c */ /* 0x000fe40003f86270 */
[----:B-1----:R-:W-:Y:S02]  /*2e90*/  FSEL R69, R37, -INF , !P3 ;  /* 0xff80000025457808 */ /* 0x002fe40005800000 */
[----:B------:R-:W-:Y:S02]  /*2ea0*/  ISETP.GT.AND P3, PT, R7, 0x20, !P4 ;  /* 0x000000200700780c */ /* 0x000fe40006764270 */
[----:B------:R-:W-:-:S02]  /*2eb0*/  P2R R37, PR, RZ, 0x10 ;  /* 0x00000010ff257803 */ /* 0x000fc40000000000 */
[----:B------:R-:W-:Y:S02]  /*2ec0*/  ISETP.LT.OR P3, PT, R6, 0x21, P3 ;  /* 0x000000210600780c */ /* 0x000fe40001f61670 */
[----:B------:R-:W-:Y:S02]  /*2ed0*/  ISETP.GE.AND P4, PT, R98, 0x22, PT ;  /* 0x000000226200780c */ /* 0x000fe40003f86270 */
[----:B------:R-:W-:Y:S02]  /*2ee0*/  FSEL R50, R40, -INF , !P3 ;  /* 0xff80000028327808 */ /* 0x000fe40005800000 */
[----:B------:R-:W-:Y:S02]  /*2ef0*/  ISETP.GT.AND P3, PT, R7, 0x21, !P4 ;  /* 0x000000210700780c */ /* 0x000fe40006764270 */
[----:B------:R-:W-:Y:S02]  /*2f00*/  P2R R105, PR, RZ, 0x10 ;  /* 0x00000010ff697803 */ /* 0x000fe40000000000 */
[----:B------:R-:W-:-:S02]  /*2f10*/  ISETP.LT.OR P3, PT, R6, 0x22, P3 ;  /* 0x000000220600780c */ /* 0x000fc40001f61670 */
[----:B------:R-:W-:Y:S02]  /*2f20*/  ISETP.GE.AND P4, PT, R98, 0x29, PT ;  /* 0x000000296200780c */ /* 0x000fe40003f86270 */
[----:B------:R-:W-:Y:S02]  /*2f30*/  FSEL R51, R41, -INF , !P3 ;  /* 0xff80000029337808 */ /* 0x000fe40005800000 */
[----:B------:R-:W-:Y:S02]  /*2f40*/  ISETP.GT.AND P3, PT, R7, 0x28, !P4 ;  /* 0x000000280700780c */ /* 0x000fe40006764270 */
[----:B------:R-:W-:Y:S02]  /*2f50*/  P2R R41, PR, RZ, 0x10 ;  /* 0x00000010ff297803 */ /* 0x000fe40000000000 */
        /* <DEDUP_REMOVED lines=8> */
[C---:B------:R-:W-:Y:S02]  /*2fe0*/  ISETP.GT.AND P3, PT, R7.reuse, 0x30, !P4 ;  /* 0x000000300700780c */ /* 0x040fe40006764270 */
        /* <DEDUP_REMOVED lines=8> */
[----:B------:R-:W-:Y:S02]  /*3070*/  FSEL R71, R49, -INF , !P3 ;  /* 0xff80000031477808 */ /* 0x000fe40005800000 */
        /* <DEDUP_REMOVED lines=68> */
[----:B------:R-:W-:Y:S02]  /*34c0*/  P2R R99, PR, RZ, 0x20 ;  /* 0x00000020ff637803 */ /* 0x000fe40000000000 */
[----:B------:R-:W-:Y:S02]  /*34d0*/  FSEL R10, R77, -INF , !P3 ;  /* 0xff8000004d0a7808 */ /* 0x000fe40005800000 */
[----:B------:R-:W-:-:S04]  /*34e0*/  ISETP.GE.AND P3, PT, R98, 0x71, PT ;  /* 0x000000716200780c */ /* 0x000fc80003f66270 */
[----:B------:R-:W-:-:S04]  /*34f0*/  ISETP.GT.AND P4, PT, R7, 0x70, !P3 ;  /* 0x000000700700780c */ /* 0x000fc80005f84270 */
[----:B------:R-:W-:-:S04]  /*3500*/  ISETP.LT.OR P4, PT, R6, 0x71, P4 ;  /* 0x000000710600780c */ /* 0x000fc80002781670 */
        /* <DEDUP_REMOVED lines=10> */
[----:B------:R-:W-:Y:S02]  /*35b0*/  P2R R40, PR, RZ, 0x40 ;  /* 0x00000040ff287803 */ /* 0x000fe40000000000 */
[----:B------:R-:W-:-:S04]  /*35c0*/  ISETP.GT.AND P6, PT, R7, RZ, !P6 ;  /* 0x000000ff0700720c */ /* 0x000fc800077c4270 */
[----:B------:R-:W-:-:S04]  /*35d0*/  ISETP.LT.OR P6, PT, R6, 0x1, P6 ;  /* 0x000000010600780c */ /* 0x000fc800037c1670 */
[----:B------:R-:W-:Y:S01]  /*35e0*/  FSEL R76, R4, -INF , !P6 ;  /* 0xff800000044c7808 */ /* 0x000fe20007000000 */
[----:B------:R-:W-:Y:S01]  /*35f0*/  VIADD R4, R3, 0x8 ;  /* 0x0000000803047836 */ /* 0x000fe20000000000 */
[----:B------:R-:W-:-:S04]  /*3600*/  ISETP.GE.AND P6, PT, R98, 0x7a, PT ;  /* 0x0000007a6200780c */ /* 0x000fc80003fc6270 */
[----:B------:R-:W-:Y:S02]  /*3610*/  P2R R77, PR, RZ, 0x40 ;  /* 0x00000040ff4d7803 */ /* 0x000fe40000000000 */
[----:B------:R-:W-:Y:S02]  /*3620*/  ISETP.GT.AND P6, PT, R7, 0x79, !P6 ;  /* 0x000000790700780c */ /* 0x000fe400077c4270 */
[----:B------:R-:W-:Y:S01]  /*3630*/  VIADDMNMX R72, R4, R86, R75, PT ;  /* 0x0000005604487246 */ /* 0x000fe2000380014b */
[----:B------:R-:W-:Y:S01]  /*3640*/  IMAD.IADD R75, R79, 0x1, R4 ;  /* 0x000000014f4b7824 */ /* 0x000fe200078e0204 */
[----:B------:R-:W-:-:S04]  /*3650*/  ISETP.LT.OR P6, PT, R6, 0x7a, P6 ;  /* 0x0000007a0600780c */ /* 0x000fc800037c1670 */
[----:B------:R-:W-:Y:S02]  /*3660*/  FSEL R6, R85, -INF , !P6 ;  /* 0xff80000055067808 */ /* 0x000fe40007000000 */
[----:B------:R-:W-:-:S13]  /*3670*/  PLOP3.LUT P6, PT, PT, PT, UP0, 0x40, 0x0 ;  /* 0x000000000000781c */ /* 0x000fda0003fce808 */
[----:B------:R-:W-:Y:S05]  /*3680*/  @P6 BRA `(.L_x_918) ;  /* 0x0000000000646947 */ /* 0x000fea0003800000 */
        /* <DEDUP_REMOVED lines=9> */
[----:B------:R-:W-:Y:S01]  /*3720*/  @P6 IMAD.HI.U32 R79, R7, UR10, RZ ;  /* 0x0000000a074f6c27 */ /* 0x000fe2000f8e00ff */
[----:B------:R-:W-:-:S13]  /*3730*/  PLOP3.LUT P6, PT, PT, PT, UP1, 0x80, 0x0 ;  /* 0x000000000000781c */ /* 0x000fda0003fcf018 */
[----:B------:R-:W-:-:S04]  /*3740*/  @P6 SHF.R.U32.HI R7, RZ, UR11, R79 ;  /* 0x0000000bff076c19 */ /* 0x000fc8000801164f */
[----:B------:R-:W-:Y:S01]  /*3750*/  LOP3.LUT R7, RZ, R7, RZ, 0x33, !PT ;  /* 0x00000007ff077212 */ /* 0x000fe200078e33ff */
[----:B------:R-:W-:Y:S06]  /*3760*/  BRA `(.L_x_921) ;  /* 0x0000000000187947 */ /* 0x000fec0003800000 */
.L_x_920:
[----:B------:R-:W-:-:S06]  /*3770*/  UISETP.NE.AND UP1, UPT, UR7, 0x1, UPT ;  /* 0x000000010700788c */ /* 0x000fcc000bf25270 */
[----:B------:R-:W-:-:S05]  /*3780*/  PLOP3.LUT P6, PT, PT, PT, UP1, 0x80, 0x0 ;  /* 0x000000000000781c */ /* 0x000fca0003fcf018 */
[----:B------:R-:W-:-:S08]  /*3790*/  @UP1 ULDC.64 UR10, c[0x0][0x9e8] ;  /* 0x00027a00000a1ab9 */ /* 0x000fd00000000a00 */
[----:B------:R-:W-:Y:S01]  /*37a0*/  @P6 IMAD.HI.U32 R79, R7, UR10, RZ ;  /* 0x0000000a074f6c27 */ /* 0x000fe2000f8e00ff */
[----:B------:R-:W-:-:S13]  /*37b0*/  PLOP3.LUT P6, PT, PT, PT, UP1, 0x80, 0x0 ;  /* 0x000000000000781c */ /* 0x000fda0003fcf018 */
[----:B------:R-:W-:-:S07]  /*37c0*/  @P6 SHF.R.U32.HI R7, RZ, UR11, R79 ;  /* 0x0000000bff076c19 */ /* 0x000fce000801164f */
.L_x_921:
[----:B------:R-:W-:Y:S05]  /*37d0*/  BSYNC B0 ;  /* 0x0000000000007941 */ /* 0x000fea0003800000 */
.L_x_919:
[----:B------:R-:W-:-:S04]  /*37e0*/  IMAD R7, R7, UR7, -R82 ;  /* 0x0000000707077c24 */ /* 0x000fc8000f8e0a52 */
[----:B------:R-:W-:-:S05]  /*37f0*/  IMAD R7, R16, -0x2, R7 ;  /* 0xfffffffe10077824 */ /* 0x000fca00078e0207 */
[----:B------:R-:W-:Y:S02]  /*3800*/  VIMNMX R75, R75, R7, !PT ;  /* 0x000000074b4b7248 */ /* 0x000fe40007fe0100 */
[----:B------:R-:W-:-:S07]  /*3810*/  VIADDMNMX R72, R7, UR7, R72, PT ;  /* 0x0000000707487c46 */ /* 0x000fce000b800148 */
.L_x_918:
[----:B------:R-:W-:Y:S01]  /*3820*/  ISETP.GT.AND P2, PT, R75, 0x1, !P2 ;  /* 0x000000014b00780c */ /* 0x000fe20005744270 */
[----:B------:R-:W-:Y:S01]  /*3830*/  ULDC UR10, c[0x0][0x988] ;  /* 0x00026200000a7ab9 */ /* 0x000fe20000000800 */
[----:B------:R-:W-:Y:S02]  /*3840*/  ISETP.NE.AND P6, PT, R99, RZ, PT ;  /* 0x000000ff6300720c */ /* 0x000fe40003fc5270 */
[----:B------:R-:W-:Y:S02]  /*3850*/  ISETP.LT.OR P2, PT, R72, 0x2, P2 ;  /* 0x000000024800780c */ /* 0x000fe40001741670 */
[----:B------:R-:W-:Y:S02]  /*3860*/  FMNMX.FTZ R7, R76, R100, !PT ;  /* 0x000000644c077209 */ /* 0x000fe40007810000 */
[----:B------:R-:W-:Y:S02]  /*3870*/  FSEL R12, R12, -INF , !P2 ;  /* 0xff8000000c0c7808 */ /* 0x000fe40005000000 */
[----:B------:R-:W-:-:S02]  /*3880*/  ISETP.NE.AND P2, PT, R83, RZ, PT ;  /* 0x000000ff5300720c */ /* 0x000fc40003f45270 */
[----:B------:R-:W-:Y:S02]  /*3890*/  FMNMX.FTZ R7, R102, R7, !PT ;  /* 0x0000000766077209 */ /* 0x000fe40007810000 */
[----:B------:R-:W-:Y:S02]  /*38a0*/  ISETP.GT.AND P2, PT, R75, 0x8, !P2 ;  /* 0x000000084b00780c */ /* 0x000fe40005744270 */
[----:B------:R-:W-:Y:S02]  /*38b0*/  FMNMX.FTZ R7, R104, R7, !PT ;  /* 0x0000000768077209 */ /* 0x000fe40007810000 */
[----:B------:R-:W-:Y:S02]  /*38c0*/  ISETP.LT.OR P2, PT, R72, 0x9, P2 ;  /* 0x000000094800780c */ /* 0x000fe40001741670 */
[----:B------:R-:W-:Y:S02]  /*38d0*/  FMNMX.FTZ R7, R106, R7, !PT ;  /* 0x000000076a077209 */ /* 0x000fe40007810000 */
[----:B------:R-:W-:-:S02]  /*38e0*/  FSEL R13, R13, -INF , !P2 ;  /* 0xff8000000d0d7808 */ /* 0x000fc40005000000 */
[----:B------:R-:W-:Y:S02]  /*38f0*/  ISETP.NE.AND P2, PT, R87, RZ, PT ;  /* 0x000000ff5700720c */ /* 0x000fe40003f45270 */
[----:B------:R-:W-:Y:S02]  /*3900*/  FMNMX.FTZ R7, R90, R7, !PT ;  /* 0x000000075a077209 */ /* 0x000fe40007810000 */
[C---:B------:R-:W-:Y:S02]  /*3910*/  ISETP.GT.AND P2, PT, R75.reuse, 0x9, !P2 ;  /* 0x000000094b00780c */ /* 0x040fe40005744270 */
[C---:B------:R-:W-:Y:S02]  /*3920*/  ISETP.GT.AND P3, PT, R75.reuse, 0x70, !P3 ;  /* 0x000000704b00780c */ /* 0x040fe40005f64270 */
[----:B------:R-:W-:Y:S02]  /*3930*/  ISETP.LT.OR P2, PT, R72, 0xa, P2 ;  /* 0x0000000a4800780c */ /* 0x000fe40001741670 */
[----:B------:R-:W-:-:S02]  /*3940*/  ISETP.GT.AND P4, PT, R75, 0x71, !P4 ;  /* 0x000000714b00780c */ /* 0x000fc40006784270 */
[----:B------:R-:W-:Y:S02]  /*3950*/  FSEL R14, R14, -INF , !P2 ;  /* 0xff8000000e0e7808 */ /* 0x000fe40005000000 */
[----:B------:R-:W-:Y:S02]  /*3960*/  ISETP.GT.AND P2, PT, R75, 0x10, !P6 ;  /* 0x000000104b00780c */ /* 0x000fe40007744270 */
[----:B------:R-:W-:Y:S02]  /*3970*/  ISETP.NE.AND P6, PT, R39, RZ, PT ;  /* 0x000000ff2700720c */ /* 0x000fe40003fc5270 */
[C---:B------:R-:W-:Y:S02]  /*3980*/  ISETP.LT.OR P2, PT, R72.reuse, 0x11, P2 ;  /* 0x000000114800780c */ /* 0x040fe40001741670 */
[----:B------:R-:W-:Y:S02]  /*3990*/  ISETP.LT.OR P3, PT, R72, 0x71, P3 ;  /* 0x000000714800780c */ /* 0x000fe40001f61670 */
[----:B------:R-:W-:-:S02]  /*39a0*/  FSEL R15, R15, -INF , !P2 ;  /* 0xff8000000f0f7808 */ /* 0x000fc40005000000 */
[----:B------:R-:W-:Y:S02]  /*39b0*/  ISETP.NE.AND P2, PT, R101, RZ, PT ;  /* 0x000000ff6500720c */ /* 0x000fe40003f45270 */
[C---:B------:R-:W-:Y:S02]  /*39c0*/  ISETP.GT.AND P5, PT, R75.reuse, 0x78, !P5 ;  /* 0x000000784b00780c */ /* 0x040fe40006fa4270 */
[----:B------:R-:W-:Y:S02]  /*39d0*/  ISETP.GT.AND P2, PT, R75, 0x11, !P2 ;  /* 0x000000114b00780c */ /* 0x000fe40005744270 */
[C---:B------:R-:W-:Y:S02]  /*39e0*/  ISETP.LT.OR P4, PT, R72.reuse, 0x72, P4 ;  /* 0x000000724800780c */ /* 0x040fe40002781670 */
[----:B------:R-:W-:Y:S02]  /*39f0*/  ISETP.LT.OR P2, PT, R72, 0x12, P2 ;  /* 0x000000124800780c */ /* 0x000fe40001741670 */
[----:B------:R-:W-:-:S02]  /*3a00*/  FSEL R55, R55, -INF , !P3 ;  /* 0xff80000037377808 */ /* 0x000fc40005800000 */
[----:B------:R-:W-:Y:S02]  /*3a10*/  FSEL R20, R20, -INF , !P2 ;  /* 0xff80000014147808 */ /* 0x000fe40005000000 */
[----:B------:R-:W-:Y:S02]  /*3a20*/  ISETP.NE.AND P2, PT, R103, RZ, PT ;  /* 0x000000ff6700720c */ /* 0x000fe40003f45270 */
[----:B------:R-:W-:Y:S02]  /*3a30*/  ISETP.LT.OR P5, PT, R72, 0x79, P5 ;  /* 0x000000794800780c */ /* 0x000fe40002fa1670 */
[----:B------:R-:W-:Y:S02]  /*3a40*/  ISETP.GT.AND P2, PT, R75, 0x18, !P2 ;  /* 0x000000184b00780c */ /* 0x000fe40005744270 */
[----:B------:R-:W-:Y:S02]  /*3a50*/  FSEL R54, R54, -INF , !P4 ;  /* 0xff80000036367808 */ /* 0x000fe40006000000 */
[----:B------:R-:W-:-:S02]  /*3a60*/  ISETP.LT.OR P2, PT, R72, 0x19, P2 ;  /* 0x000000194800780c */ /* 0x000fc40001741670 */
[----:B------:R-:W-:Y:S02]  /*3a70*/  FSEL R56, R56, -INF , !P5 ;  /* 0xff80000038387808 */ /* 0x000fe40006800000 */
[----:B------:R-:W-:Y:S02]  /*3a80*/  FSEL R21, R21, -INF , !P2 ;  /* 0xff80000015157808 */ /* 0x000fe40005000000 */
[----:B------:R-:W-:Y:S02]  /*3a90*/  ISETP.NE.AND P2, PT, R91, RZ, PT ;  /* 0x000000ff5b00720c */ /* 0x000fe40003f45270 */
[----:B------:R-:W-:Y:S02]  /*3aa0*/  R2UR UR14, R89 ;  /* 0x00000000590e72ca */ /* 0x000fe400000e0000 */
[----:B------:R-:W-:-:S04]  /*3ab0*/  ISETP.GT.AND P2, PT, R75, 0x19, !P2 ;  /* 0x000000194b00780c */ /* 0x000fc80005744270 */
[----:B------:R-:W-:-:S04]  /*3ac0*/  ISETP.LT.OR P2, PT, R72, 0x1a, P2 ;  /* 0x0000001a4800780c */ /* 0x000fc80001741670 */
[----:B------:R-:W-:Y:S02]  /*3ad0*/  FSEL R24, R24, -INF , !P2 ;  /* 0xff80000018187808 */ /* 0x000fe40005000000 */
[----:B------:R-:W-:Y:S01]  /*3ae0*/  ISETP.NE.AND P2, PT, R37, RZ, PT ;  /* 0x000000ff2500720c */ /* 0x000fe20003f45270 */
[----:B------:R-:W-:-:S03]  /*3af0*/  UIADD3 UR6, UR14, UR6, URZ ;  /* 0x000000060e067290 */ /* 0x000fc6000fffe03f */
[----:B------:R-:W-:-:S04]  /*3b00*/  ISETP.GT.AND P2, PT, R75, 0x20, !P2 ;  /* 0x000000204b00780c */ /* 0x000fc80005744270 */
[----:B------:R-:W-:-:S04]  /*3b10*/  ISETP.LT.OR P2, PT, R72, 0x21, P2 ;  /* 0x000000214800780c */ /* 0x000fc80001741670 */
[----:B------:R-:W-:Y:S02]  /*3b20*/  FSEL R25, R25, -INF , !P2 ;  /* 0xff80000019197808 */ /* 0x000fe40005000000 */
[----:B------:R-:W-:-:S04]  /*3b30*/  ISETP.NE.AND P2, PT, R105, RZ, PT ;  /* 0x000000ff6900720c */ /* 0x000fc80003f45270 */
[----:B------:R-:W-:-:S04]  /*3b40*/  ISETP.GT.AND P2, PT, R75, 0x21, !P2 ;  /* 0x000000214b00780c */ /* 0x000fc80005744270 */
[----:B------:R-:W-:-:S04]  /*3b50*/  ISETP.LT.OR P2, PT, R72, 0x22, P2 ;  /* 0x000000224800780c */ /* 0x000fc80001741670 */
[----:B------:R-:W-:Y:S02]  /*3b60*/  FSEL R26, R26, -INF , !P2 ;  /* 0xff8000001a1a7808 */ /* 0x000fe40005000000 */
[----:B------:R-:W-:-:S04]  /*3b70*/  ISETP.NE.AND P2, PT, R41, RZ, PT ;  /* 0x000000ff2900720c */ /* 0x000fc80003f45270 */
[----:B------:R-:W-:-:S04]  /*3b80*/  ISETP.GT.AND P2, PT, R75, 0x28, !P2 ;  /* 0x000000284b00780c */ /* 0x000fc80005744270 */
[----:B------:R-:W-:-:S04]  /*3b90*/  ISETP.LT.OR P2, PT, R72, 0x29, P2 ;  /* 0x000000294800780c */ /* 0x000fc80001741670 */
[----:B------:R-:W-:Y:S02]  /*3ba0*/  FSEL R27, R27, -INF , !P2 ;  /* 0xff8000001b1b7808 */ /* 0x000fe40005000000 */
[----:B------:R-:W-:Y:S02]  /*3bb0*/  ISETP.NE.AND P2, PT, R44, RZ, PT ;  /* 0x000000ff2c00720c */ /* 0x000fe40003f45270 */
[----:B------:R-:W-:Y:S02]  /*3bc0*/  FMNMX.FTZ R44, R48, R7, !PT ;  /* 0x00000007302c7209 */ /* 0x000fe40007810000 */
[----:B------:R-:W-:Y:S02]  /*3bd0*/  ISETP.GT.AND P2, PT, R75, 0x29, !P2 ;  /* 0x000000294b00780c */ /* 0x000fe40005744270 */
[----:B------:R-:W-:Y:S02]  /*3be0*/  FMNMX.FTZ R7, R69, R44, !PT ;  /* 0x0000002c45077209 */ /* 0x000fe40007810000 */
[----:B------:R-:W-:-:S02]  /*3bf0*/  ISETP.LT.OR P2, PT, R72, 0x2a, P2 ;  /* 0x0000002a4800780c */ /* 0x000fc40001741670 */
[----:B------:R-:W-:Y:S02]  /*3c00*/  FMNMX.FTZ R44, R50, R7, !PT ;  /* 0x00000007322c7209 */ /* 0x000fe40007810000 */
[----:B------:R-:W-:Y:S02]  /*3c10*/  FSEL R28, R28, -INF , !P2 ;  /* 0xff8000001c1c7808 */ /* 0x000fe40005000000 */
[----:B------:R-:W-:Y:S02]  /*3c20*/  ISETP.NE.AND P2, PT, R45, RZ, PT ;  /* 0x000000ff2d00720c */ /* 0x000fe40003f45270 */
[----:B------:R-:W-:Y:S02]  /*3c30*/  FMNMX.FTZ R7, R51, R44, !PT ;  /* 0x0000002c33077209 */ /* 0x000fe40007810000 */
[----:B------:R-:W-:Y:S02]  /*3c40*/  ISETP.GT.AND P2, PT, R75, 0x30, !P2 ;  /* 0x000000304b00780c */ /* 0x000fe40005744270 */
[----:B------:R-:W-:-:S02]  /*3c50*/  FMNMX.FTZ R44, R74, R7, !PT ;  /* 0x000000074a2c7209 */ /* 0x000fc40007810000 */
[----:B------:R-:W-:Y:S02]  /*3c60*/  ISETP.LT.OR P2, PT, R72, 0x31, P2 ;  /* 0x000000314800780c */ /* 0x000fe40001741670 */
[----:B------:R-:W-:Y:S02]  /*3c70*/  FMNMX.FTZ R7, R73, R44, !PT ;  /* 0x0000002c49077209 */ /* 0x000fe40007810000 */
[----:B------:R-:W-:Y:S02]  /*3c80*/  FSEL R29, R29, -INF , !P2 ;  /* 0xff8000001d1d7808 */ /* 0x000fe40005000000 */
[----:B------:R-:W-:Y:S02]  /*3c90*/  ISETP.NE.AND P2, PT, R38, RZ, PT ;  /* 0x000000ff2600720c */ /* 0x000fe40003f45270 */
[----:B------:R-:W-:Y:S02]  /*3ca0*/  FMNMX.FTZ R44, R52, R7, !PT ;  /* 0x00000007342c7209 */ /* 0x000fe40007810000 */
[----:B------:R-:W-:-:S02]  /*3cb0*/  ISETP.GT.AND P2, PT, R75, 0x31, !P2 ;  /* 0x000000314b00780c */ /* 0x000fc40005744270 */
[----:B------:R-:W-:Y:S02]  /*3cc0*/  FMNMX.FTZ R7, R71, R44, !PT ;  /* 0x0000002c47077209 */ /* 0x000fe40007810000 */
[----:B------:R-:W-:Y:S02]  /*3cd0*/  ISETP.LT.OR P2, PT, R72, 0x32, P2 ;  /* 0x000000324800780c */ /* 0x000fe40001741670 */
[----:B------:R-:W-:Y:S02]  /*3ce0*/  FMNMX.FTZ R7, R70, R7, !PT ;  /* 0x0000000746077209 */ /* 0x000fe40007810000 */
[----:B------:R-:W-:Y:S02]  /*3cf0*/  FSEL R30, R30, -INF , !P2 ;  /* 0xff8000001e1e7808 */ /* 0x000fe40005000000 */
[----:B------:R-:W-:Y:S02]  /*3d00*/  ISETP.NE.AND P2, PT, R49, RZ, PT ;  /* 0x000000ff3100720c */ /* 0x000fe40003f45270 */
[----:B------:R-:W-:-:S02]  /*3d10*/  FMNMX.FTZ R44, R68, R7, !PT ;  /* 0x00000007442c7209 */ /* 0x000fc40007810000 */
[----:B------:R-:W-:Y:S02]  /*3d20*/  ISETP.GT.AND P2, PT, R75, 0x38, !P2 ;  /* 0x000000384b00780c */ /* 0x000fe40005744270 */
[----:B------:R-:W-:Y:S02]  /*3d30*/  FMNMX.FTZ R7, R67, R44, !PT ;  /* 0x0000002c43077209 */ /* 0x000fe40007810000 */
[----:B------:R-:W-:Y:S02]  /*3d40*/  ISETP.LT.OR P2, PT, R72, 0x39, P2 ;  /* 0x000000394800780c */ /* 0x000fe40001741670 */
[----:B------:R-:W-:Y:S02]  /*3d50*/  FMNMX.FTZ R44, R66, R7, !PT ;  /* 0x00000007422c7209 */ /* 0x000fe40007810000 */
[----:B------:R-:W-:Y:S02]  /*3d60*/  FSEL R31, R31, -INF , !P2 ;  /* 0xff8000001f1f7808 */ /* 0x000fe40005000000 */
        /* <DEDUP_REMOVED lines=21> */
[----:B------:R-:W-:Y:S02]  /*3ec0*/  ISETP.GT.AND P2, PT, R75, 0x48, !P2 ;  /* 0x000000484b00780c */ /* 0x000fe40005744270 */
[----:B------:R-:W-:Y:S02]  /*3ed0*/  FMNMX.FTZ R44, R10, R7, !PT ;  /* 0x000000070a2c7209 */ /* 0x000fe40007810000 */
[----:B------:R-:W-:Y:S02]  /*3ee0*/  ISETP.LT.OR P2, PT, R72, 0x49, P2 ;  /* 0x000000494800780c */ /* 0x000fe40001741670 */
[----:B------:R-:W-:-:S02]  /*3ef0*/  FMNMX.FTZ R7, R9, R44, !PT ;  /* 0x0000002c09077209 */ /* 0x000fc40007810000 */
        /* <DEDUP_REMOVED lines=8> */
[----:B------:R-:W-:Y:S01]  /*3f80*/  ISETP.NE.AND P2, PT, R109, RZ, PT ;  /* 0x000000ff6d00720c */ /* 0x000fe20003f45270 */
[----:B------:R-:W1:Y:S01]  /*3f90*/  SHFL.BFLY PT, R7, R44, 0x2, 0x1f ;  /* 0x0c401f002c077f89 */ /* 0x000e6200000e0000 */
[----:B------:R-:W-:Y:S02]  /*3fa0*/  ISETP.NE.AND P6, PT, R95, RZ, PT ;  /* 0x000000ff5f00720c */ /* 0x000fe40003fc5270 */
[----:B------:R-:W-:-:S04]  /*3fb0*/  ISETP.GT.AND P2, PT, R75, 0x50, !P2 ;  /* 0x000000504b00780c */ /* 0x000fc80005744270 */
[----:B------:R-:W-:-:S04]  /*3fc0*/  ISETP.LT.OR P2, PT, R72, 0x51, P2 ;  /* 0x000000514800780c */ /* 0x000fc80001741670 */
[----:B------:R-:W-:Y:S02]  /*3fd0*/  FSEL R43, R43, -INF , !P2 ;  /* 0xff8000002b2b7808 */ /* 0x000fe40005000000 */
[----:B------:R-:W-:-:S04]  /*3fe0*/  ISETP.NE.AND P2, PT, R110, RZ, PT ;  /* 0x000000ff6e00720c */ /* 0x000fc80003f45270 */
[----:B------:R-:W-:-:S04]  /*3ff0*/  ISETP.GT.AND P2, PT, R75, 0x51, !P2 ;  /* 0x000000514b00780c */ /* 0x000fc80005744270 */
[----:B------:R-:W-:Y:S02]  /*4000*/  ISETP.LT.OR P2, PT, R72, 0x52, P2 ;  /* 0x000000524800780c */ /* 0x000fe40001741670 */
[----:B-1----:R-:W-:Y:S02]  /*4010*/  FMNMX.FTZ R45, R44, R7, !PT ;  /* 0x000000072c2d7209 */ /* 0x002fe40007810000 */
[----:B------:R-:W-:Y:S02]  /*4020*/  FSEL R42, R92, -INF , !P2 ;  /* 0xff8000005c2a7808 */ /* 0x000fe40005000000 */
[----:B------:R-:W-:Y:S01]  /*4030*/  ISETP.NE.AND P2, PT, R111, RZ, PT ;  /* 0x000000ff6f00720c */ /* 0x000fe20003f45270 */
[----:B------:R-:W1:Y:S03]  /*4040*/  SHFL.BFLY PT, R46, R45, 0x1, 0x1f ;  /* 0x0c201f002d2e7f89 */ /* 0x000e6600000e0000 */
[----:B------:R-:W-:-:S04]  /*4050*/  ISETP.GT.AND P2, PT, R75, 0x58, !P2 ;  /* 0x000000584b00780c */ /* 0x000fc80005744270 */
[----:B------:R-:W-:-:S04]  /*4060*/  ISETP.LT.OR P2, PT, R72, 0x59, P2 ;  /* 0x000000594800780c */ /* 0x000fc80001741670 */
[----:B------:R-:W-:Y:S02]  /*4070*/  FSEL R38, R93, -INF , !P2 ;  /* 0xff8000005d267808 */ /* 0x000fe40005000000 */
[----:B------:R-:W-:-:S04]  /*4080*/  ISETP.NE.AND P2, PT, R112, RZ, PT ;  /* 0x000000ff7000720c */ /* 0x000fc80003f45270 */
[----:B------:R-:W-:-:S04]  /*4090*/  ISETP.GT.AND P2, PT, R75, 0x59, !P2 ;  /* 0x000000594b00780c */ /* 0x000fc80005744270 */
[----:B------:R-:W-:Y:S02]  /*40a0*/  ISETP.LT.OR P2, PT, R72, 0x5a, P2 ;  /* 0x0000005a4800780c */ /* 0x000fe40001741670 */
[----:B-1----:R-:W-:Y:S01]  /*40b0*/  FMNMX.FTZ R7, R45, R46, !PT ;  /* 0x0000002e2d077209 */ /* 0x002fe20007810000 */
[----:B------:R-:W-:Y:S01]  /*40c0*/  IMAD.U32 R46, RZ, RZ, UR10 ;  /* 0x0000000aff2e7e24 */ /* 0x000fe2000f8e00ff */
[----:B------:R-:W-:Y:S02]  /*40d0*/  FSEL R37, R94, -INF , !P2 ;  /* 0xff8000005e257808 */ /* 0x000fe40005000000 */
[----:B------:R-:W-:Y:S01]  /*40e0*/  ISETP.NE.AND P2, PT, R113, RZ, PT ;  /* 0x000000ff7100720c */ /* 0x000fe20003f45270 */
[----:B------:R-:W-:-:S03]  /*40f0*/  FFMA.FTZ R46, R7, R46, -8 ;  /* 0xc1000000072e7423 */ /* 0x000fc6000001002e */
[----:B------:R-:W-:-:S04]  /*4100*/  ISETP.GT.AND P2, PT, R75, 0x60, !P2 ;  /* 0x000000604b00780c */ /* 0x000fc80005744270 */
[----:B------:R-:W-:-:S04]  /*4110*/  ISETP.LT.OR P2, PT, R72, 0x61, P2 ;  /* 0x000000614800780c */ /* 0x000fc80001741670 */
[----:B------:R-:W-:Y:S02]  /*4120*/  FSEL R41, R96, -INF , !P2 ;  /* 0xff80000060297808 */ /* 0x000fe40005000000 */
[----:B------:R-:W-:-:S04]  /*4130*/  ISETP.NE.AND P2, PT, R114, RZ, PT ;  /* 0x000000ff7200720c */ /* 0x000fc80003f45270 */
[----:B------:R-:W-:-:S04]  /*4140*/  ISETP.GT.AND P2, PT, R75, 0x61, !P2 ;  /* 0x000000614b00780c */ /* 0x000fc80005744270 */
[----:B------:R-:W-:-:S04]  /*4150*/  ISETP.LT.OR P2, PT, R72, 0x62, P2 ;  /* 0x000000624800780c */ /* 0x000fc80001741670 */
[----:B------:R-:W-:Y:S02]  /*4160*/  FSEL R39, R97, -INF , !P2 ;  /* 0xff80000061277808 */ /* 0x000fe40005000000 */
[----:B------:R-:W-:Y:S02]  /*4170*/  ISETP.GT.AND P2, PT, R75, 0x68, !P6 ;  /* 0x000000684b00780c */ /* 0x000fe40007744270 */
[----:B------:R-:W-:Y:S02]  /*4180*/  ISETP.NE.AND P6, PT, R40, RZ, PT ;  /* 0x000000ff2800720c */ /* 0x000fe40003fc5270 */
[----:B------:R-:W-:-:S04]  /*4190*/  ISETP.LT.OR P2, PT, R72, 0x69, P2 ;  /* 0x000000694800780c */ /* 0x000fc80001741670 */
[----:B------:R-:W-:Y:S02]  /*41a0*/  FSEL R40, R78, -INF , !P2 ;  /* 0xff8000004e287808 */ /* 0x000fe40005000000 */
[----:B------:R-:W-:-:S04]  /*41b0*/  FSETP.NEU.FTZ.AND P2, PT, R7, -INF , PT ;  /* 0xff8000000700780b */ /* 0x000fc80003f5d000 */
[----:B------:R-:W-:Y:S02]  /*41c0*/  FSEL R81, R46, RZ, P2 ;  /* 0x000000ff2e517208 */ /* 0x000fe40001000000 */
[----:B------:R-:W-:Y:S02]  /*41d0*/  ISETP.GT.AND P2, PT, R75, RZ, !P6 ;  /* 0x000000ff4b00720c */ /* 0x000fe40007744270 */
[----:B------:R-:W-:Y:S01]  /*41e0*/  ISETP.NE.AND P6, PT, R77, RZ, PT ;  /* 0x000000ff4d00720c */ /* 0x000fe20003fc5270 */
[----:B------:R-:W-:-:S01]  /*41f0*/  FFMA.FTZ R78, R106, UR10, -R81 ;  /* 0x0000000a6a4e7c23 */ /* 0x000fc20008010851 */
[----:B------:R-:W-:Y:S01]  /*4200*/  ISETP.LT.OR P2, PT, R72, 0x1, P2 ;  /* 0x000000014800780c */ /* 0x000fe20001741670 */
[----:B------:R-:W-:-:S01]  /*4210*/  FFMA.FTZ R64, R64, UR10, -R81 ;  /* 0x0000000a40407c23 */ /* 0x000fc20008010851 */
[----:B------:R-:W-:Y:S01]  /*4220*/  ISETP.GT.AND P6, PT, R75, 0x79, !P6 ;  /* 0x000000794b00780c */ /* 0x000fe200077c4270 */
[----:B------:R-:W-:-:S01]  /*4230*/  FFMA.FTZ R45, R100, UR10, -R81 ;  /* 0x0000000a642d7c23 */ /* 0x000fc20008010851 */
[----:B------:R-:W-:Y:S01]  /*4240*/  FSEL R77, R2, -INF , !P2 ;  /* 0xff800000024d7808 */ /* 0x000fe20005000000 */
[----:B------:R-:W-:-:S01]  /*4250*/  FFMA.FTZ R2, R76, UR10, -R81 ;  /* 0x0000000a4c027c23 */ /* 0x000fc20008010851 */
[----:B------:R-:W-:Y:S01]  /*4260*/  ISETP.NE.AND P2, PT, R115, RZ, PT ;  /* 0x000000ff7300720c */ /* 0x000fe20003f45270 */
[----:B------:R-:W-:-:S01]  /*4270*/  FFMA.FTZ R46, R102, UR10, -R81 ;  /* 0x0000000a662e7c23 */ /* 0x000fc20008010851 */
[----:B------:R-:W-:Y:S01]  /*4280*/  FMNMX.FTZ R44, R77, R12, !PT ;  /* 0x0000000c4d2c7209 */ /* 0x000fe20007810000 */
[----:B------:R-:W-:Y:S01]  /*4290*/  MUFU.EX2 R45, R45 ;  /* 0x0000002d002d7308 */ /* 0x000fe20000000800 */
[----:B------:R-:W-:Y:S01]  /*42a0*/  ISETP.GT.AND P2, PT, R75, 0x69, !P2 ;  /* 0x000000694b00780c */ /* 0x000fe20005744270 */
[--C-:B------:R-:W-:Y:S01]  /*42b0*/  FFMA.FTZ R47, R104, UR10, -R81.reuse ;  /* 0x0000000a682f7c23 */ /* 0x100fe20008010851 */
[----:B------:R-:W-:Y:S01]  /*42c0*/  FMNMX.FTZ R49, R13, R44, !PT ;  /* 0x0000002c0d317209 */ /* 0x000fe20007810000 */
[--C-:B------:R-:W-:Y:S01]  /*42d0*/  FFMA.FTZ R48, R48, UR10, -R81.reuse ;  /* 0x0000000a30307c23 */ /* 0x100fe20008010851 */
[----:B------:R-:W-:Y:S01]  /*42e0*/  ISETP.LT.OR P2, PT, R72, 0x6a, P2 ;  /* 0x0000006a4800780c */ /* 0x000fe20001741670 */
[--C-:B------:R-:W-:Y:S01]  /*42f0*/  FFMA.FTZ R69, R69, UR10, -R81.reuse ;  /* 0x0000000a45457c23 */ /* 0x100fe20008010851 */
[----:B------:R-:W-:Y:S01]  /*4300*/  FMNMX.FTZ R76, R14, R49, !PT ;  /* 0x000000310e4c7209 */ /* 0x000fe20007810000 */
[----:B------:R1:W-:Y:S01]  /*4310*/  MUFU.EX2 R44, R78 ;  /* 0x0000004e002c7308 */ /* 0x0003e20000000800 */
[----:B------:R-:W-:Y:S01]  /*4320*/  FSEL R53, R53, -INF , !P2 ;  /* 0xff80000035357808 */ /* 0x000fe20005000000 */
[--C-:B------:R-:W-:Y:S01]  /*4330*/  FFMA.FTZ R49, R90, UR10, -R81.reuse ;  /* 0x0000000a5a317c23 */ /* 0x100fe20008010851 */
[----:B------:R-:W-:Y:S01]  /*4340*/  FMNMX.FTZ R79, R15, R76, !PT ;  /* 0x0000004c0f4f7209 */ /* 0x000fe20007810000 */
[--C-:B------:R-:W-:Y:S01]  /*4350*/  FFMA.FTZ R50, R50, UR10, -R81.reuse ;  /* 0x0000000a32327c23 */ /* 0x100fe20008010851 */
[----:B------:R-:W-:Y:S01]  /*4360*/  ISETP.LT.OR P6, PT, R72, 0x7a, P6 ;  /* 0x0000007a4800780c */ /* 0x000fe200037c1670 */
[--C-:B------:R-:W-:Y:S01]  /*4370*/  FFMA.FTZ R51, R51, UR10, -R81.reuse ;  /* 0x0000000a33337c23 */ /* 0x100fe20008010851 */
[----:B------:R-:W-:Y:S01]  /*4380*/  FMNMX.FTZ R76, R20, R79, !PT ;  /* 0x0000004f144c7209 */ /* 0x000fe20007810000 */
[----:B------:R-:W2:Y:S01]  /*4390*/  MUFU.EX2 R2, R2 ;  /* 0x0000000200027308 */ /* 0x000ea20000000800 */
[----:B-1----:R-:W-:-:S01]  /*43a0*/  FFMA.FTZ R78, R74, UR10, -R81 ;  /* 0x0000000a4a4e7c23 */ /* 0x002fc20008010851 */
[----:B------:R-:W-:Y:S01]  /*43b0*/  FSEL R57, R57, -INF , !P6 ;  /* 0xff80000039397808 */ /* 0x000fe20007000000 */
[----:B------:R-:W-:-:S01]  /*43c0*/  FFMA.FTZ R52, R52, UR10, -R81 ;  /* 0x0000000a34347c23 */ /* 0x000fc20008010851 */
[----:B------:R-:W-:Y:S01]  /*43d0*/  FMNMX.FTZ R79, R21, R76, !PT ;  /* 0x0000004c154f7209 */ /* 0x000fe20007810000 */
[----:B------:R-:W-:-:S01]  /*43e0*/  FFMA.FTZ R71, R71, UR10, -R81 ;  /* 0x0000000a47477c23 */ /* 0x000fc20008010851 */
[--C-:B------:R-:W-:Y:S01]  /*43f0*/  FFMA.FTZ R63, R63, UR10, -R81.reuse ;  /* 0x0000000a3f3f7c23 */ /* 0x100fe20008010851 */
[----:B------:R-:W-:-:S01]  /*4400*/  FFMA.FTZ R62, R62, UR10, -R81 ;  /* 0x0000000a3e3e7c23 */ /* 0x000fc20008010851 */
[----:B------:R-:W-:Y:S01]  /*4410*/  FMNMX.FTZ R76, R24, R79, !PT ;  /* 0x0000004f184c7209 */ /* 0x000fe20007810000 */
[----:B------:R-:W1:Y:S01]  /*4420*/  MUFU.EX2 R46, R46 ;  /* 0x0000002e002e7308 */ /* 0x000e620000000800 */
[----:B------:R-:W-:-:S01]  /*4430*/  FFMA.FTZ R61, R61, UR10, -R81 ;  /* 0x0000000a3d3d7c23 */ /* 0x000fc20008010851 */
[--C-:B------:R-:W-:Y:S01]  /*4440*/  FFMA.FTZ R60, R60, UR10, -R81.reuse ;  /* 0x0000000a3c3c7c23 */ /* 0x100fe20008010851 */
[----:B------:R-:W-:Y:S01]  /*4450*/  FMNMX.FTZ R79, R25, R76, !PT ;  /* 0x0000004c194f7209 */ /* 0x000fe20007810000 */
[--C-:B------:R-:W-:Y:S01]  /*4460*/  FFMA.FTZ R59, R59, UR10, -R81.reuse ;  /* 0x0000000a3b3b7c23 */ /* 0x100fe20008010851 */
[----:B------:R-:W-:-:S01]  /*4470*/  FFMA.FTZ R5, R5, UR10, -R81 ;  /* 0x0000000a05057c23 */ /* 0x000fc20008010851 */
[----:B------:R-:W-:Y:S01]  /*4480*/  FFMA.FTZ R6, R6, UR10, -R81 ;  /* 0x0000000a06067c23 */ /* 0x000fe20008010851 */
[----:B------:R-:W-:Y:S01]  /*4490*/  FMNMX.FTZ R76, R26, R79, !PT ;  /* 0x0000004f1a4c7209 */ /* 0x000fe20007810000 */
[----:B------:R-:W3:Y:S03]  /*44a0*/  MUFU.EX2 R47, R47 ;  /* 0x0000002f002f7308 */ /* 0x000ee60000000800 */
[----:B------:R-:W-:-:S04]  /*44b0*/  FMNMX.FTZ R79, R27, R76, !PT ;  /* 0x0000004c1b4f7209 */ /* 0x000fc80007810000 */
[----:B------:R-:W-:Y:S01]  /*44c0*/  FMNMX.FTZ R76, R28, R79, !PT ;  /* 0x0000004f1c4c7209 */ /* 0x000fe20007810000 */
[----:B------:R-:W4:Y:S03]  /*44d0*/  MUFU.EX2 R49, R49 ;  /* 0x0000003100317308 */ /* 0x000f260000000800 */
[----:B------:R-:W-:-:S04]  /*44e0*/  FMNMX.FTZ R79, R29, R76, !PT ;  /* 0x0000004c1d4f7209 */ /* 0x000fc80007810000 */
[----:B------:R-:W-:Y:S01]  /*44f0*/  FMNMX.FTZ R76, R30, R79, !PT ;  /* 0x0000004f1e4c7209 */ /* 0x000fe20007810000 */
[----:B------:R-:W5:Y:S03]  /*4500*/  MUFU.EX2 R48, R48 ;  /* 0x0000003000307308 */ /* 0x000f660000000800 */
[----:B------:R-:W-:Y:S01]  /*4510*/  FMNMX.FTZ R79, R31, R76, !PT ;  /* 0x0000004c1f4f7209 */ /* 0x000fe20007810000 */
[----:B------:R-:W-:-:S03]  /*4520*/  FFMA.FTZ R76, R73, UR10, -R81 ;  /* 0x0000000a494c7c23 */ /* 0x000fc60008010851 */
[----:B------:R-:W-:Y:S01]  /*4530*/  FMNMX.FTZ R74, R32, R79, !PT ;  /* 0x0000004f204a7209 */ /* 0x000fe20007810000 */
[----:B------:R-:W5:Y:S03]  /*4540*/  MUFU.EX2 R69, R69 ;  /* 0x0000004500457308 */ /* 0x000f660000000800 */
[----:B------:R-:W-:-:S04]  /*4550*/  FMNMX.FTZ R73, R33, R74, !PT ;  /* 0x0000004a21497209 */ /* 0x000fc80007810000 */
[----:B------:R-:W-:Y:S01]  /*4560*/  FMNMX.FTZ R74, R34, R73, !PT ;  /* 0x00000049224a7209 */ /* 0x000fe20007810000 */
[----:B------:R2:W-:Y:S03]  /*4570*/  MUFU.EX2 R79, R76 ;  /* 0x0000004c004f7308 */ /* 0x0005e60000000800 */
[----:B------:R-:W-:-:S04]  /*4580*/  FMNMX.FTZ R73, R35, R74, !PT ;  /* 0x0000004a23497209 */ /* 0x000fc80007810000 */
[----:B------:R-:W-:Y:S01]  /*4590*/  FMNMX.FTZ R74, R36, R73, !PT ;  /* 0x00000049244a7209 */ /* 0x000fe20007810000 */
[----:B------:R-:W5:Y:S01]  /*45a0*/  MUFU.EX2 R50, R50 ;  /* 0x0000003200327308 */ /* 0x000f620000000800 */
[----:B--2---:R-:W-:-:S02]  /*45b0*/  FFMA.FTZ R76, R68, UR10, -R81 ;  /* 0x0000000a444c7c23 */ /* 0x004fc40008010851 */
[----:B------:R-:W-:Y:S01]  /*45c0*/  FMNMX.FTZ R73, R43, R74, !PT ;  /* 0x0000004a2b497209 */ /* 0x000fe20007810000 */
[----:B------:R-:W-:-:S03]  /*45d0*/  FFMA.FTZ R74, R70, UR10, -R81 ;  /* 0x0000000a464a7c23 */ /* 0x000fc60008010851 */
[----:B------:R-:W-:Y:S01]  /*45e0*/  FMNMX.FTZ R73, R42, R73, !PT ;  /* 0x000000492a497209 */ /* 0x000fe20007810000 */
[----:B------:R-:W-:Y:S03]  /*45f0*/  MUFU.EX2 R75, R76 ;  /* 0x0000004c004b7308 */ /* 0x000fe60000000800 */
[----:B------:R-:W-:-:S04]  /*4600*/  FMNMX.FTZ R70, R38, R73, !PT ;  /* 0x0000004926467209 */ /* 0x000fc80007810000 */
[----:B------:R-:W-:Y:S01]  /*4610*/  FMNMX.FTZ R70, R37, R70, !PT ;  /* 0x0000004625467209 */ /* 0x000fe20007810000 */
[----:B------:R-:W-:Y:S03]  /*4620*/  MUFU.EX2 R51, R51 ;  /* 0x0000003300337308 */ /* 0x000fe60000000800 */
[----:B------:R-:W-:-:S04]  /*4630*/  FMNMX.FTZ R70, R41, R70, !PT ;  /* 0x0000004629467209 */ /* 0x000fc80007810000 */
[----:B------:R-:W-:Y:S01]  /*4640*/  FMNMX.FTZ R73, R39, R70, !PT ;  /* 0x0000004627497209 */ /* 0x000fe20007810000 */
[----:B------:R-:W-:-:S01]  /*4650*/  FFMA.FTZ R70, R67, UR10, -R81 ;  /* 0x0000000a43467c23 */ /* 0x000fc20008010851 */
[----:B------:R-:W-:Y:S02]  /*4660*/  MUFU.EX2 R78, R78 ;  /* 0x0000004e004e7308 */ /* 0x000fe40000000800 */
[----:B------:R-:W-:Y:S01]  /*4670*/  FMNMX.FTZ R68, R40, R73, !PT ;  /* 0x0000004928447209 */ /* 0x000fe20007810000 */
[----:B------:R-:W-:-:S03]  /*4680*/  FFMA.FTZ R73, R66, UR10, -R81 ;  /* 0x0000000a42497c23 */ /* 0x000fc60008010851 */
[----:B------:R-:W-:Y:S02]  /*4690*/  FMNMX.FTZ R68, R53, R68, !PT ;  /* 0x0000004435447209 */ /* 0x000fe40007810000 */
[----:B------:R-:W-:Y:S02]  /*46a0*/  MUFU.EX2 R52, R52 ;  /* 0x0000003400347308 */ /* 0x000fe40000000800 */
[----:B------:R-:W-:Y:S01]  /*46b0*/  FMNMX.FTZ R67, R55, R68, !PT ;  /* 0x0000004437437209 */ /* 0x000fe20007810000 */
[----:B------:R-:W-:-:S03]  /*46c0*/  FFMA.FTZ R68, R65, UR10, -R81 ;  /* 0x0000000a41447c23 */ /* 0x000fc60008010851 */
[----:B------:R-:W-:Y:S02]  /*46d0*/  FMNMX.FTZ R67, R54, R67, !PT ;  /* 0x0000004336437209 */ /* 0x000fe40007810000 */
[----:B------:R-:W-:Y:S02]  /*46e0*/  MUFU.EX2 R71, R71 ;  /* 0x0000004700477308 */ /* 0x000fe40000000800 */
[----:B------:R-:W-:-:S04]  /*46f0*/  FMNMX.FTZ R66, R56, R67, !PT ;  /* 0x0000004338427209 */ /* 0x000fc80007810000 */
[----:B------:R-:W-:Y:S02]  /*4700*/  FMNMX.FTZ R66, R57, R66, !PT ;  /* 0x0000004239427209 */ /* 0x000fe40007810000 */
[----:B------:R2:W-:Y:S03]  /*4710*/  MUFU.EX2 R67, R64 ;  /* 0x0000004000437308 */ /* 0x0005e60000000800 */
[----:B------:R-:W1:Y:S05]  /*4720*/  SHFL.BFLY PT, R65, R66, 0x2, 0x1f ;  /* 0x0c401f0042417f89 */ /* 0x000e6a00000e0000 */
[----:B------:R-:W-:Y:S01]  /*4730*/  MUFU.EX2 R74, R74 ;  /* 0x0000004a004a7308 */ /* 0x000fe20000000800 */
[----:B--2---:R-:W-:-:S07]  /*4740*/  FFMA.FTZ R64, R58, UR10, -R81 ;  /* 0x0000000a3a407c23 */ /* 0x004fce0008010851 */
[----:B------:R-:W-:Y:S08]  /*4750*/  MUFU.EX2 R70, R70 ;  /* 0x0000004600467308 */ /* 0x000ff00000000800 */
[----:B------:R-:W-:Y:S01]  /*4760*/  MUFU.EX2 R73, R73 ;  /* 0x0000004900497308 */ /* 0x000fe20000000800 */
[----:B-1----:R-:W-:Y:S01]  /*4770*/  FMNMX.FTZ R65, R66, R65, !PT ;  /* 0x0000004142417209 */ /* 0x002fe20007810000 */
[--C-:B------:R-:W-:Y:S01]  /*4780*/  FFMA.FTZ R66, R11, UR10, -R81.reuse ;  /* 0x0000000a0b427c23 */ /* 0x100fe20008010851 */
[----:B------:R-:W-:-:S01]  /*4790*/  FFMA.FTZ R11, R10, UR10, -R81 ;  /* 0x0000000a0a0b7c23 */ /* 0x000fc20008010851 */
[--C-:B------:R-:W-:Y:S01]  /*47a0*/  FFMA.FTZ R10, R9, UR10, -R81.reuse ;  /* 0x0000000a090a7c23 */ /* 0x100fe20008010851 */
[----:B------:R-:W-:-:S01]  /*47b0*/  FFMA.FTZ R9, R8, UR10, -R81 ;  /* 0x0000000a08097c23 */ /* 0x000fc20008010851 */
[----:B------:R-:W1:Y:S02]  /*47c0*/  SHFL.BFLY PT, R58, R65, 0x1, 0x1f ;  /* 0x0c201f00413a7f89 */ /* 0x000e6400000e0000 */
[----:B------:R-:W-:Y:S08]  /*47d0*/  MUFU.EX2 R68, R68 ;  /* 0x0000004400447308 */ /* 0x000ff00000000800 */
[----:B------:R-:W-:Y:S08]  /*47e0*/  MUFU.EX2 R61, R61 ;  /* 0x0000003d003d7308 */ /* 0x000ff00000000800 */
[----:B------:R-:W-:Y:S01]  /*47f0*/  MUFU.EX2 R60, R60 ;  /* 0x0000003c003c7308 */ /* 0x000fe20000000800 */
[----:B-1----:R-:W-:Y:S01]  /*4800*/  FMNMX.FTZ R8, R65, R58, !PT ;  /* 0x0000003a41087209 */ /* 0x002fe20007810000 */
[----:B------:R-:W-:-:S06]  /*4810*/  IMAD.U32 R65, RZ, RZ, UR10 ;  /* 0x0000000aff417e24 */ /* 0x000fcc000f8e00ff */
[----:B------:R-:W-:Y:S01]  /*4820*/  MUFU.EX2 R63, R63 ;  /* 0x0000003f003f7308 */ /* 0x000fe20000000800 */
[C---:B------:R-:W-:Y:S01]  /*4830*/  FSETP.NEU.FTZ.AND P2, PT, R8.reuse, -INF , PT ;  /* 0xff8000000800780b */ /* 0x040fe20003f5d000 */
[----:B------:R-:W-:Y:S01]  /*4840*/  FFMA.FTZ R58, R8, R65, -8 ;  /* 0xc1000000083a7423 */ /* 0x000fe20000010041 */
[----:B------:R-:W-:-:S04]  /*4850*/  FADD.FTZ R65, R2, R45 ;  /* 0x0000002d02417221 */ /* 0x000fc80000010000 */
[----:B------:R-:W-:Y:S01]  /*4860*/  FSEL R58, R58, RZ, P2 ;  /* 0x000000ff3a3a7208 */ /* 0x000fe20001000000 */
[----:B------:R-:W-:-:S01]  /*4870*/  FADD.FTZ R72, R46, R65 ;  /* 0x000000412e487221 */ /* 0x000fc20000010000 */
[----:B------:R-:W-:Y:S01]  /*4880*/  MUFU.EX2 R62, R62 ;  /* 0x0000003e003e7308 */ /* 0x000fe20000000800 */
[----:B------:R-:W-:Y:S02]  /*4890*/  PLOP3.LUT P2, PT, PT, PT, UP0, 0x40, 0x0 ;  /* 0x000000000000781c */ /* 0x000fe40003f4e808 */
        /* <DEDUP_REMOVED lines=8> */
[----:B---3--:R-:W-:Y:S01]  /*4920*/  FADD.FTZ R65, R47, R72 ;  /* 0x000000482f417221 */ /* 0x008fe20000010000 */
[----:B------:R-:W-:-:S01]  /*4930*/  FFMA.FTZ R24, R24, UR10, -R58 ;  /* 0x0000000a18187c23 */ /* 0x000fc2000801083a */
[--C-:B------:R-:W-:Y:S01]  /*4940*/  FFMA.FTZ R25, R25, UR10, -R58.reuse ;  /* 0x0000000a19197c23 */ /* 0x100fe2000801083a */
[----:B------:R-:W-:-:S01]  /*4950*/  FFMA.FTZ R26, R26, UR10, -R58 ;  /* 0x0000000a1a1a7c23 */ /* 0x000fc2000801083a */
[----:B------:R-:W-:Y:S01]  /*4960*/  FADD.FTZ R76, R44, R65 ;  /* 0x000000412c4c7221 */ /* 0x000fe20000010000 */
[----:B------:R-:W-:-:S01]  /*4970*/  FFMA.FTZ R27, R27, UR10, -R58 ;  /* 0x0000000a1b1b7c23 */ /* 0x000fc2000801083a */
[----:B------:R-:W1:Y:S01]  /*4980*/  MUFU.EX2 R12, R12 ;  /* 0x0000000c000c7308 */ /* 0x000e620000000800 */
[----:B------:R-:W-:-:S01]  /*4990*/  FFMA.FTZ R28, R28, UR10, -R58 ;  /* 0x0000000a1c1c7c23 */ /* 0x000fc2000801083a */
[----:B----4-:R-:W-:Y:S01]  /*49a0*/  FADD.FTZ R81, R49, R76 ;  /* 0x0000004c31517221 */ /* 0x010fe20000010000 */
[----:B------:R-:W-:-:S01]  /*49b0*/  FFMA.FTZ R29, R29, UR10, -R58 ;  /* 0x0000000a1d1d7c23 */ /* 0x000fc2000801083a */
[--C-:B------:R-:W-:Y:S01]  /*49c0*/  FFMA.FTZ R30, R30, UR10, -R58.reuse ;  /* 0x0000000a1e1e7c23 */ /* 0x100fe2000801083a */
[----:B------:R-:W-:-:S01]  /*49d0*/  FFMA.FTZ R31, R31, UR10, -R58 ;  /* 0x0000000a1f1f7c23 */ /* 0x000fc2000801083a */
[----:B-----5:R-:W-:Y:S01]  /*49e0*/  FADD.FTZ R76, R48, R81 ;  /* 0x00000051304c7221 */ /* 0x020fe20000010000 */
[----:B------:R-:W-:-:S01]  /*49f0*/  FFMA.FTZ R32, R32, UR10, -R58 ;  /* 0x0000000a20207c23 */ /* 0x000fc2000801083a */
[----:B------:R-:W2:Y:S01]  /*4a00*/  MUFU.EX2 R13, R13 ;  /* 0x0000000d000d7308 */ /* 0x000ea20000000800 */
[----:B------:R-:W-:-:S01]  /*4a10*/  FFMA.FTZ R33, R33, UR10, -R58 ;  /* 0x0000000a21217c23 */ /* 0x000fc2000801083a */
[C---:B------:R-:W-:Y:S01]  /*4a20*/  FADD.FTZ R81, R69.reuse, R76 ;  /* 0x0000004c45517221 */ /* 0x040fe20000010000 */
[----:B------:R-:W-:Y:S01]  /*4a30*/  F2FP.SATFINITE.E4M3.F32.PACK_AB_MERGE_C R69, R69, R48, RZ ;  /* 0x000000304545723e */ /* 0x000fe200048070ff */
[--C-:B------:R-:W-:Y:S01]  /*4a40*/  FFMA.FTZ R34, R34, UR10, -R58.reuse ;  /* 0x0000000a22227c23 */ /* 0x100fe2000801083a */
[----:B------:R-:W-:-:S01]  /*4a50*/  FFMA.FTZ R35, R35, UR10, -R58 ;  /* 0x0000000a23237c23 */ /* 0x000fc2000801083a */
[----:B------:R-:W-:Y:S01]  /*4a60*/  FADD.FTZ R76, R50, R81 ;  /* 0x00000051324c7221 */ /* 0x000fe20000010000 */
[----:B------:R-:W-:Y:S01]  /*4a70*/  F2FP.SATFINITE.E4M3.F32.PACK_AB_MERGE_C R198, R49, R44, R69 ;  /* 0x0000002c31c6723e */ /* 0x000fe20004807045 */
[----:B------:R-:W3:Y:S01]  /*4a80*/  MUFU.EX2 R14, R14 ;  /* 0x0000000e000e7308 */ /* 0x000ee20000000800 */
[----:B-1----:R-:W-:-:S01]  /*4a90*/  FADD.FTZ R72, R77, R12 ;  /* 0x0000000c4d487221 */ /* 0x002fc20000010000 */
[----:B------:R-:W-:Y:S01]  /*4aa0*/  FADD.FTZ R81, R51, R76 ;  /* 0x0000004c33517221 */ /* 0x000fe20000010000 */
[----:B------:R-:W-:Y:S01]  /*4ab0*/  F2FP.SATFINITE.E4M3.F32.PACK_AB_MERGE_C R76, R47, R46, RZ ;  /* 0x0000002e2f4c723e */ /* 0x000fe200048070ff */
[--C-:B------:R-:W-:Y:S01]  /*4ac0*/  FFMA.FTZ R36, R36, UR10, -R58.reuse ;  /* 0x0000000a24247c23 */ /* 0x100fe2000801083a */
[----:B------:R-:W-:-:S01]  /*4ad0*/  FFMA.FTZ R43, R43, UR10, -R58 ;  /* 0x0000000a2b2b7c23 */ /* 0x000fc2000801083a */
[----:B------:R-:W-:Y:S01]  /*4ae0*/  FFMA.FTZ R39, R39, UR10, -R58 ;  /* 0x0000000a27277c23 */ /* 0x000fe2000801083a */
[----:B------:R-:W-:Y:S01]  /*4af0*/  F2FP.SATFINITE.E4M3.F32.PACK_AB_MERGE_C R196, R45, R2, R76 ;  /* 0x000000022dc4723e */ /* 0x000fe2000480704c */
        /* <DEDUP_REMOVED lines=13> */
[----:B------:R-:W-:-:S03]  /*4bd0*/  FFMA.FTZ R57, R57, UR10, -R58 ;  /* 0x0000000a39397c23 */ /* 0x000fc6000801083a */
[----:B------:R-:W3:Y:S01]  /*4be0*/  MUFU.EX2 R21, R21 ;  /* 0x0000001500157308 */ /* 0x000ee20000000800 */
[----:B-1----:R-:W-:-:S07]  /*4bf0*/  FADD.FTZ R65, R15, R72 ;  /* 0x000000480f417221 */ /* 0x002fce0000010000 */
[----:B------:R-:W1:Y:S01]  /*4c00*/  MUFU.EX2 R24, R24 ;  /* 0x0000001800187308 */ /* 0x000e620000000800 */
[----:B--2---:R-:W-:-:S07]  /*4c10*/  FADD.FTZ R72, R20, R65 ;  /* 0x0000004114487221 */ /* 0x004fce0000010000 */
[----:B------:R-:W2:Y:S01]  /*4c20*/  MUFU.EX2 R25, R25 ;  /* 0x0000001900197308 */ /* 0x000ea20000000800 */
[----:B---3--:R-:W-:-:S01]  /*4c30*/  FADD.FTZ R65, R21, R72 ;  /* 0x0000004815417221 */ /* 0x008fc20000010000 */
[----:B------:R-:W-:Y:S01]  /*4c40*/  FADD.FTZ R72, R78, R81 ;  /* 0x000000514e487221 */ /* 0x000fe20000010000 */
[----:B------:R-:W-:-:S04]  /*4c50*/  F2FP.SATFINITE.E4M3.F32.PACK_AB_MERGE_C R78, R79, R78, RZ ;  /* 0x0000004e4f4e723e */ /* 0x000fc800048070ff */
[----:B------:R-:W-:Y:S01]  /*4c60*/  F2FP.SATFINITE.E4M3.F32.PACK_AB_MERGE_C R192, R51, R50, R78 ;  /* 0x0000003233c0723e */ /* 0x000fe2000480704e */
[----:B------:R-:W3:Y:S01]  /*4c70*/  MUFU.EX2 R26, R26 ;  /* 0x0000001a001a7308 */ /* 0x000ee20000000800 */
[----:B-1----:R-:W-:-:S01]  /*4c80*/  FADD.FTZ R46, R24, R65 ;  /* 0x00000041182e7221 */ /* 0x002fc20000010000 */
[----:B------:R-:W-:Y:S01]  /*4c90*/  FADD.FTZ R65, R79, R72 ;  /* 0x000000484f417221 */ /* 0x000fe20000010000 */
[----:B------:R-:W-:-:S03]  /*4ca0*/  F2FP.SATFINITE.E4M3.F32.PACK_AB_MERGE_C R21, R24, R21, RZ ;  /* 0x000000151815723e */ /* 0x000fc600048070ff */
[----:B------:R-:W-:Y:S01]  /*4cb0*/  FADD.FTZ R48, R52, R65 ;  /* 0x0000004134307221 */ /* 0x000fe20000010000 */
[----:B------:R-:W-:Y:S01]  /*4cc0*/  F2FP.SATFINITE.E4M3.F32.PACK_AB_MERGE_C R199, R20, R15, R21 ;  /* 0x0000000f14c7723e */ /* 0x000fe20004807015 */
[----:B------:R-:W1:Y:S01]  /*4cd0*/  MUFU.EX2 R27, R27 ;  /* 0x0000001b001b7308 */ /* 0x000e620000000800 */
[----:B--2---:R-:W-:-:S07]  /*4ce0*/  FADD.FTZ R47, R25, R46 ;  /* 0x0000002e192f7221 */ /* 0x004fce0000010000 */
[----:B------:R-:W2:Y:S01]  /*4cf0*/  MUFU.EX2 R28, R28 ;  /* 0x0000001c001c7308 */ /* 0x000ea20000000800 */
[----:B---3--:R-:W-:-:S01]  /*4d00*/  FADD.FTZ R46, R26, R47 ;  /* 0x0000002f1a2e7221 */ /* 0x008fc20000010000 */
[----:B------:R-:W-:-:S04]  /*4d10*/  FADD.FTZ R47, R71, R48 ;  /* 0x00000030472f7221 */ /* 0x000fc80000010000 */
[----:B------:R-:W-:Y:S01]  /*4d20*/  FADD.FTZ R44, R74, R47 ;  /* 0x0000002f4a2c7221 */ /* 0x000fe20000010000 */
[----:B------:R-:W-:Y:S01]  /*4d30*/  F2FP.SATFINITE.E4M3.F32.PACK_AB_MERGE_C R74, R75, R74, RZ ;  /* 0x0000004a4b4a723e */ /* 0x000fe200048070ff */
[----:B------:R-:W3:Y:S01]  /*4d40*/  MUFU.EX2 R29, R29 ;  /* 0x0000001d001d7308 */ /* 0x000ee20000000800 */
[----:B-1----:R-:W-:-:S01]  /*4d50*/  FADD.FTZ R45, R27, R46 ;  /* 0x0000002e1b2d7221 */ /* 0x002fc20000010000 */
[----:B------:R-:W-:Y:S01]  /*4d60*/  FADD.FTZ R75, R75, R44 ;  /* 0x0000002c4b4b7221 */ /* 0x000fe20000010000 */
[----:B------:R-:W-:-:S03]  /*4d70*/  F2FP.SATFINITE.E4M3.F32.PACK_AB_MERGE_C R194, R71, R52, R74 ;  /* 0x0000003447c2723e */ /* 0x000fc6000480704a */
[----:B------:R-:W-:Y:S02]  /*4d80*/  FADD.FTZ R46, R70, R75 ;  /* 0x0000004b462e7221 */ /* 0x000fe40000010000 */
[----:B------:R-:W1:Y:S01]  /*4d90*/  MUFU.EX2 R30, R30 ;  /* 0x0000001e001e7308 */ /* 0x000e620000000800 */
[----:B--2---:R-:W-:-:S01]  /*4da0*/  FADD.FTZ R2, R28, R45 ;  /* 0x0000002d1c027221 */ /* 0x004fc20000010000 */
[----:B------:R-:W-:Y:S01]  /*4db0*/  FADD.FTZ R47, R73, R46 ;  /* 0x0000002e492f7221 */ /* 0x000fe20000010000 */
[----:B------:R-:W-:Y:S02]  /*4dc0*/  F2FP.SATFINITE.E4M3.F32.PACK_AB_MERGE_C R46, R67, R68, RZ ;  /* 0x00000044432e723e */ /* 0x000fe400048070ff */
[----:B------:R-:W-:Y:S01]  /*4dd0*/  F2FP.SATFINITE.E4M3.F32.PACK_AB_MERGE_C R27, R28, R27, RZ ;  /* 0x0000001b1c1b723e */ /* 0x000fe200048070ff */
[----:B------:R-:W-:-:S01]  /*4de0*/  FADD.FTZ R68, R68, R47 ;  /* 0x0000002f44447221 */ /* 0x000fc20000010000 */
[----:B------:R-:W-:Y:S01]  /*4df0*/  F2FP.SATFINITE.E4M3.F32.PACK_AB_MERGE_C R188, R73, R70, R46 ;  /* 0x0000004649bc723e */ /* 0x000fe2000480702e */
[----:B------:R-:W2:Y:S01]  /*4e00*/  MUFU.EX2 R31, R31 ;  /* 0x0000001f001f7308 */ /* 0x000ea20000000800 */
[----:B---3--:R-:W-:-:S01]  /*4e10*/  FADD.FTZ R45, R29, R2 ;  /* 0x000000021d2d7221 */ /* 0x008fc20000010000 */
[----:B------:R-:W-:Y:S01]  /*4e20*/  FADD.FTZ R68, R67, R68 ;  /* 0x0000004443447221 */ /* 0x000fe20000010000 */
[----:B------:R-:W-:-:S05]  /*4e30*/  F2FP.SATFINITE.E4M3.F32.PACK_AB_MERGE_C R193, R26, R25, R27 ;  /* 0x000000191ac1723e */ /* 0x000fca000480701b */
[----:B------:R-:W3:Y:S01]  /*4e40*/  MUFU.EX2 R32, R32 ;  /* 0x0000002000207308 */ /* 0x000ee20000000800 */
[----:B-1----:R-:W-:-:S07]  /*4e50*/  FADD.FTZ R44, R30, R45 ;  /* 0x0000002d1e2c7221 */ /* 0x002fce0000010000 */
[----:B------:R-:W1:Y:S01]  /*4e60*/  MUFU.EX2 R33, R33 ;  /* 0x0000002100217308 */ /* 0x000e620000000800 */
[----:B--2---:R-:W-:-:S07]  /*4e70*/  FADD.FTZ R45, R31, R44 ;  /* 0x0000002c1f2d7221 */ /* 0x004fce0000010000 */
[----:B------:R-:W2:Y:S01]  /*4e80*/  MUFU.EX2 R34, R34 ;  /* 0x0000002200227308 */ /* 0x000ea20000000800 */
[----:B---3--:R-:W-:-:S01]  /*4e90*/  FADD.FTZ R44, R32, R45 ;  /* 0x0000002d202c7221 */ /* 0x008fc20000010000 */
[----:B------:R-:W-:Y:S02]  /*4ea0*/  F2FP.SATFINITE.E4M3.F32.PACK_AB_MERGE_C R45, R60, R61, RZ ;  /* 0x0000003d3c2d723e */ /* 0x000fe400048070ff */
[----:B------:R-:W-:Y:S02]  /*4eb0*/  F2FP.SATFINITE.E4M3.F32.PACK_AB_MERGE_C R31, R32, R31, RZ ;  /* 0x0000001f201f723e */ /* 0x000fe400048070ff */
[----:B------:R-:W-:Y:S01]  /*4ec0*/  F2FP.SATFINITE.E4M3.F32.PACK_AB_MERGE_C R190, R62, R63, R45 ;  /* 0x0000003f3ebe723e */ /* 0x000fe2000480702d */
[----:B------:R-:W-:-:S01]  /*4ed0*/  FADD.FTZ R63, R63, R68 ;  /* 0x000000443f3f7221 */ /* 0x000fc20000010000 */
[----:B------:R-:W3:Y:S01]  /*4ee0*/  MUFU.EX2 R35, R35 ;  /* 0x0000002300237308 */ /* 0x000ee20000000800 */
[----:B------:R-:W-:Y:S02]  /*4ef0*/  F2FP.SATFINITE.E4M3.F32.PACK_AB_MERGE_C R195, R30, R29, R31 ;  /* 0x0000001d1ec3723e */ /* 0x000fe4000480701f */
[----:B------:R-:W-:-:S04]  /*4f00*/  FADD.FTZ R62, R62, R63 ;  /* 0x0000003f3e3e7221 */ /* 0x000fc80000010000 */
[----:B------:R-:W-:Y:S01]  /*4f10*/  FADD.FTZ R61, R61, R62 ;  /* 0x0000003e3d3d7221 */ /* 0x000fe20000010000 */
[----:B------:R-:W4:Y:S03]  /*4f20*/  MUFU.EX2 R36, R36 ;  /* 0x0000002400247308 */ /* 0x000f260000000800 */
[----:B------:R-:W-:-:S05]  /*4f30*/  FADD.FTZ R60, R60, R61 ;  /* 0x0000003d3c3c7221 */ /* 0x000fca0000010000 */
[----:B------:R-:W5:Y:S08]  /*4f40*/  MUFU.EX2 R43, R43 ;  /* 0x0000002b002b7308 */ /* 0x000f700000000800 */
[----:B------:R1:W-:Y:S08]  /*4f50*/  MUFU.EX2 R2, R39 ;  /* 0x0000002700027308 */ /* 0x0003f00000000800 */
[----:B------:R-:W5:Y:S01]  /*4f60*/  MUFU.EX2 R42, R42 ;  /* 0x0000002a002a7308 */ /* 0x000f620000000800 */
[----:B-1----:R-:W-:-:S04]  /*4f70*/  FADD.FTZ R39, R33, R44 ;  /* 0x0000002c21277221 */ /* 0x002fc80000010000 */
[----:B--2---:R-:W-:-:S03]  /*4f80*/  FADD.FTZ R44, R34, R39 ;  /* 0x00000027222c7221 */ /* 0x004fc60000010000 */
[----:B------:R-:W1:Y:S01]  /*4f90*/  MUFU.EX2 R38, R38 ;  /* 0x0000002600267308 */ /* 0x000e620000000800 */
[----:B---3--:R-:W-:-:S01]  /*4fa0*/  FADD.FTZ R39, R35, R44 ;  /* 0x0000002c23277221 */ /* 0x008fc20000010000 */
[----:B----4-:R-:W-:-:S03]  /*4fb0*/  F2FP.SATFINITE.E4M3.F32.PACK_AB_MERGE_C R35, R36, R35, RZ ;  /* 0x000000232423723e */ /* 0x010fc600048070ff */
[----:B------:R-:W-:Y:S01]  /*4fc0*/  FADD.FTZ R44, R36, R39 ;  /* 0x00000027242c7221 */ /* 0x000fe20000010000 */
[----:B------:R-:W-:Y:S02]  /*4fd0*/  F2FP.SATFINITE.E4M3.F32.PACK_AB_MERGE_C R39, R14, R13, RZ ;  /* 0x0000000d0e27723e */ /* 0x000fe400048070ff */
[----:B------:R-:W-:Y:S01]  /*4fe0*/  MUFU.EX2 R66, R66 ;  /* 0x0000004200427308 */ /* 0x000fe20000000800 */
[----:B-----5:R-:W-:-:S01]  /*4ff0*/  FADD.FTZ R13, R43, R44 ;  /* 0x0000002c2b0d7221 */ /* 0x020fc20000010000 */
[----:B------:R-:W-:Y:S02]  /*5000*/  F2FP.SATFINITE.E4M3.F32.PACK_AB_MERGE_C R197, R12, R77, R39 ;  /* 0x0000004d0cc5723e */ /* 0x000fe40004807027 */
[----:B------:R-:W-:Y:S01]  /*5010*/  F2FP.SATFINITE.E4M3.F32.PACK_AB_MERGE_C R189, R34, R33, R35 ;  /* 0x0000002122bd723e */ /* 0x000fe20004807023 */
[----:B------:R-:W-:-:S03]  /*5020*/  FADD.FTZ R13, R42, R13 ;  /* 0x0000000d2a0d7221 */ /* 0x000fc60000010000 */
[----:B------:R-:W2:Y:S01]  /*5030*/  MUFU.EX2 R11, R11 ;  /* 0x0000000b000b7308 */ /* 0x000ea20000000800 */
[----:B-1----:R-:W-:-:S07]  /*5040*/  FADD.FTZ R14, R38, R13 ;  /* 0x0000000d260e7221 */ /* 0x002fce0000010000 */
[----:B------:R-:W1:Y:S08]  /*5050*/  MUFU.EX2 R37, R37 ;  /* 0x0000002500257308 */ /* 0x000e700000000800 */
[----:B------:R-:W-:Y:S01]  /*5060*/  MUFU.EX2 R59, R59 ;  /* 0x0000003b003b7308 */ /* 0x000fe20000000800 */
[----:B--2---:R-:W-:-:S07]  /*5070*/  F2FP.SATFINITE.E4M3.F32.PACK_AB_MERGE_C R24, R11, R66, RZ ;  /* 0x000000420b18723e */ /* 0x004fce00048070ff */
[----:B------:R-:W2:Y:S01]  /*5080*/  MUFU.EX2 R64, R64 ;  /* 0x0000004000407308 */ /* 0x000ea20000000800 */
[----:B-1----:R-:W-:-:S01]  /*5090*/  FADD.FTZ R14, R37, R14 ;  /* 0x0000000e250e7221 */ /* 0x002fc20000010000 */
[----:B------:R-:W-:-:S04]  /*50a0*/  F2FP.SATFINITE.E4M3.F32.PACK_AB_MERGE_C R37, R37, R38, RZ ;  /* 0x000000262525723e */ /* 0x000fc800048070ff */
[----:B------:R-:W-:Y:S02]  /*50b0*/  F2FP.SATFINITE.E4M3.F32.PACK_AB_MERGE_C R191, R42, R43, R37 ;  /* 0x0000002b2abf723e */ /* 0x000fe40004807025 */
[----:B------:R-:W1:Y:S08]  /*50c0*/  MUFU.EX2 R41, R41 ;  /* 0x0000002900297308 */ /* 0x000e700000000800 */
[----:B------:R-:W3:Y:S01]  /*50d0*/  MUFU.EX2 R40, R40 ;  /* 0x0000002800287308 */ /* 0x000ee20000000800 */
[----:B--2---:R-:W-:Y:S01]  /*50e0*/  F2FP.SATFINITE.E4M3.F32.PACK_AB_MERGE_C R184, R64, R59, R24 ;  /* 0x0000003b40b8723e */ /* 0x004fe20004807018 */
[----:B------:R-:W-:-:S04]  /*50f0*/  FADD.FTZ R59, R59, R60 ;  /* 0x0000003c3b3b7221 */ /* 0x000fc80000010000 */
[----:B------:R-:W-:Y:S02]  /*5100*/  FADD.FTZ R59, R64, R59 ;  /* 0x0000003b403b7221 */ /* 0x000fe40000010000 */
[----:B------:R-:W-:Y:S01]  /*5110*/  MUFU.EX2 R5, R5 ;  /* 0x0000000500057308 */ /* 0x000fe20000000800 */
[----:B-1----:R-:W-:-:S01]  /*5120*/  FADD.FTZ R13, R41, R14 ;  /* 0x0000000e290d7221 */ /* 0x002fc20000010000 */
[----:B------:R-:W-:-:S03]  /*5130*/  FADD.FTZ R66, R66, R59 ;  /* 0x0000003b42427221 */ /* 0x000fc60000010000 */
[----:B------:R-:W-:Y:S01]  /*5140*/  FADD.FTZ R13, R2, R13 ;  /* 0x0000000d020d7221 */ /* 0x000fe20000010000 */
[----:B------:R-:W-:-:S02]  /*5150*/  FADD.FTZ R11, R11, R66 ;  /* 0x000000420b0b7221 */ /* 0x000fc40000010000 */
[----:B------:R-:W1:Y:S01]  /*5160*/  MUFU.EX2 R6, R6 ;  /* 0x0000000600067308 */ /* 0x000e620000000800 */
[----:B---3--:R-:W-:-:S07]  /*5170*/  FADD.FTZ R12, R40, R13 ;  /* 0x0000000d280c7221 */ /* 0x008fce0000010000 */
[----:B------:R-:W2:Y:S08]  /*5180*/  MUFU.EX2 R53, R53 ;  /* 0x0000003500357308 */ /* 0x000eb00000000800 */
[----:B------:R-:W-:Y:S01]  /*5190*/  MUFU.EX2 R10, R10 ;  /* 0x0000000a000a7308 */ /* 0x000fe20000000800 */
[----:B-1----:R-:W-:-:S07]  /*51a0*/  F2FP.SATFINITE.E4M3.F32.PACK_AB_MERGE_C R13, R6, R5, RZ ;  /* 0x00000005060d723e */ /* 0x002fce00048070ff */
[----:B------:R-:W1:Y:S01]  /*51b0*/  MUFU.EX2 R9, R9 ;  /* 0x0000000900097308 */ /* 0x000e620000000800 */
[----:B--2---:R-:W-:-:S01]  /*51c0*/  FADD.FTZ R12, R53, R12 ;  /* 0x0000000c350c7221 */ /* 0x004fc20000010000 */
[----:B------:R-:W-:-:S04]  /*51d0*/  F2FP.SATFINITE.E4M3.F32.PACK_AB_MERGE_C R40, R53, R40, RZ ;  /* 0x000000283528723e */ /* 0x000fc800048070ff */
[----:B------:R-:W-:Y:S01]  /*51e0*/  F2FP.SATFINITE.E4M3.F32.PACK_AB_MERGE_C R185, R2, R41, R40 ;  /* 0x0000002902b9723e */ /* 0x000fe20004807028 */
[----:B------:R-:W-:Y:S01]  /*51f0*/  VIADD R2, R88, 0xfffffffe ;  /* 0xfffffffe58027836 */ /* 0x000fe20000000000 */
[----:B------:R-:W2:Y:S08]  /*5200*/  MUFU.EX2 R55, R55 ;  /* 0x0000003700377308 */ /* 0x000eb00000000800 */
[----:B------:R-:W3:Y:S01]  /*5210*/  MUFU.EX2 R54, R54 ;  /* 0x0000003600367308 */ /* 0x000ee20000000800 */
[----:B-1----:R-:W-:Y:S01]  /*5220*/  F2FP.SATFINITE.E4M3.F32.PACK_AB_MERGE_C R186, R9, R10, R13 ;  /* 0x0000000a09ba723e */ /* 0x002fe2000480700d */
[----:B------:R-:W-:-:S04]  /*5230*/  FADD.FTZ R10, R10, R11 ;  /* 0x0000000b0a0a7221 */ /* 0x000fc80000010000 */
[----:B------:R-:W-:Y:S02]  /*5240*/  FADD.FTZ R10, R9, R10 ;  /* 0x0000000a090a7221 */ /* 0x000fe40000010000 */
[----:B------:R-:W-:Y:S01]  /*5250*/  MUFU.EX2 R56, R56 ;  /* 0x0000003800387308 */ /* 0x000fe20000000800 */
[----:B--2---:R-:W-:-:S01]  /*5260*/  FADD.FTZ R11, R55, R12 ;  /* 0x0000000c370b7221 */ /* 0x004fc20000010000 */
[----:B------:R-:W-:-:S04]  /*5270*/  FADD.FTZ R5, R5, R10 ;  /* 0x0000000a05057221 */ /* 0x000fc80000010000 */
[----:B------:R-:W-:Y:S02]  /*5280*/  FADD.FTZ R6, R6, R5 ;  /* 0x0000000506067221 */ /* 0x000fe40000010000 */
[----:B------:R-:W1:Y:S01]  /*5290*/  MUFU.EX2 R57, R57 ;  /* 0x0000003900397308 */ /* 0x000e620000000800 */
[----:B---3--:R-:W-:-:S01]  /*52a0*/  FADD.FTZ R11, R54, R11 ;  /* 0x0000000b360b7221 */ /* 0x008fc20000010000 */
[----:B-1----:R-:W-:-:S03]  /*52b0*/  F2FP.SATFINITE.E4M3.F32.PACK_AB_MERGE_C R9, R57, R56, RZ ;  /* 0x000000383909723e */ /* 0x002fc600048070ff */
[----:B------:R-:W-:Y:S01]  /*52c0*/  FADD.FTZ R56, R56, R11 ;  /* 0x0000000b38387221 */ /* 0x000fe20000010000 */
[----:B------:R-:W-:-:S03]  /*52d0*/  F2FP.SATFINITE.E4M3.F32.PACK_AB_MERGE_C R187, R54, R55, R9 ;  /* 0x0000003736bb723e */ /* 0x000fc60004807009 */
[----:B------:R-:W-:Y:S01]  /*52e0*/  FADD.FTZ R5, R57, R56 ;  /* 0x0000003839057221 */ /* 0x000fe20000010000 */
[----:B------:R-:W-:Y:S06]  /*52f0*/  @P2 BRA `(.L_x_922) ;  /* 0x0000000000482947 */ /* 0x000fec0003800000 */
[C---:B------:R-:W-:Y:S01]  /*5300*/  ISETP.GT.AND P2, PT, R89.reuse, RZ, PT ;  /* 0x000000ff5900720c */ /* 0x040fe20003f44270 */
[----:B------:R-:W-:-:S05]  /*5310*/  VIADD R9, R89, 0xffffffff ;  /* 0xffffffff59097836 */ /* 0x000fca0000000000 */
[----:B------:R-:W-:-:S07]  /*5320*/  R2UR UR11, R9 ;  /* 0x00000000090b72ca */ /* 0x000fce00000e0000 */
[----:B------:R-:W-:Y:S08]  /*5330*/  @P2 BRA `(.L_x_923) ;  /* 0x00000000001c2947 */ /* 0x000ff00003800000 */
[----:B------:R-:W-:Y:S02]  /*5340*/  UISETP.NE.AND UP1, UPT, UR7, 0x1, UPT ;  /* 0x000000010700788c */ /* 0x000fe4000bf25270 */
[----:B------:R-:W-:-:S09]  /*5350*/  UIADD3 UR11, -UR14, URZ, URZ ;  /* 0x0000003f0e0b7290 */ /* 0x000fd2000fffe13f */
[----:B------:R-:W-:Y:S02]  /*5360*/  @UP1 ULDC.64 UR14, c[0x0][0x9e8] ;  /* 0x00027a00000e1ab9 */ /* 0x000fe40000000a00 */
[----:B------:R-:W-:-:S04]  /*5370*/  UIMAD.WIDE.U32 UR18, UR11, UR14, URZ ;  /* 0x0000000e0b1272a5 */ /* 0x000fc8000f8e003f */
[----:B------:R-:W-:-:S04]  /*5380*/  @UP1 USHF.R.U32.HI UR11, URZ, UR15, UR19 ;  /* 0x0000000f3f0b1299 */ /* 0x000fc80008011613 */
[----:B------:R-:W-:Y:S01]  /*5390*/  ULOP3.LUT UR11, URZ, UR11, URZ, 0x33, !UPT ;  /* 0x0000000b3f0b7292 */ /* 0x000fe2000f8e333f */
[----:B------:R-:W-:Y:S11]  /*53a0*/  BRA `(.L_x_924) ;  /* 0x0000000000107947 */ /* 0x000ff60003800000 */
.L_x_923:
[----:B------:R-:W-:-:S11]  /*53b0*/  UISETP.NE.AND UP1, UPT, UR7, 0x1, UPT ;  /* 0x000000010700788c */ /* 0x000fd6000bf25270 */
[----:B------:R-:W-:Y:S02]  /*53c0*/  @UP1 ULDC.64 UR14, c[0x0][0x9e8] ;  /* 0x00027a00000e1ab9 */ /* 0x000fe40000000a00 */
[----:B------:R-:W-:-:S04]  /*53d0*/  UIMAD.WIDE.U32 UR18, UR11, UR14, URZ ;  /* 0x0000000e0b1272a5 */ /* 0x000fc8000f8e003f */
[----:B------:R-:W-:-:S12]  /*53e0*/  @UP1 USHF.R.U32.HI UR11, URZ, UR15, UR19 ;  /* 0x0000000f3f0b1299 */ /* 0x000fd80008011613 */
.L_x_924:
[----:B------:R-:W-:-:S04]  /*53f0*/  UIMAD UR7, UR11, UR7, UR7 ;  /* 0x000000070b0772a4 */ /* 0x000fc8000f8e0207 */
[----:B------:R-:W-:-:S04]  /*5400*/  UISETP.LT.AND UP1, UPT, UR6, UR7, UPT ;  /* 0x000000070600728c */ /* 0x000fc8000bf21270 */
[----:B------:R-:W-:-:S12]  /*5410*/  USEL UR6, UR6, UR7, UP1 ;  /* 0x0000000706067287 */ /* 0x000fd80008800000 */
.L_x_922:
[----:B------:R-:W-:Y:S01]  /*5420*/  USHF.R.S32.HI UR7, URZ, 0x1f, UR6 ;  /* 0x0000001f3f077899 */ /* 0x000fe20008011406 */
[----:B------:R-:W-:Y:S02]  /*5430*/  CS2R R118, SRZ ;  /* 0x0000000000767805 */ /* 0x000fe4000001ff00 */
[----:B------:R-:W-:Y:S02]  /*5440*/  CS2R R116, SRZ ;  /* 0x0000000000747805 */ /* 0x000fe4000001ff00 */
[----:B------:R-:W-:Y:S01]  /*5450*/  CS2R R114, SRZ ;  /* 0x0000000000727805 */ /* 0x000fe2000001ff00 */
[----:B------:R-:W-:Y:S01]  /*5460*/  ULEA.HI UR7, UR7, UR6, URZ, 0x7 ;  /* 0x0000000607077291 */ /* 0x000fe2000f8f383f */
[----:B------:R-:W-:Y:S02]  /*5470*/  CS2R R112, SRZ ;  /* 0x0000000000707805 */ /* 0x000fe4000001ff00 */
[----:B------:R-:W-:Y:S02]  /*5480*/  CS2R R110, SRZ ;  /* 0x00000000006e7805 */ /* 0x000fe4000001ff00 */
[----:B------:R-:W-:Y:S01]  /*5490*/  CS2R R108, SRZ ;  /* 0x00000000006c7805 */ /* 0x000fe2000001ff00 */
[----:B------:R-:W-:Y:S01]  /*54a0*/  USHF.R.S32.HI UR7, URZ, 0x7, UR7 ;  /* 0x000000073f077899 */ /* 0x000fe20008011407 */
[----:B------:R-:W-:-:S02]  /*54b0*/  CS2R R106, SRZ ;  /* 0x00000000006a7805 */ /* 0x000fc4000001ff00 */
[----:B------:R-:W-:Y:S02]  /*54c0*/  CS2R R104, SRZ ;  /* 0x0000000000687805 */ /* 0x000fe4000001ff00 */
[----:B------:R-:W-:Y:S01]  /*54d0*/  CS2R R102, SRZ ;  /* 0x0000000000667805 */ /* 0x000fe2000001ff00 */
[----:B------:R-:W-:Y:S01]  /*54e0*/  UISETP.LT.AND UP1, UPT, UR40, UR7, UPT ;  /* 0x000000072800728c */ /* 0x000fe2000bf21270 */
[----:B------:R-:W-:Y:S02]  /*54f0*/  CS2R R100, SRZ ;  /* 0x0000000000647805 */ /* 0x000fe4000001ff00 */
[----:B------:R-:W-:Y:S02]  /*5500*/  CS2R R98, SRZ ;  /* 0x0000000000627805 */ /* 0x000fe4000001ff00 */
[----:B------:R-:W-:Y:S01]  /*5510*/  CS2R R96, SRZ ;  /* 0x0000000000607805 */ /* 0x000fe2000001ff00 */
[----:B------:R-:W-:Y:S01]  /*5520*/  USEL UR55, UR40, UR7, !UP1 ;  /* 0x0000000728377287 */ /* 0x000fe2000c800000 */
[----:B------:R-:W-:-:S02]  /*5530*/  CS2R R94, SRZ ;  /* 0x00000000005e7805 */ /* 0x000fc4000001ff00 */
[----:B------:R-:W-:Y:S02]  /*5540*/  CS2R R92, SRZ ;  /* 0x00000000005c7805 */ /* 0x000fe4000001ff00 */
[----:B------:R-:W-:Y:S02]  /*5550*/  CS2R R90, SRZ ;  /* 0x00000000005a7805 */ /* 0x000fe4000001ff00 */
[----:B------:R-:W-:Y:S02]  /*5560*/  CS2R R88, SRZ ;  /* 0x0000000000587805 */ /* 0x000fe4000001ff00 */
[----:B------:R-:W-:Y:S02]  /*5570*/  CS2R R86, SRZ ;  /* 0x0000000000567805 */ /* 0x000fe4000001ff00 */
[----:B------:R-:W-:Y:S02]  /*5580*/  ISETP.GE.AND P2, PT, R2, UR55, PT ;  /* 0x0000003702007c0c */ /* 0x000fe4000bf46270 */
        /* <DEDUP_REMOVED lines=31> */
[----:B------:R-:W-:Y:S06]  /*5780*/  @!P2 BRA `(.L_x_925) ;  /* 0x000000380040a947 */ /* 0x000fec0003800000 */
[----:B------:R-:W-:Y:S01]  /*5790*/  IMAD.IADD R9, R201, 0x1, R3 ;  /* 0x00000001c9097824 */ /* 0x000fe200078e0203 */
[----:B------:R-:W-:Y:S01]  /*57a0*/  ULDC UR31, c[0x0][0x9e4] ;  /* 0x00027900001f7ab9 */ /* 0x000fe20000000800 */
[----:B------:R-:W-:Y:S01]  /*57b0*/  IMAD.MOV.U32 R119, RZ, RZ, RZ ;  /* 0x000000ffff777224 */ /* 0x000fe200078e00ff */
[----:B------:R-:W-:Y:S01]  /*57c0*/  ULDC UR34, c[0x0][0x2e0] ;  /* 0x0000b80000227ab9 */ /* 0x000fe20000000800 */
[----:B------:R-:W-:Y:S01]  /*57d0*/  ULDC UR33, c[0x0][0x288] ;  /* 0x0000a20000217ab9 */ /* 0x000fe20000000800 */
[----:B------:R-:W-:Y:S01]  /*57e0*/  ULDC UR30, c[0x0][0x988] ;  /* 0x00026200001e7ab9 */ /* 0x000fe20000000800 */
[----:B------:R-:W-:-:S05]  /*57f0*/  ULDC UR32, c[0x0][0x9e0] ;  /* 0x0002780000207ab9 */ /* 0x000fca0000000800 */
.L_x_943:
[----:B------:R-:W-:Y:S01]  /*5800*/  UIADD3 UR54, UR49, 0x1, URZ ;  /* 0x0000000131367890 */ /* 0x000fe2000fffe03f */
[----:B------:R-:W-:-:S03]  /*5810*/  ISETP.NE.AND P3, PT, RZ, UR41, PT ;  /* 0x00000029ff007c0c */ /* 0x000fc6000bf65270 */
[----:B------:R-:W-:-:S04]  /*5820*/  UISETP.NE.AND UP1, UPT, UR54, 0x2, UPT ;  /* 0x000000023600788c */ /* 0x000fc8000bf25270 */
[----:B------:R-:W-:Y:S02]  /*5830*/  USEL UR35, URZ, 0x1, UP1 ;  /* 0x000000013f237887 */ /* 0x000fe40008800000 */
[----:B------:R-:W-:Y:S02]  /*5840*/  USEL UR54, UR54, URZ, UP1 ;  /* 0x0000003f36367287 */ /* 0x000fe40008800000 */
[----:B------:R-:W-:Y:S02]  /*5850*/  ULOP3.LUT UR35, UR36, UR35, URZ, 0x3c, !UPT ;  /* 0x0000002324237292 */ /* 0x000fe4000f8e3c3f */
[----:B------:R-:W-:Y:S10]  /*5860*/  @P3 BRA `(.L_x_926) ;  /* 0x00000000002c3947 */ /* 0x000ff40003800000 */
[----:B------:R-:W-:Y:S05]  /*5870*/  @!P0 BRA `(.L_x_927) ;  /* 0x0000000000048947 */ /* 0x000fea0003800000 */
[----:B------:R-:W-:Y:S01]  /*5880*/  BPT.TRAP 0x1 ;  /* 0x000000040000795c */ /* 0x000fe20000300000 */
.L_x_927:
[----:B------:R-:W-:Y:S01]  /*5890*/  ULEA UR6, UR54, UR39, 0x3 ;  /* 0x0000002736067291 */ /* 0x000fe2000f8e183f */
[----:B------:R-:W-:-:S05]  /*58a0*/  IMAD.U32 R10, RZ, RZ, UR35 ;  /* 0x00000023ff0a7e24 */ /* 0x000fca000f8e00ff */
[----:B------:R-:W-:-:S04]  /*58b0*/  SHF.L.U32 R10, R10, 0x1f, RZ ;  /* 0x0000001f0a0a7819 */ /* 0x000fc800000006ff */
[----:B------:R1:W2:Y:S01]  /*58c0*/  SYNCS.PHASECHK.TRANS64.TRYWAIT P2, [UR6+0x2a830], R10 ;  /* 0x02a8300aff0075a7 */ /* 0x0002a20008040146 */
[----:B------:R-:W-:Y:S05]  /*58d0*/  @!P0 BRA `(.L_x_928) ;  /* 0x0000000000048947 */ /* 0x000fea0003800000 */
[----:B------:R-:W-:Y:S01]  /*58e0*/  BPT.TRAP 0x1 ;  /* 0x000000040000795c */ /* 0x000fe20000300000 */
.L_x_928:
[----:B--2---:R-:W-:Y:S05]  /*58f0*/  @P2 BRA `(.L_x_926) ;  /* 0x0000000000082947 */ /* 0x004fea0003800000 */
[----:B------:R-:W2:Y:S02]  /*5900*/  SYNCS.PHASECHK.TRANS64.TRYWAIT P2, [UR6+0x2a830], R10 ;  /* 0x02a8300aff0075a7 */ /* 0x000ea40008040146 */
[----:B--2---:R-:W-:Y:S05]  /*5910*/  @!P2 BRA `(.L_x_929) ;  /* 0x00000104005ca947 */ /* 0x004fea0003800000 */
.L_x_926:
[----:B--2---:R-:W2:Y:S01]  /*5920*/  S2R R11, SR_TID.X ;  /* 0x00000000000b7919 */ /* 0x004ea20000002100 */
[----:B------:R-:W-:Y:S01]  /*5930*/  UIMAD UR26, UR54, 0x600, UR28 ;  /* 0x00000600361a78a4 */ /* 0x000fe2000f8e021c */
[----:B------:R-:W-:Y:S01]  /*5940*/  UMOV UR27, 0x80000020 ;  /* 0x80000020001b7882 */ /* 0x000fe20000000000 */
[----:B------:R-:W-:Y:S02]  /*5950*/  UMOV UR7, 0x80000020 ;  /* 0x8000002000077882 */ /* 0x000fe40000000000 */
[----:B------:R-:W-:Y:S02]  /*5960*/  UIADD3 UR6, UR26, 0x2, URZ ;  /* 0x000000021a067890 */ /* 0x000fe4000fffe03f */
[----:B------:R-:W-:Y:S01]  /*5970*/  UIADD3 UR10, UR26, 0x200, URZ ;  /* 0x000002001a0a7890 */ /* 0x000fe2000fffe03f */
[----:B------:R-:W-:Y:S01]  /*5980*/  UMOV UR11, 0x80000020 ;  /* 0x80000020000b7882 */ /* 0x000fe20000000000 */
[----:B------:R-:W-:Y:S01]  /*5990*/  UIADD3 UR14, UR26, 0x202, URZ ;  /* 0x000002021a0e7890 */ /* 0x000fe2000fffe03f */
[----:B------:R-:W-:Y:S01]  /*59a0*/  UMOV UR15, 0x80000020 ;  /* 0x80000020000f7882 */ /* 0x000fe20000000000 */
[----:B------:R-:W-:Y:S01]  /*59b0*/  UIADD3 UR18, UR26, 0x400, URZ ;  /* 0x000004001a127890 */ /* 0x000fe2000fffe03f */
[----:B------:R-:W-:Y:S01]  /*59c0*/  UMOV UR19, 0x80000020 ;  /* 0x8000002000137882 */ /* 0x000fe20000000000 */
[----:B------:R-:W-:Y:S01]  /*59d0*/  UIADD3 UR22, UR26, 0x402, URZ ;  /* 0x000004021a167890 */ /* 0x000fe2000fffe03f */
[----:B------:R-:W-:Y:S01]  /*59e0*/  UMOV UR23, 0x80000020 ;  /* 0x8000002000177882 */ /* 0x000fe20000000000 */
[----:B--2---:R-:W-:-:S05]  /*59f0*/  SHF.R.U32.HI R11, RZ, 0x7, R11 ;  /* 0x00000007ff0b7819 */ /* 0x004fca000001160b */
[----:B-1----:R-:W-:-:S05]  /*5a00*/  VIADD R10, R11, 0x8 ;  /* 0x000000080b0a7836 */ /* 0x002fca0000000000 */
[----:B------:R1:W-:Y:S06]  /*5a10*/  BAR.SYNC.DEFER_BLOCKING R10, 0x100 ;  /* 0x0004000a0000751d */ /* 0x0003ec0000010000 */
[----:B------:R-:W-:-:S06]  /*5a20*/  WARPGROUP.ARRIVE ;  /* 0x00000000000079c5 */ /* 0x000fcc0000000000 */
[----:B------:R-:W-:Y:S03]  /*5a30*/  QGMMA.64x128x32.F32.E4M3.E4M3 R120, gdesc[UR24], RZ, !UPT, gsb0 ;  /* 0x01e00000187879f3 */ /* 0x000fe6000c0008ff */
[----:B------:R-:W-:Y:S02]  /*5a40*/  WARPGROUP.DEPBAR.LE gsb0, 0x0 ;  /* 0x00008000000079c5 */ /* 0x000fe40000010000 */
[----:B------:R-:W-:-:S07]  /*5a50*/  WARPGROUP.ARRIVE ;  /* 0x00000000000079c5 */ /* 0x000fce0000000000 */
        /* <DEDUP_REMOVED lines=14> */
[----:B-1----:R-:W-:Y:S05]  /*5b40*/  @P3 BRA `(.L_x_930) ;  /* 0x00000000002c3947 */ /* 0x002fea0003800000 */
[----:B------:R-:W-:Y:S05]  /*5b50*/  @!P0 BRA `(.L_x_931) ;  /* 0x0000000000048947 */ /* 0x000fea0003800000 */
[----:B------:R-:W-:Y:S01]  /*5b60*/  BPT.TRAP 0x1 ;  /* 0x000000040000795c */ /* 0x000fe20000300000 */
.L_x_931:
[----:B------:R-:W-:Y:S01]  /*5b70*/  ULEA UR6, UR49, UR39, 0x3 ;  /* 0x0000002731067291 */ /* 0x000fe2000f8e183f */
[----:B------:R-:W-:-:S05]  /*5b80*/  IMAD.U32 R10, RZ, RZ, UR36 ;  /* 0x00000024ff0a7e24 */ /* 0x000fca000f8e00ff */
[----:B------:R-:W-:-:S04]  /*5b90*/  SHF.L.U32 R10, R10, 0x1f, RZ ;  /* 0x0000001f0a0a7819 */ /* 0x000fc800000006ff */
[----:B------:R1:W2:Y:S01]  /*5ba0*/  SYNCS.PHASECHK.TRANS64.TRYWAIT P2, [UR6+0x2a850], R10 ;  /* 0x02a8500aff0075a7 */ /* 0x0002a20008040146 */
[----:B------:R-:W-:Y:S05]  /*5bb0*/  @!P0 BRA `(.L_x_932) ;  /* 0x0000000000048947 */ /* 0x000fea0003800000 */
[----:B------:R-:W-:Y:S01]  /*5bc0*/  BPT.TRAP 0x1 ;  /* 0x000000040000795c */ /* 0x000fe20000300000 */
.L_x_932:
[----:B--2---:R-:W-:Y:S05]  /*5bd0*/  @P2 BRA `(.L_x_930) ;  /* 0x0000000000082947 */ /* 0x004fea0003800000 */
[----:B------:R-:W2:Y:S02]  /*5be0*/  SYNCS.PHASECHK.TRANS64.TRYWAIT P2, [UR6+0x2a850], R10 ;  /* 0x02a8500aff0075a7 */ /* 0x000ea40008040146 */
[----:B--2---:R-:W-:Y:S05]  /*5bf0*/  @!P2 BRA `(.L_x_933) ;  /* 0x0000010000bca947 */ /* 0x004fea0003800000 */
.L_x_930:
[----:B------:R-:W-:Y:S01]  /*5c00*/  UIADD3 UR6, UR39, 0x400, URZ ;  /* 0x0000040027067890 */ /* 0x000fe2000fffe03f */
[----:B------:R-:W-:Y:S01]  /*5c10*/  WARPGROUP.ARRIVE ;  /* 0x00000000000079c5 */ /* 0x000fe20000000000 */
[----:B------:R-:W-:-:S05]  /*5c20*/  UMOV UR7, 0x40000040 ;  /* 0x4000004000077882 */ /* 0x000fca0000000000 */
[----:B------:R-:W3:Y:S01]  /*5c30*/  S2R R209, SR_TID.X ;  /* 0x0000000000d17919 */ /* 0x000ee20000002100 */
[----:B------:R-:W-:Y:S01]  /*5c40*/  USHF.R.U32.HI UR6, URZ, 0x4, UR6 ;  /* 0x000000043f067899 */ /* 0x000fe20008011606 */
[C---:B-12---:R-:W-:Y:S01]  /*5c50*/  FMUL.FTZ R10, R0.reuse, R122 ;  /* 0x0000007a000a7220 */ /* 0x046fe20000410000 */
[C---:B------:R-:W-:Y:S01]  /*5c60*/  FMUL.FTZ R122, R0.reuse, R138 ;  /* 0x0000008a007a7220 */ /* 0x040fe20000410000 */
[C---:B------:R-:W-:Y:S01]  /*5c70*/  FMUL.FTZ R138, R0.reuse, R162 ;  /* 0x000000a2008a7220 */ /* 0x040fe20000410000 */
[----:B------:R-:W-:Y:S01]  /*5c80*/  ULOP3.LUT UR6, UR6, 0x3fff, URZ, 0xc0, !UPT ;  /* 0x00003fff06067892 */ /* 0x000fe2000f8ec03f */
[----:B------:R-:W-:Y:S01]  /*5c90*/  FMUL.FTZ R162, R0, R168 ;  /* 0x000000a800a27220 */ /* 0x000fe20000410000 */
[----:B------:R-:W-:Y:S02]  /*5ca0*/  IMAD.SHL.U32 R168, R2, 0x80, RZ ;  /* 0x0000008002a87824 */ /* 0x000fe400078e00ff */
[C---:B------:R-:W-:Y:S01]  /*5cb0*/  FMUL.FTZ R13, R0.reuse, R121 ;  /* 0x00000079000d7220 */ /* 0x040fe20000410000 */
[----:B------:R-:W-:Y:S01]  /*5cc0*/  ULOP3.LUT UR6, UR6, 0x10000, URZ, 0xfc, !UPT ;  /* 0x0001000006067892 */ /* 0x000fe2000f8efc3f */
[C---:B------:R-:W-:Y:S01]  /*5cd0*/  FMUL.FTZ R12, R0.reuse, R120 ;  /* 0x00000078000c7220 */ /* 0x040fe20000410000 */
[C---:B------:R-:W-:Y:S01]  /*5ce0*/  FMUL.FTZ R121, R0.reuse, R135 ;  /* 0x0000008700797220 */ /* 0x040fe20000410000 */
[C---:B------:R-:W-:Y:S01]  /*5cf0*/  FMUL.FTZ R120, R0.reuse, R134 ;  /* 0x0000008600787220 */ /* 0x040fe20000410000 */
[----:B------:R-:W-:Y:S01]  /*5d00*/  UIMAD UR10, UR49, 0x600, UR6 ;  /* 0x00000600310a78a4 */ /* 0x000fe2000f8e0206 */
[C---:B------:R-:W-:Y:S01]  /*5d10*/  FMUL.FTZ R135, R0.reuse, R155 ;  /* 0x0000009b00877220 */ /* 0x040fe20000410000 */
        /* <DEDUP_REMOVED lines=9> */
[----:B------:R-:W-:Y:S01]  /*5db0*/  IADD3 R156, -R168, 0x1, RZ ;  /* 0x00000001a89c7810 */ /* 0x000fe20007ffe1ff */
[----:B------:R-:W-:Y:S01]  /*5dc0*/  UMOV UR7, 0x40000040 ;  /* 0x4000004000077882 */ /* 0x000fe20000000000 */
[C---:B------:R-:W-:Y:S01]  /*5dd0*/  FMUL.FTZ R15, R0.reuse, R127 ;  /* 0x0000007f000f7220 */ /* 0x040fe20000410000 */
[C---:B------:R-:W-:Y:S01]  /*5de0*/  FMUL.FTZ R20, R0.reuse, R130 ;  /* 0x0000008200147220 */ /* 0x040fe20000410000 */
[C---:B------:R-:W-:Y:S01]  /*5df0*/  FMUL.FTZ R21, R0.reuse, R131 ;  /* 0x0000008300157220 */ /* 0x040fe20000410000 */
[C---:B------:R-:W-:Y:S01]  /*5e00*/  FMUL.FTZ R126, R0.reuse, R142 ;  /* 0x0000008e007e7220 */ /* 0x040fe20000410000 */
[C---:B------:R-:W-:Y:S01]  /*5e10*/  FMUL.FTZ R157, R0.reuse, R161 ;  /* 0x000000a1009d7220 */ /* 0x040fe20000410000 */
[C---:B------:R-:W-:Y:S01]  /*5e20*/  FMUL.FTZ R139, R0.reuse, R163 ;  /* 0x000000a3008b7220 */ /* 0x040fe20000410000 */
[----:B---3--:R-:W-:Y:S01]  /*5e30*/  SHF.R.U32.HI R209, RZ, 0x7, R209 ;  /* 0x00000007ffd17819 */ /* 0x008fe200000116d1 */
        /* <DEDUP_REMOVED lines=14> */
[----:B------:R-:W-:Y:S01]  /*5f20*/  FMUL.FTZ R170, R0, R181 ;  /* 0x000000b500aa7220 */ /* 0x000fe20000410000 */
[----:B------:R-:W-:Y:S01]  /*5f30*/  IMAD R156, R17, UR34, R156 ;  /* 0x00000022119c7c24 */ /* 0x000fe2000f8e029c */
[----:B------:R-:W-:Y:S01]  /*5f40*/  PLOP3.LUT P2, PT, PT, PT, UP0, 0x40, 0x0 ;  /* 0x000000000000781c */ /* 0x000fe20003f4e808 */
[----:B------:R-:W1:Y:S08]  /*5f50*/  MUFU.TANH R12, R12 ;  /* 0x0000000c000c7308 */ /* 0x000e700000002400 */
[----:B------:R-:W2:Y:S08]  /*5f60*/  MUFU.TANH R13, R13 ;  /* 0x0000000d000d7308 */ /* 0x000eb00000002400 */
[----:B------:R-:W3:Y:S08]  /*5f70*/  MUFU.TANH R10, R10 ;  /* 0x0000000a000a7308 */ /* 0x000ef00000002400 */
        /* <DEDUP_REMOVED lines=19> */
[----:B------:R-:W1:Y:S01]  /*60b0*/  MUFU.TANH R154, R154 ;  /* 0x0000009a009a7308 */ /* 0x000e620000002400 */
[----:B------:R-:W-:-:S02]  /*60c0*/  WARPGROUP.DEPBAR.LE gsb0, 0x0 ;  /* 0x00008000000079c5 */ /* 0x000fc40000010000 */
[----:B------:R-:W-:Y:S01]  /*60d0*/  WARPGROUP.ARRIVE ;  /* 0x00000000000079c5 */ /* 0x000fe20000000000 */
[C---:B------:R-:W-:Y:S01]  /*60e0*/  FMUL.FTZ R196, R0.reuse, R137 ;  /* 0x0000008900c47220 */ /* 0x040fe20000410000 */
[C---:B------:R-:W-:Y:S01]  /*60f0*/  FMUL.FTZ R137, R0.reuse, R159 ;  /* 0x0000009f00897220 */ /* 0x040fe20000410000 */
[C---:B------:R-:W-:Y:S01]  /*6100*/  FMUL.FTZ R159, R0.reuse, R160 ;  /* 0x000000a0009f7220 */ /* 0x040fe20000410000 */
[C---:B------:R-:W-:Y:S01]  /*6110*/  FMUL.FTZ R197, R0.reuse, R136 ;  /* 0x0000008800c57220 */ /* 0x040fe20000410000 */
[C---:B------:R-:W-:Y:S01]  /*6120*/  FMUL.FTZ R199, R0.reuse, R148 ;  /* 0x0000009400c77220 */ /* 0x040fe20000410000 */
[----:B------:R-:W-:Y:S01]  /*6130*/  QGMMA.64x192x32.F32.E4M3.E4M3 R24, R192, gdesc[UR4], R24, gsb0 ;  /* 0x02e00004c0187df3 */ /* 0x000fe20008000818 */
[----:B------:R-:W-:Y:S01]  /*6140*/  UIADD3 UR6, UR10, 0x4, URZ ;  /* 0x000000040a067890 */ /* 0x000fe2000fffe03f */
[C---:B------:R-:W-:Y:S01]  /*6150*/  FMUL.FTZ R198, R0.reuse, R149 ;  /* 0x0000009500c67220 */ /* 0x040fe20000410000 */
[----:B------:R-:W-:Y:S01]  /*6160*/  UMOV UR7, 0x40000040 ;  /* 0x4000004000077882 */ /* 0x000fe20000000000 */
[C---:B------:R-:W-:Y:S01]  /*6170*/  FMUL.FTZ R160, R0.reuse, R164 ;  /* 0x000000a400a07220 */ /* 0x040fe20000410000 */
[C---:B------:R-:W-:Y:S01]  /*6180*/  FMUL.FTZ R136, R0.reuse, R158 ;  /* 0x0000009e00887220 */ /* 0x040fe20000410000 */
[C---:B------:R-:W-:Y:S01]  /*6190*/  FMUL.FTZ R164, R0.reuse, R172 ;  /* 0x000000ac00a47220 */ /* 0x040fe20000410000 */
[C---:B------:R-:W-:Y:S01]  /*61a0*/  FMUL.FTZ R148, R0.reuse, R182 ;  /* 0x000000b600947220 */ /* 0x040fe20000410000 */
[----:B------:R-:W-:Y:S01]  /*61b0*/  FMUL.FTZ R149, R0, R183 ;  /* 0x000000b700957220 */ /* 0x000fe20000410000 */
        /* <DEDUP_REMOVED lines=27> */
[----:B------:R-:W-:Y:S02]  /*6370*/  IMAD.U32 R129, RZ, RZ, UR54 ;  /* 0x00000036ff817e24 */ /* 0x000fe4000f8e00ff */
[C---:B------:R-:W-:Y:S01]  /*6380*/  FMUL.FTZ R192, R0.reuse, R128 ;  /* 0x0000008000c07220 */ /* 0x040fe20000410000 */
[C---:B------:R-:W-:Y:S01]  /*6390*/  FMUL.FTZ R195, R0.reuse, R132 ;  /* 0x0000008400c37220 */ /* 0x040fe20000410000 */
[C---:B------:R-:W-:Y:S01]  /*63a0*/  FMUL.FTZ R194, R0.reuse, R133 ;  /* 0x0000008500c27220 */ /* 0x040fe20000410000 */
[----:B------:R-:W-:Y:S01]  /*63b0*/  QGMMA.64x192x32.F32.E4M3.E4M3 R24, R188, gdesc[UR4], R24, gsb0 ;  /* 0x02e00004bc187df3 */ /* 0x000fe20008000818 */
[----:B------:R-:W-:Y:S01]  /*63c0*/  UIADD3 UR6, UR10, 0x6, URZ ;  /* 0x000000060a067890 */ /* 0x000fe2000fffe03f */
[----:B------:R-:W-:Y:S01]  /*63d0*/  @!P1 LEA R129, R129, UR39, 0x3 ;  /* 0x0000002781819c11 */ /* 0x000fe2000f8e18ff */
[----:B------:R-:W-:Y:S01]  /*63e0*/  UMOV UR7, 0x40000040 ;  /* 0x4000004000077882 */ /* 0x000fe20000000000 */
[C---:B------:R-:W-:Y:S01]  /*63f0*/  FMUL.FTZ R132, R0.reuse, R150 ;  /* 0x0000009600847220 */ /* 0x040fe20000410000 */
[----:B------:R-:W-:Y:S01]  /*6400*/  IADD3 R128, -R209, 0xb, RZ ;  /* 0x0000000bd1807810 */ /* 0x000fe20007ffe1ff */
[----:B------:R-:W-:Y:S01]  /*6410*/  FMUL.FTZ R133, R0, R151 ;  /* 0x0000009700857220 */ /* 0x000fe20000410000 */
[----:B------:R-:W-:-:S02]  /*6420*/  @!P1 VIADD R129, R129, 0x2a840 ;  /* 0x0002a84081819836 */ /* 0x000fc40000000000 */
[----:B------:R-:W-:Y:S01]  /*6430*/  FMUL.FTZ R150, R0, R153 ;  /* 0x0000009900967220 */ /* 0x000fe20000410000 */
[----:B------:R-:W1:Y:S02]  /*6440*/  MUFU.TANH R192, R192 ;  /* 0x000000c000c07308 */ /* 0x000e640000002400 */
[----:B------:R-:W-:-:S06]  /*6450*/  @!P1 PRMT R129, RZ, 0x654, R129 ;  /* 0x00000654ff819816 */ /* 0x000fcc0000000081 */
        /* <DEDUP_REMOVED lines=30> */
[----:B------:R1:W-:Y:S06]  /*6640*/  BAR.ARV R128, 0x100 ;  /* 0x000400800000751d */ /* 0x0003ec0000002000 */
[----:B------:R5:W-:Y:S02]  /*6650*/  @!P1 SYNCS.ARRIVE.TRANS64.RED.A1T0 RZ, [R129+URZ], RZ ;  /* 0x000000ff81ff99a7 */ /* 0x000be4000810043f */
[----:B-----5:R-:W-:-:S04]  /*6660*/  VIADD R129, R156, -UR33 ;  /* 0x800000219c817c36 */ /* 0x020fc80008000000 */
[----:B------:R-:W-:-:S04]  /*6670*/  IMAD R129, R16, -0x2, R129 ;  /* 0xfffffffe10817824 */ /* 0x000fc800078e0281 */
[C---:B------:R-:W-:Y:S02]  /*6680*/  VIADD R176, R129.reuse, UR32 ;  /* 0x0000002081b07c36 */ /* 0x040fe40008000000 */
[----:B------:R-:W-:Y:S02]  /*6690*/  VIADD R178, R129, UR29 ;  /* 0x0000001d81b27c36 */ /* 0x000fe40008000000 */
[C---:B------:R-:W-:Y:S02]  /*66a0*/  IMAD.IADD R172, R3.reuse, 0x1, R176 ;  /* 0x0000000103ac7824 */ /* 0x040fe400078e02b0 */
[----:B------:R-:W-:Y:S01]  /*66b0*/  IMAD.IADD R174, R3, 0x1, R178 ;  /* 0x0000000103ae7824 */ /* 0x000fe200078e02b2 */
[----:B-1234-:R-:W-:Y:S06]  /*66c0*/  @P2 BRA `(.L_x_934) ;  /* 0x00000000005c2947 */ /* 0x01efec0003800000 */
[----:B------:R-:W-:Y:S01]  /*66d0*/  ISETP.GT.AND P2, PT, R9, -0x1, PT ;  /* 0xffffffff0900780c */ /* 0x000fe20003f44270 */
[----:B------:R-:W-:-:S12]  /*66e0*/  BSSY B0, `(.L_x_935) ;  /* 0x0000011000007945 */ /* 0x000fd80003800000 */
[----:B------:R-:W-:Y:S05]  /*66f0*/  @P2 BRA `(.L_x_936) ;  /* 0x0000000000202947 */ /* 0x000fea0003800000 */
[----:B------:R-:W-:Y:S01]  /*6700*/  IMAD.U32 R153, RZ, RZ, UR31 ;  /* 0x0000001fff997e24 */ /* 0x000fe2000f8e00ff */
[----:B------:R-:W-:-:S04]  /*6710*/  LOP3.LUT R151, RZ, R9, RZ, 0x33, !PT ;  /* 0x00000009ff977212 */ /* 0x000fc800078e33ff */
[----:B------:R-:W-:-:S13]  /*6720*/  ISETP.NE.AND P2, PT, R153, 0x1, PT ;  /* 0x000000019900780c */ /* 0x000fda0003f45270 */
[----:B------:R-:W1:Y:S02]  /*6730*/  @P2 LDC.64 R128, c[0x0][0x9e8] ;  /* 0x00027a00ff802b82 */ /* 0x000e640000000a00 */
[----:B-1----:R-:W-:-:S05]  /*6740*/  @P2 IMAD.HI.U32 R128, R151, R128, RZ ;  /* 0x0000008097802227 */ /* 0x002fca00078e00ff */
[----:B------:R-:W-:-:S04]  /*6750*/  @P2 SHF.R.U32.HI R151, RZ, R129, R128 ;  /* 0x00000081ff972219 */ /* 0x000fc80000011680 */
[----:B------:R-:W-:Y:S01]  /*6760*/  LOP3.LUT R151, RZ, R151, RZ, 0x33, !PT ;  /* 0x00000097ff977212 */ /* 0x000fe200078e33ff */
[----:B------:R-:W-:Y:S06]  /*6770*/  BRA `(.L_x_937) ;  /* 0x00000000001c7947 */ /* 0x000fec0003800000 */
.L_x_936:
[----:B------:R-:W-:-:S05]  /*6780*/  IMAD.U32 R153, RZ, RZ, UR31 ;  /* 0x0000001fff997e24 */ /* 0x000fca000f8e00ff */
[----:B------:R-:W-:-:S13]  /*6790*/  ISETP.NE.AND P2, PT, R153, 0x1, PT ;  /* 0x000000019900780c */ /* 0x000fda0003f45270 */
[----:B------:R-:W1:Y:S01]  /*67a0*/  @P2 LDC.64 R128, c[0x0][0x9e8] ;  /* 0x00027a00ff802b82 */ /* 0x000e620000000a00 */
[----:B------:R-:W-:-:S04]  /*67b0*/  @P2 IMAD.IADD R151, R201, 0x1, R3 ;  /* 0x00000001c9972824 */ /* 0x000fc800078e0203 */
[----:B-1----:R-:W-:-:S04]  /*67c0*/  @P2 IMAD.HI.U32 R128, R151, R128, RZ ;  /* 0x0000008097802227 */ /* 0x002fc800078e00ff */
[----:B------:R-:W-:Y:S01]  /*67d0*/  IMAD.MOV.U32 R151, RZ, RZ, R9 ;  /* 0x000000ffff977224 */ /* 0x000fe200078e0009 */
[----:B------:R-:W-:-:S07]  /*67e0*/  @P2 SHF.R.U32.HI R151, RZ, R129, R128 ;  /* 0x00000081ff972219 */ /* 0x000fce0000011680 */
.L_x_937:
[----:B------:R-:W-:Y:S05]  /*67f0*/  BSYNC B0 ;  /* 0x0000000000007941 */ /* 0x000fea0003800000 */
.L_x_935:
[----:B------:R-:W-:-:S04]  /*6800*/  IMAD R129, R151, R153, -R168 ;  /* 0x0000009997817224 */ /* 0x000fc800078e0aa8 */
[----:B------:R-:W-:-:S05]  /*6810*/  IMAD R129, R16, -0x2, R129 ;  /* 0xfffffffe10817824 */ /* 0x000fca00078e0281 */
[----:B------:R-:W-:Y:S02]  /*6820*/  VIADDMNMX R172, R129, R153, R172, PT ;  /* 0x0000009981ac7246 */ /* 0x000fe400038001ac */
[----:B------:R-:W-:-:S07]  /*6830*/  VIMNMX R174, R174, R129, !PT ;  /* 0x00000081aeae7248 */ /* 0x000fce0007fe0100 */
.L_x_934:
[----:B------:R-:W-:-:S04]  /*6840*/  ISETP.GT.AND P2, PT, R2, -0x1, PT ;  /* 0xffffffff0200780c */ /* 0x000fc80003f44270 */
[C---:B------:R-:W-:Y:S02]  /*6850*/  ISETP.GT.AND P5, PT, R174.reuse, RZ, P2 ;  /* 0x000000ffae00720c */ /* 0x040fe400017a4270 */
[----:B------:R-:W-:Y:S02]  /*6860*/  ISETP.GT.AND P4, PT, R174, 0x1, P2 ;  /* 0x00000001ae00780c */ /* 0x000fe40001784270 */
[C---:B------:R-:W-:Y:S02]  /*6870*/  ISETP.LT.OR P5, PT, R172.reuse, 0x1, P5 ;  /* 0x00000001ac00780c */ /* 0x040fe40002fa1670 */
[----:B------:R-:W-:Y:S02]  /*6880*/  ISETP.LT.OR P4, PT, R172, 0x2, P4 ;  /* 0x00000002ac00780c */ /* 0x000fe40002781670 */
[----:B------:R-:W-:Y:S02]  /*6890*/  FSEL R179, R12, -INF , !P5 ;  /* 0xff8000000cb37808 */ /* 0x000fe40006800000 */
[----:B------:R-:W-:-:S02]  /*68a0*/  ISETP.GT.AND P5, PT, R174, 0x10, P2 ;  /* 0x00000010ae00780c */ /* 0x000fc400017a4270 */
[----:B------:R-:W-:Y:S02]  /*68b0*/  ISETP.GT.AND P6, PT, R174, 0x8, P2 ;  /* 0x00000008ae00780c */ /* 0x000fe400017c4270 */
[----:B------:R-:W-:Y:S02]  /*68c0*/  ISETP.LT.OR P5, PT, R172, 0x11, P5 ;  /* 0x00000011ac00780c */ /* 0x000fe40002fa1670 */
[C---:B------:R-:W-:Y:S02]  /*68d0*/  ISETP.GT.AND P3, PT, R174.reuse, 0x9, P2 ;  /* 0x00000009ae00780c */ /* 0x040fe40001764270 */
[----:B------:R-:W-:Y:S02]  /*68e0*/  FSEL R177, R13, -INF , !P4 ;  /* 0xff8000000db17808 */ /* 0x000fe40006000000 */
[----:B------:R-:W-:Y:S02]  /*68f0*/  ISETP.GT.AND P4, PT, R174, 0x11, P2 ;  /* 0x00000011ae00780c */ /* 0x000fe40001784270 */
[----:B------:R-:W-:-:S02]  /*6900*/  FSEL R171, R192, -INF , !P5 ;  /* 0xff800000c0ab7808 */ /* 0x000fc40006800000 */
[----:B------:R-:W-:Y:S02]  /*6910*/  ISETP.GT.AND P5, PT, R174, 0x20, P2 ;  /* 0x00000020ae00780c */ /* 0x000fe400017a4270 */
[C---:B------:R-:W-:Y:S02]  /*6920*/  ISETP.LT.OR P6, PT, R172.reuse, 0x9, P6 ;  /* 0x00000009ac00780c */ /* 0x040fe400037c1670 */
[C---:B------:R-:W-:Y:S02]  /*6930*/  ISETP.LT.OR P3, PT, R172.reuse, 0xa, P3 ;  /* 0x0000000aac00780c */ /* 0x040fe40001f61670 */
[C---:B------:R-:W-:Y:S02]  /*6940*/  ISETP.LT.OR P4, PT, R172.reuse, 0x12, P4 ;  /* 0x00000012ac00780c */ /* 0x040fe40002781670 */
[----:B------:R-:W-:Y:S02]  /*6950*/  ISETP.LT.OR P5, PT, R172, 0x21, P5 ;  /* 0x00000021ac00780c */ /* 0x000fe40002fa1670 */
[----:B------:R-:W-:-:S02]  /*6960*/  FSEL R175, R124, -INF , !P6 ;  /* 0xff8000007caf7808 */ /* 0x000fc40007000000 */
[----:B------:R-:W-:Y:S02]  /*6970*/  FSEL R173, R125, -INF , !P3 ;  /* 0xff8000007dad7808 */ /* 0x000fe40005800000 */
[C---:B------:R-:W-:Y:S02]  /*6980*/  ISETP.GT.AND P6, PT, R174.reuse, 0x18, P2 ;  /* 0x00000018ae00780c */ /* 0x040fe400017c4270 */
        /* <DEDUP_REMOVED lines=12> */
[----:B------:R-:W-:Y:S02]  /*6a50*/  ISETP.GT.AND P3, PT, R174, 0x29, P2 ;  /* 0x00000029ae00780c */ /* 0x000fe40001764270 */
        /* <DEDUP_REMOVED lines=37> */
[----:B------:R-:W-:Y:S02]  /*6cb0*/  FSEL R157, R162, -INF , !P5 ;  /* 0xff800000a29d7808 */ /* 0x000fe40006800000 */
[----:B------:R-:W-:-:S02]  /*6cc0*/  ISETP.GT.AND P5, PT, R174, 0x70, P2 ;  /* 0x00000070ae00780c */ /* 0x000fc400017a4270 */
[C---:B------:R-:W-:Y:S02]  /*6cd0*/  ISETP.LT.OR P6, PT, R172.reuse, 0x59, P6 ;  /* 0x00000059ac00780c */ /* 0x040fe400037c1670 */
[C---:B------:R-:W-:Y:S02]  /*6ce0*/  ISETP.LT.OR P3, PT, R172.reuse, 0x5a, P3 ;  /* 0x0000005aac00780c */ /* 0x040fe40001f61670 */
[----:B------:R-:W-:Y:S02]  /*6cf0*/  ISETP.LT.OR P5, PT, R172, 0x71, P5 ;  /* 0x00000071ac00780c */ /* 0x000fe40002fa1670 */
[----:B------:R-:W-:Y:S02]  /*6d00*/  ISETP.GT.AND P4, PT, R174, 0x61, P2 ;  /* 0x00000061ae00780c */ /* 0x000fe40001784270 */
[----:B------:R-:W-:Y:S02]  /*6d10*/  FSEL R154, R160, -INF , !P6 ;  /* 0xff800000a09a7808 */ /* 0x000fe40007000000 */
[----:B------:R-:W-:-:S02]  /*6d20*/  FSEL R155, R161, -INF , !P3 ;  /* 0xff800000a19b7808 */ /* 0x000fc40005800000 */
[C---:B------:R-:W-:Y:S02]  /*6d30*/  ISETP.GT.AND P6, PT, R174.reuse, 0x68, P2 ;  /* 0x00000068ae00780c */ /* 0x040fe400017c4270 */
[----:B------:R-:W-:Y:S02]  /*6d40*/  ISETP.GT.AND P3, PT, R174, 0x69, P2 ;  /* 0x00000069ae00780c */ /* 0x000fe40001764270 */
[----:B------:R-:W-:Y:S02]  /*6d50*/  FSEL R162, R167, -INF , !P5 ;  /* 0xff800000a7a27808 */ /* 0x000fe40006800000 */
[----:B------:R-:W-:Y:S02]  /*6d60*/  PLOP3.LUT P5, PT, PT, PT, UP0, 0x40, 0x0 ;  /* 0x000000000000781c */ /* 0x000fe40003fae808 */
[C---:B------:R-:W-:Y:S02]  /*6d70*/  ISETP.LT.OR P4, PT, R172.reuse, 0x62, P4 ;  /* 0x00000062ac00780c */ /* 0x040fe40002781670 */
[----:B------:R-:W-:-:S02]  /*6d80*/  ISETP.LT.OR P6, PT, R172, 0x69, P6 ;  /* 0x00000069ac00780c */ /* 0x000fc400037c1670 */
[----:B------:R-:W-:Y:S02]  /*6d90*/  ISETP.LT.OR P3, PT, R172, 0x6a, P3 ;  /* 0x0000006aac00780c */ /* 0x000fe40001f61670 */
[----:B------:R-:W-:Y:S01]  /*6da0*/  FSEL R159, R163, -INF , !P4 ;  /* 0xff800000a39f7808 */ /* 0x000fe20006000000 */
[----:B------:R-:W-:Y:S01]  /*6db0*/  IMAD.IADD R163, R4, 0x1, R176 ;  /* 0x0000000104a37824 */ /* 0x000fe200078e02b0 */
[----:B------:R-:W-:Y:S02]  /*6dc0*/  ISETP.GT.AND P4, PT, R174, 0x71, P2 ;  /* 0x00000071ae00780c */ /* 0x000fe40001784270 */
[----:B------:R-:W-:Y:S01]  /*6dd0*/  FSEL R160, R164, -INF , !P6 ;  /* 0xff800000a4a07808 */ /* 0x000fe20007000000 */
[----:B------:R-:W-:Y:S01]  /*6de0*/  IMAD.IADD R164, R4, 0x1, R178 ;  /* 0x0000000104a47824 */ /* 0x000fe200078e02b2 */
[----:B------:R-:W-:Y:S02]  /*6df0*/  FSEL R161, R165, -INF , !P3 ;  /* 0xff800000a5a17808 */ /* 0x000fe40005800000 */
[----:B------:R-:W-:-:S02]  /*6e00*/  ISETP.GT.AND P6, PT, R174, 0x78, P2 ;  /* 0x00000078ae00780c */ /* 0x000fc400017c4270 */
[----:B------:R-:W-:Y:S02]  /*6e10*/  ISETP.GT.AND P3, PT, R174, 0x79, P2 ;  /* 0x00000079ae00780c */ /* 0x000fe40001764270 */
[C---:B------:R-:W-:Y:S02]  /*6e20*/  ISETP.LT.OR P4, PT, R172.reuse, 0x72, P4 ;  /* 0x00000072ac00780c */ /* 0x040fe40002781670 */
[C---:B------:R-:W-:Y:S02]  /*6e30*/  ISETP.LT.OR P6, PT, R172.reuse, 0x79, P6 ;  /* 0x00000079ac00780c */ /* 0x040fe400037c1670 */
[----:B------:R-:W-:Y:S02]  /*6e40*/  ISETP.LT.OR P3, PT, R172, 0x7a, P3 ;  /* 0x0000007aac00780c */ /* 0x000fe40001f61670 */
[----:B------:R-:W-:Y:S02]  /*6e50*/  FSEL R165, R166, -INF , !P4 ;  /* 0xff800000a6a57808 */ /* 0x000fe40006000000 */
[----:B------:R-:W-:-:S02]  /*6e60*/  FSEL R166, R169, -INF , !P6 ;  /* 0xff800000a9a67808 */ /* 0x000fc40007000000 */
[----:B------:R-:W-:Y:S01]  /*6e70*/  FSEL R167, R170, -INF , !P3 ;  /* 0xff800000aaa77808 */ /* 0x000fe20005800000 */
[----:B------:R-:W-:Y:S06]  /*6e80*/  @P5 BRA `(.L_x_938) ;  /* 0x0000000000585947 */ /* 0x000fec0003800000 */
[----:B------:R-:W-:Y:S01]  /*6e90*/  IMAD.IADD R169, R201, 0x1, R4 ;  /* 0x00000001c9a97824 */ /* 0x000fe200078e0204 */
[----:B------:R-:W-:Y:S04]  /*6ea0*/  BSSY B0, `(.L_x_939) ;  /* 0x0000010000007945 */ /* 0x000fe80003800000 */
[----:B------:R-:W-:-:S13]  /*6eb0*/  ISETP.GT.AND P3, PT, R169, -0x1, PT ;  /* 0xffffffffa900780c */ /* 0x000fda0003f64270 */
        /* <DEDUP_REMOVED lines=9> */
.L_x_940:
[----:B------:R-:W-:-:S05]  /*6f50*/  IMAD.U32 R170, RZ, RZ, UR31 ;  /* 0x0000001fffaa7e24 */ /* 0x000fca000f8e00ff */
[----:B------:R-:W-:-:S13]  /*6f60*/  ISETP.NE.AND P3, PT, R170, 0x1, PT ;  /* 0x00000001aa00780c */ /* 0x000fda0003f65270 */
[----:B------:R-:W1:Y:S02]  /*6f70*/  @P3 LDC.64 R12, c[0x0][0x9e8] ;  /* 0x00027a00ff0c3b82 */ /* 0x000e640000000a00 */
[----:B-1----:R-:W-:-:S05]  /*6f80*/  @P3 IMAD.HI.U32 R12, R169, R12, RZ ;  /* 0x0000000ca90c3227 */ /* 0x002fca00078e00ff */
[----:B------:R-:W-:-:S07]  /*6f90*/  @P3 SHF.R.U32.HI R169, RZ, R13, R12 ;  /* 0x0000000dffa93219 */ /* 0x000fce000001160c */
.L_x_941:
[----:B------:R-:W-:Y:S05]  /*6fa0*/  BSYNC B0 ;  /* 0x0000000000007941 */ /* 0x000fea0003800000 */
.L_x_939:
[----:B------:R-:W-:-:S04]  /*6fb0*/  IMAD R169, R169, R170, -R168 ;  /* 0x000000aaa9a97224 */ /* 0x000fc800078e0aa8 */
[----:B------:R-:W-:-:S05]  /*6fc0*/  IMAD R169, R16, -0x2, R169 ;  /* 0xfffffffe10a97824 */ /* 0x000fca00078e02a9 */
[----:B------:R-:W-:Y:S02]  /*6fd0*/  VIADDMNMX R163, R169, R170, R163, PT ;  /* 0x000000aaa9a37246 */ /* 0x000fe400038001a3 */
[----:B------:R-:W-:-:S07]  /*6fe0*/  VIMNMX R164, R164, R169, !PT ;  /* 0x000000a9a4a47248 */ /* 0x000fce0007fe0100 */
.L_x_938:
[----:B------:R-:W-:Y:S01]  /*6ff0*/  FMNMX.FTZ R12, R179, R7, !PT ;  /* 0x00000007b30c7209 */ /* 0x000fe20007810000 */
[----:B------:R-:W-:Y:S01]  /*7000*/  UMOV UR10, UR30 ;  /* 0x0000001e000a7c82 */ /* 0x000fe20008000000 */
[----:B------:R-:W-:Y:S01]  /*7010*/  ISETP.GT.AND P5, PT, R164, 0x8, P2 ;  /* 0x00000008a400780c */ /* 0x000fe200017a4270 */
[----:B------:R-:W-:Y:S01]  /*7020*/  IMAD.U32 R181, RZ, RZ, UR10 ;  /* 0x0000000affb57e24 */ /* 0x000fe2000f8e00ff */
[----:B------:R-:W-:Y:S02]  /*7030*/  FMNMX.FTZ R12, R177, R12, !PT ;  /* 0x0000000cb10c7209 */ /* 0x000fe40007810000 */
[----:B------:R-:W-:Y:S02]  /*7040*/  ISETP.LT.OR P5, PT, R163, 0x9, P5 ;  /* 0x00000009a300780c */ /* 0x000fe40002fa1670 */
[----:B------:R-:W-:Y:S02]  /*7050*/  FMNMX.FTZ R12, R175, R12, !PT ;  /* 0x0000000caf0c7209 */ /* 0x000fe40007810000 */
[----:B------:R-:W-:-:S02]  /*7060*/  FSEL R14, R14, -INF , !P5 ;  /* 0xff8000000e0e7808 */ /* 0x000fc40006800000 */
[----:B------:R-:W-:Y:S02]  /*7070*/  FMNMX.FTZ R12, R173, R12, !PT ;  /* 0x0000000cad0c7209 */ /* 0x000fe40007810000 */
[C---:B------:R-:W-:Y:S02]  /*7080*/  ISETP.GT.AND P5, PT, R164.reuse, 0x11, P2 ;  /* 0x00000011a400780c */ /* 0x040fe400017a4270 */
[----:B------:R-:W-:Y:S02]  /*7090*/  FMNMX.FTZ R12, R171, R12, !PT ;  /* 0x0000000cab0c7209 */ /* 0x000fe40007810000 */
[----:B------:R-:W-:Y:S02]  /*70a0*/  ISETP.LT.OR P5, PT, R163, 0x12, P5 ;  /* 0x00000012a300780c */ /* 0x000fe40002fa1670 */
[----:B------:R-:W-:Y:S02]  /*70b0*/  FMNMX.FTZ R12, R193, R12, !PT ;  /* 0x0000000cc10c7209 */ /* 0x000fe40007810000 */
[----:B------:R-:W-:-:S02]  /*70c0*/  ISETP.GT.AND P4, PT, R164, 0x1, P2 ;  /* 0x00000001a400780c */ /* 0x000fc40001784270 */
[----:B------:R-:W-:Y:S02]  /*70d0*/  FMNMX.FTZ R13, R195, R12, !PT ;  /* 0x0000000cc30d7209 */ /* 0x000fe40007810000 */
[----:B------:R-:W-:Y:S02]  /*70e0*/  FSEL R21, R21, -INF , !P5 ;  /* 0xff80000015157808 */ /* 0x000fe40006800000 */
[----:B------:R-:W-:Y:S02]  /*70f0*/  FMNMX.FTZ R12, R194, R13, !PT ;  /* 0x0000000dc20c7209 */ /* 0x000fe40007810000 */
[----:B------:R-:W-:Y:S02]  /*7100*/  ISETP.GT.AND P5, PT, R164, 0x20, P2 ;  /* 0x00000020a400780c */ /* 0x000fe400017a4270 */
[----:B------:R-:W-:Y:S02]  /*7110*/  FMNMX.FTZ R13, R197, R12, !PT ;  /* 0x0000000cc50d7209 */ /* 0x000fe40007810000 */
[----:B------:R-:W-:-:S02]  /*7120*/  ISETP.LT.OR P4, PT, R163, 0x2, P4 ;  /* 0x00000002a300780c */ /* 0x000fc40002781670 */
[----:B------:R-:W-:Y:S02]  /*7130*/  FMNMX.FTZ R12, R196, R13, !PT ;  /* 0x0000000dc40c7209 */ /* 0x000fe40007810000 */
[----:B------:R-:W-:Y:S02]  /*7140*/  ISETP.LT.OR P5, PT, R163, 0x21, P5 ;  /* 0x00000021a300780c */ /* 0x000fe40002fa1670 */
[----:B------:R-:W-:Y:S02]  /*7150*/  FMNMX.FTZ R13, R189, R12, !PT ;  /* 0x0000000cbd0d7209 */ /* 0x000fe40007810000 */
[----:B------:R-:W-:Y:S02]  /*7160*/  FSEL R11, R11, -INF , !P4 ;  /* 0xff8000000b0b7808 */ /* 0x000fe40006000000 */
[----:B------:R-:W-:Y:S02]  /*7170*/  FMNMX.FTZ R13, R188, R13, !PT ;  /* 0x0000000dbc0d7209 */ /* 0x000fe40007810000 */
[----:B------:R-:W-:-:S02]  /*7180*/  ISETP.GT.AND P4, PT, R164, 0x10, P2 ;  /* 0x00000010a400780c */ /* 0x000fc40001784270 */
[----:B------:R-:W-:Y:S02]  /*7190*/  FMNMX.FTZ R13, R158, R13, !PT ;  /* 0x0000000d9e0d7209 */ /* 0x000fe40007810000 */
[----:B------:R-:W-:Y:S02]  /*71a0*/  FSEL R122, R122, -INF , !P5 ;  /* 0xff8000007a7a7808 */ /* 0x000fe40006800000 */
[----:B------:R-:W-:Y:S02]  /*71b0*/  FMNMX.FTZ R12, R156, R13, !PT ;  /* 0x0000000d9c0c7209 */ /* 0x000fe40007810000 */
[----:B------:R-:W-:Y:S02]  /*71c0*/  ISETP.GT.AND P5, PT, R164, RZ, P2 ;  /* 0x000000ffa400720c */ /* 0x000fe400017a4270 */
        /* <DEDUP_REMOVED lines=9> */
[C---:B------:R-:W-:Y:S02]  /*7260*/  ISETP.LT.OR P4, PT, R163.reuse, 0x1a, P4 ;  /* 0x0000001aa300780c */ /* 0x040fe40002781670 */
[----:B------:R-:W-:Y:S02]  /*7270*/  FMNMX.FTZ R13, R128, R13, !PT ;  /* 0x0000000d800d7209 */ /* 0x000fe40007810000 */
[----:B------:R-:W-:Y:S02]  /*7280*/  ISETP.GT.AND P3, PT, R164, 0x9, P2 ;  /* 0x00000009a400780c */ /* 0x000fe40001764270 */
[----:B------:R-:W-:Y:S02]  /*7290*/  FMNMX.FTZ R13, R150, R13, !PT ;  /* 0x0000000d960d7209 */ /* 0x000fe40007810000 */
[----:B------:R-:W-:-:S02]  /*72a0*/  ISETP.LT.OR P3, PT, R163, 0xa, P3 ;  /* 0x0000000aa300780c */ /* 0x000fc40001f61670 */
[----:B------:R-:W-:Y:S02]  /*72b0*/  FMNMX.FTZ R13, R152, R13, !PT ;  /* 0x0000000d980d7209 */ /* 0x000fe40007810000 */
[----:B------:R-:W-:Y:S02]  /*72c0*/  FSEL R15, R15, -INF , !P3 ;  /* 0xff8000000f0f7808 */ /* 0x000fe40005800000 */
        /* <DEDUP_REMOVED lines=14> */
[----:B------:R-:W-:-:S04]  /*73b0*/  FMNMX.FTZ R13, R165, R12, !PT ;  /* 0x0000000ca50d7209 */ /* 0x000fc80007810000 */
[----:B------:R-:W-:-:S04]  /*73c0*/  FMNMX.FTZ R12, R166, R13, !PT ;  /* 0x0000000da60c7209 */ /* 0x000fc80007810000 */
[----:B------:R-:W-:-:S05]  /*73d0*/  FMNMX.FTZ R13, R167, R12, !PT ;  /* 0x0000000ca70d7209 */ /* 0x000fca0007810000 */
[----:B------:R-:W1:Y:S02]  /*73e0*/  SHFL.BFLY PT, R12, R13, 0x2, 0x1f ;  /* 0x0c401f000d0c7f89 */ /* 0x000e6400000e0000 */
[----:B-1----:R-:W-:-:S05]  /*73f0*/  FMNMX.FTZ R168, R13, R12, !PT ;  /* 0x0000000c0da87209 */ /* 0x002fca0007810000 */
[----:B------:R-:W1:Y:S02]  /*7400*/  SHFL.BFLY PT, R169, R168, 0x1, 0x1f ;  /* 0x0c201f00a8a97f89 */ /* 0x000e6400000e0000 */
[----:B-1----:R-:W-:-:S04]  /*7410*/  FMNMX.FTZ R12, R168, R169, !PT ;  /* 0x000000a9a80c7209 */ /* 0x002fc80007810000 */
[C---:B------:R-:W-:Y:S01]  /*7420*/  FSETP.NEU.FTZ.AND P6, PT, R12.reuse, -INF , PT ;  /* 0xff8000000c00780b */ /* 0x040fe20003fdd000 */
[----:B------:R-:W-:-:S05]  /*7430*/  FFMA.FTZ R169, R12, R181, -8 ;  /* 0xc10000000ca97423 */ /* 0x000fca00000100b5 */
[----:B------:R-:W-:Y:S02]  /*7440*/  FSEL R168, R169, RZ, P6 ;  /* 0x000000ffa9a87208 */ /* 0x000fe40003000000 */
[----:B------:R-:W-:Y:S02]  /*7450*/  FSEL R169, R121, -INF , !P4 ;  /* 0xff80000079a97808 */ /* 0x000fe40006000000 */
[----:B------:R-:W-:Y:S01]  /*7460*/  ISETP.GT.AND P4, PT, R164, 0x28, P2 ;  /* 0x00000028a400780c */ /* 0x000fe20001784270 */
[----:B------:R-:W-:-:S01]  /*7470*/  FFMA.FTZ R176, R171, UR10, -R168 ;  /* 0x0000000aabb07c23 */ /* 0x000fc200080108a8 */
[----:B------:R-:W-:Y:S01]  /*7480*/  FSEL R171, R10, -INF , !P5 ;  /* 0xff8000000aab7808 */ /* 0x000fe20006800000 */
[----:B------:R-:W-:-:S01]  /*7490*/  FFMA.FTZ R175, R175, UR10, -R168 ;  /* 0x0000000aafaf7c23 */ /* 0x000fc200080108a8 */
[--C-:B------:R-:W-:Y:S01]  /*74a0*/  FFMA.FTZ R170, R177, UR10, -R168.reuse ;  /* 0x0000000ab1aa7c23 */ /* 0x100fe200080108a8 */
[----:B------:R-:W-:Y:S01]  /*74b0*/  MUFU.EX2 R10, R176 ;  /* 0x000000b0000a7308 */ /* 0x000fe20000000800 */
[----:B------:R-:W-:Y:S01]  /*74c0*/  FMNMX.FTZ R174, R171, R8, !PT ;  /* 0x00000008abae7209 */ /* 0x000fe20007810000 */
[--C-:B------:R-:W-:Y:S01]  /*74d0*/  FFMA.FTZ R13, R179, UR10, -R168.reuse ;  /* 0x0000000ab30d7c23 */ /* 0x100fe200080108a8 */
[C---:B------:R-:W-:Y:S01]  /*74e0*/  ISETP.LT.OR P4, PT, R163.reuse, 0x29, P4 ;  /* 0x00000029a300780c */ /* 0x040fe20002781670 */
[--C-:B------:R-:W-:Y:S01]  /*74f0*/  FFMA.FTZ R182, R158, UR10, -R168.reuse ;  /* 0x0000000a9eb67c23 */ /* 0x100fe200080108a8 */
[----:B------:R-:W-:Y:S01]  /*7500*/  ISETP.LT.OR P5, PT, R163, 0x2a, P3 ;  /* 0x0000002aa300780c */ /* 0x000fe20001fa1670 */
[--C-:B------:R-:W-:Y:S01]  /*7510*/  FFMA.FTZ R183, R156, UR10, -R168.reuse ;  /* 0x0000000a9cb77c23 */ /* 0x100fe200080108a8 */
[----:B------:R-:W-:Y:S01]  /*7520*/  FSEL R126, R126, -INF , !P4 ;  /* 0xff8000007e7e7808 */ /* 0x000fe20006000000 */
[----:B------:R1:W-:Y:S01]  /*7530*/  MUFU.EX2 R121, R175 ;  /* 0x000000af00797308 */ /* 0x0003e20000000800 */
[C---:B------:R-:W-:Y:S01]  /*7540*/  ISETP.GT.AND P4, PT, R164.reuse, 0x30, P2 ;  /* 0x00000030a400780c */ /* 0x040fe20001784270 */
[--C-:B------:R-:W-:Y:S01]  /*7550*/  FFMA.FTZ R172, R173, UR10, -R168.reuse ;  /* 0x0000000aadac7c23 */ /* 0x100fe200080108a8 */
[----:B------:R-:W-:Y:S01]  /*7560*/  ISETP.GT.AND P3, PT, R164, 0x31, P2 ;  /* 0x00000031a400780c */ /* 0x000fe20001764270 */
[--C-:B------:R-:W-:Y:S01]  /*7570*/  FFMA.FTZ R173, R193, UR10, -R168.reuse ;  /* 0x0000000ac1ad7c23 */ /* 0x100fe200080108a8 */
[----:B------:R-:W-:Y:S01]  /*7580*/  FSEL R127, R127, -INF , !P5 ;  /* 0xff8000007f7f7808 */ /* 0x000fe20006800000 */
[--C-:B------:R-:W-:Y:S01]  /*7590*/  FFMA.FTZ R195, R195, UR10, -R168.reuse ;  /* 0x0000000ac3c37c23 */ /* 0x100fe200080108a8 */
[----:B------:R-:W-:Y:S01]  /*75a0*/  ISETP.LT.OR P4, PT, R163, 0x31, P4 ;  /* 0x00000031a300780c */ /* 0x000fe20002781670 */
[--C-:B------:R-:W-:Y:S01]  /*75b0*/  FFMA.FTZ R194, R194, UR10, -R168.reuse ;  /* 0x0000000ac2c27c23 */ /* 0x100fe200080108a8 */
[----:B-1----:R-:W-:Y:S01]  /*75c0*/  FMNMX.FTZ R175, R11, R174, !PT ;  /* 0x000000ae0baf7209 */ /* 0x002fe20007810000 */
[--C-:B------:R-:W-:Y:S01]  /*75d0*/  FFMA.FTZ R197, R197, UR10, -R168.reuse ;  /* 0x0000000ac5c57c23 */ /* 0x100fe200080108a8 */
[----:B------:R-:W-:Y:S01]  /*75e0*/  ISETP.GT.AND P5, PT, R164, 0x38, P2 ;  /* 0x00000038a400780c */ /* 0x000fe200017a4270 */
[--C-:B------:R-:W-:Y:S01]  /*75f0*/  FFMA.FTZ R196, R196, UR10, -R168.reuse ;  /* 0x0000000ac4c47c23 */ /* 0x100fe200080108a8 */
[----:B------:R-:W-:Y:S01]  /*7600*/  FMNMX.FTZ R174, R14, R175, !PT ;  /* 0x000000af0eae7209 */ /* 0x000fe20007810000 */
[--C-:B------:R-:W-:Y:S01]  /*7610*/  FFMA.FTZ R189, R189, UR10, -R168.reuse ;  /* 0x0000000abdbd7c23 */ /* 0x100fe200080108a8 */
[----:B------:R-:W-:Y:S01]  /*7620*/  ISETP.LT.OR P3, PT, R163, 0x32, P3 ;  /* 0x00000032a300780c */ /* 0x000fe20001f61670 */
[--C-:B------:R-:W-:Y:S01]  /*7630*/  FFMA.FTZ R188, R188, UR10, -R168.reuse ;  /* 0x0000000abcbc7c23 */ /* 0x100fe200080108a8 */
[----:B------:R-:W-:Y:S01]  /*7640*/  FMNMX.FTZ R175, R15, R174, !PT ;  /* 0x000000ae0faf7209 */ /* 0x000fe20007810000 */
[--C-:B------:R-:W-:Y:S01]  /*7650*/  FFMA.FTZ R153, R153, UR10, -R168.reuse ;  /* 0x0000000a99997c23 */ /* 0x100fe200080108a8 */
[----:B------:R-:W-:Y:S01]  /*7660*/  FSEL R130, R130, -INF , !P4 ;  /* 0xff80000082827808 */ /* 0x000fe20006000000 */
[--C-:B------:R-:W-:Y:S01]  /*7670*/  FFMA.FTZ R129, R129, UR10, -R168.reuse ;  /* 0x0000000a81817c23 */ /* 0x100fe200080108a8 */
[----:B------:R-:W-:Y:S01]  /*7680*/  FMNMX.FTZ R176, R20, R175, !PT ;  /* 0x000000af14b07209 */ /* 0x000fe20007810000 */
[--C-:B------:R-:W-:Y:S01]  /*7690*/  FFMA.FTZ R124, R124, UR10, -R168.reuse ;  /* 0x0000000a7c7c7c23 */ /* 0x100fe200080108a8 */
[----:B------:R-:W-:Y:S01]  /*76a0*/  ISETP.GT.AND P4, PT, R164, 0x39, P2 ;  /* 0x00000039a400780c */ /* 0x000fe20001784270 */
[--C-:B------:R-:W-:Y:S01]  /*76b0*/  FFMA.FTZ R125, R125, UR10, -R168.reuse ;  /* 0x0000000a7d7d7c23 */ /* 0x100fe200080108a8 */
[----:B------:R-:W-:Y:S01]  /*76c0*/  FMNMX.FTZ R177, R21, R176, !PT ;  /* 0x000000b015b17209 */ /* 0x000fe20007810000 */
[--C-:B------:R-:W-:Y:S01]  /*76d0*/  FFMA.FTZ R128, R128, UR10, -R168.reuse ;  /* 0x0000000a80807c23 */ /* 0x100fe200080108a8 */
[----:B------:R-:W-:Y:S01]  /*76e0*/  FSEL R174, R131, -INF , !P3 ;  /* 0xff80000083ae7808 */ /* 0x000fe20005800000 */
[--C-:B------:R-:W-:Y:S01]  /*76f0*/  FFMA.FTZ R150, R150, UR10, -R168.reuse ;  /* 0x0000000a96967c23 */ /* 0x100fe200080108a8 */
[----:B------:R-:W-:Y:S01]  /*7700*/  FMNMX.FTZ R176, R120, R177, !PT ;  /* 0x000000b178b07209 */ /* 0x000fe20007810000 */
[--C-:B------:R-:W-:Y:S01]  /*7710*/  FFMA.FTZ R155, R155, UR10, -R168.reuse ;  /* 0x0000000a9b9b7c23 */ /* 0x100fe200080108a8 */
[----:B------:R-:W-:Y:S01]  /*7720*/  ISETP.LT.OR P5, PT, R163, 0x39, P5 ;  /* 0x00000039a300780c */ /* 0x000fe20002fa1670 */
[----:B------:R-:W-:Y:S01]  /*7730*/  FFMA.FTZ R167, R167, UR10, -R168 ;  /* 0x0000000aa7a77c23 */ /* 0x000fe200080108a8 */
[----:B------:R-:W-:Y:S01]  /*7740*/  FMNMX.FTZ R177, R169, R176, !PT ;  /* 0x000000b0a9b17209 */ /* 0x000fe20007810000 */
[----:B------:R-:W-:Y:S01]  /*7750*/  MUFU.EX2 R13, R13 ;  /* 0x0000000d000d7308 */ /* 0x000fe20000000800 */
[----:B------:R-:W-:-:S02]  /*7760*/  ISETP.GT.AND P3, PT, R164, 0x40, P2 ;  /* 0x00000040a400780c */ /* 0x000fc40001764270 */
[----:B------:R-:W-:Y:S02]  /*7770*/  FMNMX.FTZ R178, R122, R177, !PT ;  /* 0x000000b17ab27209 */ /* 0x000fe40007810000 */
[----:B------:R-:W-:Y:S02]  /*7780*/  ISETP.LT.OR P4, PT, R163, 0x3a, P4 ;  /* 0x0000003aa300780c */ /* 0x000fe40002781670 */
[----:B------:R-:W-:Y:S01]  /*7790*/  FMNMX.FTZ R179, R123, R178, !PT ;  /* 0x000000b27bb37209 */ /* 0x000fe20007810000 */
[----:B------:R-:W-:Y:S01]  /*77a0*/  MUFU.EX2 R170, R170 ;  /* 0x000000aa00aa7308 */ /* 0x000fe20000000800 */
[----:B------:R-:W-:Y:S02]  /*77b0*/  FSEL R175, R132, -INF , !P5 ;  /* 0xff80000084af7808 */ /* 0x000fe40006800000 */
[----:B------:R-:W-:Y:S02]  /*77c0*/  FMNMX.FTZ R178, R126, R179, !PT ;  /* 0x000000b37eb27209 */ /* 0x000fe40007810000 */
[----:B------:R-:W-:-:S02]  /*77d0*/  ISETP.GT.AND P5, PT, R164, 0x41, P2 ;  /* 0x00000041a400780c */ /* 0x000fc400017a4270 */
[----:B------:R-:W-:Y:S01]  /*77e0*/  FMNMX.FTZ R179, R127, R178, !PT ;  /* 0x000000b27fb37209 */ /* 0x000fe20007810000 */
[----:B------:R-:W-:Y:S01]  /*77f0*/  MUFU.EX2 R172, R172 ;  /* 0x000000ac00ac7308 */ /* 0x000fe20000000800 */
[----:B------:R-:W-:Y:S02]  /*7800*/  FSEL R133, R133, -INF , !P4 ;  /* 0xff80000085857808 */ /* 0x000fe40006000000 */
[----:B------:R-:W-:Y:S02]  /*7810*/  FMNMX.FTZ R179, R130, R179, !PT ;  /* 0x000000b382b37209 */ /* 0x000fe40007810000 */
[----:B------:R-:W-:Y:S02]  /*7820*/  ISETP.LT.OR P3, PT, R163, 0x41, P3 ;  /* 0x00000041a300780c */ /* 0x000fe40001f61670 */
[----:B------:R-:W-:Y:S01]  /*7830*/  FMNMX.FTZ R180, R174, R179, !PT ;  /* 0x000000b3aeb47209 */ /* 0x000fe20007810000 */
[----:B------:R-:W-:Y:S01]  /*7840*/  MUFU.EX2 R173, R173 ;  /* 0x000000ad00ad7308 */ /* 0x000fe20000000800 */
[----:B------:R-:W-:-:S02]  /*7850*/  ISETP.GT.AND P4, PT, R164, 0x48, P2 ;  /* 0x00000048a400780c */ /* 0x000fc40001784270 */
[----:B------:R-:W-:Y:S02]  /*7860*/  FMNMX.FTZ R180, R175, R180, !PT ;  /* 0x000000b4afb47209 */ /* 0x000fe40007810000 */
[----:B------:R-:W-:Y:S02]  /*7870*/  ISETP.LT.OR P5, PT, R163, 0x42, P5 ;  /* 0x00000042a300780c */ /* 0x000fe40002fa1670 */
[----:B------:R-:W-:Y:S01]  /*7880*/  FSEL R134, R134, -INF , !P3 ;  /* 0xff80000086867808 */ /* 0x000fe20005800000 */
[----:B------:R-:W-:Y:S01]  /*7890*/  MUFU.EX2 R131, R195 ;  /* 0x000000c300837308 */ /* 0x000fe20000000800 */
[----:B------:R-:W-:Y:S02]  /*78a0*/  FMNMX.FTZ R181, R133, R180, !PT ;  /* 0x000000b485b57209 */ /* 0x000fe40007810000 */
[----:B------:R-:W-:Y:S02]  /*78b0*/  ISETP.GT.AND P3, PT, R164, 0x49, P2 ;  /* 0x00000049a400780c */ /* 0x000fe40001764270 */
[----:B------:R-:W-:-:S02]  /*78c0*/  FSEL R177, R135, -INF , !P5 ;  /* 0xff80000087b17808 */ /* 0x000fc40006800000 */
[C---:B------:R-:W-:Y:S01]  /*78d0*/  ISETP.LT.OR P4, PT, R163.reuse, 0x49, P4 ;  /* 0x00000049a300780c */ /* 0x040fe20002781670 */
[----:B------:R-:W-:Y:S01]  /*78e0*/  MUFU.EX2 R132, R194 ;  /* 0x000000c200847308 */ /* 0x000fe20000000800 */
[----:B------:R-:W-:Y:S02]  /*78f0*/  FMNMX.FTZ R180, R134, R181, !PT ;  /* 0x000000b586b47209 */ /* 0x000fe40007810000 */
[----:B------:R-:W-:Y:S02]  /*7900*/  ISETP.GT.AND P5, PT, R164, 0x50, P2 ;  /* 0x00000050a400780c */ /* 0x000fe400017a4270 */
[----:B------:R-:W-:Y:S02]  /*7910*/  ISETP.LT.OR P3, PT, R163, 0x4a, P3 ;  /* 0x0000004aa300780c */ /* 0x000fe40001f61670 */
[----:B------:R-:W-:Y:S01]  /*7920*/  FSEL R178, R136, -INF , !P4 ;  /* 0xff80000088b27808 */ /* 0x000fe20006000000 */
[----:B------:R-:W-:Y:S01]  /*7930*/  MUFU.EX2 R176, R197 ;  /* 0x000000c500b07308 */ /* 0x000fe20000000800 */
[----:B------:R-:W-:-:S02]  /*7940*/  FMNMX.FTZ R181, R177, R180, !PT ;  /* 0x000000b4b1b57209 */ /* 0x000fc40007810000 */
[----:B------:R-:W-:Y:S02]  /*7950*/  ISETP.GT.AND P4, PT, R164, 0x51, P2 ;  /* 0x00000051a400780c */ /* 0x000fe40001784270 */
[----:B------:R-:W-:Y:S02]  /*7960*/  FSEL R137, R137, -INF , !P3 ;  /* 0xff80000089897808 */ /* 0x000fe40005800000 */
[C---:B------:R-:W-:Y:S01]  /*7970*/  ISETP.LT.OR P5, PT, R163.reuse, 0x51, P5 ;  /* 0x00000051a300780c */ /* 0x040fe20002fa1670 */
[----:B------:R-:W-:Y:S01]  /*7980*/  MUFU.EX2 R135, R196 ;  /* 0x000000c400877308 */ /* 0x000fe20000000800 */
[----:B------:R-:W-:Y:S02]  /*7990*/  FMNMX.FTZ R180, R178, R181, !PT ;  /* 0x000000b5b2b47209 */ /* 0x000fe40007810000 */
[----:B------:R-:W-:Y:S02]  /*79a0*/  ISETP.GT.AND P3, PT, R164, 0x58, P2 ;  /* 0x00000058a400780c */ /* 0x000fe40001764270 */
[----:B------:R-:W-:-:S02]  /*79b0*/  ISETP.LT.OR P4, PT, R163, 0x52, P4 ;  /* 0x00000052a300780c */ /* 0x000fc40002781670 */
[----:B------:R-:W-:Y:S01]  /*79c0*/  FSEL R138, R138, -INF , !P5 ;  /* 0xff8000008a8a7808 */ /* 0x000fe20006800000 */
[----:B------:R-:W-:Y:S01]  /*79d0*/  MUFU.EX2 R136, R189 ;  /* 0x000000bd00887308 */ /* 0x000fe20000000800 */
[----:B------:R-:W-:Y:S01]  /*79e0*/  FMNMX.FTZ R181, R137, R180, !PT ;  /* 0x000000b489b57209 */ /* 0x000fe20007810000 */
[----:B------:R-:W-:Y:S01]  /*79f0*/  FFMA.FTZ R180, R151, UR10, -R168 ;  /* 0x0000000a97b47c23 */ /* 0x000fe200080108a8 */
[----:B------:R-:W-:Y:S02]  /*7a00*/  ISETP.GT.AND P5, PT, R164, 0x59, P2 ;  /* 0x00000059a400780c */ /* 0x000fe400017a4270 */
[----:B------:R-:W-:Y:S02]  /*7a10*/  FSEL R158, R139, -INF , !P4 ;  /* 0xff8000008b9e7808 */ /* 0x000fe40006000000 */
[----:B------:R-:W-:Y:S01]  /*7a20*/  ISETP.LT.OR P3, PT, R163, 0x59, P3 ;  /* 0x00000059a300780c */ /* 0x000fe20001f61670 */
[----:B------:R1:W-:Y:S01]  /*7a30*/  MUFU.EX2 R139, R182 ;  /* 0x000000b6008b7308 */ /* 0x0003e20000000800 */
[----:B------:R-:W-:-:S02]  /*7a40*/  FMNMX.FTZ R181, R138, R181, !PT ;  /* 0x000000b58ab57209 */ /* 0x000fc40007810000 */
[----:B------:R-:W-:Y:S02]  /*7a50*/  ISETP.GT.AND P4, PT, R164, 0x60, P2 ;  /* 0x00000060a400780c */ /* 0x000fe40001784270 */
        /* <DEDUP_REMOVED lines=8> */
[----:B-1----:R-:W-:Y:S02]  /*7ae0*/  FMNMX.FTZ R182, R156, R181, !PT ;  /* 0x000000b59cb67209 */ /* 0x002fe40007810000 */
        /* <DEDUP_REMOVED lines=10> */
[----:B------:R-:W-:Y:S02]  /*7b90*/  ISETP.LT.OR P4, PT, R163, 0x6a, P4 ;  /* 0x0000006aa300780c */ /* 0x000fe40002781670 */
[----:B------:R-:W-:-:S02]  /*7ba0*/  ISETP.GT.AND P3, PT, R164, 0x70, P2 ;  /* 0x00000070a400780c */ /* 0x000fc40001764270 */
[----:B------:R-:W-:Y:S01]  /*7bb0*/  FSEL R144, R144, -INF , !P5 ;  /* 0xff80000090907808 */ /* 0x000fe20006800000 */
[----:B------:R-:W-:Y:S01]  /*7bc0*/  MUFU.EX2 R129, R129 ;  /* 0x0000008100817308 */ /* 0x000fe20000000800 */
[----:B------:R-:W-:Y:S02]  /*7bd0*/  FMNMX.FTZ R151, R143, R182, !PT ;  /* 0x000000b68f977209 */ /* 0x000fe40007810000 */
[----:B------:R-:W-:Y:S02]  /*7be0*/  FSEL R145, R145, -INF , !P4 ;  /* 0xff80000091917808 */ /* 0x000fe40006000000 */
[C---:B------:R-:W-:Y:S02]  /*7bf0*/  ISETP.GT.AND P5, PT, R164.reuse, 0x71, P2 ;  /* 0x00000071a400780c */ /* 0x040fe400017a4270 */
[C---:B------:R-:W-:Y:S01]  /*7c00*/  ISETP.GT.AND P4, PT, R164.reuse, 0x78, P2 ;  /* 0x00000078a400780c */ /* 0x040fe20001784270 */
[----:B------:R-:W-:Y:S01]  /*7c10*/  MUFU.EX2 R124, R124 ;  /* 0x0000007c007c7308 */ /* 0x000fe20000000800 */
[----:B------:R-:W-:-:S02]  /*7c20*/  ISETP.GT.AND P2, PT, R164, 0x79, P2 ;  /* 0x00000079a400780c */ /* 0x000fc40001744270 */
[C---:B------:R-:W-:Y:S02]  /*7c30*/  ISETP.LT.OR P3, PT, R163.reuse, 0x71, P3 ;  /* 0x00000071a300780c */ /* 0x040fe40001f61670 */
[----:B------:R-:W-:Y:S02]  /*7c40*/  FMNMX.FTZ R164, R144, R151, !PT ;  /* 0x0000009790a47209 */ /* 0x000fe40007810000 */
[----:B------:R-:W-:Y:S01]  /*7c50*/  ISETP.LT.OR P5, PT, R163, 0x72, P5 ;  /* 0x00000072a300780c */ /* 0x000fe20002fa1670 */
[----:B------:R-:W-:Y:S01]  /*7c60*/  MUFU.EX2 R125, R125 ;  /* 0x0000007d007d7308 */ /* 0x000fe20000000800 */
[----:B------:R-:W-:Y:S02]  /*7c70*/  FSEL R146, R146, -INF , !P3 ;  /* 0xff80000092927808 */ /* 0x000fe40005800000 */
[----:B------:R-:W-:Y:S02]  /*7c80*/  FMNMX.FTZ R151, R145, R164, !PT ;  /* 0x000000a491977209 */ /* 0x000fe40007810000 */
[----:B------:R-:W-:-:S02]  /*7c90*/  ISETP.LT.OR P4, PT, R163, 0x79, P4 ;  /* 0x00000079a300780c */ /* 0x000fc40002781670 */
[----:B------:R-:W-:Y:S01]  /*7ca0*/  FSEL R147, R147, -INF , !P5 ;  /* 0xff80000093937808 */ /* 0x000fe20006800000 */
[----:B------:R-:W-:Y:S01]  /*7cb0*/  MUFU.EX2 R128, R128 ;  /* 0x0000008000807308 */ /* 0x000fe20000000800 */
[----:B------:R-:W-:Y:S02]  /*7cc0*/  FMNMX.FTZ R164, R146, R151, !PT ;  /* 0x0000009792a47209 */ /* 0x000fe40007810000 */
[----:B------:R-:W-:Y:S01]  /*7cd0*/  ISETP.LT.OR P2, PT, R163, 0x7a, P2 ;  /* 0x0000007aa300780c */ /* 0x000fe20001741670 */
[----:B------:R-:W-:-:S01]  /*7ce0*/  FFMA.FTZ R163, R152, UR10, -R168 ;  /* 0x0000000a98a37c23 */ /* 0x000fc200080108a8 */
[----:B------:R-:W-:Y:S01]  /*7cf0*/  FSEL R148, R148, -INF , !P4 ;  /* 0xff80000094947808 */ /* 0x000fe20006000000 */
[----:B------:R-:W-:-:S01]  /*7d00*/  FFMA.FTZ R152, R154, UR10, -R168 ;  /* 0x0000000a9a987c23 */ /* 0x000fc200080108a8 */
[----:B------:R-:W-:Y:S01]  /*7d10*/  FMNMX.FTZ R151, R147, R164, !PT ;  /* 0x000000a493977209 */ /* 0x000fe20007810000 */
[----:B------:R-:W-:-:S01]  /*7d20*/  FFMA.FTZ R154, R157, UR10, -R168 ;  /* 0x0000000a9d9a7c23 */ /* 0x000fc200080108a8 */
[----:B------:R-:W-:Y:S01]  /*7d30*/  FSEL R149, R149, -INF , !P2 ;  /* 0xff80000095957808 */ /* 0x000fe20005000000 */
[----:B------:R-:W-:-:S01]  /*7d40*/  FFMA.FTZ R157, R159, UR10, -R168 ;  /* 0x0000000a9f9d7c23 */ /* 0x000fc200080108a8 */
[----:B------:R-:W-:Y:S01]  /*7d50*/  FMNMX.FTZ R164, R148, R151, !PT ;  /* 0x0000009794a47209 */ /* 0x000fe20007810000 */
[----:B------:R-:W-:-:S01]  /*7d60*/  FFMA.FTZ R159, R160, UR10, -R168 ;  /* 0x0000000aa09f7c23 */ /* 0x000fc200080108a8 */
[--C-:B------:R-:W-:Y:S01]  /*7d70*/  FFMA.FTZ R160, R161, UR10, -R168.reuse ;  /* 0x0000000aa1a07c23 */ /* 0x100fe200080108a8 */
[----:B------:R-:W-:-:S01]  /*7d80*/  FFMA.FTZ R161, R162, UR10, -R168 ;  /* 0x0000000aa2a17c23 */ /* 0x000fc200080108a8 */
[----:B------:R-:W-:Y:S01]  /*7d90*/  FMNMX.FTZ R164, R149, R164, !PT ;  /* 0x000000a495a47209 */ /* 0x000fe20007810000 */
[----:B------:R-:W-:-:S01]  /*7da0*/  FFMA.FTZ R162, R165, UR10, -R168 ;  /* 0x0000000aa5a27c23 */ /* 0x000fc200080108a8 */
[----:B------:R-:W-:Y:S03]  /*7db0*/  MUFU.EX2 R150, R150 ;  /* 0x0000009600967308 */ /* 0x000fe60000000800 */
[----:B------:R-:W1:Y:S05]  /*7dc0*/  SHFL.BFLY PT, R151, R164, 0x2, 0x1f ;  /* 0x0c401f00a4977f89 */ /* 0x000e6a00000e0000 */
[----:B------:R-:W-:Y:S08]  /*7dd0*/  MUFU.EX2 R163, R163 ;  /* 0x000000a300a37308 */ /* 0x000ff00000000800 */
[----:B------:R-:W-:Y:S08]  /*7de0*/  MUFU.EX2 R152, R152 ;  /* 0x0000009800987308 */ /* 0x000ff00000000800 */
[----:B------:R-:W-:Y:S01]  /*7df0*/  MUFU.EX2 R155, R155 ;  /* 0x0000009b009b7308 */ /* 0x000fe20000000800 */
[----:B-1----:R-:W-:Y:S01]  /*7e00*/  FMNMX.FTZ R151, R164, R151, !PT ;  /* 0x00000097a4977209 */ /* 0x002fe20007810000 */
[----:B------:R-:W-:Y:S01]  /*7e10*/  FFMA.FTZ R164, R166, UR10, -R168 ;  /* 0x0000000aa6a47c23 */ /* 0x000fe200080108a8 */
[----:B------:R-:W-:Y:S01]  /*7e20*/  IMAD.U32 R168, RZ, RZ, UR10 ;  /* 0x0000000affa87e24 */ /* 0x000fe2000f8e00ff */
[----:B------:R-:W-:-:S02]  /*7e30*/  FSEL R166, R12, RZ, P6 ;  /* 0x000000ff0ca67208 */ /* 0x000fc40003000000 */
[----:B------:R-:W1:Y:S02]  /*7e40*/  SHFL.BFLY PT, R182, R151, 0x1, 0x1f ;  /* 0x0c201f0097b67f89 */ /* 0x000e6400000e0000 */
[----:B------:R-:W-:Y:S01]  /*7e50*/  MUFU.EX2 R154, R154 ;  /* 0x0000009a009a7308 */ /* 0x000fe20000000800 */
[----:B------:R-:W-:-:S04]  /*7e60*/  FADD.FTZ R166, -R166, R7 ;  /* 0x00000007a6a67221 */ /* 0x000fc80000010100 */
[----:B------:R-:W-:-:S03]  /*7e70*/  FMUL.FTZ R166, R166, UR10 ;  /* 0x0000000aa6a67c20 */ /* 0x000fc60008410000 */
[----:B------:R2:W-:Y:S08]  /*7e80*/  MUFU.EX2 R7, R167 ;  /* 0x000000a700077308 */ /* 0x0005f00000000800 */
[----:B------:R-:W3:Y:S01]  /*7e90*/  MUFU.EX2 R166, R166 ;  /* 0x000000a600a67308 */ /* 0x000ee20000000800 */
[----:B-1----:R-:W-:-:S07]  /*7ea0*/  FMNMX.FTZ R151, R151, R182, !PT ;  /* 0x000000b697977209 */ /* 0x002fce0007810000 */
[----:B------:R-:W-:Y:S01]  /*7eb0*/  MUFU.EX2 R157, R157 ;  /* 0x0000009d009d7308 */ /* 0x000fe20000000800 */
[C---:B------:R-:W-:Y:S01]  /*7ec0*/  FSETP.NEU.FTZ.AND P2, PT, R151.reuse, -INF , PT ;  /* 0xff8000009700780b */ /* 0x040fe20003f5d000 */
[----:B------:R-:W-:-:S06]  /*7ed0*/  FFMA.FTZ R165, R151, R168, -8 ;  /* 0xc100000097a57423 */ /* 0x000fcc00000100a8 */
[----:B------:R-:W-:Y:S01]  /*7ee0*/  MUFU.EX2 R159, R159 ;  /* 0x0000009f009f7308 */ /* 0x000fe20000000800 */
[----:B------:R-:W-:-:S05]  /*7ef0*/  FSEL R165, R165, RZ, P2 ;  /* 0x000000ffa5a57208 */ /* 0x000fca0001000000 */
[--C-:B------:R-:W-:Y:S01]  /*7f00*/  FFMA.FTZ R168, R171, UR10, -R165.reuse ;  /* 0x0000000aaba87c23 */ /* 0x100fe200080108a5 */
[----:B------:R-:W-:Y:S01]  /*7f10*/  FSEL R171, R151, RZ, P2 ;  /* 0x000000ff97ab7208 */ /* 0x000fe20001000000 */
[--C-:B------:R-:W-:Y:S01]  /*7f20*/  FFMA.FTZ R11, R11, UR10, -R165.reuse ;  /* 0x0000000a0b0b7c23 */ /* 0x100fe200080108a5 */
[----:B------:R-:W-:-:S01]  /*7f30*/  FFMA.FTZ R14, R14, UR10, -R165 ;  /* 0x0000000a0e0e7c23 */ /* 0x000fc200080108a5 */
[--C-:B------:R-:W-:Y:S01]  /*7f40*/  FFMA.FTZ R15, R15, UR10, -R165.reuse ;  /* 0x0000000a0f0f7c23 */ /* 0x100fe200080108a5 */
[----:B------:R-:W-:-:S01]  /*7f50*/  FFMA.FTZ R20, R20, UR10, -R165 ;  /* 0x0000000a14147c23 */ /* 0x000fc200080108a5 */
[----:B------:R-:W-:Y:S01]  /*7f60*/  FADD.FTZ R171, -R171, R8 ;  /* 0x00000008abab7221 */ /* 0x000fe20000010100 */
[----:B------:R-:W-:Y:S01]  /*7f70*/  MUFU.EX2 R168, R168 ;  /* 0x000000a800a87308 */ /* 0x000fe20000000800 */
[----:B--2---:R-:W-:-:S01]  /*7f80*/  FFMA.FTZ R167, R169, UR10, -R165 ;  /* 0x0000000aa9a77c23 */ /* 0x004fc200080108a5 */
[--C-:B------:R-:W-:Y:S01]  /*7f90*/  FFMA.FTZ R169, R174, UR10, -R165.reuse ;  /* 0x0000000aaea97c23 */ /* 0x100fe200080108a5 */
[----:B------:R-:W-:Y:S01]  /*7fa0*/  FMUL.FTZ R171, R171, UR10 ;  /* 0x0000000aabab7c20 */ /* 0x000fe20008410000 */
[--C-:B------:R-:W-:Y:S01]  /*7fb0*/  FFMA.FTZ R21, R21, UR10, -R165.reuse ;  /* 0x0000000a15157c23 */ /* 0x100fe200080108a5 */
[----:B------:R-:W-:-:S01]  /*7fc0*/  FFMA.FTZ R174, R175, UR10, -R165 ;  /* 0x0000000aafae7c23 */ /* 0x000fc200080108a5 */
[----:B------:R-:W-:Y:S01]  /*7fd0*/  FFMA.FTZ R175, R177, UR10, -R165 ;  /* 0x0000000ab1af7c23 */ /* 0x000fe200080108a5 */
[----:B---3--:R-:W-:-:S01]  /*7fe0*/  FFMA.FTZ R177, R166, R6, R13 ;  /* 0x00000006a6b17223 */ /* 0x008fc2000001000d */
[----:B------:R-:W-:Y:S01]  /*7ff0*/  MUFU.EX2 R11, R11 ;  /* 0x0000000b000b7308 */ /* 0x000fe20000000800 */
[----:B------:R-:W-:-:S01]  /*8000*/  FFMA.FTZ R120, R120, UR10, -R165 ;  /* 0x0000000a78787c23 */ /* 0x000fc200080108a5 */
[----:B------:R-:W-:Y:S01]  /*8010*/  FFMA.FTZ R122, R122, UR10, -R165 ;  /* 0x0000000a7a7a7c23 */ /* 0x000fe200080108a5 */
[----:B------:R-:W-:-:S01]  /*8020*/  FADD.FTZ R182, R170, R177 ;  /* 0x000000b1aab67221 */ /* 0x000fc20000010000 */
[--C-:B------:R-:W-:Y:S01]  /*8030*/  FFMA.FTZ R178, R178, UR10, -R165.reuse ;  /* 0x0000000ab2b27c23 */ /* 0x100fe200080108a5 */
[----:B------:R-:W-:-:S01]  /*8040*/  FFMA.FTZ R123, R123, UR10, -R165 ;  /* 0x0000000a7b7b7c23 */ /* 0x000fc200080108a5 */
[----:B------:R-:W-:Y:S01]  /*8050*/  FFMA.FTZ R126, R126, UR10, -R165 ;  /* 0x0000000a7e7e7c23 */ /* 0x000fe200080108a5 */
[----:B------:R-:W-:-:S01]  /*8060*/  FADD.FTZ R177, R121, R182 ;  /* 0x000000b679b17221 */ /* 0x000fc20000010000 */
[----:B------:R-:W1:Y:S01]  /*8070*/  MUFU.EX2 R171, R171 ;  /* 0x000000ab00ab7308 */ /* 0x000e620000000800 */
[----:B------:R-:W-:-:S01]  /*8080*/  FFMA.FTZ R127, R127, UR10, -R165 ;  /* 0x0000000a7f7f7c23 */ /* 0x000fc200080108a5 */
[----:B------:R-:W-:Y:S01]  /*8090*/  FFMA.FTZ R130, R130, UR10, -R165 ;  /* 0x0000000a82827c23 */ /* 0x000fe200080108a5 */
[----:B------:R-:W-:-:S01]  /*80a0*/  FADD.FTZ R177, R172, R177 ;  /* 0x000000b1acb17221 */ /* 0x000fc20000010000 */
[--C-:B------:R-:W-:Y:S01]  /*80b0*/  FFMA.FTZ R133, R133, UR10, -R165.reuse ;  /* 0x0000000a85857c23 */ /* 0x100fe200080108a5 */
[----:B------:R-:W-:-:S01]  /*80c0*/  FFMA.FTZ R134, R134, UR10, -R165 ;  /* 0x0000000a86867c23 */ /* 0x000fc200080108a5 */
[--C-:B------:R-:W-:Y:S01]  /*80d0*/  FFMA.FTZ R137, R137, UR10, -R165.reuse ;  /* 0x0000000a89897c23 */ /* 0x100fe200080108a5 */
[----:B------:R-:W-:-:S01]  /*80e0*/  FFMA.FTZ R138, R138, UR10, -R165 ;  /* 0x0000000a8a8a7c23 */ /* 0x000fc200080108a5 */
        /* <DEDUP_REMOVED lines=9> */
[----:B-1----:R-:W-:-:S04]  /*8180*/  FFMA.FTZ R6, R171, R5, R168 ;  /* 0x00000005ab067223 */ /* 0x002fc800000100a8 */
[----:B------:R-:W-:-:S03]  /*8190*/  FADD.FTZ R5, R11, R6 ;  /* 0x000000060b057221 */ /* 0x000fc60000010000 */
[----:B------:R-:W1:Y:S01]  /*81a0*/  MUFU.EX2 R20, R20 ;  /* 0x0000001400147308 */ /* 0x000e620000000800 */
[----:B--2---:R-:W-:-:S07]  /*81b0*/  FADD.FTZ R6, R14, R5 ;  /* 0x000000050e067221 */ /* 0x004fce0000010000 */
[----:B------:R-:W2:Y:S01]  /*81c0*/  MUFU.EX2 R21, R21 ;  /* 0x0000001500157308 */ /* 0x000ea20000000800 */
[----:B---3--:R-:W-:-:S01]  /*81d0*/  FADD.FTZ R5, R15, R6 ;  /* 0x000000060f057221 */ /* 0x008fc20000010000 */
[----:B------:R-:W-:Y:S01]  /*81e0*/  FADD.FTZ R6, R10, R177 ;  /* 0x000000b10a067221 */ /* 0x000fe20000010000 */
[----:B------:R-:W-:-:S03]  /*81f0*/  FFMA.FTZ R177, R158, UR10, -R165 ;  /* 0x0000000a9eb17c23 */ /* 0x000fc600080108a5 */
[----:B------:R-:W-:Y:S02]  /*8200*/  FADD.FTZ R6, R173, R6 ;  /* 0x00000006ad067221 */ /* 0x000fe40000010000 */
[----:B------:R-:W3:Y:S02]  /*8210*/  MUFU.EX2 R120, R120 ;  /* 0x0000007800787308 */ /* 0x000ee40000000800 */
[----:B------:R-:W-:-:S04]  /*8220*/  FADD.FTZ R181, R131, R6 ;  /* 0x0000000683b57221 */ /* 0x000fc80000010000 */
[----:B------:R-:W-:Y:S02]  /*8230*/  FADD.FTZ R181, R132, R181 ;  /* 0x000000b584b57221 */ /* 0x000fe40000010000 */
[----:B------:R-:W4:Y:S08]  /*8240*/  MUFU.EX2 R167, R167 ;  /* 0x000000a700a77308 */ /* 0x000f300000000800 */
[----:B------:R-:W-:Y:S08]  /*8250*/  MUFU.EX2 R8, R174 ;  /* 0x000000ae00087308 */ /* 0x000ff00000000800 */
[----:B------:R-:W5:Y:S08]  /*8260*/  MUFU.EX2 R122, R122 ;  /* 0x0000007a007a7308 */ /* 0x000f700000000800 */
[----:B------:R1:W-:Y:S08]  /*8270*/  MUFU.EX2 R174, R178 ;  /* 0x000000b200ae7308 */ /* 0x0003f00000000800 */
[----:B------:R-:W5:Y:S01]  /*8280*/  MUFU.EX2 R123, R123 ;  /* 0x0000007b007b7308 */ /* 0x000f620000000800 */
[----:B-1----:R-:W-:-:S04]  /*8290*/  FADD.FTZ R178, R20, R5 ;  /* 0x0000000514b27221 */ /* 0x002fc80000010000 */
[----:B--2---:R-:W-:-:S03]  /*82a0*/  FADD.FTZ R5, R21, R178 ;  /* 0x000000b215057221 */ /* 0x004fc60000010000 */
[----:B------:R-:W1:Y:S01]  /*82b0*/  MUFU.EX2 R126, R126 ;  /* 0x0000007e007e7308 */ /* 0x000e620000000800 */
[----:B---3--:R-:W-:-:S04]  /*82c0*/  FADD.FTZ R6, R120, R5 ;  /* 0x0000000578067221 */ /* 0x008fc80000010000 */
[----:B----4-:R-:W-:Y:S01]  /*82d0*/  FADD.FTZ R5, R167, R6 ;  /* 0x00000006a7057221 */ /* 0x010fe20000010000 */
[----:B------:R-:W-:-:S02]  /*82e0*/  FADD.FTZ R6, R176, R181 ;  /* 0x000000b5b0067221 */ /* 0x000fc40000010000 */
[----:B------:R-:W2:Y:S01]  /*82f0*/  MUFU.EX2 R127, R127 ;  /* 0x0000007f007f7308 */ /* 0x000ea20000000800 */
[----:B-----5:R-:W-:-:S01]  /*8300*/  FADD.FTZ R158, R122, R5 ;  /* 0x000000057a9e7221 */ /* 0x020fc20000010000 */
[----:B------:R-:W-:-:S03]  /*8310*/  FADD.FTZ R5, R135, R6 ;  /* 0x0000000687057221 */ /* 0x000fc60000010000 */
[----:B------:R-:W-:Y:S01]  /*8320*/  FADD.FTZ R181, R123, R158 ;  /* 0x0000009e7bb57221 */ /* 0x000fe20000010000 */
[----:B------:R-:W-:-:S02]  /*8330*/  FADD.FTZ R6, R136, R5 ;  /* 0x0000000588067221 */ /* 0x000fc40000010000 */
[----:B------:R-:W3:Y:S01]  /*8340*/  MUFU.EX2 R130, R130 ;  /* 0x0000008200827308 */ /* 0x000ee20000000800 */
[----:B-1----:R-:W-:-:S01]  /*8350*/  FADD.FTZ R158, R126, R181 ;  /* 0x000000b57e9e7221 */ /* 0x002fc20000010000 */
[----:B------:R-:W-:-:S04]  /*8360*/  FADD.FTZ R6, R179, R6 ;  /* 0x00000006b3067221 */ /* 0x000fc80000010000 */
[----:B------:R-:W-:Y:S02]  /*8370*/  FADD.FTZ R181, R139, R6 ;  /* 0x000000068bb57221 */ /* 0x000fe40000010000 */
[----:B------:R-:W1:Y:S01]  /*8380*/  MUFU.EX2 R169, R169 ;  /* 0x000000a900a97308 */ /* 0x000e620000000800 */
[----:B--2---:R-:W-:-:S01]  /*8390*/  FADD.FTZ R5, R127, R158 ;  /* 0x0000009e7f057221 */ /* 0x004fc20000010000 */
[----:B------:R-:W-:-:S04]  /*83a0*/  FADD.FTZ R158, R140, R181 ;  /* 0x000000b58c9e7221 */ /* 0x000fc80000010000 */
[----:B------:R-:W-:Y:S02]  /*83b0*/  FADD.FTZ R181, R153, R158 ;  /* 0x0000009e99b57221 */ /* 0x000fe40000010000 */
[----:B------:R-:W2:Y:S01]  /*83c0*/  MUFU.EX2 R133, R133 ;  /* 0x0000008500857308 */ /* 0x000ea20000000800 */
[----:B---3--:R-:W-:-:S01]  /*83d0*/  FADD.FTZ R6, R130, R5 ;  /* 0x0000000582067221 */ /* 0x008fc20000010000 */
[----:B------:R-:W-:-:S04]  /*83e0*/  FADD.FTZ R158, R180, R181 ;  /* 0x000000b5b49e7221 */ /* 0x000fc80000010000 */
[----:B------:R-:W-:Y:S02]  /*83f0*/  FADD.FTZ R181, R129, R158 ;  /* 0x0000009e81b57221 */ /* 0x000fe40000010000 */
[----:B------:R-:W3:Y:S01]  /*8400*/  MUFU.EX2 R134, R134 ;  /* 0x0000008600867308 */ /* 0x000ee20000000800 */
[----:B-1----:R-:W-:-:S01]  /*8410*/  FADD.FTZ R5, R169, R6 ;  /* 0x00000006a9057221 */ /* 0x002fc20000010000 */
[----:B------:R-:W-:-:S03]  /*8420*/  FADD.FTZ R158, R124, R181 ;  /* 0x000000b57c9e7221 */ /* 0x000fc60000010000 */
[----:B------:R-:W-:-:S03]  /*8430*/  FADD.FTZ R6, R8, R5 ;  /* 0x0000000508067221 */ /* 0x000fc60000010000 */
[----:B------:R-:W1:Y:S01]  /*8440*/  MUFU.EX2 R175, R175 ;  /* 0x000000af00af7308 */ /* 0x000e620000000800 */
[----:B--2---:R-:W-:-:S07]  /*8450*/  FADD.FTZ R5, R133, R6 ;  /* 0x0000000685057221 */ /* 0x004fce0000010000 */
[----:B------:R-:W2:Y:S01]  /*8460*/  MUFU.EX2 R137, R137 ;  /* 0x0000008900897308 */ /* 0x000ea20000000800 */
[----:B---3--:R-:W-:-:S01]  /*8470*/  FADD.FTZ R6, R134, R5 ;  /* 0x0000000586067221 */ /* 0x008fc20000010000 */
[----:B------:R-:W-:Y:S01]  /*8480*/  FFMA.FTZ R5, R145, UR10, -R165 ;  /* 0x0000000a91057c23 */ /* 0x000fe200080108a5 */
[----:B------:R-:W-:-:S05]  /*8490*/  FADD.FTZ R145, R125, R158 ;  /* 0x0000009e7d917221 */ /* 0x000fca0000010000 */
[----:B------:R-:W3:Y:S01]  /*84a0*/  MUFU.EX2 R138, R138 ;  /* 0x0000008a008a7308 */ /* 0x000ee20000000800 */
[----:B-1----:R-:W-:-:S04]  /*84b0*/  FADD.FTZ R181, R175, R6 ;  /* 0x00000006afb57221 */ /* 0x002fc80000010000 */
[----:B------:R-:W-:Y:S01]  /*84c0*/  FADD.FTZ R6, R174, R181 ;  /* 0x000000b5ae067221 */ /* 0x000fe20000010000 */
[----:B------:R-:W-:-:S01]  /*84d0*/  FADD.FTZ R181, R128, R145 ;  /* 0x0000009180b57221 */ /* 0x000fc20000010000 */
[----:B------:R-:W-:Y:S01]  /*84e0*/  FFMA.FTZ R145, R146, UR10, -R165 ;  /* 0x0000000a92917c23 */ /* 0x000fe200080108a5 */
[----:B------:R-:W1:Y:S01]  /*84f0*/  MUFU.EX2 R177, R177 ;  /* 0x000000b100b17308 */ /* 0x000e620000000800 */
[----:B--2---:R-:W-:-:S01]  /*8500*/  FADD.FTZ R183, R137, R6 ;  /* 0x0000000689b77221 */ /* 0x004fc20000010000 */
[----:B------:R-:W-:-:S04]  /*8510*/  FADD.FTZ R6, R150, R181 ;  /* 0x000000b596067221 */ /* 0x000fc80000010000 */
[----:B------:R-:W-:Y:S02]  /*8520*/  FADD.FTZ R181, R163, R6 ;  /* 0x00000006a3b57221 */ /* 0x000fe40000010000 */
[----:B------:R-:W2:Y:S01]  /*8530*/  MUFU.EX2 R156, R156 ;  /* 0x0000009c009c7308 */ /* 0x000ea20000000800 */
[----:B---3--:R-:W-:-:S01]  /*8540*/  FADD.FTZ R146, R138, R183 ;  /* 0x000000b78a927221 */ /* 0x008fc20000010000 */
[----:B------:R-:W-:-:S06]  /*8550*/  FADD.FTZ R6, R152, R181 ;  /* 0x000000b598067221 */ /* 0x000fcc0000010000 */
[----:B------:R-:W3:Y:S01]  /*8560*/  MUFU.EX2 R141, R141 ;  /* 0x0000008d008d7308 */ /* 0x000ee20000000800 */
[----:B-1----:R-:W-:-:S01]  /*8570*/  FADD.FTZ R183, R177, R146 ;  /* 0x00000092b1b77221 */ /* 0x002fc20000010000 */
[----:B------:R-:W-:-:S06]  /*8580*/  FFMA.FTZ R146, R147, UR10, -R165 ;  /* 0x0000000a93927c23 */ /* 0x000fcc00080108a5 */
[----:B------:R-:W1:Y:S01]  /*8590*/  MUFU.EX2 R142, R142 ;  /* 0x0000008e008e7308 */ /* 0x000e620000000800 */
[----:B--2---:R-:W-:-:S07]  /*85a0*/  FADD.FTZ R158, R156, R183 ;  /* 0x000000b79c9e7221 */ /* 0x004fce0000010000 */
[----:B------:R-:W2:Y:S01]  /*85b0*/  MUFU.EX2 R143, R143 ;  /* 0x0000008f008f7308 */ /* 0x000ea20000000800 */
[----:B---3--:R-:W-:-:S07]  /*85c0*/  FADD.FTZ R147, R141, R158 ;  /* 0x0000009e8d937221 */ /* 0x008fce0000010000 */
[----:B------:R-:W3:Y:S01]  /*85d0*/  MUFU.EX2 R144, R144 ;  /* 0x0000009000907308 */ /* 0x000ee20000000800 */
[----:B-1----:R-:W-:-:S07]  /*85e0*/  FADD.FTZ R158, R142, R147 ;  /* 0x000000938e9e7221 */ /* 0x002fce0000010000 */
[----:B------:R-:W-:Y:S08]  /*85f0*/  MUFU.EX2 R160, R160 ;  /* 0x000000a000a07308 */ /* 0x000ff00000000800 */
[----:B------:R1:W4:Y:S08]  /*8600*/  MUFU.EX2 R178, R5 ;  /* 0x0000000500b27308 */ /* 0x0003300000000800 */
[----:B------:R-:W5:Y:S01]  /*8610*/  MUFU.EX2 R161, R161 ;  /* 0x000000a100a17308 */ /* 0x000f620000000800 */
[----:B-1----:R-:W-:-:S04]  /*8620*/  FADD.FTZ R5, R155, R6 ;  /* 0x000000069b057221 */ /* 0x002fc80000010000 */
[----:B------:R-:W-:Y:S01]  /*8630*/  FADD.FTZ R6, R154, R5 ;  /* 0x000000059a067221 */ /* 0x000fe20000010000 */
[----:B--2---:R-:W-:-:S02]  /*8640*/  FADD.FTZ R5, R143, R158 ;  /* 0x0000009e8f057221 */ /* 0x004fc40000010000 */
[----:B------:R-:W1:Y:S01]  /*8650*/  MUFU.EX2 R145, R145 ;  /* 0x0000009100917308 */ /* 0x000e620000000800 */
[----:B------:R-:W-:-:S01]  /*8660*/  FADD.FTZ R6, R157, R6 ;  /* 0x000000069d067221 */ /* 0x000fc20000010000 */
[----:B---3--:R-:W-:-:S03]  /*8670*/  FADD.FTZ R5, R144, R5 ;  /* 0x0000000590057221 */ /* 0x008fc60000010000 */
[----:B------:R-:W-:Y:S01]  /*8680*/  FADD.FTZ R147, R159, R6 ;  /* 0x000000069f937221 */ /* 0x000fe20000010000 */
[----:B----4-:R-:W-:-:S02]  /*8690*/  FADD.FTZ R158, R178, R5 ;  /* 0x00000005b29e7221 */ /* 0x010fc40000010000 */
[----:B------:R-:W2:Y:S01]  /*86a0*/  MUFU.EX2 R162, R162 ;  /* 0x000000a200a27308 */ /* 0x000ea20000000800 */
[----:B------:R-:W-:-:S04]  /*86b0*/  FADD.FTZ R6, R160, R147 ;  /* 0x00000093a0067221 */ /* 0x000fc80000010000 */
[----:B-----5:R-:W-:-:S03]  /*86c0*/  FADD.FTZ R5, R161, R6 ;  /* 0x00000006a1057221 */ /* 0x020fc60000010000 */
[----:B------:R-:W3:Y:S01]  /*86d0*/  MUFU.EX2 R146, R146 ;  /* 0x0000009200927308 */ /* 0x000ee20000000800 */
[----:B-1----:R-:W-:-:S07]  /*86e0*/  FADD.FTZ R147, R145, R158 ;  /* 0x0000009e91937221 */ /* 0x002fce0000010000 */
[----:B------:R-:W1:Y:S01]  /*86f0*/  MUFU.EX2 R164, R164 ;  /* 0x000000a400a47308 */ /* 0x000e620000000800 */
[----:B--2---:R-:W-:-:S07]  /*8700*/  FADD.FTZ R5, R162, R5 ;  /* 0x00000005a2057221 */ /* 0x004fce0000010000 */
[----:B------:R-:W2:Y:S01]  /*8710*/  MUFU.EX2 R148, R148 ;  /* 0x0000009400947308 */ /* 0x000ea20000000800 */
[----:B---3--:R-:W-:-:S07]  /*8720*/  FADD.FTZ R147, R146, R147 ;  /* 0x0000009392937221 */ /* 0x008fce0000010000 */
[----:B------:R-:W3:Y:S01]  /*8730*/  MUFU.EX2 R149, R149 ;  /* 0x0000009500957308 */ /* 0x000ee20000000800 */
[----:B-1----:R-:W-:-:S04]  /*8740*/  FADD.FTZ R6, R164, R5 ;  /* 0x00000005a4067221 */ /* 0x002fc80000010000 */
[----:B------:R-:W-:Y:S01]  /*8750*/  FADD.FTZ R6, R7, R6 ;  /* 0x0000000607067221 */ /* 0x000fe20000010000 */
[----:B--2---:R-:W-:-:S04]  /*8760*/  FADD.FTZ R147, R148, R147 ;  /* 0x0000009394937221 */ /* 0x004fc80000010000 */
[----:B---3--:R-:W-:Y:S01]  /*8770*/  FADD.FTZ R5, R149, R147 ;  /* 0x0000009395057221 */ /* 0x008fe20000010000 */
[----:B------:R-:W-:Y:S06]  /*8780*/  @!P0 BRA `(.L_x_942) ;  /* 0x0000000000048947 */ /* 0x000fec0003800000 */
[----:B------:R-:W-:Y:S01]  /*8790*/  BPT.TRAP 0x1 ;  /* 0x000000040000795c */ /* 0x000fe20000300000 */
.L_x_942:
[----:B------:R-:W-:Y:S01]  /*87a0*/  ULEA UR6, UR49, UR39, 0x3 ;  /* 0x0000002731067291 */ /* 0x000fe2000f8e183f */
[----:B------:R-:W-:Y:S01]  /*87b0*/  ISETP.GT.AND P2, PT, R2, UR55, PT ;  /* 0x0000003702007c0c */ /* 0x000fe2000bf44270 */
[----:B------:R-:W-:Y:S01]  /*87c0*/  UMOV UR36, UR35 ;  /* 0x0000002300247c82 */ /* 0x000fe20008000000 */
[----:B------:R-:W-:Y:S01]  /*87d0*/  F2FP.SATFINITE.E4M3.F32.PACK_AB_MERGE_C R14, R15, R14, RZ ;  /* 0x0000000e0f0e723e */ /* 0x000fe200048070ff */
[----:B------:R-:W-:Y:S01]  /*87e0*/  UIADD3 UR6, UR6, 0x2a860, URZ ;  /* 0x0002a86006067890 */ /* 0x000fe2000fffe03f */
[----:B------:R-:W-:Y:S01]  /*87f0*/  F2FP.SATFINITE.E4M3.F32.PACK_AB_MERGE_C R8, R133, R8, RZ ;  /* 0x000000088508723e */ /* 0x000fe200048070ff */
[----:B------:R-:W-:Y:S01]  /*8800*/  UMOV UR49, UR54 ;  /* 0x0000003600317c82 */ /* 0x000fe20008000000 */
[----:B------:R-:W-:Y:S01]  /*8810*/  F2FP.SATFINITE.E4M3.F32.PACK_AB_MERGE_C R7, R7, R164, RZ ;  /* 0x000000a40707723e */ /* 0x000fe200048070ff */
[----:B------:R-:W-:Y:S01]  /*8820*/  UPRMT UR6, UR47, 0x654, UR6 ;  /* 0x000006542f067896 */ /* 0x000fe20008000006 */
[----:B------:R-:W-:Y:S01]  /*8830*/  F2FP.SATFINITE.E4M3.F32.PACK_AB_MERGE_C R121, R172, R121, RZ ;  /* 0x00000079ac79723e */ /* 0x000fe200048070ff */
[-C--:B------:R-:W-:Y:S01]  /*8840*/  FMUL.FTZ R24, R24, R166.reuse ;  /* 0x000000a618187220 */ /* 0x080fe20000410000 */
[----:B------:R-:W-:Y:S01]  /*8850*/  F2FP.SATFINITE.E4M3.F32.PACK_AB_MERGE_C R131, R132, R131, RZ ;  /* 0x000000838483723e */ /* 0x000fe200048070ff */
[----:B------:R-:W-:Y:S01]  /*8860*/  FMUL.FTZ R25, R25, R166 ;  /* 0x000000a619197220 */ /* 0x000fe20000410000 */
[----:B------:R-:W-:Y:S01]  /*8870*/  F2FP.SATFINITE.E4M3.F32.PACK_AB_MERGE_C R120, R167, R120, RZ ;  /* 0x00000078a778723e */ /* 0x000fe200048070ff */
[----:B------:R-:W-:Y:S01]  /*8880*/  FMUL.FTZ R28, R28, R166 ;  /* 0x000000a61c1c7220 */ /* 0x000fe20000410000 */
[----:B------:R-:W-:Y:S01]  /*8890*/  F2FP.SATFINITE.E4M3.F32.PACK_AB_MERGE_C R136, R179, R136, RZ ;  /* 0x00000088b388723e */ /* 0x000fe200048070ff */
[----:B------:R-:W-:Y:S01]  /*88a0*/  FMUL.FTZ R29, R29, R166 ;  /* 0x000000a61d1d7220 */ /* 0x000fe20000410000 */
[----:B------:R-:W-:Y:S01]  /*88b0*/  F2FP.SATFINITE.E4M3.F32.PACK_AB_MERGE_C R126, R127, R126, RZ ;  /* 0x0000007e7f7e723e */ /* 0x000fe200048070ff */
[----:B------:R-:W-:Y:S01]  /*88c0*/  SYNCS.ARRIVE.TRANS64.RED.A1T0 RZ, [UR6], RZ ;  /* 0x000000ffffff79a7 */ /* 0x000fe20008100406 */
        /* <DEDUP_REMOVED lines=16> */
[----:B------:R-:W-:Y:S01]  /*89d0*/  F2FP.SATFINITE.E4M3.F32.PACK_AB_MERGE_C R195, R169, R130, R8 ;  /* 0x00000082a9c3723e */ /* 0x000fe20004807008 */
[-C--:B------:R-:W-:Y:S01]  /*89e0*/  FMUL.FTZ R48, R48, R166.reuse ;  /* 0x000000a630307220 */ /* 0x080fe20000410000 */
[----:B------:R-:W-:Y:S01]  /*89f0*/  F2FP.SATFINITE.E4M3.F32.PACK_AB_MERGE_C R186, R162, R161, R7 ;  /* 0x000000a1a2ba723e */ /* 0x000fe20004807007 */
[-C--:B------:R-:W-:Y:S01]  /*8a00*/  FMUL.FTZ R49, R49, R166.reuse ;  /* 0x000000a631317220 */ /* 0x080fe20000410000 */
[----:B------:R-:W-:Y:S01]  /*8a10*/  F2FP.SATFINITE.E4M3.F32.PACK_AB_MERGE_C R196, R170, R13, R121 ;  /* 0x0000000daac4723e */ /* 0x000fe20004807079 */
[----:B------:R-:W-:Y:S01]  /*8a20*/  FMUL.FTZ R52, R52, R166 ;  /* 0x000000a634347220 */ /* 0x000fe20000410000 */
        /* <DEDUP_REMOVED lines=94> */
[----:B------:R-:W-:-:S02]  /*9010*/  VIADD R2, R2, 0xffffffff ;  /* 0xffffffff02027836 */ /* 0x000fc40000000000 */
[----:B------:R-:W-:Y:S02]  /*9020*/  IMAD.MOV.U32 R8, RZ, RZ, R151 ;  /* 0x000000ffff087224 */ /* 0x000fe400078e0097 */
[----:B------:R-:W-:Y:S01]  /*9030*/  IMAD.MOV.U32 R7, RZ, RZ, R12 ;  /* 0x000000ffff077224 */ /* 0x000fe200078e000c */
[----:B------:R-:W-:Y:S06]  /*9040*/  @P2 BRA `(.L_x_943) ;  /* 0xffffffc400ec2947 */ /* 0x000fec000383ffff */
[----:B------:R-:W-:Y:S01]  /*9050*/  IMAD.MOV.U32 R8, RZ, RZ, R151 ;  /* 0x000000ffff087224 */ /* 0x000fe200078e0097 */
[----:B------:R-:W-:Y:S01]  /*9060*/  UMOV UR49, UR54 ;  /* 0x0000003600317c82 */ /* 0x000fe20008000000 */
[----:B------:R-:W-:Y:S01]  /*9070*/  IMAD.MOV.U32 R7, RZ, RZ, R12 ;  /* 0x000000ffff077224 */ /* 0x000fe200078e000c */
[----:B------:R-:W-:-:S06]  /*9080*/  UMOV UR36, UR35 ;  /* 0x0000002300247c82 */ /* 0x000fcc0008000000 */
.L_x_925:
[----:B------:R-:W1:Y:S01]  /*9090*/  LDC R11, c[0x0][0x9e4] ;  /* 0x00027900ff0b7b82 */ /* 0x000e620000000800 */
[----:B------:R-:W-:Y:S02]  /*90a0*/  ULDC UR6, c[0x0][0x9dc] ;  /* 0x0002770000067ab9 */ /* 0x000fe40000000800 */
[----:B------:R-:W-:-:S05]  /*90b0*/  VIADD R9, R200, -UR6 ;  /* 0x80000006c8097c36 */ /* 0x000fca0008000000 */
[----:B------:R-:W-:Y:S02]  /*90c0*/  R2UR UR6, R9 ;  /* 0x00000000090672ca */ /* 0x000fe400000e0000 */
[----:B-1----:R-:W-:-:S13]  /*90d0*/  ISETP.GE.AND P5, PT, R11, 0x1, PT ;  /* 0x000000010b00780c */ /* 0x002fda0003fa6270 */
[----:B------:R-:W-:Y:S05]  /*90e0*/  @!P5 BRA `(.L_x_944) ;  /* 0x000000000044d947 */ /* 0x000fea0003800000 */
        /* <DEDUP_REMOVED lines=9> */
.L_x_945:
[----:B------:R-:W-:-:S13]  /*9180*/  ISETP.NE.AND P2, PT, R11, 0x1, PT ;  /* 0x000000010b00780c */ /* 0x000fda0003f45270 */
[----:B------:R-:W1:Y:S02]  /*9190*/  @P2 LDC.64 R12, c[0x0][0x9e8] ;  /* 0x00027a00ff0c2b82 */ /* 0x000e640000000a00 */
[----:B-1----:R-:W-:-:S05]  /*91a0*/  @P2 IMAD.HI.U32 R10, R200, R12, RZ ;  /* 0x0000000cc80a2227 */ /* 0x002fca00078e00ff */
[----:B------:R-:W-:-:S07]  /*91b0*/  @P2 SHF.R.U32.HI R200, RZ, R13, R10 ;  /* 0x0000000dffc82219 */ /* 0x000fce000001160a */
.L_x_946:
[----:B------:R-:W-:-:S05]  /*91c0*/  IMAD R200, R200, R11, RZ ;  /* 0x0000000bc8c87224 */ /* 0x000fca00078e02ff */
[----:B------:R-:W-:-:S13]  /*91d0*/  R2UR UR7, R200 ;  /* 0x00000000c80772ca */ /* 0x000fda00000e0000 */
[----:B------:R-:W-:-:S04]  /*91e0*/  UISETP.LT.AND UP0, UPT, UR6, UR7, UPT ;  /* 0x000000070600728c */ /* 0x000fc8000bf01270 */
[----:B------:R-:W-:-:S12]  /*91f0*/  USEL UR6, UR6, UR7, !UP0 ;  /* 0x0000000706067287 */ /* 0x000fd8000c000000 */
.L_x_944:
[----:B------:R-:W-:-:S04]  /*9200*/  UIADD3 UR6, UR6, 0x7f, URZ ;  /* 0x0000007f06067890 */ /* 0x000fc8000fffe03f */
[----:B------:R-:W-:-:S04]  /*9210*/  USHF.R.S32.HI UR7, URZ, 0x1f, UR6 ;  /* 0x0000001f3f077899 */ /* 0x000fc80008011406 */
[----:B------:R-:W-:-:S04]  /*9220*/  ULEA.HI UR7, UR7, UR6, URZ, 0x7 ;  /* 0x0000000607077291 */ /* 0x000fc8000f8f383f */
[----:B------:R-:W-:-:S04]  /*9230*/  USHF.R.S32.HI UR7, URZ, 0x7, UR7 ;  /* 0x000000073f077899 */ /* 0x000fc80008011407 */
[----:B------:R-:W-:-:S04]  /*9240*/  UISETP.LT.AND UP0, UPT, UR40, UR7, UPT ;  /* 0x000000072800728c */ /* 0x000fc8000bf01270 */
[----:B------:R-:W-:-:S06]  /*9250*/  USEL UR30, UR40, UR7, !UP0 ;  /* 0x00000007281e7287 */ /* 0x000fcc000c000000 */
[----:B------:R-:W-:-:S13]  /*9260*/  ISETP.GE.AND P2, PT, R2, UR30, PT ;  /* 0x0000001e02007c0c */ /* 0x000fda000bf46270 */
[----:B------:R-:W-:Y:S05]  /*9270*/  @!P2 BRA `(.L_x_947) ;  /* 0x00000028002ca947 */ /* 0x000fea0003800000 */
[----:B------:R-:W-:Y:S01]  /*9280*/  IMAD.MOV.U32 R9, RZ, RZ, R8 ;  /* 0x000000ffff097224 */ /* 0x000fe200078e0008 */
[----:B------:R-:W-:Y:S01]  /*9290*/  UMOV UR33, UR36 ;  /* 0x0000002400217c82 */ /* 0x000fe20008000000 */
[----:B------:R-:W-:Y:S01]  /*92a0*/  IMAD.MOV.U32 R10, RZ, RZ, R7 ;  /* 0x000000ffff0a7224 */ /* 0x000fe200078e0007 */
[----:B------:R-:W-:Y:S01]  /*92b0*/  UMOV UR32, UR49 ;  /* 0x0000003100207c82 */ /* 0x000fe20008000000 */
[----:B------:R-:W-:-:S05]  /*92c0*/  ULDC UR31, c[0x0][0x988] ;  /* 0x00026200001f7ab9 */ /* 0x000fca0000000800 */
.L_x_957:
[----:B------:R-:W-:Y:S01]  /*92d0*/  ISETP.NE.AND P3, PT, RZ, UR41, PT ;  /* 0x00000029ff007c0c */ /* 0x000fe2000bf65270 */
[----:B------:R-:W-:-:S04]  /*92e0*/  UISETP.NE.AND UP0, UPT, UR32, 0x1, UPT ;  /* 0x000000012000788c */ /* 0x000fc8000bf05270 */
[----:B------:R-:W-:-:S04]  /*92f0*/  USEL UR36, URZ, 0x1, UP0 ;  /* 0x000000013f247887 */ /* 0x000fc80008000000 */
[----:B------:R-:W-:-:S04]  /*9300*/  ULOP3.LUT UR36, UR33, UR36, URZ, 0x3c, !UPT ;  /* 0x0000002421247292 */ /* 0x000fc8000f8e3c3f */
[----:B------:R-:W-:Y:S08]  /*9310*/  @P3 BRA `(.L_x_948) ;  /* 0x0000000000383947 */ /* 0x000ff00003800000 */
[----:B------:R-:W-:Y:S05]  /*9320*/  @!P0 BRA `(.L_x_949) ;  /* 0x0000000000048947 */ /* 0x000fea0003800000 */
[----:B------:R-:W-:Y:S01]  /*9330*/  BPT.TRAP 0x1 ;  /* 0x000000040000795c */ /* 0x000fe20000300000 */
.L_x_949:
        /* <DEDUP_REMOVED lines=9> */
.L_x_950:
[----:B--2---:R-:W-:Y:S05]  /*93d0*/  @P2 BRA `(.L_x_948) ;  /* 0x0000000000082947 */ /* 0x004fea0003800000 */
[----:B------:R-:W2:Y:S02]  /*93e0*/  SYNCS.PHASECHK.TRANS64.TRYWAIT P2, [UR6+0x2a830], R7 ;  /* 0x02a83007ff0075a7 */ /* 0x000ea40008040146 */
[----:B--2---:R-:W-:Y:S05]  /*93f0*/  @!P2 BRA `(.L_x_951) ;  /* 0x000000c800d4a947 */ /* 0x004fea0003800000 */
.L_x_948:
[----:B--2---:R-:W2:Y:S01]  /*9400*/  S2R R8, SR_TID.X ;  /* 0x0000000000087919 */ /* 0x004ea20000002100 */
[----:B------:R-:W-:Y:S01]  /*9410*/  UIADD3 UR49, UR32, 0x1, URZ ;  /* 0x0000000120317890 */ /* 0x000fe2000fffe03f */
[----:B------:R-:W-:Y:S01]  /*9420*/  UMOV UR27, 0x80000020 ;  /* 0x80000020001b7882 */ /* 0x000fe20000000000 */
[----:B------:R-:W-:Y:S02]  /*9430*/  UMOV UR7, 0x80000020 ;  /* 0x8000002000077882 */ /* 0x000fe40000000000 */
[----:B------:R-:W-:Y:S01]  /*9440*/  UISETP.NE.AND UP0, UPT, UR49, 0x2, UPT ;  /* 0x000000023100788c */ /* 0x000fe2000bf05270 */
[----:B------:R-:W-:Y:S01]  /*9450*/  UMOV UR11, 0x80000020 ;  /* 0x80000020000b7882 */ /* 0x000fe20000000000 */
[----:B------:R-:W-:Y:S02]  /*9460*/  UMOV UR15, 0x80000020 ;  /* 0x80000020000f7882 */ /* 0x000fe40000000000 */
[----:B------:R-:W-:Y:S01]  /*9470*/  USEL UR49, UR49, URZ, UP0 ;  /* 0x0000003f31317287 */ /* 0x000fe20008000000 */
[----:B------:R-:W-:Y:S01]  /*9480*/  UMOV UR19, 0x80000020 ;  /* 0x8000002000137882 */ /* 0x000fe20000000000 */
[----:B------:R-:W-:-:S02]  /*9490*/  UMOV UR23, 0x80000020 ;  /* 0x8000002000177882 */ /* 0x000fc40000000000 */
[----:B------:R-:W-:-:S04]  /*94a0*/  UIMAD UR26, UR49, 0x600, UR28 ;  /* 0x00000600311a78a4 */ /* 0x000fc8000f8e021c */
[----:B------:R-:W-:Y:S02]  /*94b0*/  UIADD3 UR6, UR26, 0x2, URZ ;  /* 0x000000021a067890 */ /* 0x000fe4000fffe03f */
[----:B------:R-:W-:Y:S02]  /*94c0*/  UIADD3 UR10, UR26, 0x200, URZ ;  /* 0x000002001a0a7890 */ /* 0x000fe4000fffe03f */
[----:B------:R-:W-:Y:S02]  /*94d0*/  UIADD3 UR14, UR26, 0x202, URZ ;  /* 0x000002021a0e7890 */ /* 0x000fe4000fffe03f */
[----:B------:R-:W-:Y:S02]  /*94e0*/  UIADD3 UR18, UR26, 0x400, URZ ;  /* 0x000004001a127890 */ /* 0x000fe4000fffe03f */
[----:B------:R-:W-:Y:S01]  /*94f0*/  UIADD3 UR22, UR26, 0x402, URZ ;  /* 0x000004021a167890 */ /* 0x000fe2000fffe03f */
        /* <DEDUP_REMOVED lines=24> */
.L_x_953:
[----:B------:R-:W-:Y:S01]  /*9680*/  ULEA UR6, UR32, UR39, 0x3 ;  /* 0x0000002720067291 */ /* 0x000fe2000f8e183f */
[----:B------:R-:W-:-:S05]  /*9690*/  IMAD.U32 R7, RZ, RZ, UR33 ;  /* 0x00000021ff077e24 */ /* 0x000fca000f8e00ff */
[----:B------:R-:W-:-:S04]  /*96a0*/  SHF.L.U32 R7, R7, 0x1f, RZ ;  /* 0x0000001f07077819 */ /* 0x000fc800000006ff */
[----:B------:R1:W2:Y:S01]  /*96b0*/  SYNCS.PHASECHK.TRANS64.TRYWAIT P2, [UR6+0x2a850], R7 ;  /* 0x02a85007ff0075a7 */ /* 0x0002a20008040146 */
[----:B------:R-:W-:Y:S05]  /*96c0*/  @!P0 BRA `(.L_x_954) ;  /* 0x0000000000048947 */ /* 0x000fea0003800000 */
[----:B------:R-:W-:Y:S01]  /*96d0*/  BPT.TRAP 0x1 ;  /* 0x000000040000795c */ /* 0x000fe20000300000 */
.L_x_954:
[----:B--2---:R-:W-:Y:S05]  /*96e0*/  @P2 BRA `(.L_x_952) ;  /* 0x0000000000082947 */ /* 0x004fea0003800000 */
[----:B------:R-:W2:Y:S02]  /*96f0*/  SYNCS.PHASECHK.TRANS64.TRYWAIT P2, [UR6+0x2a850], R7 ;  /* 0x02a85007ff0075a7 */ /* 0x000ea40008040146 */
[----:B--2---:R-:W-:Y:S05]  /*9700*/  @!P2 BRA `(.L_x_955) ;  /* 0x000000c80028a947 */ /* 0x004fea0003800000 */
.L_x_952:
[----:B------:R-:W-:Y:S01]  /*9710*/  UIADD3 UR6, UR39, 0x400, URZ ;  /* 0x0000040027067890 */ /* 0x000fe2000fffe03f */
[----:B------:R-:W-:Y:S01]  /*9720*/  WARPGROUP.ARRIVE ;  /* 0x00000000000079c5 */ /* 0x000fe20000000000 */
[----:B------:R-:W-:Y:S01]  /*9730*/  UMOV UR7, 0x40000040 ;  /* 0x4000004000077882 */ /* 0x000fe20000000000 */
[C---:B------:R-:W-:Y:S01]  /*9740*/  FMUL.FTZ R11, R0.reuse, R120 ;  /* 0x00000078000b7220 */ /* 0x040fe20000410000 */
[----:B------:R-:W-:Y:S01]  /*9750*/  USHF.R.U32.HI UR6, URZ, 0x4, UR6 ;  /* 0x000000043f067899 */ /* 0x000fe20008011606 */
[C---:B------:R-:W-:Y:S01]  /*9760*/  FMUL.FTZ R12, R0.reuse, R121 ;  /* 0x00000079000c7220 */ /* 0x040fe20000410000 */
[C---:B------:R-:W-:Y:S01]  /*9770*/  FMUL.FTZ R15, R0.reuse, R124 ;  /* 0x0000007c000f7220 */ /* 0x040fe20000410000 */
        /* <DEDUP_REMOVED lines=10> */
[----:B------:R-:W3:Y:S01]  /*9820*/  MUFU.TANH R12, R12 ;  /* 0x0000000c000c7308 */ /* 0x000ee20000002400 */
[C---:B------:R-:W-:Y:S01]  /*9830*/  FMUL.FTZ R125, R0.reuse, R132 ;  /* 0x00000084007d7220 */ /* 0x040fe20000410000 */
[C---:B------:R-:W-:Y:S01]  /*9840*/  FMUL.FTZ R143, R0.reuse, R150 ;  /* 0x00000096008f7220 */ /* 0x040fe20000410000 */
[C---:B------:R-:W-:Y:S01]  /*9850*/  FMUL.FTZ R150, R0.reuse, R157 ;  /* 0x0000009d00967220 */ /* 0x040fe20000410000 */
[C---:B------:R-:W-:Y:S01]  /*9860*/  FMUL.FTZ R157, R0.reuse, R164 ;  /* 0x000000a4009d7220 */ /* 0x040fe20000410000 */
[C---:B------:R-:W-:Y:S01]  /*9870*/  FMUL.FTZ R21, R0.reuse, R126 ;  /* 0x0000007e00157220 */ /* 0x040fe20000410000 */
[----:B------:R-:W-:Y:S01]  /*9880*/  UMOV UR6, UR11 ;  /* 0x0000000b00067c82 */ /* 0x000fe20008000000 */
[C---:B------:R-:W-:Y:S01]  /*9890*/  FMUL.FTZ R126, R0.reuse, R133 ;  /* 0x00000085007e7220 */ /* 0x040fe20000410000 */
[----:B------:R-:W-:Y:S01]  /*98a0*/  QGMMA.64x192x32.F32.E4M3.E4M3 R24, R196, gdesc[UR4], R24, gsb0 ;  /* 0x02e00004c4187df3 */ /* 0x000fe20008000818 */
[----:B------:R-:W-:Y:S01]  /*98b0*/  UIADD3 UR6, UR11, 0x2, URZ ;  /* 0x000000020b067890 */ /* 0x000fe2000fffe03f */
[----:B------:R-:W4:Y:S01]  /*98c0*/  MUFU.TANH R15, R15 ;  /* 0x0000000f000f7308 */ /* 0x000f220000002400 */
[----:B------:R-:W-:Y:S01]  /*98d0*/  UMOV UR7, 0x40000040 ;  /* 0x4000004000077882 */ /* 0x000fe20000000000 */
[----:B-12---:R-:W-:Y:S01]  /*98e0*/  FMNMX.FTZ R7, R11, R10, !PT ;  /* 0x0000000a0b077209 */ /* 0x006fe20007810000 */
[C---:B------:R-:W-:Y:S01]  /*98f0*/  FMUL.FTZ R124, R0.reuse, R131 ;  /* 0x00000083007c7220 */ /* 0x040fe20000410000 */
[C---:B------:R-:W-:Y:S01]  /*9900*/  FMUL.FTZ R131, R0.reuse, R138 ;  /* 0x0000008a00837220 */ /* 0x040fe20000410000 */
[C---:B------:R-:W-:Y:S01]  /*9910*/  FMUL.FTZ R138, R0.reuse, R145 ;  /* 0x00000091008a7220 */ /* 0x040fe20000410000 */
[----:B------:R-:W-:Y:S01]  /*9920*/  FMUL.FTZ R13, R0, R123 ;  /* 0x0000007b000d7220 */ /* 0x000fe20000410000 */
[----:B---3--:R-:W-:Y:S01]  /*9930*/  FMNMX.FTZ R164, R12, R7, !PT ;  /* 0x000000070ca47209 */ /* 0x008fe20007810000 */
        /* <DEDUP_REMOVED lines=9> */
[----:B----4-:R-:W-:Y:S01]  /*99d0*/  FMNMX.FTZ R7, R15, R164, !PT ;  /* 0x000000a40f077209 */ /* 0x010fe20007810000 */
        /* <DEDUP_REMOVED lines=35> */
[----:B------:R-:W-:Y:S01]  /*9c10*/  FMUL.FTZ R166, R0, R173 ;  /* 0x000000ad00a67220 */ /* 0x000fe20000410000 */
[----:B------:R-:W-:Y:S01]  /*9c20*/  UMOV UR10, UR31 ;  /* 0x0000001f000a7c82 */ /* 0x000fe20008000000 */
[----:B------:R-:W1:Y:S01]  /*9c30*/  S2R R200, SR_TID.X ;  /* 0x0000000000c87919 */ /* 0x000e620000002100 */
[----:B------:R-:W4:Y:S01]  /*9c40*/  MUFU.TANH R13, R13 ;  /* 0x0000000d000d7308 */ /* 0x000f220000002400 */
[----:B--2---:R-:W-:-:S07]  /*9c50*/  FMNMX.FTZ R8, R14, R9, !PT ;  /* 0x000000090e087209 */ /* 0x004fce0007810000 */
[----:B------:R-:W2:Y:S01]  /*9c60*/  MUFU.TANH R129, R129 ;  /* 0x0000008100817308 */ /* 0x000ea20000002400 */
[----:B---3--:R-:W-:-:S07]  /*9c70*/  FMNMX.FTZ R168, R126, R167, !PT ;  /* 0x000000a77ea87209 */ /* 0x008fce0007810000 */
[----:B------:R-:W3:Y:S01]  /*9c80*/  MUFU.TANH R21, R21 ;  /* 0x0000001500157308 */ /* 0x000ee20000002400 */
[----:B----4-:R-:W-:-:S07]  /*9c90*/  FMNMX.FTZ R8, R13, R8, !PT ;  /* 0x000000080d087209 */ /* 0x010fce0007810000 */
[----:B------:R-:W4:Y:S01]  /*9ca0*/  MUFU.TANH R130, R130 ;  /* 0x0000008200827308 */ /* 0x000f220000002400 */
[----:B--2---:R-:W-:Y:S02]  /*9cb0*/  FMNMX.FTZ R167, R129, R168, !PT ;  /* 0x000000a881a77209 */ /* 0x004fe40007810000 */
[----:B-1----:R-:W-:-:S05]  /*9cc0*/  SHF.R.U32.HI R200, RZ, 0x7, R200 ;  /* 0x00000007ffc87819 */ /* 0x002fca00000116c8 */
[----:B------:R-:W1:Y:S01]  /*9cd0*/  MUFU.TANH R120, R120 ;  /* 0x0000007800787308 */ /* 0x000e620000002400 */
[----:B---3--:R-:W-:-:S07]  /*9ce0*/  FMNMX.FTZ R7, R21, R8, !PT ;  /* 0x0000000815077209 */ /* 0x008fce0007810000 */
[----:B------:R-:W2:Y:S01]  /*9cf0*/  MUFU.TANH R133, R133 ;  /* 0x0000008500857308 */ /* 0x000ea20000002400 */
[----:B----4-:R-:W-:Y:S01]  /*9d00*/  FMNMX.FTZ R168, R130, R167, !PT ;  /* 0x000000a782a87209 */ /* 0x010fe20007810000 */
[----:B------:R-:W-:-:S06]  /*9d10*/  FMUL.FTZ R167, R0, R174 ;  /* 0x000000ae00a77220 */ /* 0x000fcc0000410000 */
[----:B------:R-:W3:Y:S01]  /*9d20*/  MUFU.TANH R123, R123 ;  /* 0x0000007b007b7308 */ /* 0x000ee20000002400 */
[----:B-1----:R-:W-:-:S07]  /*9d30*/  FMNMX.FTZ R8, R120, R7, !PT ;  /* 0x0000000778087209 */ /* 0x002fce0007810000 */
[----:B------:R-:W1:Y:S01]  /*9d40*/  MUFU.TANH R134, R134 ;  /* 0x0000008600867308 */ /* 0x000e620000002400 */
[----:B--2---:R-:W-:Y:S01]  /*9d50*/  FMNMX.FTZ R169, R133, R168, !PT ;  /* 0x000000a885a97209 */ /* 0x004fe20007810000 */
[C---:B------:R-:W-:Y:S01]  /*9d60*/  FMUL.FTZ R168, R0.reuse, R175 ;  /* 0x000000af00a87220 */ /* 0x040fe20000410000 */
[----:B------:R-:W-:-:S05]  /*9d70*/  FMUL.FTZ R175, R0, R180 ;  /* 0x000000b400af7220 */ /* 0x000fca0000410000 */
        /* <DEDUP_REMOVED lines=11> */
[----:B--2---:R-:W-:Y:S01]  /*9e30*/  FMNMX.FTZ R170, R138, R169, !PT ;  /* 0x000000a98aaa7209 */ /* 0x004fe20007810000 */
[----:B------:R-:W-:-:S06]  /*9e40*/  FMUL.FTZ R169, R0, R176 ;  /* 0x000000b000a97220 */ /* 0x000fcc0000410000 */
[----:B------:R-:W2:Y:S01]  /*9e50*/  MUFU.TANH R131, R131 ;  /* 0x0000008300837308 */ /* 0x000ea20000002400 */
[----:B---3--:R-:W-:-:S07]  /*9e60*/  FMNMX.FTZ R8, R128, R7, !PT ;  /* 0x0000000780087209 */ /* 0x008fce0007810000 */
[----:B------:R-:W3:Y:S01]  /*9e70*/  MUFU.TANH R142, R142 ;  /* 0x0000008e008e7308 */ /* 0x000ee20000002400 */
[----:B-1----:R-:W-:Y:S01]  /*9e80*/  FMNMX.FTZ R171, R141, R170, !PT ;  /* 0x000000aa8dab7209 */ /* 0x002fe20007810000 */
[C---:B------:R-:W-:Y:S01]  /*9e90*/  FMUL.FTZ R170, R0.reuse, R177 ;  /* 0x000000b100aa7220 */ /* 0x040fe20000410000 */
[----:B------:R-:W-:-:S05]  /*9ea0*/  FMUL.FTZ R177, R0, R181 ;  /* 0x000000b500b17220 */ /* 0x000fca0000410000 */
[----:B------:R-:W1:Y:S01]  /*9eb0*/  MUFU.TANH R132, R132 ;  /* 0x0000008400847308 */ /* 0x000e620000002400 */
[----:B--2---:R-:W-:-:S07]  /*9ec0*/  FMNMX.FTZ R7, R131, R8, !PT ;  /* 0x0000000883077209 */ /* 0x004fce0007810000 */
[----:B------:R-:W2:Y:S01]  /*9ed0*/  MUFU.TANH R145, R145 ;  /* 0x0000009100917308 */ /* 0x000ea20000002400 */
[----:B---3--:R-:W-:-:S07]  /*9ee0*/  FMNMX.FTZ R172, R142, R171, !PT ;  /* 0x000000ab8eac7209 */ /* 0x008fce0007810000 */
[----:B------:R-:W3:Y:S01]  /*9ef0*/  MUFU.TANH R135, R135 ;  /* 0x0000008700877308 */ /* 0x000ee20000002400 */
[----:B-1----:R-:W-:Y:S01]  /*9f00*/  FMNMX.FTZ R8, R132, R7, !PT ;  /* 0x0000000784087209 */ /* 0x002fe20007810000 */
[----:B------:R-:W-:Y:S02]  /*9f10*/  WARPGROUP.DEPBAR.LE gsb0, 0x0 ;  /* 0x00008000000079c5 */ /* 0x000fe40000010000 */
[----:B------:R-:W-:-:S04]  /*9f20*/  WARPGROUP.ARRIVE ;  /* 0x00000000000079c5 */ /* 0x000fc80000000000 */
[----:B------:R-:W1:Y:S01]  /*9f30*/  MUFU.TANH R146, R146 ;  /* 0x0000009200927308 */ /* 0x000e620000002400 */
[----:B--2---:R-:W-:Y:S01]  /*9f40*/  FMNMX.FTZ R171, R145, R172, !PT ;  /* 0x000000ac91ab7209 */ /* 0x004fe20007810000 */
[----:B------:R-:W-:Y:S01]  /*9f50*/  QGMMA.64x192x32.F32.E4M3.E4M3 R24, R192, gdesc[UR4], R24, gsb0 ;  /* 0x02e00004c0187df3 */ /* 0x000fe20008000818 */
[----:B------:R-:W-:Y:S01]  /*9f60*/  UIADD3 UR6, UR11, 0x4, URZ ;  /* 0x000000040b067890 */ /* 0x000fe2000fffe03f */
[----:B------:R-:W-:-:S04]  /*9f70*/  UMOV UR7, 0x40000040 ;  /* 0x4000004000077882 */ /* 0x000fc80000000000 */
[----:B------:R-:W2:Y:S01]  /*9f80*/  MUFU.TANH R136, R136 ;  /* 0x0000008800887308 */ /* 0x000ea20000002400 */
[----:B---3--:R-:W-:-:S07]  /*9f90*/  FMNMX.FTZ R7, R135, R8, !PT ;  /* 0x0000000887077209 */ /* 0x008fce0007810000 */
[----:B------:R-:W3:Y:S01]  /*9fa0*/  MUFU.TANH R149, R149 ;  /* 0x0000009500957308 */ /* 0x000ee20000002400 */
[----:B-1----:R-:W-:Y:S01]  /*9fb0*/  FMNMX.FTZ R172, R146, R171, !PT ;  /* 0x000000ab92ac7209 */ /* 0x002fe20007810000 */
[----:B------:R-:W-:-:S06]  /*9fc0*/  FMUL.FTZ R171, R0, R178 ;  /* 0x000000b200ab7220 */ /* 0x000fcc0000410000 */
[----:B------:R-:W1:Y:S01]  /*9fd0*/  MUFU.TANH R139, R139 ;  /* 0x0000008b008b7308 */ /* 0x000e620000002400 */
[----:B--2---:R-:W-:-:S07]  /*9fe0*/  FMNMX.FTZ R8, R136, R7, !PT ;  /* 0x0000000788087209 */ /* 0x004fce0007810000 */
[----:B------:R-:W2:Y:S01]  /*9ff0*/  MUFU.TANH R150, R150 ;  /* 0x0000009600967308 */ /* 0x000ea20000002400 */
[----:B---3--:R-:W-:Y:S01]  /*a000*/  FMNMX.FTZ R173, R149, R172, !PT ;  /* 0x000000ac95ad7209 */ /* 0x008fe20007810000 */
[----:B------:R-:W-:-:S06]  /*a010*/  FMUL.FTZ R172, R0, R179 ;  /* 0x000000b300ac7220 */ /* 0x000fcc0000410000 */
        /* <DEDUP_REMOVED lines=56> */
[----:B-1----:R-:W-:-:S07]  /*a3a0*/  FMNMX.FTZ R7, R163, R8, !PT ;  /* 0x00000008a3077209 */ /* 0x002fce0007810000 */
[----:B------:R-:W1:Y:S01]  /*a3b0*/  MUFU.TANH R167, R167 ;  /* 0x000000a700a77308 */ /* 0x000e620000002400 */
[----:B--2---:R-:W-:-:S05]  /*a3c0*/  FMNMX.FTZ R176, R177, R176, !PT ;  /* 0x000000b0b1b07209 */ /* 0x004fca0007810000 */
[----:B------:R-:W2:Y:S02]  /*a3d0*/  SHFL.BFLY PT, R179, R176, 0x2, 0x1f ;  /* 0x0c401f00b0b37f89 */ /* 0x000ea400000e0000 */
[----:B------:R-:W4:Y:S01]  /*a3e0*/  MUFU.TANH R168, R168 ;  /* 0x000000a800a87308 */ /* 0x000f220000002400 */
[----:B---3--:R-:W-:-:S07]  /*a3f0*/  FMNMX.FTZ R8, R164, R7, !PT ;  /* 0x00000007a4087209 */ /* 0x008fce0007810000 */
[----:B------:R-:W3:Y:S01]  /*a400*/  MUFU.TANH R171, R171 ;  /* 0x000000ab00ab7308 */ /* 0x000ee20000002400 */
[----:B-1----:R-:W-:-:S07]  /*a410*/  FMNMX.FTZ R7, R167, R8, !PT ;  /* 0x00000008a7077209 */ /* 0x002fce0007810000 */
[----:B------:R-:W1:Y:S01]  /*a420*/  MUFU.TANH R172, R172 ;  /* 0x000000ac00ac7308 */ /* 0x000e620000002400 */
[----:B----4-:R-:W-:Y:S02]  /*a430*/  FMNMX.FTZ R8, R168, R7, !PT ;  /* 0x00000007a8087209 */ /* 0x010fe40007810000 */
[----:B--2---:R-:W-:-:S05]  /*a440*/  FMNMX.FTZ R179, R176, R179, !PT ;  /* 0x000000b3b0b37209 */ /* 0x004fca0007810000 */
[----:B------:R-:W2:Y:S01]  /*a450*/  MUFU.TANH R173, R173 ;  /* 0x000000ad00ad7308 */ /* 0x000ea20000002400 */
[----:B---3--:R-:W-:-:S07]  /*a460*/  FMNMX.FTZ R7, R171, R8, !PT ;  /* 0x00000008ab077209 */ /* 0x008fce0007810000 */
[----:B------:R-:W3:Y:S01]  /*a470*/  MUFU.TANH R174, R174 ;  /* 0x000000ae00ae7308 */ /* 0x000ee20000002400 */
[----:B-1----:R-:W-:-:S04]  /*a480*/  FMNMX.FTZ R8, R172, R7, !PT ;  /* 0x00000007ac087209 */ /* 0x002fc80007810000 */
[----:B--2---:R-:W-:Y:S02]  /*a490*/  FMNMX.FTZ R7, R173, R8, !PT ;  /* 0x00000008ad077209 */ /* 0x004fe40007810000 */
[----:B------:R-:W-:Y:S02]  /*a4a0*/  SHFL.BFLY PT, R8, R179, 0x1, 0x1f ;  /* 0x0c201f00b3087f89 */ /* 0x000fe400000e0000 */
[----:B---3--:R-:W-:-:S05]  /*a4b0*/  FMNMX.FTZ R178, R174, R7, !PT ;  /* 0x00000007aeb27209 */ /* 0x008fca0007810000 */
[----:B------:R-:W1:Y:S02]  /*a4c0*/  SHFL.BFLY PT, R7, R178, 0x2, 0x1f ;  /* 0x0c401f00b2077f89 */ /* 0x000e6400000e0000 */
[----:B-1----:R-:W-:Y:S01]  /*a4d0*/  FMNMX.FTZ R180, R178, R7, !PT ;  /* 0x00000007b2b47209 */ /* 0x002fe20007810000 */
[----:B------:R-:W-:Y:S01]  /*a4e0*/  IMAD.U32 R178, RZ, RZ, UR10 ;  /* 0x0000000affb27e24 */ /* 0x000fe2000f8e00ff */
[----:B------:R-:W-:-:S03]  /*a4f0*/  FMNMX.FTZ R7, R179, R8, !PT ;  /* 0x00000008b3077209 */ /* 0x000fc60007810000 */
[----:B------:R-:W1:Y:S02]  /*a500*/  SHFL.BFLY PT, R181, R180, 0x1, 0x1f ;  /* 0x0c201f00b4b57f89 */ /* 0x000e6400000e0000 */
[----:B------:R-:W-:-:S01]  /*a510*/  FFMA.FTZ R178, R7, R178, -8 ;  /* 0xc100000007b27423 */ /* 0x000fc200000100b2 */
[----:B------:R-:W-:-:S03]  /*a520*/  FADD.FTZ R10, -R7, R10 ;  /* 0x0000000a070a7221 */ /* 0x000fc60000010100 */
        /* <DEDUP_REMOVED lines=30> */
[----:B-1----:R-:W-:Y:S01]  /*a710*/  FMNMX.FTZ R8, R180, R181, !PT ;  /* 0x000000b5b4087209 */ /* 0x002fe20007810000 */
[----:B------:R-:W-:-:S01]  /*a720*/  FFMA.FTZ R170, R175, UR10, -R178 ;  /* 0x0000000aafaa7c23 */ /* 0x000fc200080108b2 */
[----:B------:R-:W-:-:S02]  /*a730*/  IMAD.U32 R175, RZ, RZ, UR10 ;  /* 0x0000000affaf7e24 */ /* 0x000fc4000f8e00ff */
[----:B------:R-:W-:Y:S01]  /*a740*/  FMUL.FTZ R181, R10, UR10 ;  /* 0x0000000a0ab57c20 */ /* 0x000fe20008410000 */
[----:B------:R-:W-:Y:S01]  /*a750*/  MUFU.EX2 R176, R176 ;  /* 0x000000b000b07308 */ /* 0x000fe20000000800 */
[----:B------:R-:W-:-:S01]  /*a760*/  FADD.FTZ R10, -R8, R9 ;  /* 0x00000009080a7221 */ /* 0x000fc20000010100 */
[----:B------:R-:W-:Y:S01]  /*a770*/  FFMA.FTZ R175, R8, R175, -8 ;  /* 0xc100000008af7423 */ /* 0x000fe200000100af */
[----:B------:R-:W-:-:S01]  /*a780*/  FFMA.FTZ R177, R177, UR10, -R178 ;  /* 0x0000000ab1b17c23 */ /* 0x000fc200080108b2 */
[----:B------:R-:W-:Y:S01]  /*a790*/  IADD3 R180, -R200, 0xb, RZ ;  /* 0x0000000bc8b47810 */ /* 0x000fe20007ffe1ff */
[----:B------:R-:W-:Y:S01]  /*a7a0*/  FMUL.FTZ R10, R10, UR10 ;  /* 0x0000000a0a0a7c20 */ /* 0x000fe20008410000 */
        /* <DEDUP_REMOVED lines=29> */
[----:B------:R-:W-:-:S05]  /*a980*/  FFMA.FTZ R174, R174, UR10, -R175 ;  /* 0x0000000aaeae7c23 */ /* 0x000fca00080108af */
[----:B------:R-:W3:Y:S01]  /*a990*/  MUFU.EX2 R14, R14 ;  /* 0x0000000e000e7308 */ /* 0x000ee20000000800 */
[----:B--2---:R-:W-:-:S07]  /*a9a0*/  FFMA.FTZ R5, R10, R5, R179 ;  /* 0x000000050a057223 */ /* 0x004fce00000100b3 */
[----:B------:R-:W2:Y:S01]  /*a9b0*/  MUFU.EX2 R12, R12 ;  /* 0x0000000c000c7308 */ /* 0x000ea20000000800 */
[----:B-1----:R-:W-:-:S01]  /*a9c0*/  FADD.FTZ R151, R11, R6 ;  /* 0x000000060b977221 */ /* 0x002fc20000010000 */
[----:B------:R-:W-:Y:S02]  /*a9d0*/  WARPGROUP.DEPBAR.LE gsb0, 0x0 ;  /* 0x00008000000079c5 */ /* 0x000fe40000010000 */
[----:B------:R-:W-:-:S04]  /*a9e0*/  WARPGROUP.ARRIVE ;  /* 0x00000000000079c5 */ /* 0x000fc80000000000 */
[----:B------:R-:W1:Y:S01]  /*a9f0*/  MUFU.EX2 R13, R13 ;  /* 0x0000000d000d7308 */ /* 0x000e620000000800 */
[----:B---3--:R-:W-:-:S01]  /*aa00*/  FADD.FTZ R6, R14, R5 ;  /* 0x000000050e067221 */ /* 0x008fc20000010000 */
[----:B------:R-:W-:Y:S06]  /*aa10*/  QGMMA.64x192x32.F32.E4M3.E4M3 R24, R184, gdesc[UR4], R24, gsb0 ;  /* 0x02e00004b8187df3 */ /* 0x000fec0008000818 */
[----:B------:R-:W3:Y:S01]  /*aa20*/  MUFU.EX2 R15, R15 ;  /* 0x0000000f000f7308 */ /* 0x000ee20000000800 */
[----:B--2---:R-:W-:-:S01]  /*aa30*/  FADD.FTZ R178, R12, R151 ;  /* 0x000000970cb27221 */ /* 0x004fc20000010000 */
[----:B------:R-:W-:-:S06]  /*aa40*/  FFMA.FTZ R151, R155, UR10, -R175 ;  /* 0x0000000a9b977c23 */ /* 0x000fcc00080108af */
        /* <DEDUP_REMOVED lines=16> */
[----:B------:R-:W-:-:S06]  /*ab50*/  FFMA.FTZ R155, R159, UR10, -R175 ;  /* 0x0000000a9f9b7c23 */ /* 0x000fcc00080108af */
        /* <DEDUP_REMOVED lines=16> */
[----:B------:R-:W-:-:S06]  /*ac60*/  FFMA.FTZ R159, R163, UR10, -R175 ;  /* 0x0000000aa39f7c23 */ /* 0x000fcc00080108af */
        /* <DEDUP_REMOVED lines=16> */
[----:B------:R-:W-:-:S06]  /*ad70*/  FFMA.FTZ R163, R167, UR10, -R175 ;  /* 0x0000000aa7a37c23 */ /* 0x000fcc00080108af */
[----:B------:R-:W2:Y:S01]  /*ad80*/  MUFU.EX2 R144, R144 ;  /* 0x0000009000907308 */ /* 0x000ea20000000800 */
[----:B-1----:R-:W-:-:S01]  /*ad90*/  FADD.FTZ R5, R139, R6 ;  /* 0x000000068b057221 */ /* 0x002fc20000010000 */
[----:B------:R-:W-:Y:S02]  /*ada0*/  WARPGROUP.DEPBAR.LE gsb0, 0x0 ;  /* 0x00008000000079c5 */ /* 0x000fe40000010000 */
[----:B------:R1:W-:Y:S06]  /*adb0*/  BAR.ARV R180, 0x100 ;  /* 0x000400b40000751d */ /* 0x0003ec0000002000 */
[----:B------:R-:W4:Y:S01]  /*adc0*/  MUFU.EX2 R142, R142 ;  /* 0x0000008e008e7308 */ /* 0x000f220000000800 */
[----:B---3--:R-:W-:-:S01]  /*add0*/  FADD.FTZ R181, R141, R178 ;  /* 0x000000b28db57221 */ /* 0x008fc20000010000 */
[----:B--2---:R-:W-:-:S06]  /*ade0*/  FADD.FTZ R6, R144, R5 ;  /* 0x0000000590067221 */ /* 0x004fcc0000010000 */
[----:B------:R-:W2:Y:S08]  /*adf0*/  MUFU.EX2 R143, R143 ;  /* 0x0000008f008f7308 */ /* 0x000eb00000000800 */
[----:B------:R-:W3:Y:S01]  /*ae00*/  MUFU.EX2 R145, R145 ;  /* 0x0000009100917308 */ /* 0x000ee20000000800 */
[----:B----4-:R-:W-:-:S07]  /*ae10*/  FADD.FTZ R178, R142, R181 ;  /* 0x000000b58eb27221 */ /* 0x010fce0000010000 */
[----:B------:R-:W4:Y:S01]  /*ae20*/  MUFU.EX2 R148, R148 ;  /* 0x0000009400947308 */ /* 0x000f220000000800 */
[----:B--2---:R-:W-:-:S07]  /*ae30*/  FADD.FTZ R5, R143, R6 ;  /* 0x000000068f057221 */ /* 0x004fce0000010000 */
[----:B------:R-:W2:Y:S01]  /*ae40*/  MUFU.EX2 R146, R146 ;  /* 0x0000009200927308 */ /* 0x000ea20000000800 */
[----:B---3--:R-:W-:-:S01]  /*ae50*/  FADD.FTZ R167, R145, R178 ;  /* 0x000000b291a77221 */ /* 0x008fc20000010000 */
[----:B------:R-:W-:-:S06]  /*ae60*/  FFMA.FTZ R178, R168, UR10, -R175 ;  /* 0x0000000aa8b27c23 */ /* 0x000fcc00080108af */
[----:B------:R-:W3:Y:S01]  /*ae70*/  MUFU.EX2 R147, R147 ;  /* 0x0000009300937308 */ /* 0x000ee20000000800 */
[----:B----4-:R-:W-:-:S07]  /*ae80*/  FADD.FTZ R6, R148, R5 ;  /* 0x0000000594067221 */ /* 0x010fce0000010000 */
[----:B------:R-:W4:Y:S01]  /*ae90*/  MUFU.EX2 R149, R149 ;  /* 0x0000009500957308 */ /* 0x000f220000000800 */
[----:B--2---:R-:W-:-:S01]  /*aea0*/  FADD.FTZ R168, R146, R167 ;  /* 0x000000a792a87221 */ /* 0x004fc20000010000 */
[----:B------:R-:W-:-:S06]  /*aeb0*/  FFMA.FTZ R167, R171, UR10, -R175 ;  /* 0x0000000aaba77c23 */ /* 0x000fcc00080108af */
[----:B------:R-:W2:Y:S01]  /*aec0*/  MUFU.EX2 R152, R152 ;  /* 0x0000009800987308 */ /* 0x000ea20000000800 */
[----:B---3--:R-:W-:-:S07]  /*aed0*/  FADD.FTZ R5, R147, R6 ;  /* 0x0000000693057221 */ /* 0x008fce0000010000 */
[----:B------:R-:W3:Y:S01]  /*aee0*/  MUFU.EX2 R150, R150 ;  /* 0x0000009600967308 */ /* 0x000ee20000000800 */
[----:B----4-:R-:W-:-:S07]  /*aef0*/  FADD.FTZ R181, R149, R168 ;  /* 0x000000a895b57221 */ /* 0x010fce0000010000 */
[----:B------:R-:W4:Y:S01]  /*af00*/  MUFU.EX2 R151, R151 ;  /* 0x0000009700977308 */ /* 0x000f220000000800 */
[----:B--2---:R-:W-:-:S07]  /*af10*/  FADD.FTZ R6, R152, R5 ;  /* 0x0000000598067221 */ /* 0x004fce0000010000 */
[----:B------:R-:W2:Y:S01]  /*af20*/  MUFU.EX2 R153, R153 ;  /* 0x0000009900997308 */ /* 0x000ea20000000800 */
[----:B---3--:R-:W-:-:S01]  /*af30*/  FADD.FTZ R168, R150, R181 ;  /* 0x000000b596a87221 */ /* 0x008fc20000010000 */
[----:B------:R-:W-:-:S06]  /*af40*/  IMAD.U32 R181, RZ, RZ, UR49 ;  /* 0x00000031ffb57e24 */ /* 0x000fcc000f8e00ff */
        /* <DEDUP_REMOVED lines=12> */
[----:B---3--:R-:W-:-:S07]  /*b010*/  FADD.FTZ R171, R157, R172 ;  /* 0x000000ac9dab7221 */ /* 0x008fce0000010000 */
[----:B------:R-:W3:Y:S01]  /*b020*/  MUFU.EX2 R159, R159 ;  /* 0x0000009f009f7308 */ /* 0x000ee20000000800 */
[----:B----4-:R-:W-:-:S01]  /*b030*/  FADD.FTZ R6, R160, R5 ;  /* 0x00000005a0067221 */ /* 0x010fc20000010000 */
[----:B------:R-:W-:-:S05]  /*b040*/  @!P1 LEA R5, R181, UR39, 0x3 ;  /* 0x00000027b5059c11 */ /* 0x000fca000f8e18ff */
[----:B------:R-:W-:Y:S01]  /*b050*/  @!P1 VIADD R5, R5, 0x2a840 ;  /* 0x0002a84005059836 */ /* 0x000fe20000000000 */
[----:B------:R-:W4:Y:S01]  /*b060*/  MUFU.EX2 R161, R161 ;  /* 0x000000a100a17308 */ /* 0x000f220000000800 */
[----:B--2---:R-:W-:-:S03]  /*b070*/  FADD.FTZ R172, R158, R171 ;  /* 0x000000ab9eac7221 */ /* 0x004fc60000010000 */
[----:B------:R-:W-:-:S04]  /*b080*/  @!P1 PRMT R5, RZ, 0x654, R5 ;  /* 0x00000654ff059816 */ /* 0x000fc80000000005 */
[----:B------:R-:W2:Y:S01]  /*b090*/  MUFU.EX2 R164, R164 ;  /* 0x000000a400a47308 */ /* 0x000ea20000000800 */
[----:B---3--:R-:W-:-:S01]  /*b0a0*/  FADD.FTZ R171, R159, R6 ;  /* 0x000000069fab7221 */ /* 0x008fc20000010000 */
[----:B------:R3:W-:Y:S06]  /*b0b0*/  @!P1 SYNCS.ARRIVE.TRANS64.RED.A1T0 RZ, [R5+URZ], RZ ;  /* 0x000000ff05ff99a7 */ /* 0x0007ec000810043f */
[----:B------:R-:W5:Y:S01]  /*b0c0*/  MUFU.EX2 R162, R162 ;  /* 0x000000a200a27308 */ /* 0x000f620000000800 */
[----:B----4-:R-:W-:-:S07]  /*b0d0*/  FADD.FTZ R181, R161, R172 ;  /* 0x000000aca1b57221 */ /* 0x010fce0000010000 */
[----:B------:R-:W4:Y:S01]  /*b0e0*/  MUFU.EX2 R163, R163 ;  /* 0x000000a300a37308 */ /* 0x000f220000000800 */
[----:B--2---:R-:W-:-:S07]  /*b0f0*/  FADD.FTZ R6, R164, R171 ;  /* 0x000000aba4067221 */ /* 0x004fce0000010000 */
[----:B------:R-:W3:Y:S01]  /*b100*/  MUFU.EX2 R165, R165 ;  /* 0x000000a500a57308 */ /* 0x000ee20000000800 */
[----:B-----5:R-:W-:-:S07]  /*b110*/  FADD.FTZ R172, R162, R181 ;  /* 0x000000b5a2ac7221 */ /* 0x020fce0000010000 */
[----:B------:R-:W2:Y:S01]  /*b120*/  MUFU.EX2 R178, R178 ;  /* 0x000000b200b27308 */ /* 0x000ea20000000800 */
[----:B----4-:R-:W-:-:S07]  /*b130*/  FADD.FTZ R171, R163, R6 ;  /* 0x00000006a3ab7221 */ /* 0x010fce0000010000 */
[----:B------:R-:W4:Y:S01]  /*b140*/  MUFU.EX2 R166, R166 ;  /* 0x000000a600a67308 */ /* 0x000f220000000800 */
[----:B---3--:R-:W-:-:S07]  /*b150*/  FADD.FTZ R5, R165, R172 ;  /* 0x000000aca5057221 */ /* 0x008fce0000010000 */
[----:B------:R-:W3:Y:S01]  /*b160*/  MUFU.EX2 R167, R167 ;  /* 0x000000a700a77308 */ /* 0x000ee20000000800 */
[----:B--2---:R-:W-:-:S07]  /*b170*/  FADD.FTZ R6, R178, R171 ;  /* 0x000000abb2067221 */ /* 0x004fce0000010000 */
[----:B------:R-:W2:Y:S01]  /*b180*/  MUFU.EX2 R169, R169 ;  /* 0x000000a900a97308 */ /* 0x000ea20000000800 */
[----:B----4-:R-:W-:-:S07]  /*b190*/  FADD.FTZ R172, R166, R5 ;  /* 0x00000005a6ac7221 */ /* 0x010fce0000010000 */
[----:B------:R-:W4:Y:S01]  /*b1a0*/  MUFU.EX2 R168, R168 ;  /* 0x000000a800a87308 */ /* 0x000f220000000800 */
[----:B---3--:R-:W-:-:S07]  /*b1b0*/  FADD.FTZ R5, R167, R6 ;  /* 0x00000006a7057221 */ /* 0x008fce0000010000 */
[----:B------:R-:W3:Y:S01]  /*b1c0*/  MUFU.EX2 R170, R170 ;  /* 0x000000aa00aa7308 */ /* 0x000ee20000000800 */
[----:B--2---:R-:W-:-:S07]  /*b1d0*/  FADD.FTZ R171, R169, R172 ;  /* 0x000000aca9ab7221 */ /* 0x004fce0000010000 */
[----:B-1----:R-:W1:Y:S01]  /*b1e0*/  MUFU.EX2 R180, R173 ;  /* 0x000000ad00b47308 */ /* 0x002e620000000800 */
[----:B----4-:R-:W-:-:S07]  /*b1f0*/  FADD.FTZ R5, R168, R5 ;  /* 0x00000005a8057221 */ /* 0x010fce0000010000 */
        /* <DEDUP_REMOVED lines=8> */
.L_x_956:
        /* <DEDUP_REMOVED lines=14> */
[-C--:B------:R-:W-:Y:S01]  /*b360*/  FMUL.FTZ R28, R28, R9.reuse ;  /* 0x000000091c1c7220 */ /* 0x080fe20000410000 */
[----:B------:R-:W-:Y:S01]  /*b370*/  F2FP.SATFINITE.E4M3.F32.PACK_AB_MERGE_C R138, R141, R138, RZ ;  /* 0x0000008a8d8a723e */ /* 0x000fe200048070ff */
[----:B------:R-:W-:Y:S01]  /*b380*/  FMUL.FTZ R29, R29, R9 ;  /* 0x000000091d1d7220 */ /* 0x000fe20000410000 */
[----:B------:R-:W-:Y:S01]  /*b390*/  F2FP.SATFINITE.E4M3.F32.PACK_AB_MERGE_C R139, R144, R139, RZ ;  /* 0x0000008b908b723e */ /* 0x000fe200048070ff */
[----:B------:R-:W-:Y:S01]  /*b3a0*/  SYNCS.ARRIVE.TRANS64.RED.A1T0 RZ, [UR6], RZ ;  /* 0x000000ffffff79a7 */ /* 0x000fe20008100406 */
[----:B------:R-:W-:Y:S01]  /*b3b0*/  F2FP.SATFINITE.E4M3.F32.PACK_AB_MERGE_C R146, R149, R146, RZ ;  /* 0x000000929592723e */ /* 0x000fe200048070ff */
[----:B------:R-:W-:Y:S01]  /*b3c0*/  FMUL.FTZ R32, R32, R9 ;  /* 0x0000000920207220 */ /* 0x000fe20000410000 */
        /* <DEDUP_REMOVED lines=116> */
[----:B------:R-:W-:Y:S01]  /*bb10*/  F2FP.SATFINITE.E4M3.F32.PACK_AB_MERGE_C R187, R168, R167, R15 ;  /* 0x000000a7a8bb723e */ /* 0x000fe2000480700f */
[----:B------:R-:W-:Y:S06]  /*bb20*/  @P2 BRA `(.L_x_957) ;  /* 0xffffffd400e82947 */ /* 0x000fec000383ffff */
.L_x_947:
[----:B------:R-:W-:-:S13]  /*bb30*/  ISETP.GE.AND P2, PT, R2, UR40, PT ;  /* 0x0000002802007c0c */ /* 0x000fda000bf46270 */
[----:B------:R-:W-:Y:S05]  /*bb40*/  @!P2 BRA `(.L_x_958) ;  /* 0x000000380044a947 */ /* 0x000fea0003800000 */
[----:B------:R-:W-:Y:S01]  /*bb50*/  IMAD.MOV.U32 R11, RZ, RZ, R8 ;  /* 0x000000ffff0b7224 */ /* 0x000fe200078e0008 */
[----:B------:R-:W-:Y:S01]  /*bb60*/  UMOV UR54, UR36 ;  /* 0x0000002400367c82 */ /* 0x000fe20008000000 */
[----:B------:R-:W-:Y:S01]  /*bb70*/  IMAD.MOV.U32 R10, RZ, RZ, R7 ;  /* 0x000000ffff0a7224 */ /* 0x000fe200078e0007 */
[----:B------:R-:W-:Y:S01]  /*bb80*/  UMOV UR35, UR49 ;  /* 0x0000003100237c82 */ /* 0x000fe20008000000 */
[----:B------:R-:W-:Y:S01]  /*bb90*/  IMAD.IADD R9, R201, 0x1, R3 ;  /* 0x00000001c9097824 */ /* 0x000fe200078e0203 */
[----:B------:R-:W-:Y:S01]  /*bba0*/  ULDC UR31, c[0x0][0x9e4] ;  /* 0x00027900001f7ab9 */ /* 0x000fe20000000800 */
[----:B------:R-:W-:Y:S01]  /*bbb0*/  ULDC UR34, c[0x0][0x2e0] ;  /* 0x0000b80000227ab9 */ /* 0x000fe20000000800 */
[----:B------:R-:W-:Y:S01]  /*bbc0*/  ULDC UR33, c[0x0][0x288] ;  /* 0x0000a20000217ab9 */ /* 0x000fe20000000800 */
[----:B------:R-:W-:Y:S01]  /*bbd0*/  ULDC UR30, c[0x0][0x988] ;  /* 0x00026200001e7ab9 */ /* 0x000fe20000000800 */
[----:B------:R-:W-:-:S05]  /*bbe0*/  ULDC UR32, c[0x0][0x9e0] ;  /* 0x0002780000207ab9 */ /* 0x000fca0000000800 */
.L_x_976:
[----:B------:R-:W-:Y:S01]  /*bbf0*/  ISETP.NE.AND P3, PT, RZ, UR41, PT ;  /* 0x00000029ff007c0c */ /* 0x000fe2000bf65270 */
[----:B------:R-:W-:-:S04]  /*bc00*/  UISETP.NE.AND UP0, UPT, UR35, 0x1, UPT ;  /* 0x000000012300788c */ /* 0x000fc8000bf05270 */
[----:B------:R-:W-:-:S04]  /*bc10*/  USEL UR36, URZ, 0x1, UP0 ;  /* 0x000000013f247887 */ /* 0x000fc80008000000 */
[----:B------:R-:W-:-:S04]  /*bc20*/  ULOP3.LUT UR36, UR54, UR36, URZ, 0x3c, !UPT ;  /* 0x0000002436247292 */ /* 0x000fc8000f8e3c3f */
[----:B------:R-:W-:Y:S08]  /*bc30*/  @P3 BRA `(.L_x_959) ;  /* 0x0000000000383947 */ /* 0x000ff00003800000 */
[----:B------:R-:W-:Y:S05]  /*bc40*/  @!P0 BRA `(.L_x_960) ;  /* 0x0000000000048947 */ /* 0x000fea0003800000 */
[----:B------:R-:W-:Y:S01]  /*bc50*/  BPT.TRAP 0x1 ;  /* 0x000000040000795c */ /* 0x000fe20000300000 */
.L_x_960:
        /* <DEDUP_REMOVED lines=9> */
.L_x_961:
[----:B--2---:R-:W-:Y:S05]  /*bcf0*/  @P2 BRA `(.L_x_959) ;  /* 0x0000000000082947 */ /* 0x004fea0003800000 */
[----:B------:R-:W2:Y:S02]  /*bd00*/  SYNCS.PHASECHK.TRANS64.TRYWAIT P2, [UR6+0x2a830], R7 ;  /* 0x02a83007ff0075a7 */ /* 0x000ea40008040146 */
[----:B--2---:R-:W-:Y:S05]  /*bd10*/  @!P2 BRA `(.L_x_962) ;  /* 0x000000a000bca947 */ /* 0x004fea0003800000 */
.L_x_959:
        /* <DEDUP_REMOVED lines=40> */
.L_x_964:
[----:B------:R-:W-:Y:S01]  /*bfa0*/  ULEA UR6, UR35, UR39, 0x3 ;  /* 0x0000002723067291 */ /* 0x000fe2000f8e183f */
[----:B------:R-:W-:-:S05]  /*bfb0*/  IMAD.U32 R7, RZ, RZ, UR54 ;  /* 0x00000036ff077e24 */ /* 0x000fca000f8e00ff */
[----:B------:R-:W-:-:S04]  /*bfc0*/  SHF.L.U32 R7, R7, 0x1f, RZ ;  /* 0x0000001f07077819 */ /* 0x000fc800000006ff */
[----:B------:R1:W2:Y:S01]  /*bfd0*/  SYNCS.PHASECHK.TRANS64.TRYWAIT P2, [UR6+0x2a850], R7 ;  /* 0x02a85007ff0075a7 */ /* 0x0002a20008040146 */
[----:B------:R-:W-:Y:S05]  /*bfe0*/  @!P0 BRA `(.L_x_965) ;  /* 0x0000000000048947 */ /* 0x000fea0003800000 */
[----:B------:R-:W-:Y:S01]  /*bff0*/  BPT.TRAP 0x1 ;  /* 0x000000040000795c */ /* 0x000fe20000300000 */
.L_x_965:
[----:B--2---:R-:W-:Y:S05]  /*c000*/  @P2 BRA `(.L_x_963) ;  /* 0x0000000000082947 */ /* 0x004fea0003800000 */
[----:B------:R-:W2:Y:S02]  /*c010*/  SYNCS.PHASECHK.TRANS64.TRYWAIT P2, [UR6+0x2a850], R7 ;  /* 0x02a85007ff0075a7 */ /* 0x000ea40008040146 */
[----:B--2---:R-:W-:Y:S05]  /*c020*/  @!P2 BRA `(.L_x_966) ;  /* 0x000000a00010a947 */ /* 0x004fea0003800000 */
.L_x_963:
[----:B------:R-:W-:Y:S01]  /*c030*/  UIADD3 UR6, UR39, 0x400, URZ ;  /* 0x0000040027067890 */ /* 0x000fe2000fffe03f */
[----:B------:R-:W-:Y:S01]  /*c040*/  WARPGROUP.ARRIVE ;  /* 0x00000000000079c5 */ /* 0x000fe20000000000 */
[----:B------:R-:W-:-:S05]  /*c050*/  UMOV UR7, 0x40000040 ;  /* 0x4000004000077882 */ /* 0x000fca0000000000 */
[----:B------:R-:W3:Y:S01]  /*c060*/  S2R R200, SR_TID.X ;  /* 0x0000000000c87919 */ /* 0x000ee20000002100 */
[----:B------:R-:W-:Y:S01]  /*c070*/  USHF.R.U32.HI UR6, URZ, 0x4, UR6 ;  /* 0x000000043f067899 */ /* 0x000fe20008011606 */
[C---:B------:R-:W-:Y:S01]  /*c080*/  FMUL.FTZ R12, R0.reuse, R123 ;  /* 0x0000007b000c7220 */ /* 0x040fe20000410000 */
[C---:B------:R-:W-:Y:S01]  /*c090*/  FMUL.FTZ R123, R0.reuse, R139 ;  /* 0x0000008b007b7220 */ /* 0x040fe20000410000 */
[C---:B------:R-:W-:Y:S01]  /*c0a0*/  FMUL.FTZ R139, R0.reuse, R163 ;  /* 0x000000a3008b7220 */ /* 0x040fe20000410000 */
[----:B------:R-:W-:Y:S01]  /*c0b0*/  ULOP3.LUT UR6, UR6, 0x3fff, URZ, 0xc0, !UPT ;  /* 0x00003fff06067892 */ /* 0x000fe2000f8ec03f */
[----:B------:R-:W-:Y:S01]  /*c0c0*/  FMUL.FTZ R163, R0, R169 ;  /* 0x000000a900a37220 */ /* 0x000fe20000410000 */
[----:B------:R-:W-:Y:S02]  /*c0d0*/  IMAD.SHL.U32 R169, R2, 0x80, RZ ;  /* 0x0000008002a97824 */ /* 0x000fe400078e00ff */
[C---:B--2---:R-:W-:Y:S01]  /*c0e0*/  FMUL.FTZ R8, R0.reuse, R122 ;  /* 0x0000007a00087220 */ /* 0x044fe20000410000 */
[----:B------:R-:W-:Y:S01]  /*c0f0*/  ULOP3.LUT UR6, UR6, 0x10000, URZ, 0xfc, !UPT ;  /* 0x0001000006067892 */ /* 0x000fe2000f8efc3f */
[C---:B-1----:R-:W-:Y:S01]  /*c100*/  FMUL.FTZ R7, R0.reuse, R120 ;  /* 0x0000007800077220 */ /* 0x042fe20000410000 */
        /* <DEDUP_REMOVED lines=30> */
[----:B---3--:R-:W-:Y:S01]  /*c2f0*/  SHF.R.U32.HI R200, RZ, 0x7, R200 ;  /* 0x00000007ffc87819 */ /* 0x008fe200000116c8 */
[----:B------:R-:W1:Y:S03]  /*c300*/  MUFU.TANH R7, R7 ;  /* 0x0000000700077308 */ /* 0x000e660000002400 */
[----:B------:R-:W-:-:S05]  /*c310*/  IADD3 R154, -R200, 0xb, RZ ;  /* 0x0000000bc89a7810 */ /* 0x000fca0007ffe1ff */
        /* <DEDUP_REMOVED lines=68> */
[----:B------:R-:W-:Y:S01]  /*c760*/  FMUL.FTZ R150, R0, R153 ;  /* 0x0000009900967220 */ /* 0x000fe20000410000 */
[----:B------:R-:W-:-:S02]  /*c770*/  IMAD.U32 R128, RZ, RZ, UR49 ;  /* 0x00000031ff807e24 */ /* 0x000fc4000f8e00ff */
[C---:B------:R-:W-:Y:S01]  /*c780*/  FMUL.FTZ R153, R0.reuse, R157 ;  /* 0x0000009d00997220 */ /* 0x040fe20000410000 */
[----:B------:R-:W-:Y:S01]  /*c790*/  IADD3 R152, -R169, 0x1, RZ ;  /* 0x00000001a9987810 */ /* 0x000fe20007ffe1ff */
[C---:B------:R-:W-:Y:S01]  /*c7a0*/  FMUL.FTZ R157, R0.reuse, R160 ;  /* 0x000000a0009d7220 */ /* 0x040fe20000410000 */
[C---:B------:R-:W-:Y:S01]  /*c7b0*/  FMUL.FTZ R160, R0.reuse, R164 ;  /* 0x000000a400a07220 */ /* 0x040fe20000410000 */
[C---:B------:R-:W-:Y:S01]  /*c7c0*/  FMUL.FTZ R193, R0.reuse, R129 ;  /* 0x0000008100c17220 */ /* 0x040fe20000410000 */
[----:B------:R-:W-:Y:S01]  /*c7d0*/  FMUL.FTZ R164, R0, R172 ;  /* 0x000000ac00a47220 */ /* 0x000fe20000410000 */
[----:B------:R-:W-:Y:S01]  /*c7e0*/  @!P1 LEA R128, R128, UR39, 0x3 ;  /* 0x0000002780809c11 */ /* 0x000fe2000f8e18ff */
[----:B------:R-:W-:Y:S01]  /*c7f0*/  IMAD R152, R17, UR34, R152 ;  /* 0x0000002211987c24 */ /* 0x000fe2000f8e0298 */
[----:B------:R-:W1:Y:S03]  /*c800*/  MUFU.TANH R192, R192 ;  /* 0x000000c000c07308 */ /* 0x000e660000002400 */
[----:B------:R-:W-:-:S02]  /*c810*/  @!P1 VIADD R128, R128, 0x2a840 ;  /* 0x0002a84080809836 */ /* 0x000fc40000000000 */
[----:B------:R-:W-:-:S03]  /*c820*/  VIADD R129, R152, -UR33 ;  /* 0x8000002198817c36 */ /* 0x000fc60008000000 */
[----:B------:R-:W1:Y:S01]  /*c830*/  MUFU.TANH R193, R193 ;  /* 0x000000c100c17308 */ /* 0x000e620000002400 */
[----:B------:R-:W-:Y:S01]  /*c840*/  IMAD R129, R16, -0x2, R129 ;  /* 0xfffffffe10817824 */ /* 0x000fe200078e0281 */
[----:B------:R-:W-:-:S03]  /*c850*/  @!P1 PRMT R128, RZ, 0x654, R128 ;  /* 0x00000654ff809816 */ /* 0x000fc60000000080 */
[----:B------:R-:W-:-:S03]  /*c860*/  VIADD R178, R129, UR29 ;  /* 0x0000001d81b27c36 */ /* 0x000fc60008000000 */
        /* <DEDUP_REMOVED lines=23> */
[----:B------:R-:W1:Y:S01]  /*c9e0*/  MUFU.TANH R189, R189 ;  /* 0x000000bd00bd7308 */ /* 0x000e620000002400 */
[----:B------:R-:W-:-:S02]  /*c9f0*/  VIADD R176, R129, UR32 ;  /* 0x0000002081b07c36 */ /* 0x000fc40008000000 */
[C---:B------:R-:W-:Y:S02]  /*ca00*/  IMAD.IADD R174, R3.reuse, 0x1, R178 ;  /* 0x0000000103ae7824 */ /* 0x040fe400078e02b2 */
[----:B------:R-:W-:-:S03]  /*ca10*/  IMAD.IADD R172, R3, 0x1, R176 ;  /* 0x0000000103ac7824 */ /* 0x000fc600078e02b0 */
        /* <DEDUP_REMOVED lines=11> */
[----:B------:R1:W-:Y:S01]  /*cad0*/  @!P1 SYNCS.ARRIVE.TRANS64.RED.A1T0 RZ, [R128+URZ], RZ ;  /* 0x000000ff80ff99a7 */ /* 0x0003e2000810043f */
[----:B--234-:R-:W-:Y:S05]  /*cae0*/  @!P5 BRA `(.L_x_967) ;  /* 0x00000000005cd947 */ /* 0x01cfea0003800000 */
[----:B------:R-:W-:Y:S01]  /*caf0*/  ISETP.GT.AND P2, PT, R9, -0x1, PT ;  /* 0xffffffff0900780c */ /* 0x000fe20003f44270 */
[----:B------:R-:W-:-:S12]  /*cb00*/  BSSY B0, `(.L_x_968) ;  /* 0x0000011000007945 */ /* 0x000fd80003800000 */
[----:B------:R-:W-:Y:S05]  /*cb10*/  @P2 BRA `(.L_x_969) ;  /* 0x0000000000202947 */ /* 0x000fea0003800000 */
[----:B------:R-:W-:Y:S01]  /*cb20*/  IMAD.U32 R152, RZ, RZ, UR31 ;  /* 0x0000001fff987e24 */ /* 0x000fe2000f8e00ff */
[----:B------:R-:W-:-:S04]  /*cb30*/  LOP3.LUT R159, RZ, R9, RZ, 0x33, !PT ;  /* 0x00000009ff9f7212 */ /* 0x000fc800078e33ff */
[----:B------:R-:W-:-:S13]  /*cb40*/  ISETP.NE.AND P2, PT, R152, 0x1, PT ;  /* 0x000000019800780c */ /* 0x000fda0003f45270 */
[----:B-1----:R-:W1:Y:S02]  /*cb50*/  @P2 LDC.64 R128, c[0x0][0x9e8] ;  /* 0x00027a00ff802b82 */ /* 0x002e640000000a00 */
[----:B-1----:R-:W-:-:S05]  /*cb60*/  @P2 IMAD.HI.U32 R128, R159, R128, RZ ;  /* 0x000000809f802227 */ /* 0x002fca00078e00ff */
[----:B------:R-:W-:-:S04]  /*cb70*/  @P2 SHF.R.U32.HI R159, RZ, R129, R128 ;  /* 0x00000081ff9f2219 */ /* 0x000fc80000011680 */
[----:B------:R-:W-:Y:S01]  /*cb80*/  LOP3.LUT R128, RZ, R159, RZ, 0x33, !PT ;  /* 0x0000009fff807212 */ /* 0x000fe200078e33ff */
[----:B------:R-:W-:Y:S06]  /*cb90*/  BRA `(.L_x_970) ;  /* 0x00000000001c7947 */ /* 0x000fec0003800000 */
.L_x_969:
[----:B------:R-:W-:-:S05]  /*cba0*/  IMAD.U32 R152, RZ, RZ, UR31 ;  /* 0x0000001fff987e24 */ /* 0x000fca000f8e00ff */
[----:B------:R-:W-:-:S13]  /*cbb0*/  ISETP.NE.AND P2, PT, R152, 0x1, PT ;  /* 0x000000019800780c */ /* 0x000fda0003f45270 */
[----:B-1----:R-:W1:Y:S01]  /*cbc0*/  @P2 LDC.64 R128, c[0x0][0x9e8] ;  /* 0x00027a00ff802b82 */ /* 0x002e620000000a00 */
[----:B------:R-:W-:-:S04]  /*cbd0*/  @P2 IMAD.IADD R159, R201, 0x1, R3 ;  /* 0x00000001c99f2824 */ /* 0x000fc800078e0203 */
[----:B-1----:R-:W-:-:S04]  /*cbe0*/  @P2 IMAD.HI.U32 R154, R159, R128, RZ ;  /* 0x000000809f9a2227 */ /* 0x002fc800078e00ff */
[----:B------:R-:W-:Y:S01]  /*cbf0*/  IMAD.MOV.U32 R128, RZ, RZ, R9 ;  /* 0x000000ffff807224 */ /* 0x000fe200078e0009 */
[----:B------:R-:W-:-:S07]  /*cc00*/  @P2 SHF.R.U32.HI R128, RZ, R129, R154 ;  /* 0x00000081ff802219 */ /* 0x000fce000001169a */
.L_x_970:
[----:B------:R-:W-:Y:S05]  /*cc10*/  BSYNC B0 ;  /* 0x0000000000007941 */ /* 0x000fea0003800000 */
.L_x_968:
[----:B------:R-:W-:-:S04]  /*cc20*/  IMAD R129, R128, R152, -R169 ;  /* 0x0000009880817224 */ /* 0x000fc800078e0aa9 */
[----:B------:R-:W-:-:S05]  /*cc30*/  IMAD R129, R16, -0x2, R129 ;  /* 0xfffffffe10817824 */ /* 0x000fca00078e0281 */
[----:B------:R-:W-:Y:S02]  /*cc40*/  VIADDMNMX R172, R129, R152, R172, PT ;  /* 0x0000009881ac7246 */ /* 0x000fe400038001ac */
[----:B------:R-:W-:-:S07]  /*cc50*/  VIMNMX R174, R174, R129, !PT ;  /* 0x00000081aeae7248 */ /* 0x000fce0007fe0100 */
.L_x_967:
[----:B------:R-:W-:-:S04]  /*cc60*/  ISETP.GT.AND P2, PT, R2, -0x1, PT ;  /* 0xffffffff0200780c */ /* 0x000fc80003f44270 */
[C---:B------:R-:W-:Y:S02]  /*cc70*/  ISETP.GT.AND P4, PT, R174.reuse, RZ, P2 ;  /* 0x000000ffae00720c */ /* 0x040fe40001784270 */
[----:B------:R-:W-:Y:S02]  /*cc80*/  ISETP.GT.AND P6, PT, R174, 0x1, P2 ;  /* 0x00000001ae00780c */ /* 0x000fe400017c4270 */
[C---:B------:R-:W-:Y:S02]  /*cc90*/  ISETP.LT.OR P4, PT, R172.reuse, 0x1, P4 ;  /* 0x00000001ac00780c */ /* 0x040fe40002781670 */
[----:B------:R-:W-:Y:S02]  /*cca0*/  ISETP.LT.OR P6, PT, R172, 0x2, P6 ;  /* 0x00000002ac00780c */ /* 0x000fe400037c1670 */
[----:B-1----:R-:W-:Y:S02]  /*ccb0*/  FSEL R179, R7, -INF , !P4 ;  /* 0xff80000007b37808 */ /* 0x002fe40006000000 */
[----:B------:R-:W-:-:S02]  /*ccc0*/  ISETP.GT.AND P3, PT, R174, 0x8, P2 ;  /* 0x00000008ae00780c */ /* 0x000fc40001764270 */
[C---:B------:R-:W-:Y:S02]  /*ccd0*/  ISETP.GT.AND P4, PT, R174.reuse, 0x9, P2 ;  /* 0x00000009ae00780c */ /* 0x040fe40001784270 */
[----:B------:R-:W-:Y:S02]  /*cce0*/  FSEL R177, R121, -INF , !P6 ;  /* 0xff80000079b17808 */ /* 0x000fe40007000000 */
[----:B------:R-:W-:Y:S02]  /*ccf0*/  ISETP.GT.AND P6, PT, R174, 0x10, P2 ;  /* 0x00000010ae00780c */ /* 0x000fe400017c4270 */
[C---:B------:R-:W-:Y:S02]  /*cd00*/  ISETP.LT.OR P3, PT, R172.reuse, 0x9, P3 ;  /* 0x00000009ac00780c */ /* 0x040fe40001f61670 */
[C---:B------:R-:W-:Y:S02]  /*cd10*/  ISETP.LT.OR P4, PT, R172.reuse, 0xa, P4 ;  /* 0x0000000aac00780c */ /* 0x040fe40002781670 */
[----:B------:R-:W-:-:S02]  /*cd20*/  ISETP.LT.OR P6, PT, R172, 0x11, P6 ;  /* 0x00000011ac00780c */ /* 0x000fc400037c1670 */
[----:B------:R-:W-:Y:S02]  /*cd30*/  FSEL R175, R124, -INF , !P3 ;  /* 0xff8000007caf7808 */ /* 0x000fe40005800000 */
[----:B------:R-:W-:Y:S02]  /*cd40*/  FSEL R171, R125, -INF , !P4 ;  /* 0xff8000007dab7808 */ /* 0x000fe40006000000 */
[C---:B------:R-:W-:Y:S02]  /*cd50*/  ISETP.GT.AND P3, PT, R174.reuse, 0x11, P2 ;  /* 0x00000011ae00780c */ /* 0x040fe40001764270 */
[----:B------:R-:W-:Y:S02]  /*cd60*/  ISETP.GT.AND P4, PT, R174, 0x18, P2 ;  /* 0x00000018ae00780c */ /* 0x000fe40001784270 */
[----:B------:R-:W-:Y:S02]  /*cd70*/  FSEL R173, R192, -INF , !P6 ;  /* 0xff800000c0ad7808 */ /* 0x000fe40007000000 */
[----:B------:R-:W-:-:S02]  /*cd80*/  ISETP.GT.AND P6, PT, R174, 0x19, P2 ;  /* 0x00000019ae00780c */ /* 0x000fc400017c4270 */
[C---:B------:R-:W-:Y:S02]  /*cd90*/  ISETP.LT.OR P3, PT, R172.reuse, 0x12, P3 ;  /* 0x00000012ac00780c */ /* 0x040fe40001f61670 */
[C---:B------:R-:W-:Y:S02]  /*cda0*/  ISETP.LT.OR P4, PT, R172.reuse, 0x19, P4 ;  /* 0x00000019ac00780c */ /* 0x040fe40002781670 */
[----:B------:R-:W-:Y:S02]  /*cdb0*/  ISETP.LT.OR P6, PT, R172, 0x1a, P6 ;  /* 0x0000001aac00780c */ /* 0x000fe400037c1670 */
[----:B------:R-:W-:Y:S02]  /*cdc0*/  FSEL R193, R193, -INF , !P3 ;  /* 0xff800000c1c17808 */ /* 0x000fe40005800000 */
[----:B------:R-:W-:Y:S02]  /*cdd0*/  FSEL R195, R195, -INF , !P4 ;  /* 0xff800000c3c37808 */ /* 0x000fe40006000000 */
[----:B------:R-:W-:-:S02]  /*cde0*/  ISETP.GT.AND P3, PT, R174, 0x20, P2 ;  /* 0x00000020ae00780c */ /* 0x000fc40001764270 */
[----:B------:R-:W-:Y:S02]  /*cdf0*/  ISETP.GT.AND P4, PT, R174, 0x21, P2 ;  /* 0x00000021ae00780c */ /* 0x000fe40001784270 */
        /* <DEDUP_REMOVED lines=8> */
[C---:B------:R-:W-:Y:S02]  /*ce80*/  ISETP.GT.AND P4, PT, R174.reuse, 0x30, P2 ;  /* 0x00000030ae00780c */ /* 0x040fe40001784270 */
        /* <DEDUP_REMOVED lines=26> */
[----:B------:R-:W-:Y:S02]  /*d030*/  FSEL R150, R153, -INF , !P6 ;  /* 0xff80000099967808 */ /* 0x000fe40007000000 */
[C---:B------:R-:W-:Y:S02]  /*d040*/  ISETP.GT.AND P3, PT, R174.reuse, 0x50, P2 ;  /* 0x00000050ae00780c */ /* 0x040fe40001764270 */
[----:B------:R-:W-:Y:S02]  /*d050*/  ISETP.GT.AND P6, PT, R174, 0x58, P2 ;  /* 0x00000058ae00780c */ /* 0x000fe400017c4270 */
[C---:B------:R-:W-:Y:S02]  /*d060*/  ISETP.LT.OR P4, PT, R172.reuse, 0x52, P4 ;  /* 0x00000052ac00780c */ /* 0x040fe40002781670 */
[C---:B------:R-:W-:Y:S02]  /*d070*/  ISETP.LT.OR P3, PT, R172.reuse, 0x51, P3 ;  /* 0x00000051ac00780c */ /* 0x040fe40001f61670 */
[----:B------:R-:W-:-:S02]  /*d080*/  ISETP.LT.OR P6, PT, R172, 0x59, P6 ;  /* 0x00000059ac00780c */ /* 0x000fc400037c1670 */
[----:B------:R-:W-:Y:S02]  /*d090*/  FSEL R153, R158, -INF , !P4 ;  /* 0xff8000009e997808 */ /* 0x000fe40006000000 */
[----:B------:R-:W-:Y:S02]  /*d0a0*/  FSEL R151, R157, -INF , !P3 ;  /* 0xff8000009d977808 */ /* 0x000fe40005800000 */
[----:B------:R-:W-:Y:S02]  /*d0b0*/  ISETP.GT.AND P4, PT, R174, 0x60, P2 ;  /* 0x00000060ae00780c */ /* 0x000fe40001784270 */
[----:B------:R-:W-:Y:S02]  /*d0c0*/  FSEL R155, R160, -INF , !P6 ;  /* 0xff800000a09b7808 */ /* 0x000fe40007000000 */
[C---:B------:R-:W-:Y:S02]  /*d0d0*/  ISETP.GT.AND P3, PT, R174.reuse, 0x59, P2 ;  /* 0x00000059ae00780c */ /* 0x040fe40001764270 */
        /* <DEDUP_REMOVED lines=13> */
[----:B------:R-:W-:Y:S01]  /*d1b0*/  FSEL R162, R165, -INF , !P4 ;  /* 0xff800000a5a27808 */ /* 0x000fe20006000000 */
[----:B------:R-:W-:Y:S01]  /*d1c0*/  IMAD.IADD R165, R4, 0x1, R178 ;  /* 0x0000000104a57824 */ /* 0x000fe200078e02b2 */
[----:B------:R-:W-:Y:S01]  /*d1d0*/  FSEL R161, R164, -INF , !P3 ;  /* 0xff800000a4a17808 */ /* 0x000fe20005800000 */
[----:B------:R-:W-:Y:S01]  /*d1e0*/  IMAD.IADD R164, R4, 0x1, R176 ;  /* 0x0000000104a47824 */ /* 0x000fe200078e02b0 */
[C---:B------:R-:W-:Y:S02]  /*d1f0*/  ISETP.GT.AND P4, PT, R174.reuse, 0x78, P2 ;  /* 0x00000078ae00780c */ /* 0x040fe40001784270 */
        /* <DEDUP_REMOVED lines=8> */
[----:B------:R-:W-:Y:S01]  /*d280*/  FSEL R168, R170, -INF , !P6 ;  /* 0xff800000aaa87808 */ /* 0x000fe20007000000 */
[----:B------:R-:W-:Y:S06]  /*d290*/  @!P5 BRA `(.L_x_971) ;  /* 0x000000000058d947 */ /* 0x000fec0003800000 */
        /* <DEDUP_REMOVED lines=12> */
.L_x_973:
[----:B------:R-:W-:-:S05]  /*d360*/  IMAD.U32 R172, RZ, RZ, UR31 ;  /* 0x0000001fffac7e24 */ /* 0x000fca000f8e00ff */
[----:B------:R-:W-:-:S13]  /*d370*/  ISETP.NE.AND P3, PT, R172, 0x1, PT ;  /* 0x00000001ac00780c */ /* 0x000fda0003f65270 */
[----:B------:R-:W1:Y:S02]  /*d380*/  @P3 LDC.64 R124, c[0x0][0x9e8] ;  /* 0x00027a00ff7c3b82 */ /* 0x000e640000000a00 */
[----:B-1----:R-:W-:-:S05]  /*d390*/  @P3 IMAD.HI.U32 R124, R170, R124, RZ ;  /* 0x0000007caa7c3227 */ /* 0x002fca00078e00ff */
[----:B------:R-:W-:-:S07]  /*d3a0*/  @P3 SHF.R.U32.HI R170, RZ, R125, R124 ;  /* 0x0000007dffaa3219 */ /* 0x000fce000001167c */
.L_x_974:
[----:B------:R-:W-:Y:S05]  /*d3b0*/  BSYNC B0 ;  /* 0x0000000000007941 */ /* 0x000fea0003800000 */
.L_x_972:
[----:B------:R-:W-:-:S04]  /*d3c0*/  IMAD R169, R170, R172, -R169 ;  /* 0x000000acaaa97224 */ /* 0x000fc800078e0aa9 */
[----:B------:R-:W-:-:S05]  /*d3d0*/  IMAD R169, R16, -0x2, R169 ;  /* 0xfffffffe10a97824 */ /* 0x000fca00078e02a9 */
[----:B------:R-:W-:Y:S02]  /*d3e0*/  VIADDMNMX R164, R169, R172, R164, PT ;  /* 0x000000aca9a47246 */ /* 0x000fe400038001a4 */
[----:B------:R-:W-:-:S07]  /*d3f0*/  VIMNMX R165, R165, R169, !PT ;  /* 0x000000a9a5a57248 */ /* 0x000fce0007fe0100 */
.L_x_971:
[----:B------:R-:W-:Y:S01]  /*d400*/  FMNMX.FTZ R124, R179, R10, !PT ;  /* 0x0000000ab37c7209 */ /* 0x000fe20007810000 */
[----:B------:R-:W-:Y:S01]  /*d410*/  UMOV UR10, UR30 ;  /* 0x0000001e000a7c82 */ /* 0x000fe20008000000 */
[----:B------:R-:W-:Y:S02]  /*d420*/  ISETP.GT.AND P3, PT, R165, 0x9, P2 ;  /* 0x00000009a500780c */ /* 0x000fe40001764270 */
[----:B------:R-:W-:Y:S02]  /*d430*/  FMNMX.FTZ R124, R177, R124, !PT ;  /* 0x0000007cb17c7209 */ /* 0x000fe40007810000 */
[----:B------:R-:W-:Y:S02]  /*d440*/  ISETP.LT.OR P3, PT, R164, 0xa, P3 ;  /* 0x0000000aa400780c */ /* 0x000fe40001f61670 */
[----:B------:R-:W-:Y:S02]  /*d450*/  FMNMX.FTZ R124, R175, R124, !PT ;  /* 0x0000007caf7c7209 */ /* 0x000fe40007810000 */
[----:B------:R-:W-:-:S02]  /*d460*/  FSEL R14, R14, -INF , !P3 ;  /* 0xff8000000e0e7808 */ /* 0x000fc40005800000 */
[----:B------:R-:W-:Y:S02]  /*d470*/  FMNMX.FTZ R124, R171, R124, !PT ;  /* 0x0000007cab7c7209 */ /* 0x000fe40007810000 */
[----:B------:R-:W-:Y:S02]  /*d480*/  ISETP.GT.AND P3, PT, R165, 0x11, P2 ;  /* 0x00000011a500780c */ /* 0x000fe40001764270 */
        /* <DEDUP_REMOVED lines=19> */
[----:B------:R-:W-:Y:S02]  /*d5c0*/  ISETP.GT.AND P6, PT, R165, 0x8, P2 ;  /* 0x00000008a500780c */ /* 0x000fe400017c4270 */
[----:B------:R-:W-:Y:S02]  /*d5d0*/  FMNMX.FTZ R7, R154, R7, !PT ;  /* 0x000000079a077209 */ /* 0x000fe40007810000 */
[----:B------:R-:W-:-:S02]  /*d5e0*/  FSEL R169, R120, -INF , !P3 ;  /* 0xff80000078a97808 */ /* 0x000fc40005800000 */
[----:B------:R-:W-:Y:S02]  /*d5f0*/  FMNMX.FTZ R124, R152, R7, !PT ;  /* 0x00000007987c7209 */ /* 0x000fe40007810000 */
[----:B------:R-:W-:Y:S02]  /*d600*/  ISETP.GT.AND P3, PT, R165, 0x21, P2 ;  /* 0x00000021a500780c */ /* 0x000fe40001764270 */
[----:B------:R-:W-:Y:S02]  /*d610*/  FMNMX.FTZ R124, R129, R124, !PT ;  /* 0x0000007c817c7209 */ /* 0x000fe40007810000 */
[----:B------:R-:W-:Y:S02]  /*d620*/  FSEL R15, R15, -INF , !P4 ;  /* 0xff8000000f0f7808 */ /* 0x000fe40006000000 */
[----:B------:R-:W-:Y:S02]  /*d630*/  FMNMX.FTZ R7, R121, R124, !PT ;  /* 0x0000007c79077209 */ /* 0x000fe40007810000 */
[----:B------:R-:W-:-:S02]  /*d640*/  ISETP.LT.OR P6, PT, R164, 0x9, P6 ;  /* 0x00000009a400780c */ /* 0x000fc400037c1670 */
[----:B------:R-:W-:Y:S02]  /*d650*/  FMNMX.FTZ R7, R128, R7, !PT ;  /* 0x0000000780077209 */ /* 0x000fe40007810000 */
[----:B------:R-:W-:Y:S02]  /*d660*/  ISETP.GT.AND P4, PT, R165, 0x18, P2 ;  /* 0x00000018a500780c */ /* 0x000fe40001784270 */
[----:B------:R-:W-:Y:S02]  /*d670*/  FMNMX.FTZ R124, R150, R7, !PT ;  /* 0x00000007967c7209 */ /* 0x000fe40007810000 */
[----:B------:R-:W-:Y:S02]  /*d680*/  ISETP.LT.OR P3, PT, R164, 0x22, P3 ;  /* 0x00000022a400780c */ /* 0x000fe40001f61670 */
[----:B------:R-:W-:Y:S02]  /*d690*/  FMNMX.FTZ R124, R151, R124, !PT ;  /* 0x0000007c977c7209 */ /* 0x000fe40007810000 */
[----:B------:R-:W-:-:S02]  /*d6a0*/  FSEL R13, R13, -INF , !P6 ;  /* 0xff8000000d0d7808 */ /* 0x000fc40007000000 */
[----:B------:R-:W-:Y:S02]  /*d6b0*/  FMNMX.FTZ R124, R153, R124, !PT ;  /* 0x0000007c997c7209 */ /* 0x000fe40007810000 */
[----:B------:R-:W-:Y:S02]  /*d6c0*/  ISETP.LT.OR P4, PT, R164, 0x19, P4 ;  /* 0x00000019a400780c */ /* 0x000fe40002781670 */
[----:B------:R-:W-:Y:S02]  /*d6d0*/  FMNMX.FTZ R124, R155, R124, !PT ;  /* 0x0000007c9b7c7209 */ /* 0x000fe40007810000 */
[----:B------:R-:W-:Y:S02]  /*d6e0*/  FSEL R123, R123, -INF , !P3 ;  /* 0xff8000007b7b7808 */ /* 0x000fe40005800000 */
[----:B------:R-:W-:Y:S02]  /*d6f0*/  FMNMX.FTZ R7, R157, R124, !PT ;  /* 0x0000007c9d077209 */ /* 0x000fe40007810000 */
[----:B------:R-:W-:-:S02]  /*d700*/  ISETP.GT.AND P3, PT, R165, RZ, P2 ;  /* 0x000000ffa500720c */ /* 0x000fc40001764270 */
        /* <DEDUP_REMOVED lines=13> */
[----:B------:R-:W-:Y:S02]  /*d7e0*/  ISETP.LT.OR P3, PT, R164, 0x31, P3 ;  /* 0x00000031a400780c */ /* 0x000fe40001f61670 */
[----:B------:R-:W-:Y:S02]  /*d7f0*/  FMNMX.FTZ R124, R168, R7, !PT ;  /* 0x00000007a87c7209 */ /* 0x000fe40007810000 */
[----:B------:R-:W-:Y:S02]  /*d800*/  FSEL R174, R130, -INF , !P3 ;  /* 0xff80000082ae7808 */ /* 0x000fe40005800000 */
[----:B------:R-:W-:Y:S01]  /*d810*/  ISETP.GT.AND P3, PT, R165, 0x38, P2 ;  /* 0x00000038a500780c */ /* 0x000fe20001764270 */
[----:B------:R-:W1:Y:S03]  /*d820*/  SHFL.BFLY PT, R7, R124, 0x2, 0x1f ;  /* 0x0c401f007c077f89 */ /* 0x000e6600000e0000 */
[----:B------:R-:W-:-:S04]  /*d830*/  ISETP.LT.OR P3, PT, R164, 0x39, P3 ;  /* 0x00000039a400780c */ /* 0x000fc80001f61670 */
[----:B------:R-:W-:Y:S02]  /*d840*/  FSEL R132, R132, -INF , !P3 ;  /* 0xff80000084847808 */ /* 0x000fe40005800000 */
[----:B------:R-:W-:-:S04]  /*d850*/  ISETP.GT.AND P3, PT, R165, 0x40, P2 ;  /* 0x00000040a500780c */ /* 0x000fc80001764270 */
[----:B------:R-:W-:Y:S02]  /*d860*/  ISETP.LT.OR P3, PT, R164, 0x41, P3 ;  /* 0x00000041a400780c */ /* 0x000fe40001f61670 */
[----:B-1----:R-:W-:-:S05]  /*d870*/  FMNMX.FTZ R125, R124, R7, !PT ;  /* 0x000000077c7d7209 */ /* 0x002fca0007810000 */
[----:B------:R-:W1:Y:S02]  /*d880*/  SHFL.BFLY PT, R170, R125, 0x1, 0x1f ;  /* 0x0c201f007daa7f89 */ /* 0x000e6400000e0000 */
[----:B-1----:R-:W-:Y:S01]  /*d890*/  FMNMX.FTZ R7, R125, R170, !PT ;  /* 0x000000aa7d077209 */ /* 0x002fe20007810000 */
[----:B------:R-:W-:-:S03]  /*d8a0*/  IMAD.U32 R170, RZ, RZ, UR10 ;  /* 0x0000000affaa7e24 */ /* 0x000fc6000f8e00ff */
[C---:B------:R-:W-:Y:S01]  /*d8b0*/  FSETP.NEU.FTZ.AND P6, PT, R7.reuse, -INF , PT ;  /* 0xff8000000700780b */ /* 0x040fe20003fdd000 */
[----:B------:R-:W-:-:S01]  /*d8c0*/  FFMA.FTZ R124, R7, R170, -8 ;  /* 0xc1000000077c7423 */ /* 0x000fc200000100aa */
[----:B------:R-:W-:Y:S02]  /*d8d0*/  FSEL R170, R122, -INF , !P4 ;  /* 0xff8000007aaa7808 */ /* 0x000fe40006000000 */
[----:B------:R-:W-:Y:S02]  /*d8e0*/  ISETP.GT.AND P4, PT, R165, 0x28, P2 ;  /* 0x00000028a500780c */ /* 0x000fe40001784270 */
[----:B------:R-:W-:Y:S02]  /*d8f0*/  FSEL R124, R124, RZ, P6 ;  /* 0x000000ff7c7c7208 */ /* 0x000fe40003000000 */
[----:B------:R-:W-:-:S03]  /*d900*/  ISETP.LT.OR P4, PT, R164, 0x29, P4 ;  /* 0x00000029a400780c */ /* 0x000fc60002781670 */
[--C-:B------:R-:W-:Y:S01]  /*d910*/  FFMA.FTZ R175, R175, UR10, -R124.reuse ;  /* 0x0000000aafaf7c23 */ /* 0x100fe2000801087c */
[----:B------:R-:W-:-:S01]  /*d920*/  FFMA.FTZ R177, R177, UR10, -R124 ;  /* 0x0000000ab1b17c23 */ /* 0x000fc2000801087c */
[----:B------:R-:W-:Y:S01]  /*d930*/  FSEL R126, R126, -INF , !P4 ;  /* 0xff8000007e7e7808 */ /* 0x000fe20006000000 */
[----:B------:R-:W-:-:S01]  /*d940*/  FFMA.FTZ R125, R179, UR10, -R124 ;  /* 0x0000000ab37d7c23 */ /* 0x000fc2000801087c */
[----:B------:R1:W-:Y:S01]  /*d950*/  MUFU.EX2 R122, R175 ;  /* 0x000000af007a7308 */ /* 0x0003e20000000800 */
[----:B------:R-:W-:Y:S01]  /*d960*/  ISETP.GT.AND P4, PT, R165, 0x29, P2 ;  /* 0x00000029a500780c */ /* 0x000fe20001784270 */
[--C-:B------:R-:W-:Y:S01]  /*d970*/  FFMA.FTZ R182, R159, UR10, -R124.reuse ;  /* 0x0000000a9fb67c23 */ /* 0x100fe2000801087c */
[----:B------:R-:W-:-:S01]  /*d980*/  FFMA.FTZ R183, R152, UR10, -R124 ;  /* 0x0000000a98b77c23 */ /* 0x000fc2000801087c */
[--C-:B------:R-:W-:Y:S01]  /*d990*/  FFMA.FTZ R168, R168, UR10, -R124.reuse ;  /* 0x0000000aa8a87c23 */ /* 0x100fe2000801087c */
[----:B------:R-:W-:Y:S01]  /*d9a0*/  ISETP.LT.OR P4, PT, R164, 0x2a, P4 ;  /* 0x0000002aa400780c */ /* 0x000fe20002781670 */
[--C-:B------:R-:W-:Y:S01]  /*d9b0*/  FFMA.FTZ R171, R171, UR10, -R124.reuse ;  /* 0x0000000aabab7c23 */ /* 0x100fe2000801087c */
[----:B------:R-:W-:-:S01]  /*d9c0*/  FFMA.FTZ R173, R173, UR10, -R124 ;  /* 0x0000000aadad7c23 */ /* 0x000fc2000801087c */
[----:B------:R2:W-:Y:S01]  /*d9d0*/  MUFU.EX2 R120, R177 ;  /* 0x000000b100787308 */ /* 0x0005e20000000800 */
[----:B-1----:R-:W-:Y:S01]  /*d9e0*/  FMNMX.FTZ R175, R172, R11, !PT ;  /* 0x0000000bacaf7209 */ /* 0x002fe20007810000 */
        /* <DEDUP_REMOVED lines=15> */
[----:B--2---:R-:W-:Y:S01]  /*dae0*/  FMNMX.FTZ R177, R15, R8, !PT ;  /* 0x000000080fb17209 */ /* 0x004fe20007810000 */
[--C-:B------:R-:W-:Y:S01]  /*daf0*/  FFMA.FTZ R128, R128, UR10, -R124.reuse ;  /* 0x0000000a80807c23 */ /* 0x100fe2000801087c */
[----:B------:R-:W-:Y:S01]  /*db00*/  ISETP.GT.AND P4, PT, R165, 0x39, P2 ;  /* 0x00000039a500780c */ /* 0x000fe20001784270 */
[----:B------:R-:W-:Y:S01]  /*db10*/  FFMA.FTZ R151, R151, UR10, -R124 ;  /* 0x0000000a97977c23 */ /* 0x000fe2000801087c */
[----:B------:R-:W-:Y:S01]  /*db20*/  FMNMX.FTZ R8, R20, R177, !PT ;  /* 0x000000b114087209 */ /* 0x000fe20007810000 */
[----:B------:R-:W-:Y:S01]  /*db30*/  MUFU.EX2 R125, R125 ;  /* 0x0000007d007d7308 */ /* 0x000fe20000000800 */
[----:B------:R-:W-:-:S02]  /*db40*/  ISETP.LT.OR P4, PT, R164, 0x3a, P4 ;  /* 0x0000003aa400780c */ /* 0x000fc40002781670 */
[----:B------:R-:W-:Y:S02]  /*db50*/  FMNMX.FTZ R8, R21, R8, !PT ;  /* 0x0000000815087209 */ /* 0x000fe40007810000 */
[----:B------:R-:W-:Y:S02]  /*db60*/  FSEL R133, R133, -INF , !P4 ;  /* 0xff80000085857808 */ /* 0x000fe40006000000 */
[----:B------:R-:W-:Y:S01]  /*db70*/  FMNMX.FTZ R179, R169, R8, !PT ;  /* 0x00000008a9b37209 */ /* 0x000fe20007810000 */
[----:B------:R-:W-:Y:S01]  /*db80*/  MUFU.EX2 R171, R171 ;  /* 0x000000ab00ab7308 */ /* 0x000fe20000000800 */
[----:B------:R-:W-:Y:S02]  /*db90*/  ISETP.GT.AND P4, PT, R165, 0x41, P2 ;  /* 0x00000041a500780c */ /* 0x000fe40001784270 */
[----:B------:R-:W-:Y:S02]  /*dba0*/  FMNMX.FTZ R8, R170, R179, !PT ;  /* 0x000000b3aa087209 */ /* 0x000fe40007810000 */
[----:B------:R-:W-:-:S02]  /*dbb0*/  FSEL R177, R134, -INF , !P3 ;  /* 0xff80000086b17808 */ /* 0x000fc40005800000 */
[----:B------:R-:W-:Y:S01]  /*dbc0*/  FMNMX.FTZ R179, R123, R8, !PT ;  /* 0x000000087bb37209 */ /* 0x000fe20007810000 */
[----:B------:R-:W-:Y:S01]  /*dbd0*/  MUFU.EX2 R173, R173 ;  /* 0x000000ad00ad7308 */ /* 0x000fe20000000800 */
[----:B------:R-:W-:Y:S02]  /*dbe0*/  ISETP.GT.AND P3, PT, R165, 0x48, P2 ;  /* 0x00000048a500780c */ /* 0x000fe40001764270 */
[----:B------:R-:W-:Y:S01]  /*dbf0*/  FMNMX.FTZ R8, R126, R179, !PT ;  /* 0x000000b37e087209 */ /* 0x000fe20007810000 */
[----:B------:R-:W-:-:S01]  /*dc00*/  FFMA.FTZ R179, R189, UR10, -R124 ;  /* 0x0000000abdb37c23 */ /* 0x000fc2000801087c */
[C---:B------:R-:W-:Y:S02]  /*dc10*/  ISETP.LT.OR P4, PT, R164.reuse, 0x42, P4 ;  /* 0x00000042a400780c */ /* 0x040fe40002781670 */
        /* <DEDUP_REMOVED lines=13> */
[C---:B------:R-:W-:Y:S02]  /*dcf0*/  ISETP.LT.OR P4, PT, R164.reuse, 0x4a, P4 ;  /* 0x0000004aa400780c */ /* 0x040fe40002781670 */
[----:B------:R-:W-:Y:S02]  /*dd00*/  FMNMX.FTZ R181, R177, R8, !PT ;  /* 0x00000008b1b57209 */ /* 0x000fe40007810000 */
[----:B------:R-:W-:Y:S01]  /*dd10*/  ISETP.LT.OR P3, PT, R164, 0x51, P3 ;  /* 0x00000051a400780c */ /* 0x000fe20001f61670 */
[----:B------:R-:W-:Y:S01]  /*dd20*/  MUFU.EX2 R134, R197 ;  /* 0x000000c500867308 */ /* 0x000fe20000000800 */
[----:B------:R-:W-:-:S02]  /*dd30*/  FSEL R137, R137, -INF , !P4 ;  /* 0xff80000089897808 */ /* 0x000fc40006000000 */
[C---:B------:R-:W-:Y:S02]  /*dd40*/  ISETP.GT.AND P4, PT, R165.reuse, 0x51, P2 ;  /* 0x00000051a500780c */ /* 0x040fe40001784270 */
[----:B------:R-:W-:Y:S02]  /*dd50*/  FMNMX.FTZ R181, R178, R181, !PT ;  /* 0x000000b5b2b57209 */ /* 0x000fe40007810000 */
[----:B------:R-:W-:Y:S01]  /*dd60*/  FSEL R180, R138, -INF , !P3 ;  /* 0xff8000008ab47808 */ /* 0x000fe20005800000 */
[----:B------:R-:W-:Y:S01]  /*dd70*/  MUFU.EX2 R135, R196 ;  /* 0x000000c400877308 */ /* 0x000fe20000000800 */
[----:B------:R-:W-:Y:S02]  /*dd80*/  ISETP.GT.AND P3, PT, R165, 0x58, P2 ;  /* 0x00000058a500780c */ /* 0x000fe40001764270 */
[----:B------:R-:W-:Y:S02]  /*dd90*/  ISETP.LT.OR P4, PT, R164, 0x52, P4 ;  /* 0x00000052a400780c */ /* 0x000fe40002781670 */
[----:B------:R-:W-:-:S02]  /*dda0*/  FMNMX.FTZ R8, R136, R181, !PT ;  /* 0x000000b588087209 */ /* 0x000fc40007810000 */
[----:B------:R-:W-:Y:S01]  /*ddb0*/  ISETP.LT.OR P3, PT, R164, 0x59, P3 ;  /* 0x00000059a400780c */ /* 0x000fe20001f61670 */
[----:B------:R-:W-:Y:S01]  /*ddc0*/  MUFU.EX2 R179, R179 ;  /* 0x000000b300b37308 */ /* 0x000fe20000000800 */
[----:B------:R-:W-:Y:S02]  /*ddd0*/  FSEL R159, R139, -INF , !P4 ;  /* 0xff8000008b9f7808 */ /* 0x000fe40006000000 */
[----:B------:R-:W-:Y:S02]  /*dde0*/  FMNMX.FTZ R181, R137, R8, !PT ;  /* 0x0000000889b57209 */ /* 0x000fe40007810000 */
[----:B------:R-:W-:Y:S02]  /*ddf0*/  ISETP.GT.AND P4, PT, R165, 0x59, P2 ;  /* 0x00000059a500780c */ /* 0x000fe40001784270 */
[----:B------:R-:W-:Y:S01]  /*de00*/  FSEL R140, R140, -INF , !P3 ;  /* 0xff8000008c8c7808 */ /* 0x000fe20005800000 */
[----:B------:R1:W-:Y:S01]  /*de10*/  MUFU.EX2 R139, R182 ;  /* 0x000000b6008b7308 */ /* 0x0003e20000000800 */
[----:B------:R-:W-:-:S02]  /*de20*/  FMNMX.FTZ R8, R180, R181, !PT ;  /* 0x000000b5b4087209 */ /* 0x000fc40007810000 */
[----:B------:R-:W-:Y:S02]  /*de30*/  ISETP.GT.AND P3, PT, R165, 0x60, P2 ;  /* 0x00000060a500780c */ /* 0x000fe40001764270 */
[C---:B------:R-:W-:Y:S02]  /*de40*/  ISETP.LT.OR P4, PT, R164.reuse, 0x5a, P4 ;  /* 0x0000005aa400780c */ /* 0x040fe40002781670 */
[----:B------:R-:W-:Y:S01]  /*de50*/  FMNMX.FTZ R181, R159, R8, !PT ;  /* 0x000000089fb57209 */ /* 0x000fe20007810000 */
[----:B------:R-:W-:Y:S01]  /*de60*/  MUFU.EX2 R138, R188 ;  /* 0x000000bc008a7308 */ /* 0x000fe20000000800 */
[----:B------:R-:W-:Y:S01]  /*de70*/  ISETP.LT.OR P3, PT, R164, 0x61, P3 ;  /* 0x00000061a400780c */ /* 0x000fe20001f61670 */
[----:B-1----:R-:W-:Y:S01]  /*de80*/  FFMA.FTZ R182, R154, UR10, -R124 ;  /* 0x0000000a9ab67c23 */ /* 0x002fe2000801087c */
[----:B------:R-:W-:Y:S02]  /*de90*/  FSEL R141, R141, -INF , !P4 ;  /* 0xff8000008d8d7808 */ /* 0x000fe40006000000 */
[----:B------:R-:W-:-:S02]  /*dea0*/  ISETP.GT.AND P4, PT, R165, 0x61, P2 ;  /* 0x00000061a500780c */ /* 0x000fc40001784270 */
[----:B------:R-:W-:Y:S01]  /*deb0*/  FMNMX.FTZ R8, R140, R181, !PT ;  /* 0x000000b58c087209 */ /* 0x000fe20007810000 */
[----:B------:R-:W-:Y:S01]  /*dec0*/  MUFU.EX2 R156, R156 ;  /* 0x0000009c009c7308 */ /* 0x000fe20000000800 */
[----:B------:R-:W-:Y:S02]  /*ded0*/  FSEL R154, R142, -INF , !P3 ;  /* 0xff8000008e9a7808 */ /* 0x000fe40005800000 */
[----:B------:R-:W-:Y:S02]  /*dee0*/  ISETP.GT.AND P3, PT, R165, 0x68, P2 ;  /* 0x00000068a500780c */ /* 0x000fe40001764270 */
[C---:B------:R-:W-:Y:S02]  /*def0*/  ISETP.LT.OR P4, PT, R164.reuse, 0x62, P4 ;  /* 0x00000062a400780c */ /* 0x040fe40002781670 */
[----:B------:R-:W-:Y:S01]  /*df00*/  FMNMX.FTZ R181, R141, R8, !PT ;  /* 0x000000088db57209 */ /* 0x000fe20007810000 */
[----:B------:R1:W-:Y:S01]  /*df10*/  MUFU.EX2 R142, R182 ;  /* 0x000000b6008e7308 */ /* 0x0003e20000000800 */
[----:B------:R-:W-:-:S02]  /*df20*/  ISETP.LT.OR P3, PT, R164, 0x69, P3 ;  /* 0x00000069a400780c */ /* 0x000fc40001f61670 */
[----:B------:R-:W-:Y:S02]  /*df30*/  FSEL R152, R143, -INF , !P4 ;  /* 0xff8000008f987808 */ /* 0x000fe40006000000 */
[----:B------:R-:W-:Y:S02]  /*df40*/  ISETP.GT.AND P4, PT, R165, 0x69, P2 ;  /* 0x00000069a500780c */ /* 0x000fe40001784270 */
[----:B------:R-:W-:Y:S01]  /*df50*/  FMNMX.FTZ R181, R154, R181, !PT ;  /* 0x000000b59ab57209 */ /* 0x000fe20007810000 */
[----:B------:R-:W-:Y:S01]  /*df60*/  MUFU.EX2 R143, R183 ;  /* 0x000000b7008f7308 */ /* 0x000fe20000000800 */
[----:B------:R-:W-:Y:S01]  /*df70*/  FSEL R144, R144, -INF , !P3 ;  /* 0xff80000090907808 */ /* 0x000fe20005800000 */
[----:B-1----:R-:W-:Y:S01]  /*df80*/  FFMA.FTZ R182, R121, UR10, -R124 ;  /* 0x0000000a79b67c23 */ /* 0x002fe2000801087c */
[----:B------:R-:W-:Y:S02]  /*df90*/  ISETP.GT.AND P3, PT, R165, 0x70, P2 ;  /* 0x00000070a500780c */ /* 0x000fe40001764270 */
[----:B------:R-:W-:-:S02]  /*dfa0*/  ISETP.LT.OR P4, PT, R164, 0x6a, P4 ;  /* 0x0000006aa400780c */ /* 0x000fc40002781670 */
[----:B------:R-:W-:Y:S01]  /*dfb0*/  FMNMX.FTZ R181, R152, R181, !PT ;  /* 0x000000b598b57209 */ /* 0x000fe20007810000 */
[----:B------:R-:W-:Y:S01]  /*dfc0*/  MUFU.EX2 R129, R129 ;  /* 0x0000008100817308 */ /* 0x000fe20000000800 */
[----:B------:R-:W-:Y:S02]  /*dfd0*/  ISETP.LT.OR P3, PT, R164, 0x71, P3 ;  /* 0x00000071a400780c */ /* 0x000fe40001f61670 */
[----:B------:R-:W-:Y:S02]  /*dfe0*/  FSEL R145, R145, -INF , !P4 ;  /* 0xff80000091917808 */ /* 0x000fe40006000000 */
[----:B------:R-:W-:Y:S02]  /*dff0*/  ISETP.GT.AND P4, PT, R165, 0x71, P2 ;  /* 0x00000071a500780c */ /* 0x000fe40001784270 */
[----:B------:R-:W-:Y:S01]  /*e000*/  FMNMX.FTZ R8, R144, R181, !PT ;  /* 0x000000b590087209 */ /* 0x000fe20007810000 */
[----:B------:R-:W-:-:S01]  /*e010*/  FFMA.FTZ R181, R150, UR10, -R124 ;  /* 0x0000000a96b57c23 */ /* 0x000fc2000801087c */
[----:B------:R-:W-:Y:S01]  /*e020*/  FSEL R121, R146, -INF , !P3 ;  /* 0xff80000092797808 */ /* 0x000fe20005800000 */
[----:B------:R-:W-:Y:S01]  /*e030*/  MUFU.EX2 R128, R128 ;  /* 0x0000008000807308 */ /* 0x000fe20000000800 */
[----:B------:R-:W-:-:S02]  /*e040*/  ISETP.GT.AND P3, PT, R165, 0x78, P2 ;  /* 0x00000078a500780c */ /* 0x000fc40001764270 */
[C---:B------:R-:W-:Y:S02]  /*e050*/  ISETP.LT.OR P4, PT, R164.reuse, 0x72, P4 ;  /* 0x00000072a400780c */ /* 0x040fe40002781670 */
[----:B------:R-:W-:Y:S02]  /*e060*/  FMNMX.FTZ R8, R145, R8, !PT ;  /* 0x0000000891087209 */ /* 0x000fe40007810000 */
[----:B------:R-:W-:Y:S01]  /*e070*/  ISETP.GT.AND P2, PT, R165, 0x79, P2 ;  /* 0x00000079a500780c */ /* 0x000fe20001744270 */
[----:B------:R1:W-:Y:S01]  /*e080*/  MUFU.EX2 R146, R182 ;  /* 0x000000b600927308 */ /* 0x0003e20000000800 */
[----:B------:R-:W-:Y:S02]  /*e090*/  ISETP.LT.OR P3, PT, R164, 0x79, P3 ;  /* 0x00000079a400780c */ /* 0x000fe40001f61670 */
[----:B------:R-:W-:Y:S02]  /*e0a0*/  FSEL R147, R147, -INF , !P4 ;  /* 0xff80000093937808 */ /* 0x000fe40006000000 */
[----:B------:R-:W-:-:S02]  /*e0b0*/  FMNMX.FTZ R8, R121, R8, !PT ;  /* 0x0000000879087209 */ /* 0x000fc40007810000 */
[----:B------:R-:W-:Y:S01]  /*e0c0*/  ISETP.LT.OR P2, PT, R164, 0x7a, P2 ;  /* 0x0000007aa400780c */ /* 0x000fe20001741670 */
[----:B------:R-:W-:-:S01]  /*e0d0*/  FFMA.FTZ R164, R153, UR10, -R124 ;  /* 0x0000000a99a47c23 */ /* 0x000fc2000801087c */
[----:B------:R-:W-:Y:S01]  /*e0e0*/  FSEL R148, R148, -INF , !P3 ;  /* 0xff80000094947808 */ /* 0x000fe20005800000 */
[----:B------:R-:W-:-:S01]  /*e0f0*/  FFMA.FTZ R153, R155, UR10, -R124 ;  /* 0x0000000a9b997c23 */ /* 0x000fc2000801087c */
[----:B------:R-:W-:Y:S01]  /*e100*/  FMNMX.FTZ R165, R147, R8, !PT ;  /* 0x0000000893a57209 */ /* 0x000fe20007810000 */
        /* <DEDUP_REMOVED lines=11> */
[----:B------:R-:W-:Y:S01]  /*e1c0*/  FSEL R167, R7, RZ, P6 ;  /* 0x000000ff07a77208 */ /* 0x000fe20003000000 */
[----:B------:R-:W1:Y:S01]  /*e1d0*/  SHFL.BFLY PT, R8, R165, 0x2, 0x1f ;  /* 0x0c401f00a5087f89 */ /* 0x000e6200000e0000 */
[----:B------:R-:W-:Y:S03]  /*e1e0*/  MUFU.EX2 R149, R181 ;  /* 0x000000b500957308 */ /* 0x000fe60000000800 */
[----:B------:R-:W-:-:S04]  /*e1f0*/  FADD.FTZ R167, -R167, R10 ;  /* 0x0000000aa7a77221 */ /* 0x000fc80000010100 */
[----:B------:R-:W-:Y:S01]  /*e200*/  FMUL.FTZ R124, R167, UR10 ;  /* 0x0000000aa77c7c20 */ /* 0x000fe20008410000 */
[----:B------:R2:W-:Y:S08]  /*e210*/  MUFU.EX2 R10, R168 ;  /* 0x000000a8000a7308 */ /* 0x0005f00000000800 */
[----:B------:R-:W3:Y:S01]  /*e220*/  MUFU.EX2 R124, R124 ;  /* 0x0000007c007c7308 */ /* 0x000ee20000000800 */
[----:B-1----:R-:W-:-:S07]  /*e230*/  FMNMX.FTZ R8, R165, R8, !PT ;  /* 0x00000008a5087209 */ /* 0x002fce0007810000 */
        /* <DEDUP_REMOVED lines=10> */
[----:B------:R-:W-:-:S05]  /*e2e0*/  FSEL R165, R165, RZ, P2 ;  /* 0x000000ffa5a57208 */ /* 0x000fca0001000000 */
[----:B------:R-:W-:Y:S01]  /*e2f0*/  MUFU.EX2 R158, R158 ;  /* 0x0000009e009e7308 */ /* 0x000fe20000000800 */
[----:B------:R-:W-:-:S01]  /*e300*/  FFMA.FTZ R166, R172, UR10, -R165 ;  /* 0x0000000aaca67c23 */ /* 0x000fc200080108a5 */
[----:B------:R-:W-:Y:S01]  /*e310*/  FSEL R172, R8, RZ, P2 ;  /* 0x000000ff08ac7208 */ /* 0x000fe20001000000 */
[----:B--2---:R-:W-:-:S01]  /*e320*/  FFMA.FTZ R168, R170, UR10, -R165 ;  /* 0x0000000aaaa87c23 */ /* 0x004fc200080108a5 */
[--C-:B------:R-:W-:Y:S01]  /*e330*/  FFMA.FTZ R170, R175, UR10, -R165.reuse ;  /* 0x0000000aafaa7c23 */ /* 0x100fe200080108a5 */
[----:B------:R-:W-:-:S01]  /*e340*/  FFMA.FTZ R167, R12, UR10, -R165 ;  /* 0x0000000a0ca77c23 */ /* 0x000fc200080108a5 */
[----:B------:R-:W-:Y:S01]  /*e350*/  FFMA.FTZ R12, R13, UR10, -R165 ;  /* 0x0000000a0d0c7c23 */ /* 0x000fe200080108a5 */
[----:B------:R-:W-:-:S01]  /*e360*/  FADD.FTZ R172, -R172, R11 ;  /* 0x0000000bacac7221 */ /* 0x000fc20000010100 */
        /* <DEDUP_REMOVED lines=12> */
[----:B---3--:R-:W-:Y:S01]  /*e430*/  FFMA.FTZ R177, R124, R6, R125 ;  /* 0x000000067cb17223 */ /* 0x008fe2000001007d */
[----:B------:R-:W-:-:S01]  /*e440*/  FFMA.FTZ R123, R123, UR10, -R165 ;  /* 0x0000000a7b7b7c23 */ /* 0x000fc200080108a5 */
[--C-:B------:R-:W-:Y:S01]  /*e450*/  FFMA.FTZ R126, R126, UR10, -R165.reuse ;  /* 0x0000000a7e7e7c23 */ /* 0x100fe200080108a5 */
[----:B------:R-:W-:-:S01]  /*e460*/  FFMA.FTZ R172, R178, UR10, -R165 ;  /* 0x0000000ab2ac7c23 */ /* 0x000fc200080108a5 */
[----:B------:R-:W1:Y:S01]  /*e470*/  MUFU.EX2 R175, R175 ;  /* 0x000000af00af7308 */ /* 0x000e620000000800 */
[----:B------:R-:W-:-:S01]  /*e480*/  FADD.FTZ R177, R120, R177 ;  /* 0x000000b178b17221 */ /* 0x000fc20000010000 */
[--C-:B------:R-:W-:Y:S01]  /*e490*/  FFMA.FTZ R127, R127, UR10, -R165.reuse ;  /* 0x0000000a7f7f7c23 */ /* 0x100fe200080108a5 */
[----:B------:R-:W-:-:S01]  /*e4a0*/  FFMA.FTZ R136, R136, UR10, -R165 ;  /* 0x0000000a88887c23 */ /* 0x000fc200080108a5 */
        /* <DEDUP_REMOVED lines=10> */
[----:B------:R-:W-:-:S02]  /*e550*/  FFMA.FTZ R150, R150, UR10, -R165 ;  /* 0x0000000a96967c23 */ /* 0x000fc400080108a5 */
[----:B------:R-:W3:Y:S01]  /*e560*/  MUFU.EX2 R13, R13 ;  /* 0x0000000d000d7308 */ /* 0x000ee20000000800 */
[----:B-1----:R-:W-:-:S04]  /*e570*/  FFMA.FTZ R6, R175, R5, R166 ;  /* 0x00000005af067223 */ /* 0x002fc800000100a6 */
[----:B------:R-:W-:Y:S01]  /*e580*/  FADD.FTZ R5, R167, R6 ;  /* 0x00000006a7057221 */ /* 0x000fe20000010000 */
[----:B------:R-:W-:-:S02]  /*e590*/  FADD.FTZ R6, R122, R177 ;  /* 0x000000b17a067221 */ /* 0x000fc40000010000 */
[----:B------:R-:W1:Y:S02]  /*e5a0*/  MUFU.EX2 R14, R14 ;  /* 0x0000000e000e7308 */ /* 0x000e640000000800 */
[----:B------:R-:W-:-:S04]  /*e5b0*/  FADD.FTZ R6, R171, R6 ;  /* 0x00000006ab067221 */ /* 0x000fc80000010000 */
[----:B------:R-:W-:Y:S02]  /*e5c0*/  FADD.FTZ R177, R173, R6 ;  /* 0x00000006adb17221 */ /* 0x000fe40000010000 */
[----:B------:R-:W4:Y:S02]  /*e5d0*/  MUFU.EX2 R15, R15 ;  /* 0x0000000f000f7308 */ /* 0x000f240000000800 */
[----:B------:R-:W-:-:S04]  /*e5e0*/  FADD.FTZ R178, R130, R177 ;  /* 0x000000b182b27221 */ /* 0x000fc80000010000 */
[----:B------:R-:W-:Y:S02]  /*e5f0*/  FADD.FTZ R177, R131, R178 ;  /* 0x000000b283b17221 */ /* 0x000fe40000010000 */
[----:B------:R-:W5:Y:S02]  /*e600*/  MUFU.EX2 R20, R20 ;  /* 0x0000001400147308 */ /* 0x000f640000000800 */
[----:B------:R-:W-:-:S06]  /*e610*/  FADD.FTZ R177, R176, R177 ;  /* 0x000000b1b0b17221 */ /* 0x000fcc0000010000 */
[----:B------:R2:W-:Y:S08]  /*e620*/  MUFU.EX2 R11, R174 ;  /* 0x000000ae000b7308 */ /* 0x0005f00000000800 */
[----:B------:R-:W5:Y:S01]  /*e630*/  MUFU.EX2 R21, R21 ;  /* 0x0000001500157308 */ /* 0x000f620000000800 */
[----:B--2---:R-:W-:-:S04]  /*e640*/  FADD.FTZ R174, R12, R5 ;  /* 0x000000050cae7221 */ /* 0x004fc80000010000 */
[----:B---3--:R-:W-:Y:S01]  /*e650*/  FADD.FTZ R5, R13, R174 ;  /* 0x000000ae0d057221 */ /* 0x008fe20000010000 */
[----:B------:R-:W-:-:S02]  /*e660*/  FFMA.FTZ R174, R180, UR10, -R165 ;  /* 0x0000000ab4ae7c23 */ /* 0x000fc400080108a5 */
[----:B------:R-:W2:Y:S01]  /*e670*/  MUFU.EX2 R168, R168 ;  /* 0x000000a800a87308 */ /* 0x000ea20000000800 */
[----:B-1----:R-:W-:-:S04]  /*e680*/  FADD.FTZ R6, R14, R5 ;  /* 0x000000050e067221 */ /* 0x002fc80000010000 */
[----:B----4-:R-:W-:-:S03]  /*e690*/  FADD.FTZ R5, R15, R6 ;  /* 0x000000060f057221 */ /* 0x010fc60000010000 */
[----:B------:R-:W1:Y:S01]  /*e6a0*/  MUFU.EX2 R123, R123 ;  /* 0x0000007b007b7308 */ /* 0x000e620000000800 */
[----:B-----5:R-:W-:-:S04]  /*e6b0*/  FADD.FTZ R6, R20, R5 ;  /* 0x0000000514067221 */ /* 0x020fc80000010000 */
[----:B------:R-:W-:Y:S01]  /*e6c0*/  FADD.FTZ R5, R21, R6 ;  /* 0x0000000615057221 */ /* 0x000fe20000010000 */
[----:B------:R-:W-:-:S02]  /*e6d0*/  FADD.FTZ R6, R134, R177 ;  /* 0x000000b186067221 */ /* 0x000fc40000010000 */
[----:B------:R-:W3:Y:S01]  /*e6e0*/  MUFU.EX2 R126, R126 ;  /* 0x0000007e007e7308 */ /* 0x000ee20000000800 */
[----:B--2---:R-:W-:-:S01]  /*e6f0*/  FADD.FTZ R178, R168, R5 ;  /* 0x00000005a8b27221 */ /* 0x004fc20000010000 */
[----:B------:R-:W-:-:S04]  /*e700*/  FADD.FTZ R6, R135, R6 ;  /* 0x0000000687067221 */ /* 0x000fc80000010000 */
[----:B------:R-:W-:Y:S02]  /*e710*/  FADD.FTZ R177, R179, R6 ;  /* 0x00000006b3b17221 */ /* 0x000fe40000010000 */
[----:B------:R-:W2:Y:S01]  /*e720*/  MUFU.EX2 R127, R127 ;  /* 0x0000007f007f7308 */ /* 0x000ea20000000800 */
[----:B-1----:R-:W-:-:S01]  /*e730*/  FADD.FTZ R5, R123, R178 ;  /* 0x000000b27b057221 */ /* 0x002fc20000010000 */
[----:B------:R-:W-:-:S06]  /*e740*/  FADD.FTZ R178, R138, R177 ;  /* 0x000000b18ab27221 */ /* 0x000fcc0000010000 */
[----:B------:R-:W1:Y:S01]  /*e750*/  MUFU.EX2 R169, R169 ;  /* 0x000000a900a97308 */ /* 0x000e620000000800 */
[----:B---3--:R-:W-:-:S01]  /*e760*/  FADD.FTZ R6, R126, R5 ;  /* 0x000000057e067221 */ /* 0x008fc20000010000 */
[----:B------:R-:W-:-:S04]  /*e770*/  FADD.FTZ R5, R139, R178 ;  /* 0x000000b28b057221 */ /* 0x000fc80000010000 */
[----:B------:R-:W-:Y:S02]  /*e780*/  FADD.FTZ R5, R156, R5 ;  /* 0x000000059c057221 */ /* 0x000fe40000010000 */
[----:B------:R-:W3:Y:S01]  /*e790*/  MUFU.EX2 R170, R170 ;  /* 0x000000aa00aa7308 */ /* 0x000ee20000000800 */
[----:B--2---:R-:W-:-:S07]  /*e7a0*/  FADD.FTZ R6, R127, R6 ;  /* 0x000000067f067221 */ /* 0x004fce0000010000 */
[----:B------:R-:W2:Y:S01]  /*e7b0*/  MUFU.EX2 R132, R132 ;  /* 0x0000008400847308 */ /* 0x000ea20000000800 */
[----:B-1----:R-:W-:-:S07]  /*e7c0*/  FADD.FTZ R177, R169, R6 ;  /* 0x00000006a9b17221 */ /* 0x002fce0000010000 */
[----:B------:R-:W1:Y:S01]  /*e7d0*/  MUFU.EX2 R133, R133 ;  /* 0x0000008500857308 */ /* 0x000e620000000800 */
[----:B---3--:R-:W-:-:S01]  /*e7e0*/  FADD.FTZ R6, R170, R177 ;  /* 0x000000b1aa067221 */ /* 0x008fc20000010000 */
[----:B------:R-:W-:Y:S01]  /*e7f0*/  FFMA.FTZ R177, R152, UR10, -R165 ;  /* 0x0000000a98b17c23 */ /* 0x000fe200080108a5 */
[----:B------:R-:W-:-:S02]  /*e800*/  FADD.FTZ R152, R142, R5 ;  /* 0x000000058e987221 */ /* 0x000fc40000010000 */
[----:B------:R-:W-:Y:S02]  /*e810*/  FADD.FTZ R5, R11, R6 ;  /* 0x000000060b057221 */ /* 0x000fe40000010000 */
[----:B------:R-:W-:-:S01]  /*e820*/  FADD.FTZ R152, R143, R152 ;  /* 0x000000988f987221 */ /* 0x000fc20000010000 */
[----:B------:R-:W3:Y:S01]  /*e830*/  MUFU.EX2 R172, R172 ;  /* 0x000000ac00ac7308 */ /* 0x000ee20000000800 */
[----:B--2---:R-:W-:-:S02]  /*e840*/  FADD.FTZ R6, R132, R5 ;  /* 0x0000000584067221 */ /* 0x004fc40000010000 */
[----:B------:R-:W-:-:S04]  /*e850*/  FADD.FTZ R5, R129, R152 ;  /* 0x0000009881057221 */ /* 0x000fc80000010000 */
[----:B------:R-:W-:Y:S01]  /*e860*/  FADD.FTZ R5, R146, R5 ;  /* 0x0000000592057221 */ /* 0x000fe20000010000 */
[----:B------:R-:W2:Y:S01]  /*e870*/  MUFU.EX2 R136, R136 ;  /* 0x0000008800887308 */ /* 0x000ea20000000800 */
[----:B-1----:R-:W-:-:S02]  /*e880*/  FADD.FTZ R181, R133, R6 ;  /* 0x0000000685b57221 */ /* 0x002fc40000010000 */
[----:B------:R-:W-:-:S04]  /*e890*/  FADD.FTZ R6, R128, R5 ;  /* 0x0000000580067221 */ /* 0x000fc80000010000 */
[----:B------:R-:W-:Y:S01]  /*e8a0*/  FADD.FTZ R6, R149, R6 ;  /* 0x0000000695067221 */ /* 0x000fe20000010000 */
[----:B------:R-:W1:Y:S01]  /*e8b0*/  MUFU.EX2 R137, R137 ;  /* 0x0000008900897308 */ /* 0x000e620000000800 */
[----:B---3--:R-:W-:-:S07]  /*e8c0*/  FADD.FTZ R181, R172, R181 ;  /* 0x000000b5acb57221 */ /* 0x008fce0000010000 */
[----:B------:R-:W3:Y:S01]  /*e8d0*/  MUFU.EX2 R174, R174 ;  /* 0x000000ae00ae7308 */ /* 0x000ee20000000800 */
[----:B--2---:R-:W-:-:S01]  /*e8e0*/  FADD.FTZ R152, R136, R181 ;  /* 0x000000b588987221 */ /* 0x004fc20000010000 */
[----:B------:R-:W-:-:S04]  /*e8f0*/  FADD.FTZ R181, R151, R6 ;  /* 0x0000000697b57221 */ /* 0x000fc80000010000 */
[----:B------:R-:W-:Y:S02]  /*e900*/  FADD.FTZ R178, R164, R181 ;  /* 0x000000b5a4b27221 */ /* 0x000fe40000010000 */
[----:B------:R-:W2:Y:S01]  /*e910*/  MUFU.EX2 R159, R159 ;  /* 0x0000009f009f7308 */ /* 0x000ea20000000800 */
[----:B-1----:R-:W-:-:S01]  /*e920*/  FADD.FTZ R5, R137, R152 ;  /* 0x0000009889057221 */ /* 0x002fc20000010000 */
[----:B------:R-:W-:Y:S01]  /*e930*/  FFMA.FTZ R152, R147, UR10, -R165 ;  /* 0x0000000a93987c23 */ /* 0x000fe200080108a5 */
[----:B------:R-:W-:-:S04]  /*e940*/  FADD.FTZ R147, R153, R178 ;  /* 0x000000b299937221 */ /* 0x000fc80000010000 */
[----:B------:R-:W-:Y:S01]  /*e950*/  FADD.FTZ R178, R182, R147 ;  /* 0x00000093b6b27221 */ /* 0x000fe20000010000 */
        /* <DEDUP_REMOVED lines=8> */
[----:B------:R-:W-:Y:S01]  /*e9e0*/  MUFU.EX2 R157, R157 ;  /* 0x0000009d009d7308 */ /* 0x000fe20000000800 */
[----:B--2---:R-:W-:-:S07]  /*e9f0*/  FADD.FTZ R6, R154, R5 ;  /* 0x000000059a067221 */ /* 0x004fce0000010000 */
[----:B------:R-:W2:Y:S01]  /*ea00*/  MUFU.EX2 R144, R144 ;  /* 0x0000009000907308 */ /* 0x000ea20000000800 */
[----:B-1----:R-:W-:-:S07]  /*ea10*/  FADD.FTZ R5, R177, R6 ;  /* 0x00000006b1057221 */ /* 0x002fce0000010000 */
[----:B------:R-:W-:Y:S08]  /*ea20*/  MUFU.EX2 R160, R160 ;  /* 0x000000a000a07308 */ /* 0x000ff00000000800 */
[----:B------:R1:W3:Y:S01]  /*ea30*/  MUFU.EX2 R180, R145 ;  /* 0x0000009100b47308 */ /* 0x0002e20000000800 */
[----:B--2---:R-:W-:-:S07]  /*ea40*/  FADD.FTZ R5, R144, R5 ;  /* 0x0000000590057221 */ /* 0x004fce0000010000 */
[----:B------:R-:W2:Y:S01]  /*ea50*/  MUFU.EX2 R161, R161 ;  /* 0x000000a100a17308 */ /* 0x000ea20000000800 */
[----:B-1----:R-:W-:-:S04]  /*ea60*/  FADD.FTZ R145, R155, R178 ;  /* 0x000000b29b917221 */ /* 0x002fc80000010000 */
[----:B------:R-:W-:-:S03]  /*ea70*/  FADD.FTZ R178, R158, R145 ;  /* 0x000000919eb27221 */ /* 0x000fc60000010000 */
[----:B------:R-:W1:Y:S01]  /*ea80*/  MUFU.EX2 R121, R121 ;  /* 0x0000007900797308 */ /* 0x000e620000000800 */
[----:B------:R-:W-:-:S01]  /*ea90*/  FADD.FTZ R145, R157, R178 ;  /* 0x000000b29d917221 */ /* 0x000fc20000010000 */
[----:B---3--:R-:W-:-:S03]  /*eaa0*/  FADD.FTZ R178, R180, R5 ;  /* 0x00000005b4b27221 */ /* 0x008fc60000010000 */
[----:B------:R-:W-:-:S03]  /*eab0*/  FADD.FTZ R6, R160, R145 ;  /* 0x00000091a0067221 */ /* 0x000fc60000010000 */
        /* <DEDUP_REMOVED lines=9> */
[----:B-1----:R-:W-:-:S04]  /*eb50*/  FADD.FTZ R5, R163, R6 ;  /* 0x00000006a3057221 */ /* 0x002fc80000010000 */
[----:B------:R-:W-:Y:S01]  /*eb60*/  FADD.FTZ R6, R10, R5 ;  /* 0x000000050a067221 */ /* 0x000fe20000010000 */
[----:B---3--:R-:W-:-:S04]  /*eb70*/  FADD.FTZ R145, R148, R145 ;  /* 0x0000009194917221 */ /* 0x008fc80000010000 */
[----:B--2---:R-:W-:Y:S01]  /*eb80*/  FADD.FTZ R5, R150, R145 ;  /* 0x0000009196057221 */ /* 0x004fe20000010000 */
[----:B------:R-:W-:Y:S06]  /*eb90*/  @!P0 BRA `(.L_x_975) ;  /* 0x0000000000048947 */ /* 0x000fec0003800000 */
[----:B------:R-:W-:Y:S01]  /*eba0*/  BPT.TRAP 0x1 ;  /* 0x000000040000795c */ /* 0x000fe20000300000 */
.L_x_975:
        /* <DEDUP_REMOVED lines=34> */
[-C--:B------:R-:W-:Y:S01]  /*edd0*/  FMUL.FTZ R45, R45, R124.reuse ;  /* 0x0000007c2d2d7220 */ /* 0x080fe20000410000 */
[----:B------:R-:W-:Y:S01]  /*ede0*/  F2FP.SATFINITE.E4M3.F32.PACK_AB_MERGE_C R195, R170, R169, R11 ;  /* 0x000000a9aac3723e */ /* 0x000fe2000480700b */
[-C--:B------:R-:W-:Y:S01]  /*edf0*/  FMUL.FTZ R48, R48, R124.reuse ;  /* 0x0000007c30307220 */ /* 0x080fe20000410000 */
[----:B------:R-:W-:Y:S01]  /*ee00*/  F2FP.SATFINITE.E4M3.F32.PACK_AB_MERGE_C R186, R162, R161, R10 ;  /* 0x000000a1a2ba723e */ /* 0x000fe2000480700a */
[-C--:B------:R-:W-:Y:S01]  /*ee10*/  FMUL.FTZ R49, R49, R124.reuse ;  /* 0x0000007c31317220 */ /* 0x080fe20000410000 */
[----:B------:R-:W-:Y:S01]  /*ee20*/  F2FP.SATFINITE.E4M3.F32.PACK_AB_MERGE_C R196, R120, R125, R122 ;  /* 0x0000007d78c4723e */ /* 0x000fe2000480707a */
[----:B------:R-:W-:Y:S01]  /*ee30*/  FMUL.FTZ R52, R52, R124 ;  /* 0x0000007c34347220 */ /* 0x000fe20000410000 */
        /* <DEDUP_REMOVED lines=98> */
.L_x_958:
[----:B------:R-:W-:Y:S06]  /*f460*/  BAR.ARV 0x8, 0x120 ;  /* 0x0204800000007b1d */ /* 0x000fec0000002000 */
[----:B------:R-:W-:Y:S05]  /*f470*/  @!P0 BRA `(.L_x_977) ;  /* 0x0000000000048947 */ /* 0x000fea0003800000 */
[----:B------:R-:W-:Y:S01]  /*f480*/  BPT.TRAP 0x1 ;  /* 0x000000040000795c */ /* 0x000fe20000300000 */
.L_x_977:
[----:B------:R-:W-:Y:S01]  /*f490*/  ULEA UR9, UR49, UR39, 0x3 ;  /* 0x0000002731097291 */ /* 0x000fe2000f8e183f */
[----:B------:R-:W-:-:S05]  /*f4a0*/  IMAD.U32 R0, RZ, RZ, UR36 ;  /* 0x00000024ff007e24 */ /* 0x000fca000f8e00ff */
[----:B------:R-:W-:-:S04]  /*f4b0*/  SHF.L.U32 R0, R0, 0x1f, RZ ;  /* 0x0000001f00007819 */ /* 0x000fc800000006ff */
[----:B------:R1:W2:Y:S01]  /*f4c0*/  SYNCS.PHASECHK.TRANS64.TRYWAIT P1, [UR9+0x2a850], R0 ;  /* 0x02a85000ff0075a7 */ /* 0x0002a20008020149 */
[----:B------:R-:W-:Y:S05]  /*f4d0*/  @!P0 BRA `(.L_x_978) ;  /* 0x0000000000048947 */ /* 0x000fea0003800000 */
[----:B------:R-:W-:Y:S01]  /*f4e0*/  BPT.TRAP 0x1 ;  /* 0x000000040000795c */ /* 0x000fe20000300000 */
.L_x_978:
[----:B--2---:R-:W-:Y:S05]  /*f4f0*/  @P1 BRA `(.L_x_979) ;  /* 0x0000000000081947 */ /* 0x004fea0003800000 */
[----:B------:R-:W2:Y:S02]  /*f500*/  SYNCS.PHASECHK.TRANS64.TRYWAIT P1, [UR9+0x2a850], R0 ;  /* 0x02a85000ff0075a7 */ /* 0x000ea40008020149 */
[----:B--2---:R-:W-:Y:S05]  /*f510*/  @!P1 BRA `(.L_x_980) ;  /* 0x0000006800ec9947 */ /* 0x004fea0003800000 */
.L_x_979:
[----:B------:R-:W-:Y:S01]  /*f520*/  UIADD3 UR39, UR39, 0x400, URZ ;  /* 0x0000040027277890 */ /* 0x000fe2000fffe03f */
[----:B------:R-:W-:Y:S01]  /*f530*/  WARPGROUP.ARRIVE ;  /* 0x00000000000079c5 */ /* 0x000fe20000000000 */
[----:B------:R-:W-:Y:S01]  /*f540*/  UMOV UR7, 0x40000040 ;  /* 0x4000004000077882 */ /* 0x000fe20000000000 */
[----:B------:R-:W-:Y:S01]  /*f550*/  ULDC.64 UR12, c[0x0][0x9a0] ;  /* 0x00026800000c7ab9 */ /* 0x000fe20000000a00 */
[----:B------:R-:W-:Y:S01]  /*f560*/  USHF.R.U32.HI UR39, URZ, 0x4, UR39 ;  /* 0x000000043f277899 */ /* 0x000fe20008011627 */
[----:B------:R-:W-:Y:S01]  /*f570*/  IMAD.MOV.U32 R4, RZ, RZ, 0x3f800000 ;  /* 0x3f800000ff047424 */ /* 0x000fe200078e00ff */
[----:B------:R-:W-:Y:S02]  /*f580*/  UISETP.NE.U32.AND UP0, UPT, UR12, URZ, UPT ;  /* 0x0000003f0c00728c */ /* 0x000fe4000bf05070 */
[----:B------:R-:W-:Y:S02]  /*f590*/  ULOP3.LUT UR39, UR39, 0x3fff, URZ, 0xc0, !UPT ;  /* 0x00003fff27277892 */ /* 0x000fe4000f8ec03f */
[----:B------:R-:W-:-:S02]  /*f5a0*/  UISETP.NE.AND.EX UP0, UPT, UR13, URZ, UPT, UP0 ;  /* 0x0000003f0d00728c */ /* 0x000fc4000bf05300 */
[----:B------:R-:W-:-:S04]  /*f5b0*/  ULOP3.LUT UR8, UR39, 0x10000, URZ, 0xfc, !UPT ;  /* 0x0001000027087892 */ /* 0x000fc8000f8efc3f */
[----:B------:R-:W-:Y:S01]  /*f5c0*/  UIMAD UR8, UR49, 0x600, UR8 ;  /* 0x00000600310878a4 */ /* 0x000fe2000f8e0208 */
[----:B------:R-:W-:-:S03]  /*f5d0*/  PLOP3.LUT P1, PT, PT, PT, UP0, 0x80, 0x0 ;  /* 0x000000000000781c */ /* 0x000fc60003f2f008 */
[----:B------:R-:W-:Y:S01]  /*f5e0*/  UIADD3 UR4, UR8, 0x2, URZ ;  /* 0x0000000208047890 */ /* 0x000fe2000fffe03f */
[----:B------:R-:W-:Y:S02]  /*f5f0*/  @UP0 ULDC.64 UR14, c[0x0][0x9c8] ;  /* 0x00027200000e0ab9 */ /* 0x000fe40000000a00 */
[----:B------:R-:W-:-:S06]  /*f600*/  UMOV UR6, UR8 ;  /* 0x0000000800067c82 */ /* 0x000fcc0008000000 */
[----:B------:R-:W-:Y:S01]  /*f610*/  QGMMA.64x192x32.F32.E4M3.E4M3 R24, R196, gdesc[UR4], R24, gsb0 ;  /* 0x02e00004c4187df3 */ /* 0x000fe20008000818 */
[----:B------:R-:W-:Y:S01]  /*f620*/  UMOV UR7, 0x40000040 ;  /* 0x4000004000077882 */ /* 0x000fe20000000000 */
[----:B------:R-:W-:Y:S01]  /*f630*/  UMOV UR6, UR4 ;  /* 0x0000000400067c82 */ /* 0x000fe20008000000 */
[----:B------:R-:W-:Y:S01]  /*f640*/  @UP0 UIMAD.WIDE.U32 UR4, UR44, UR14, URZ ;  /* 0x0000000e2c0402a5 */ /* 0x000fe2000f8e003f */
[----:B------:R-:W-:Y:S02]  /*f650*/  WARPGROUP.DEPBAR.LE gsb0, 0x0 ;  /* 0x00008000000079c5 */ /* 0x000fe40000010000 */
[----:B------:R-:W-:-:S14]  /*f660*/  WARPGROUP.ARRIVE ;  /* 0x00000000000079c5 */ /* 0x000fdc0000000000 */
[----:B------:R-:W-:Y:S01]  /*f670*/  QGMMA.64x192x32.F32.E4M3.E4M3 R24, R192, gdesc[UR4], R24, gsb0 ;  /* 0x02e00004c0187df3 */ /* 0x000fe20008000818 */
[----:B------:R-:W-:Y:S02]  /*f680*/  @UP0 USHF.R.S32.HI UR6, URZ, 0x1f, UR44 ;  /* 0x0000001f3f060899 */ /* 0x000fe4000801142c */
[----:B------:R-:W-:Y:S02]  /*f690*/  @UP0 USHF.R.S32.HI UR7, URZ, 0x1f, UR45 ;  /* 0x0000001f3f070899 */ /* 0x000fe4000801142d */
[----:B------:R-:W-:-:S04]  /*f6a0*/  @UP0 UIMAD UR6, UR6, UR14, URZ ;  /* 0x0000000e060602a4 */ /* 0x000fc8000f8e023f */
        /* <DEDUP_REMOVED lines=8> */
[----:B------:R-:W-:Y:S02]  /*f730*/  @UP0 ULEA.HI.X UR7, UR4, UR13, UR5, 0x2, UP1 ;  /* 0x0000000d04070291 */ /* 0x000fe400088f1405 */
[----:B------:R-:W-:-:S04]  /*f740*/  IMAD.U32 R2, RZ, RZ, UR6 ;  /* 0x00000006ff027e24 */ /* 0x000fc8000f8e00ff */
[----:B--2---:R-:W-:-:S05]  /*f750*/  IMAD.U32 R3, RZ, RZ, UR7 ;  /* 0x00000007ff037e24 */ /* 0x004fca000f8e00ff */
[----:B------:R2:W3:Y:S01]  /*f760*/  @P1 LDG.E R4, desc[UR50][R2.64] ;  /* 0x0000003202041981 */ /* 0x0004e2000c1e1900 */
[----:B------:R-:W-:Y:S01]  /*f770*/  UIADD3 UR4, UR8, 0x4, URZ ;  /* 0x0000000408047890 */ /* 0x000fe2000fffe03f */
[----:B------:R-:W-:-:S06]  /*f780*/  UMOV UR7, 0x40000040 ;  /* 0x4000004000077882 */ /* 0x000fcc0000000000 */
[----:B------:R-:W-:Y:S01]  /*f790*/  UMOV UR6, UR4 ;  /* 0x0000000400067c82 */ /* 0x000fe20008000000 */
[----:B------:R-:W-:Y:S01]  /*f7a0*/  UIADD3 UR8, UR8, 0x6, URZ ;  /* 0x0000000608087890 */ /* 0x000fe2000fffe03f */
[----:B------:R-:W-:Y:S02]  /*f7b0*/  WARPGROUP.DEPBAR.LE gsb0, 0x0 ;  /* 0x00008000000079c5 */ /* 0x000fe40000010000 */
[----:B------:R-:W-:-:S06]  /*f7c0*/  WARPGROUP.ARRIVE ;  /* 0x00000000000079c5 */ /* 0x000fcc0000000000 */
[----:B------:R-:W-:Y:S01]  /*f7d0*/  QGMMA.64x192x32.F32.E4M3.E4M3 R24, R188, gdesc[UR4], R24, gsb0 ;  /* 0x02e00004bc187df3 */ /* 0x000fe20008000818 */
[----:B------:R-:W-:Y:S01]  /*f7e0*/  UMOV UR6, UR8 ;  /* 0x0000000800067c82 */ /* 0x000fe20008000000 */
[----:B------:R-:W-:Y:S01]  /*f7f0*/  UMOV UR7, 0x40000040 ;  /* 0x4000004000077882 */ /* 0x000fe20000000000 */
[----:B------:R-:W4:Y:S04]  /*f800*/  SHFL.BFLY PT, R9, R6, 0x2, 0x1f ;  /* 0x0c401f0006097f89 */ /* 0x000f2800000e0000 */
[----:B------:R-:W5:Y:S01]  /*f810*/  SHFL.BFLY PT, R10, R5, 0x2, 0x1f ;  /* 0x0c401f00050a7f89 */ /* 0x000f6200000e0000 */
[----:B----4-:R-:W-:-:S01]  /*f820*/  FADD.FTZ R9, R9, R6 ;  /* 0x0000000609097221 */ /* 0x010fc20000010000 */
[----:B-----5:R-:W-:-:S04]  /*f830*/  FADD.FTZ R10, R10, R5 ;  /* 0x000000050a0a7221 */ /* 0x020fc80000010000 */
[----:B-1----:R-:W1:Y:S04]  /*f840*/  SHFL.BFLY PT, R0, R9, 0x1, 0x1f ;  /* 0x0c201f0009007f89 */ /* 0x002e6800000e0000 */
        /* <DEDUP_REMOVED lines=25> */
[----:B---3--:R-:W-:Y:S01]  /*f9e0*/  FMUL.FTZ R3, R3, R4 ;  /* 0x0000000403037220 */ /* 0x008fe20000410000 */
[----:B------:R-:W-:Y:S02]  /*f9f0*/  IMAD.MOV.U32 R2, RZ, RZ, -0x800000 ;  /* 0xff800000ff027424 */ /* 0x000fe400078e00ff */
[----:B------:R-:W-:Y:S01]  /*fa00*/  @P2 FFMA.FTZ R0, R6, R7, R5 ;  /* 0x0000000706002223 */ /* 0x000fe20000010005 */
[----:B------:R-:W-:-:S01]  /*fa10*/  @P3 FFMA.FTZ R2, R20, R8, R11 ;  /* 0x0000000814023223 */ /* 0x000fc2000001000b */
[----:B----4-:R-:W-:Y:S01]  /*fa20*/  FMUL.FTZ R4, R9, R4 ;  /* 0x0000000409047220 */ /* 0x010fe20000410000 */
[----:B------:R-:W-:-:S02]  /*fa30*/  WARPGROUP.DEPBAR.LE gsb0, 0x0 ;  /* 0x00008000000079c5 */ /* 0x000fc40000010000 */
[----:B------:R-:W-:Y:S05]  /*fa40*/  @!P0 BRA `(.L_x_981) ;  /* 0x0000000000048947 */ /* 0x000fea0003800000 */
[----:B------:R-:W-:Y:S01]  /*fa50*/  BPT.TRAP 0x1 ;  /* 0x000000040000795c */ /* 0x000fe20000300000 */
.L_x_981:
[----:B------:R-:W-:Y:S01]  /*fa60*/  UIADD3 UR4, UR9, 0x2a860, URZ ;  /* 0x0002a86009047890 */ /* 0x000fe2000fffe03f */
[-C--:B------:R-:W-:Y:S01]  /*fa70*/  FMUL.FTZ R129, R32, R3.reuse ;  /* 0x0000000320817220 */ /* 0x080fe20000410000 */
[----:B------:R-:W-:Y:S01]  /*fa80*/  UIADD3 UR49, UR49, 0x1, URZ ;  /* 0x0000000131317890 */ /* 0x000fe2000fffe03f */
[-C--:B------:R-:W-:Y:S01]  /*fa90*/  FMUL.FTZ R127, R33, R3.reuse ;  /* 0x00000003217f7220 */ /* 0x080fe20000410000 */
[----:B------:R-:W-:Y:S01]  /*faa0*/  UPRMT UR4, UR47, 0x654, UR4 ;  /* 0x000006542f047896 */ /* 0x000fe20008000004 */
[-C--:B------:R-:W-:Y:S01]  /*fab0*/  FMUL.FTZ R126, R36, R3.reuse ;  /* 0x00000003247e7220 */ /* 0x080fe20000410000 */
[----:B------:R-:W-:Y:S01]  /*fac0*/  UISETP.NE.AND UP0, UPT, UR49, 0x2, UPT ;  /* 0x000000023100788c */ /* 0x000fe2000bf05270 */
        /* <DEDUP_REMOVED lines=16> */
[----:B------:R-:W-:Y:S01]  /*fbd0*/  SYNCS.ARRIVE.TRANS64.RED.A1T0 RZ, [UR4], RZ ;  /* 0x000000ffffff79a7 */ /* 0x000fe20008100404 */
        /* <DEDUP_REMOVED lines=81> */
[----:B------:R-:W-:-:S12]  /*100f0*/  ULOP3.LUT UR36, UR36, UR4, URZ, 0x3c, !UPT ;  /* 0x0000000424247292 */ /* 0x000fd8000f8e3c3f */
.L_x_907:
[----:B------:R-:W1:Y:S08]  /*10100*/  S2UR UR47, SR_CgaCtaId ;  /* 0x00000000002f79c3 */ /* 0x000e700000008800 */
[----:B------:R-:W-:Y:S06]  /*10110*/  BAR.SYNC.DEFER_BLOCKING 0x5, 0x180 ;  /* 0x0146000000007b1d */ /* 0x000fec0000010000 */
[----:B------:R-:W-:-:S02]  /*10120*/  UMOV UR39, 0x400 ;  /* 0x0000040000277882 */ /* 0x000fc40000000000 */
[----:B-1----:R-:W-:-:S09]  /*10130*/  ULEA UR39, UR47, UR39, 0x18 ;  /* 0x000000272f277291 */ /* 0x002fd2000f8ec03f */
[----:B------:R-:W1:Y:S02]  /*10140*/  LDS R3, [UR39+0x2a8d0] ;  /* 0x02a8d027ff037984 */ /* 0x000e640008000800 */
[----:B-1----:R-:W-:Y:S01]  /*10150*/  R2UR UR4, R3 ;  /* 0x00000000030472ca */ /* 0x002fe200000e0000 */
[----:B------:R-:W-:Y:S06]  /*10160*/  BAR.ARV 0x4, 0x180 ;  /* 0x0106000000007b1d */ /* 0x000fec0000002000 */
[----:B------:R-:W-:Y:S08]  /*10170*/  @P0 BRA `(.L_x_982) ;  /* 0x00000014006c0947 */ /* 0x000ff00003800000 */
[----:B------:R-:W1:Y:S01]  /*10180*/  S2R R17, SR_TID.X ;  /* 0x0000000000117919 */ /* 0x000e620000002100 */
[----:B------:R-:W-:Y:S01]  /*10190*/  ULDC.64 UR6, c[0x4][0x38] ;  /* 0x01000e0000067ab9 */ /* 0x000fe20000000a00 */
        /* <DEDUP_REMOVED lines=15> */
[----:B------:R-:W-:Y:S01]  /*10290*/  F2FP.BF16.F32.PACK_AB R26, R87, R26 ;  /* 0x0000001a571a723e */ /* 0x000fe200000010ff */
[----:B-1----:R-:W-:Y:S01]  /*102a0*/  IMAD.SHL.U32 R3, R17, 0x4, RZ ;  /* 0x0000000411037824 */ /* 0x002fe200078e00ff */
        /* <DEDUP_REMOVED lines=22> */
[----:B------:R-:W-:Y:S01]  /*10410*/  F2FP.BF16.F32.PACK_AB R40, R69, R40 ;  /* 0x000000284528723e */ /* 0x000fe200000010ff */
[----:B------:R-:W-:Y:S01]  /*10420*/  VIADD R89, R205, UR42 ;  /* 0x0000002acd597c36 */ /* 0x000fe20008000000 */
[----:B------:R-:W-:Y:S01]  /*10430*/  LOP3.LUT R3, R3, 0xc, RZ, 0xc0, !PT ;  /* 0x0000000c03037812 */ /* 0x000fe200078ec0ff */
[----:B------:R-:W-:Y:S01]  /*10440*/  ULDC UR10, c[0x0][0xa88] ;  /* 0x0002a200000a7ab9 */ /* 0x000fe20000000800 */
[----:B------:R-:W-:-:S02]  /*10450*/  F2FP.BF16.F32.PACK_AB R7, R118, R7 ;  /* 0x000000077607723e */ /* 0x000fc400000010ff */
[----:B------:R-:W-:Y:S02]  /*10460*/  F2FP.BF16.F32.PACK_AB R6, R119, R6 ;  /* 0x000000067706723e */ /* 0x000fe400000010ff */
[----:B------:R-:W-:Y:S02]  /*10470*/  F2FP.BF16.F32.PACK_AB R11, R110, R11 ;  /* 0x0000000b6e0b723e */ /* 0x000fe400000010ff */
[----:B------:R-:W-:Y:S02]  /*10480*/  F2FP.BF16.F32.PACK_AB R10, R111, R10 ;  /* 0x0000000a6f0a723e */ /* 0x000fe400000010ff */
[----:B------:R-:W-:Y:S02]  /*10490*/  F2FP.BF16.F32.PACK_AB R9, R116, R9 ;  /* 0x000000097409723e */ /* 0x000fe400000010ff */
[----:B------:R-:W-:Y:S02]  /*104a0*/  F2FP.BF16.F32.PACK_AB R8, R117, R8 ;  /* 0x000000087508723e */ /* 0x000fe400000010ff */
[----:B------:R-:W-:Y:S01]  /*104b0*/  F2FP.BF16.F32.PACK_AB R36, R77, R36 ;  /* 0x000000244d24723e */ /* 0x000fe200000010ff */
[----:B------:R-:W-:Y:S01]  /*104c0*/  BAR.SYNC.DEFER_BLOCKING 0x1, 0x100 ;  /* 0x0044000000007b1d */ /* 0x000fe20000010000 */
[----:B------:R-:W-:-:S05]  /*104d0*/  IADD3 R4, P0, R3, UR6, RZ ;  /* 0x0000000603047c10 */ /* 0x000fca000ff1e0ff */
[----:B------:R-:W-:Y:S01]  /*104e0*/  IMAD.X R5, RZ, RZ, UR7, P0 ;  /* 0x00000007ff057e24 */ /* 0x000fe200080e06ff */
[----:B------:R-:W-:Y:S02]  /*104f0*/  LOP3.LUT P1, RZ, R204, 0x3, RZ, 0xc0, !PT ;  /* 0x00000003ccff7812 */ /* 0x000fe4000782c0ff */
[----:B------:R-:W-:Y:S02]  /*10500*/  F2FP.BF16.F32.PACK_AB R33, R84, R33 ;  /* 0x000000215421723e */ /* 0x000fe400000010ff */
[----:B------:R-:W-:Y:S01]  /*10510*/  F2FP.BF16.F32.PACK_AB R32, R85, R32 ;  /* 0x000000205520723e */ /* 0x000fe200000010ff */
[----:B------:R1:W2:Y:S01]  /*10520*/  LDG.E.CONSTANT R3, desc[UR50][R4.64] ;  /* 0x0000003204037981 */ /* 0x0002a2000c1e9900 */
[----:B------:R-:W-:Y:S01]  /*10530*/  USHF.R.S32.HI UR5, URZ, 0x1f, UR43 ;  /* 0x0000001f3f057899 */ /* 0x000fe2000801142b */
[----:B------:R-:W3:Y:S01]  /*10540*/  LDC.64 R90, c[0x0][0xb78] ;  /* 0x0002de00ff5a7b82 */ /* 0x000ee20000000a00 */
[----:B------:R-:W-:Y:S02]  /*10550*/  ULDC.64 UR6, c[0x0][0xb70] ;  /* 0x0002dc0000067ab9 */ /* 0x000fe40000000a00 */
[----:B------:R-:W-:-:S02]  /*10560*/  UIMAD UR5, UR5, UR6, URZ ;  /* 0x00000006050572a4 */ /* 0x000fc4000f8e023f */
[----:B------:R-:W-:Y:S02]  /*10570*/  UIMAD.WIDE.U32 UR8, UR43, UR6, URZ ;  /* 0x000000062b0872a5 */ /* 0x000fe4000f8e003f */
[----:B------:R-:W-:Y:S01]  /*10580*/  UIMAD UR5, UR43, UR7, UR5 ;  /* 0x000000072b0572a4 */ /* 0x000fe2000f8e0205 */
[----:B-1----:R-:W-:Y:S02]  /*10590*/  LOP3.LUT P0, R4, R17, 0x3, RZ, 0xc0, !PT ;  /* 0x0000000311047812 */ /* 0x002fe4000780c0ff */
[----:B------:R-:W-:Y:S01]  /*105a0*/  ULDC.64 UR6, c[0x0][0xb40] ;  /* 0x0002d00000067ab9 */ /* 0x000fe20000000a00 */
[----:B------:R-:W-:Y:S01]  /*105b0*/  UIADD3 UR5, UR9, UR5, URZ ;  /* 0x0000000509057290 */ /* 0x000fe2000fffe03f */
[----:B------:R-:W-:Y:S01]  /*105c0*/  ISETP.EQ.OR P0, PT, R4, 0x3, !P0 ;  /* 0x000000030400780c */ /* 0x000fe20004702670 */
[----:B------:R-:W-:-:S03]  /*105d0*/  VIADD R4, R89, 0x8 ;  /* 0x0000000859047836 */ /* 0x000fc60000000000 */
[----:B------:R-:W-:Y:S02]  /*105e0*/  SEL R58, R29, R28, P0 ;  /* 0x0000001c1d3a7207 */ /* 0x000fe40000000000 */
[----:B------:R-:W-:Y:S02]  /*105f0*/  SEL R49, R28, R29, P0 ;  /* 0x0000001d1c317207 */ /* 0x000fe40000000000 */
[----:B------:R-:W-:Y:S02]  /*10600*/  IADD3 R29, P4, R18, 0x40, RZ ;  /* 0x00000040121d7810 */ /* 0x000fe40007f9e0ff */
[----:B------:R-:W-:Y:S02]  /*10610*/  SEL R70, R65, R64, P0 ;  /* 0x0000004041467207 */ /* 0x000fe40000000000 */
[----:B------:R-:W-:Y:S02]  /*10620*/  LOP3.LUT R28, R29, 0x380, RZ, 0xc0, !PT ;  /* 0x000003801d1c7812 */ /* 0x000fe400078ec0ff */
[----:B------:R-:W-:-:S02]  /*10630*/  SEL R65, R64, R65, P0 ;  /* 0x0000004140417207 */ /* 0x000fc40000000000 */
[----:B------:R-:W-:Y:S02]  /*10640*/  SEL R64, R46, R47, P0 ;  /* 0x0000002f2e407207 */ /* 0x000fe40000000000 */
[----:B------:R-:W-:Y:S02]  /*10650*/  SEL R47, R47, R46, P0 ;  /* 0x0000002e2f2f7207 */ /* 0x000fe40000000000 */
[----:B------:R-:W-:Y:S02]  /*10660*/  SHF.R.U64 R28, R28, 0x3, RZ ;  /* 0x000000031c1c7819 */ /* 0x000fe400000012ff */
[----:B------:R-:W-:Y:S02]  /*10670*/  SEL R46, R43, R42, P0 ;  /* 0x0000002a2b2e7207 */ /* 0x000fe40000000000 */
[----:B------:R-:W-:Y:S02]  /*10680*/  SEL R43, R42, R43, P0 ;  /* 0x0000002b2a2b7207 */ /* 0x000fe40000000000 */
[----:B------:R-:W-:-:S02]  /*10690*/  SEL R42, R39, R38, P0 ;  /* 0x00000026272a7207 */ /* 0x000fc40000000000 */
[----:B------:R-:W-:Y:S02]  /*106a0*/  SEL R39, R38, R39, P0 ;  /* 0x0000002726277207 */ /* 0x000fe40000000000 */
[----:B------:R-:W-:Y:S01]  /*106b0*/  LOP3.LUT R28, R28, R29, RZ, 0x3c, !PT ;  /* 0x0000001d1c1c7212 */ /* 0x000fe200078e3cff */
[----:B------:R-:W-:Y:S01]  /*106c0*/  IMAD.X R29, RZ, RZ, R19, P4 ;  /* 0x000000ffff1d7224 */ /* 0x000fe200020e0613 */
[----:B------:R-:W-:Y:S02]  /*106d0*/  SEL R38, R35, R34, P0 ;  /* 0x0000002223267207 */ /* 0x000fe40000000000 */
[----:B------:R-:W-:Y:S02]  /*106e0*/  SEL R76, R15, R14, P0 ;  /* 0x0000000e0f4c7207 */ /* 0x000fe40000000000 */
[----:B------:R-:W-:Y:S02]  /*106f0*/  SEL R67, R14, R15, P0 ;  /* 0x0000000f0e437207 */ /* 0x000fe40000000000 */
[----:B------:R-:W-:-:S02]  /*10700*/  SEL R35, R34, R35, P0 ;  /* 0x0000002322237207 */ /* 0x000fc40000000000 */
[----:B------:R-:W-:Y:S02]  /*10710*/  SEL R72, R27, R26, P0 ;  /* 0x0000001a1b487207 */ /* 0x000fe40000000000 */
[----:B------:R-:W-:Y:S02]  /*10720*/  SEL R61, R26, R27, P0 ;  /* 0x0000001b1a3d7207 */ /* 0x000fe40000000000 */
[----:B------:R-:W-:Y:S02]  /*10730*/  IADD3 R15, P4, R18, 0x4040, RZ ;  /* 0x00004040120f7810 */ /* 0x000fe40007f9e0ff */
[----:B------:R-:W-:Y:S02]  /*10740*/  SEL R34, R31, R30, P0 ;  /* 0x0000001e1f227207 */ /* 0x000fe40000000000 */
[----:B------:R-:W-:Y:S02]  /*10750*/  SEL R59, R30, R31, P0 ;  /* 0x0000001f1e3b7207 */ /* 0x000fe40000000000 */
[----:B------:R-:W-:-:S02]  /*10760*/  IADD3 R27, P5, R18, 0x60, RZ ;  /* 0x00000060121b7810 */ /* 0x000fc40007fbe0ff */
[----:B------:R-:W-:Y:S02]  /*10770*/  IADD3 R31, P3, R18, 0x20, RZ ;  /* 0x00000020121f7810 */ /* 0x000fe40007f7e0ff */
[----:B------:R-:W-:Y:S02]  /*10780*/  LOP3.LUT R14, R15, 0x380, RZ, 0xc0, !PT ;  /* 0x000003800f0e7812 */ /* 0x000fe400078ec0ff */
[----:B------:R-:W-:Y:S02]  /*10790*/  LOP3.LUT R26, R27, 0x380, RZ, 0xc0, !PT ;  /* 0x000003801b1a7812 */ /* 0x000fe400078ec0ff */
[----:B------:R-:W-:Y:S02]  /*107a0*/  LOP3.LUT R30, R31, 0x380, RZ, 0xc0, !PT ;  /* 0x000003801f1e7812 */ /* 0x000fe400078ec0ff */
[----:B------:R-:W-:Y:S02]  /*107b0*/  SHF.R.U64 R14, R14, 0x3, RZ ;  /* 0x000000030e0e7819 */ /* 0x000fe400000012ff */
[----:B------:R-:W-:-:S02]  /*107c0*/  SHF.R.U64 R26, R26, 0x3, RZ ;  /* 0x000000031a1a7819 */ /* 0x000fc400000012ff */
[----:B------:R-:W-:Y:S02]  /*107d0*/  SHF.R.U64 R30, R30, 0x3, RZ ;  /* 0x000000031e1e7819 */ /* 0x000fe400000012ff */
[----:B------:R-:W-:Y:S01]  /*107e0*/  LOP3.LUT R14, R14, R15, RZ, 0x3c, !PT ;  /* 0x0000000f0e0e7212 */ /* 0x000fe200078e3cff */
[--C-:B------:R-:W-:Y:S01]  /*107f0*/  IMAD.X R15, RZ, RZ, R19.reuse, P4 ;  /* 0x000000ffff0f7224 */ /* 0x100fe200020e0613 */
[----:B------:R-:W-:Y:S01]  /*10800*/  LOP3.LUT R26, R26, R27, RZ, 0x3c, !PT ;  /* 0x0000001b1a1a7212 */ /* 0x000fe200078e3cff */
[--C-:B------:R-:W-:Y:S01]  /*10810*/  IMAD.X R27, RZ, RZ, R19.reuse, P5 ;  /* 0x000000ffff1b7224 */ /* 0x100fe200028e0613 */
[----:B------:R-:W-:Y:S02]  /*10820*/  SEL R62, R13, R12, P0 ;  /* 0x0000000c0d3e7207 */ /* 0x000fe40000000000 */
[----:B------:R-:W-:Y:S02]  /*10830*/  SEL R55, R12, R13, P0 ;  /* 0x0000000d0c377207 */ /* 0x000fe40000000000 */
[----:B------:R-:W-:Y:S01]  /*10840*/  LOP3.LUT R30, R30, R31, RZ, 0x3c, !PT ;  /* 0x0000001f1e1e7212 */ /* 0x000fe200078e3cff */
[----:B------:R-:W-:Y:S01]  /*10850*/  IMAD.X R31, RZ, RZ, R19, P3 ;  /* 0x000000ffff1f7224 */ /* 0x000fe200018e0613 */
[----:B------:R-:W-:-:S02]  /*10860*/  SEL R60, R21, R20, P0 ;  /* 0x00000014153c7207 */ /* 0x000fc40000000000 */
[----:B------:R-:W-:Y:S02]  /*10870*/  SEL R51, R20, R21, P0 ;  /* 0x0000001514337207 */ /* 0x000fe40000000000 */
[----:B------:R-:W-:Y:S02]  /*10880*/  SEL R74, R25, R24, P0 ;  /* 0x00000018194a7207 */ /* 0x000fe40000000000 */
[----:B------:R-:W-:Y:S02]  /*10890*/  SEL R63, R24, R25, P0 ;  /* 0x00000019183f7207 */ /* 0x000fe40000000000 */
[C---:B------:R-:W-:Y:S02]  /*108a0*/  IADD3 R13, P5, R18.reuse, 0x4060, RZ ;  /* 0x00004060120d7810 */ /* 0x040fe40007fbe0ff */
[C---:B------:R-:W-:Y:S02]  /*108b0*/  IADD3 R25, P6, R18.reuse, 0x4000, RZ ;  /* 0x0000400012197810 */ /* 0x040fe40007fde0ff */
[----:B------:R-:W-:-:S02]  /*108c0*/  IADD3 R21, P3, R18, 0x4020, RZ ;  /* 0x0000402012157810 */ /* 0x000fc40007f7e0ff */
[----:B------:R-:W-:Y:S02]  /*108d0*/  SEL R48, R130, R131, P0 ;  /* 0x0000008382307207 */ /* 0x000fe40000000000 */
[----:B------:R-:W-:Y:S02]  /*108e0*/  SEL R68, R81, R80, P0 ;  /* 0x0000005051447207 */ /* 0x000fe40000000000 */
[----:B------:R-:W-:Y:S02]  /*108f0*/  SEL R131, R131, R130, P0 ;  /* 0x0000008283837207 */ /* 0x000fe40000000000 */
[----:B------:R-:W-:Y:S02]  /*10900*/  SEL R50, R126, R127, P0 ;  /* 0x0000007f7e327207 */ /* 0x000fe40000000000 */
[----:B------:R-:W-:Y:S02]  /*10910*/  SEL R81, R80, R81, P0 ;  /* 0x0000005150517207 */ /* 0x000fe40000000000 */
[----:B------:R-:W-:-:S02]  /*10920*/  MOV R83, R14 ;  /* 0x0000000e00537202 */ /* 0x000fc40000000f00 */
[----:B------:R-:W-:Y:S02]  /*10930*/  SEL R127, R127, R126, P0 ;  /* 0x0000007e7f7f7207 */ /* 0x000fe40000000000 */
[----:B------:R-:W-:Y:S02]  /*10940*/  LOP3.LUT R12, R13, 0x380, RZ, 0xc0, !PT ;  /* 0x000003800d0c7812 */ /* 0x000fe400078ec0ff */
[----:B------:R-:W-:Y:S02]  /*10950*/  LOP3.LUT R24, R25, 0x380, RZ, 0xc0, !PT ;  /* 0x0000038019187812 */ /* 0x000fe400078ec0ff */
[----:B------:R-:W-:Y:S02]  /*10960*/  LOP3.LUT R20, R21, 0x380, RZ, 0xc0, !PT ;  /* 0x0000038015147812 */ /* 0x000fe400078ec0ff */
[----:B------:R-:W-:Y:S02]  /*10970*/  SEL R56, R52, R53, P0 ;  /* 0x0000003534387207 */ /* 0x000fe40000000000 */
[----:B------:R-:W-:-:S02]  /*10980*/  SEL R54, R122, R123, P0 ;  /* 0x0000007b7a367207 */ /* 0x000fc40000000000 */
[----:B------:R-:W-:Y:S02]  /*10990*/  SEL R53, R53, R52, P0 ;  /* 0x0000003435357207 */ /* 0x000fe40000000000 */
[----:B------:R-:W-:Y:S02]  /*109a0*/  SEL R123, R123, R122, P0 ;  /* 0x0000007a7b7b7207 */ /* 0x000fe40000000000 */
[----:B------:R-:W-:Y:S02]  /*109b0*/  SEL R52, R45, R44, P0 ;  /* 0x0000002c2d347207 */ /* 0x000fe40000000000 */
[----:B------:R-:W-:Y:S02]  /*109c0*/  SHF.R.U64 R12, R12, 0x3, RZ ;  /* 0x000000030c0c7819 */ /* 0x000fe400000012ff */
[----:B------:R-:W-:Y:S02]  /*109d0*/  SEL R45, R44, R45, P0 ;  /* 0x0000002d2c2d7207 */ /* 0x000fe40000000000 */
[----:B------:R-:W-:-:S02]  /*109e0*/  SHF.R.U64 R24, R24, 0x3, RZ ;  /* 0x0000000318187819 */ /* 0x000fc400000012ff */
[----:B------:R-:W-:Y:S02]  /*109f0*/  SHF.R.U64 R20, R20, 0x3, RZ ;  /* 0x0000000314147819 */ /* 0x000fe400000012ff */
[----:B------:R-:W-:Y:S02]  /*10a00*/  SEL R44, R41, R40, P0 ;  /* 0x00000028292c7207 */ /* 0x000fe40000000000 */
[----:B------:R-:W-:Y:S02]  /*10a10*/  SEL R41, R40, R41, P0 ;  /* 0x0000002928297207 */ /* 0x000fe40000000000 */
[----:B------:R-:W-:Y:S01]  /*10a20*/  LOP3.LUT R12, R12, R13, RZ, 0x3c, !PT ;  /* 0x0000000d0c0c7212 */ /* 0x000fe200078e3cff */
[----:B------:R-:W-:Y:S01]  /*10a30*/  IMAD.X R13, RZ, RZ, R19, P5 ;  /* 0x000000ffff0d7224 */ /* 0x000fe200028e0613 */
        /* <DEDUP_REMOVED lines=8> */
[----:B------:R-:W-:Y:S02]  /*10ac0*/  SEL R78, R11, R10, P0 ;  /* 0x0000000a0b4e7207 */ /* 0x000fe40000000000 */
[----:B------:R-:W-:-:S02]  /*10ad0*/  SEL R69, R10, R11, P0 ;  /* 0x0000000b0a457207 */ /* 0x000fc40000000000 */
[C---:B------:R-:W-:Y:S02]  /*10ae0*/  IADD3 R7, P4, R18.reuse, 0x8040, RZ ;  /* 0x0000804012077810 */ /* 0x040fe40007f9e0ff */
[C---:B------:R-:W-:Y:S02]  /*10af0*/  IADD3 R5, P5, R18.reuse, 0x8060, RZ ;  /* 0x0000806012057810 */ /* 0x040fe40007fbe0ff */
[C---:B------:R-:W-:Y:S02]  /*10b00*/  IADD3 R11, P6, R18.reuse, 0x8000, RZ ;  /* 0x00008000120b7810 */ /* 0x040fe40007fde0ff */
[----:B------:R-:W-:Y:S02]  /*10b10*/  IADD3 R9, P3, R18, 0x8020, RZ ;  /* 0x0000802012097810 */ /* 0x000fe40007f7e0ff */
[----:B------:R-:W-:Y:S02]  /*10b20*/  SEL R40, R37, R36, P0 ;  /* 0x0000002425287207 */ /* 0x000fe40000000000 */
[----:B------:R-:W-:-:S02]  /*10b30*/  SEL R37, R36, R37, P0 ;  /* 0x0000002524257207 */ /* 0x000fc40000000000 */
[----:B------:R-:W-:Y:S02]  /*10b40*/  ISETP.GE.OR P2, PT, R4, UR10, P1 ;  /* 0x0000000a04007c0c */ /* 0x000fe40008f46670 */
[----:B------:R-:W-:Y:S02]  /*10b50*/  SEL R36, R33, R32, P0 ;  /* 0x0000002021247207 */ /* 0x000fe40000000000 */
[----:B------:R-:W-:Y:S02]  /*10b60*/  SEL R17, R32, R33, P0 ;  /* 0x0000002120117207 */ /* 0x000fe40000000000 */
        /* <DEDUP_REMOVED lines=10> */
[----:B------:R-:W-:Y:S02]  /*10c10*/  MOV R84, R20 ;  /* 0x0000001400547202 */ /* 0x000fe40000000f00 */
[----:B------:R-:W-:Y:S01]  /*10c20*/  LOP3.LUT R6, R6, R7, RZ, 0x3c, !PT ;  /* 0x0000000706067212 */ /* 0x000fe200078e3cff */
[--C-:B------:R-:W-:Y:S01]  /*10c30*/  IMAD.X R7, RZ, RZ, R19.reuse, P4 ;  /* 0x000000ffff077224 */ /* 0x100fe200020e0613 */
[----:B------:R-:W-:Y:S01]  /*10c40*/  LOP3.LUT R4, R4, R5, RZ, 0x3c, !PT ;  /* 0x0000000504047212 */ /* 0x000fe200078e3cff */
[--C-:B------:R-:W-:Y:S01]  /*10c50*/  IMAD.X R5, RZ, RZ, R19.reuse, P5 ;  /* 0x000000ffff057224 */ /* 0x100fe200028e0613 */
[----:B------:R-:W-:Y:S01]  /*10c60*/  LOP3.LUT R32, R33, R18, RZ, 0x3c, !PT ;  /* 0x0000001221207212 */ /* 0x000fe200078e3cff */
[--C-:B------:R-:W-:Y:S01]  /*10c70*/  IMAD.MOV.U32 R33, RZ, RZ, R19.reuse ;  /* 0x000000ffff217224 */ /* 0x100fe200078e0013 */
[----:B------:R-:W-:Y:S01]  /*10c80*/  LOP3.LUT R10, R10, R11, RZ, 0x3c, !PT ;  /* 0x0000000b0a0a7212 */ /* 0x000fe200078e3cff */
[--C-:B------:R-:W-:Y:S01]  /*10c90*/  IMAD.X R11, RZ, RZ, R19.reuse, P6 ;  /* 0x000000ffff0b7224 */ /* 0x100fe200030e0613 */
[----:B------:R-:W-:Y:S01]  /*10ca0*/  LOP3.LUT R8, R8, R9, RZ, 0x3c, !PT ;  /* 0x0000000908087212 */ /* 0x000fe200078e3cff */
[----:B------:R-:W-:Y:S01]  /*10cb0*/  IMAD.X R9, RZ, RZ, R19, P3 ;  /* 0x000000ffff097224 */ /* 0x000fe200018e0613 */
[----:B------:R-:W-:-:S02]  /*10cc0*/  MOV R75, R6 ;  /* 0x00000006004b7202 */ /* 0x000fc40000000f00 */
[----:B------:R-:W-:Y:S02]  /*10cd0*/  MOV R73, R4 ;  /* 0x0000000400497202 */ /* 0x000fe40000000f00 */
[----:B------:R-:W-:Y:S02]  /*10ce0*/  MOV R88, R32 ;  /* 0x0000002000587202 */ /* 0x000fe40000000f00 */
[----:B------:R-:W-:Y:S01]  /*10cf0*/  MOV R82, R12 ;  /* 0x0000000c00527202 */ /* 0x000fe20000000f00 */
[----:B------:R-:W-:Y:S01]  /*10d00*/  IMAD.U32 R13, RZ, RZ, UR9 ;  /* 0x00000009ff0d7e24 */ /* 0x000fe2000f8e00ff */
[----:B------:R-:W-:Y:S01]  /*10d10*/  MOV R79, R10 ;  /* 0x0000000a004f7202 */ /* 0x000fe20000000f00 */
[----:B------:R-:W-:Y:S01]  /*10d20*/  IMAD.U32 R13, RZ, RZ, UR5 ;  /* 0x00000005ff0d7e24 */ /* 0x000fe2000f8e00ff */
[----:B------:R-:W-:Y:S01]  /*10d30*/  MOV R77, R8 ;  /* 0x00000008004d7202 */ /* 0x000fe20000000f00 */
[----:B------:R-:W-:Y:S01]  /*10d40*/  USHF.R.S32.HI UR5, URZ, 0x1f, UR44 ;  /* 0x0000001f3f057899 */ /* 0x000fe2000801142c */
[----:B------:R-:W-:Y:S01]  /*10d50*/  MOV R33, R30 ;  /* 0x0000001e00217202 */ /* 0x000fe20000000f00 */
[----:B------:R-:W-:Y:S01]  /*10d60*/  IMAD.U32 R12, RZ, RZ, UR8 ;  /* 0x00000008ff0c7e24 */ /* 0x000fe2000f8e00ff */
[----:B------:R-:W-:-:S02]  /*10d70*/  MOV R86, R26 ;  /* 0x0000001a00567202 */ /* 0x000fc40000000f00 */
[----:B------:R-:W-:Y:S01]  /*10d80*/  MOV R85, R24 ;  /* 0x0000001800557202 */ /* 0x000fe20000000f00 */
[----:B---3--:R-:W-:Y:S01]  /*10d90*/  IMAD.WIDE.U32 R12, R90, UR44, R12 ;  /* 0x0000002c5a0c7c25 */ /* 0x008fe2000f8e000c */
[----:B------:R-:W-:Y:S02]  /*10da0*/  MOV R87, R28 ;  /* 0x0000001c00577202 */ /* 0x000fe40000000f00 */
[----:B------:R-:W-:Y:S02]  /*10db0*/  ISETP.GE.OR P1, PT, R89, UR10, P1 ;  /* 0x0000000a59007c0c */ /* 0x000fe40008f26670 */
[----:B--2---:R-:W-:Y:S01]  /*10dc0*/  LOP3.LUT R14, R3, 0x2, RZ, 0x3c, !PT ;  /* 0x00000002030e7812 */ /* 0x004fe200078e3cff */
[----:B------:R-:W-:Y:S04]  /*10dd0*/  SHFL.IDX PT, R48, R48, R3, 0x1c1f ;  /* 0x001c1f0330307589 */ /* 0x000fe800000e0000 */
[----:B------:R-:W1:Y:S04]  /*10de0*/  SHFL.IDX PT, R131, R131, R14, 0x1c1f ;  /* 0x001c1f0e83837589 */ /* 0x000e6800000e0000 */
[----:B------:R-:W-:Y:S04]  /*10df0*/  SHFL.IDX PT, R68, R68, R3, 0x1c1f ;  /* 0x001c1f0344447589 */ /* 0x000fe800000e0000 */
[----:B------:R-:W2:Y:S04]  /*10e00*/  SHFL.IDX PT, R81, R81, R14, 0x1c1f ;  /* 0x001c1f0e51517589 */ /* 0x000ea800000e0000 */
[----:B------:R-:W-:Y:S04]  /*10e10*/  SHFL.IDX PT, R50, R50, R3, 0x1c1f ;  /* 0x001c1f0332327589 */ /* 0x000fe800000e0000 */
[----:B------:R-:W3:Y:S04]  /*10e20*/  SHFL.IDX PT, R127, R127, R14, 0x1c1f ;  /* 0x001c1f0e7f7f7589 */ /* 0x000ee800000e0000 */
[----:B------:R-:W-:Y:S04]  /*10e30*/  SHFL.IDX PT, R70, R70, R3, 0x1c1f ;  /* 0x001c1f0346467589 */ /* 0x000fe800000e0000 */
[----:B------:R-:W4:Y:S01]  /*10e40*/  SHFL.IDX PT, R65, R65, R14, 0x1c1f ;  /* 0x001c1f0e41417589 */ /* 0x000f2200000e0000 */
[----:B-1----:R-:W-:-:S02]  /*10e50*/  SEL R4, R48, R131, P0 ;  /* 0x0000008330047207 */ /* 0x002fc40000000000 */
[----:B------:R-:W-:Y:S01]  /*10e60*/  SEL R6, R131, R48, P0 ;  /* 0x0000003083067207 */ /* 0x000fe20000000000 */
[----:B------:R-:W-:Y:S04]  /*10e70*/  SHFL.IDX PT, R54, R54, R3, 0x1c1f ;  /* 0x001c1f0336367589 */ /* 0x000fe800000e0000 */
[----:B------:R-:W-:Y:S01]  /*10e80*/  SHFL.IDX PT, R64, R64, R3, 0x1c1f ;  /* 0x001c1f0340407589 */ /* 0x000fe200000e0000 */
[----:B--2---:R-:W-:Y:S02]  /*10e90*/  SEL R5, R68, R81, P0 ;  /* 0x0000005144057207 */ /* 0x004fe40000000000 */
[----:B------:R-:W-:Y:S01]  /*10ea0*/  SEL R7, R81, R68, P0 ;  /* 0x0000004451077207 */ /* 0x000fe20000000000 */
[----:B------:R-:W1:Y:S04]  /*10eb0*/  SHFL.IDX PT, R123, R123, R14, 0x1c1f ;  /* 0x001c1f0e7b7b7589 */ /* 0x000e6800000e0000 */
[----:B------:R-:W2:Y:S01]  /*10ec0*/  SHFL.IDX PT, R47, R47, R14, 0x1c1f ;  /* 0x001c1f0e2f2f7589 */ /* 0x000ea200000e0000 */
[----:B---3--:R-:W-:-:S02]  /*10ed0*/  SEL R8, R50, R127, P0 ;  /* 0x0000007f32087207 */ /* 0x008fc40000000000 */
[----:B------:R-:W-:Y:S01]  /*10ee0*/  SEL R10, R127, R50, P0 ;  /* 0x000000327f0a7207 */ /* 0x000fe20000000000 */
[----:B------:R-:W-:Y:S04]  /*10ef0*/  SHFL.IDX PT, R56, R56, R3, 0x1c1f ;  /* 0x001c1f0338387589 */ /* 0x000fe800000e0000 */
[----:B------:R-:W-:Y:S01]  /*10f00*/  SHFL.IDX PT, R46, R46, R3, 0x1c1f ;  /* 0x001c1f032e2e7589 */ /* 0x000fe200000e0000 */
[----:B----4-:R-:W-:Y:S02]  /*10f10*/  SEL R9, R70, R65, P0 ;  /* 0x0000004146097207 */ /* 0x010fe40000000000 */
[----:B------:R-:W-:Y:S01]  /*10f20*/  SEL R11, R65, R70, P0 ;  /* 0x00000046410b7207 */ /* 0x000fe20000000000 */
        /* <DEDUP_REMOVED lines=11> */
[----:B---3--:R-:W-:-:S02]  /*10fe0*/  SEL R28, R56, R53, P0 ;  /* 0x00000035381c7207 */ /* 0x008fc40000000000 */
[----:B------:R-:W-:Y:S01]  /*10ff0*/  SEL R30, R53, R56, P0 ;  /* 0x00000038351e7207 */ /* 0x000fe20000000000 */
[----:B------:R-:W-:Y:S01]  /*11000*/  SHFL.IDX PT, R38, R38, R3, 0x1c1f ;  /* 0x001c1f0326267589 */ /* 0x000fe200000e0000 */
[----:B----4-:R-:W-:Y:S02]  /*11010*/  SEL R29, R46, R43, P0 ;  /* 0x0000002b2e1d7207 */ /* 0x010fe40000000000 */
[----:B------:R-:W-:Y:S01]  /*11020*/  SEL R31, R43, R46, P0 ;  /* 0x0000002e2b1f7207 */ /* 0x000fe20000000000 */
[----:B------:R-:W-:Y:S04]  /*11030*/  SHFL.IDX PT, R41, R41, R14, 0x1c1f ;  /* 0x001c1f0e29297589 */ /* 0x000fe800000e0000 */
[----:B------:R2:W-:Y:S04]  /*11040*/  SHFL.IDX PT, R15, R35, R14, 0x1c1f ;  /* 0x001c1f0e230f7589 */ /* 0x0005e800000e0000 */
[----:B------:R-:W-:Y:S01]  /*11050*/  SHFL.IDX PT, R40, R40, R3, 0x1c1f ;  /* 0x001c1f0328287589 */ /* 0x000fe200000e0000 */
[----:B-1----:R-:W-:-:S03]  /*11060*/  SEL R32, R52, R45, P0 ;  /* 0x0000002d34207207 */ /* 0x002fc60000000000 */
[----:B------:R1:W-:Y:S01]  /*11070*/  SHFL.IDX PT, R20, R34, R3, 0x1c1f ;  /* 0x001c1f0322147589 */ /* 0x0003e200000e0000 */
[----:B--2---:R-:W-:-:S03]  /*11080*/  SEL R35, R39, R42, P0 ;  /* 0x0000002a27237207 */ /* 0x004fc60000000000 */
[----:B------:R-:W-:Y:S04]  /*11090*/  SHFL.IDX PT, R37, R37, R14, 0x1c1f ;  /* 0x001c1f0e25257589 */ /* 0x000fe800000e0000 */
[----:B------:R-:W-:Y:S01]  /*110a0*/  SHFL.IDX PT, R59, R59, R14, 0x1c1f ;  /* 0x001c1f0e3b3b7589 */ /* 0x000fe200000e0000 */
[----:B-1----:R-:W-:-:S03]  /*110b0*/  SEL R34, R45, R52, P0 ;  /* 0x000000342d227207 */ /* 0x002fc60000000000 */
[----:B------:R-:W-:Y:S04]  /*110c0*/  SHFL.IDX PT, R36, R36, R3, 0x1c1f ;  /* 0x001c1f0324247589 */ /* 0x000fe800000e0000 */
[----:B------:R-:W-:Y:S04]  /*110d0*/  SHFL.IDX PT, R58, R58, R3, 0x1c1f ;  /* 0x001c1f033a3a7589 */ /* 0x000fe800000e0000 */
[----:B------:R-:W-:Y:S04]  /*110e0*/  SHFL.IDX PT, R72, R72, R3, 0x1c1f ;  /* 0x001c1f0348487589 */ /* 0x000fe800000e0000 */
[----:B------:R-:W-:Y:S04]  /*110f0*/  SHFL.IDX PT, R17, R17, R14, 0x1c1f ;  /* 0x001c1f0e11117589 */ /* 0x000fe800000e0000 */
[----:B------:R-:W1:Y:S04]  /*11100*/  SHFL.IDX PT, R49, R49, R14, 0x1c1f ;  /* 0x001c1f0e31317589 */ /* 0x000e6800000e0000 */
[----:B------:R-:W-:Y:S04]  /*11110*/  SHFL.IDX PT, R61, R61, R14, 0x1c1f ;  /* 0x001c1f0e3d3d7589 */ /* 0x000fe800000e0000 */
[----:B------:R-:W-:Y:S04]  /*11120*/  SHFL.IDX PT, R60, R60, R3, 0x1c1f ;  /* 0x001c1f033c3c7589 */ /* 0x000fe800000e0000 */
[----:B------:R-:W-:Y:S04]  /*11130*/  SHFL.IDX PT, R74, R74, R3, 0x1c1f ;  /* 0x001c1f034a4a7589 */ /* 0x000fe800000e0000 */
[----:B------:R-:W-:Y:S04]  /*11140*/  SHFL.IDX PT, R51, R51, R14, 0x1c1f ;  /* 0x001c1f0e33337589 */ /* 0x000fe800000e0000 */
[----:B------:R-:W2:Y:S04]  /*11150*/  SHFL.IDX PT, R63, R63, R14, 0x1c1f ;  /* 0x001c1f0e3f3f7589 */ /* 0x000ea800000e0000 */
[----:B------:R-:W-:Y:S01]  /*11160*/  SHFL.IDX PT, R62, R62, R3, 0x1c1f ;  /* 0x001c1f033e3e7589 */ /* 0x000fe200000e0000 */
[----:B-1----:R-:W-:-:S02]  /*11170*/  SEL R56, R58, R49, P0 ;  /* 0x000000313a387207 */ /* 0x002fc40000000000 */
[----:B------:R-:W-:Y:S01]  /*11180*/  SEL R58, R49, R58, P0 ;  /* 0x0000003a313a7207 */ /* 0x000fe20000000000 */
[----:B------:R-:W-:Y:S04]  /*11190*/  SHFL.IDX PT, R66, R66, R3, 0x1c1f ;  /* 0x001c1f0342427589 */ /* 0x000fe800000e0000 */
[----:B------:R-:W-:Y:S04]  /*111a0*/  SHFL.IDX PT, R76, R76, R3, 0x1c1f ;  /* 0x001c1f034c4c7589 */ /* 0x000fe800000e0000 */
[----:B------:R-:W-:Y:S04]  /*111b0*/  SHFL.IDX PT, R78, R78, R3, 0x1c1f ;  /* 0x001c1f034e4e7589 */ /* 0x000fe800000e0000 */
[----:B------:R-:W-:Y:S04]  /*111c0*/  SHFL.IDX PT, R80, R80, R3, 0x1c1f ;  /* 0x001c1f0350507589 */ /* 0x000fe800000e0000 */
[----:B------:R-:W-:Y:S04]  /*111d0*/  SHFL.IDX PT, R55, R55, R14, 0x1c1f ;  /* 0x001c1f0e37377589 */ /* 0x000fe800000e0000 */
[----:B------:R-:W-:Y:S04]  /*111e0*/  SHFL.IDX PT, R21, R67, R14, 0x1c1f ;  /* 0x001c1f0e43157589 */ /* 0x000fe800000e0000 */
[----:B------:R2:W1:Y:S04]  /*111f0*/  SHFL.IDX PT, R3, R57, R14, 0x1c1f ;  /* 0x001c1f0e39037589 */ /* 0x00046800000e0000 */
[----:B------:R-:W3:Y:S04]  /*11200*/  SHFL.IDX PT, R69, R69, R14, 0x1c1f ;  /* 0x001c1f0e45457589 */ /* 0x000ee800000e0000 */
[----:B------:R-:W4:Y:S01]  /*11210*/  SHFL.IDX PT, R71, R71, R14, 0x1c1f ;  /* 0x001c1f0e47477589 */ /* 0x000f2200000e0000 */
[----:B--2---:R-:W-:-:S03]  /*11220*/  SEL R57, R74, R63, P0 ;  /* 0x0000003f4a397207 */ /* 0x004fc60000000000 */
[----:B------:R2:W-:Y:S04]  /*11230*/  STSM.16.M88.4 [R88], R4 ;  /* 0x0000000458007844 */ /* 0x0005e80000000200 */
[----:B------:R5:W-:Y:S04]  /*11240*/  STSM.16.M88.4 [R33], R8 ;  /* 0x0000000821007844 */ /* 0x000be80000000200 */
[----:B------:R3:W-:Y:S04]  /*11250*/  STSM.16.M88.4 [R87], R24 ;  /* 0x0000001857007844 */ /* 0x0007e80000000200 */
[----:B------:R-:W-:Y:S01]  /*11260*/  STSM.16.M88.4 [R86], R28 ;  /* 0x0000001c56007844 */ /* 0x000fe20000000200 */
[----:B-1----:R-:W-:-:S02]  /*11270*/  SEL R64, R66, R3, P0 ;  /* 0x0000000342407207 */ /* 0x002fc40000000000 */
[----:B------:R-:W-:Y:S02]  /*11280*/  SEL R66, R3, R66, P0 ;  /* 0x0000004203427207 */ /* 0x000fe40000000000 */
[----:B--2---:R-:W-:Y:S01]  /*11290*/  SEL R4, R44, R41, P0 ;  /* 0x000000292c047207 */ /* 0x004fe20000000000 */
[----:B------:R-:W1:Y:S01]  /*112a0*/  SHFL.IDX PT, R3, R207, RZ, 0x1f ;  /* 0x00001fffcf037589 */ /* 0x000e6200000e0000 */
[----:B------:R-:W-:Y:S01]  /*112b0*/  SEL R6, R41, R44, P0 ;  /* 0x0000002c29067207 */ /* 0x000fe20000000000 */
[----:B-----5:R-:W-:Y:S01]  /*112c0*/  IMAD R8, R90, UR5, RZ ;  /* 0x000000055a087c24 */ /* 0x020fe2000f8e02ff */
[----:B------:R-:W-:Y:S02]  /*112d0*/  SEL R33, R42, R39, P0 ;  /* 0x000000272a217207 */ /* 0x000fe40000000000 */
[----:B------:R-:W-:Y:S01]  /*112e0*/  SEL R5, R38, R15, P0 ;  /* 0x0000000f26057207 */ /* 0x000fe20000000000 */
[----:B------:R-:W-:Y:S01]  /*112f0*/  IMAD R14, R91, UR44, R8 ;  /* 0x0000002c5b0e7c24 */ /* 0x000fe2000f8e0208 */
[----:B------:R-:W-:Y:S01]  /*11300*/  SEL R7, R15, R38, P0 ;  /* 0x000000260f077207 */ /* 0x000fe20000000000 */
[----:B------:R-:W-:Y:S01]  /*11310*/  STSM.16.M88.4 [R85], R32 ;  /* 0x0000002055007844 */ /* 0x000fe20000000200 */
[----:B------:R-:W-:-:S02]  /*11320*/  SEL R8, R40, R37, P0 ;  /* 0x0000002528087207 */ /* 0x000fc40000000000 */
[----:B------:R-:W-:Y:S01]  /*11330*/  SEL R10, R37, R40, P0 ;  /* 0x00000028250a7207 */ /* 0x000fe20000000000 */
[----:B------:R2:W-:Y:S01]  /*11340*/  STSM.16.M88.4 [R84], R4 ;  /* 0x0000000454007844 */ /* 0x0005e20000000200 */
[----:B------:R-:W-:Y:S02]  /*11350*/  SEL R9, R20, R59, P0 ;  /* 0x0000003b14097207 */ /* 0x000fe40000000000 */
[----:B------:R-:W-:Y:S02]  /*11360*/  SEL R11, R59, R20, P0 ;  /* 0x000000143b0b7207 */ /* 0x000fe40000000000 */
[----:B---3--:R-:W-:Y:S02]  /*11370*/  SEL R24, R36, R17, P0 ;  /* 0x0000001124187207 */ /* 0x008fe40000000000 */
[----:B------:R-:W-:Y:S01]  /*11380*/  SEL R26, R17, R36, P0 ;  /* 0x00000024111a7207 */ /* 0x000fe20000000000 */
[----:B------:R3:W-:Y:S01]  /*11390*/  STSM.16.M88.4 [R83], R8 ;  /* 0x0000000853007844 */ /* 0x0007e20000000200 */
[----:B------:R-:W-:-:S02]  /*113a0*/  SEL R25, R72, R61, P0 ;  /* 0x0000003d48197207 */ /* 0x000fc40000000000 */
[----:B------:R-:W-:Y:S02]  /*113b0*/  SEL R27, R61, R72, P0 ;  /* 0x000000483d1b7207 */ /* 0x000fe40000000000 */
[----:B------:R-:W-:Y:S02]  /*113c0*/  SEL R59, R63, R74, P0 ;  /* 0x0000004a3f3b7207 */ /* 0x000fe40000000000 */
[----:B------:R-:W-:Y:S01]  /*113d0*/  SEL R15, R21, R76, P0 ;  /* 0x0000004c150f7207 */ /* 0x000fe20000000000 */
[----:B------:R3:W-:Y:S01]  /*113e0*/  STSM.16.M88.4 [R82], R24 ;  /* 0x0000001852007844 */ /* 0x0007e20000000200 */
[----:B--2---:R-:W-:Y:S02]  /*113f0*/  SHF.R.S32.HI R5, RZ, 0x1f, R89 ;  /* 0x0000001fff057819 */ /* 0x004fe40000011459 */
[----:B------:R-:W-:Y:S01]  /*11400*/  IADD3 R6, P3, R89, R12, RZ ;  /* 0x0000000c59067210 */ /* 0x000fe20007f7e0ff */
[----:B------:R3:W-:Y:S01]  /*11410*/  STSM.16.M88.4 [R79], R56 ;  /* 0x000000384f007844 */ /* 0x0007e20000000200 */
[----:B------:R-:W-:-:S02]  /*11420*/  SEL R12, R60, R51, P0 ;  /* 0x000000333c0c7207 */ /* 0x000fc40000000000 */
[----:B------:R-:W-:Y:S02]  /*11430*/  IADD3.X R5, R5, R13, R14, P3, !PT ;  /* 0x0000000d05057210 */ /* 0x000fe40001ffe40e */
[----:B------:R-:W-:Y:S02]  /*11440*/  SEL R14, R51, R60, P0 ;  /* 0x0000003c330e7207 */ /* 0x000fe40000000000 */
[----:B------:R-:W-:Y:S02]  /*11450*/  SEL R13, R76, R21, P0 ;  /* 0x000000154c0d7207 */ /* 0x000fe40000000000 */
[----:B------:R-:W-:Y:S02]  /*11460*/  SEL R60, R62, R55, P0 ;  /* 0x000000373e3c7207 */ /* 0x000fe40000000000 */
[----:B------:R-:W-:Y:S01]  /*11470*/  SEL R62, R55, R62, P0 ;  /* 0x0000003e373e7207 */ /* 0x000fe20000000000 */
[----:B------:R3:W-:Y:S01]  /*11480*/  STSM.16.M88.4 [R77], R12 ;  /* 0x0000000c4d007844 */ /* 0x0007e20000000200 */
[----:B------:R-:W-:-:S02]  /*11490*/  SEL R61, R78, R69, P0 ;  /* 0x000000454e3d7207 */ /* 0x000fc40000000000 */
[----:B------:R-:W-:Y:S02]  /*114a0*/  SEL R63, R69, R78, P0 ;  /* 0x0000004e453f7207 */ /* 0x000fe40000000000 */
[----:B----4-:R-:W-:Y:S02]  /*114b0*/  SEL R65, R80, R71, P0 ;  /* 0x0000004750417207 */ /* 0x010fe40000000000 */
[----:B------:R-:W-:Y:S01]  /*114c0*/  SEL R67, R71, R80, P0 ;  /* 0x0000005047437207 */ /* 0x000fe20000000000 */
[----:B------:R3:W-:Y:S01]  /*114d0*/  STSM.16.M88.4 [R75], R60 ;  /* 0x0000003c4b007844 */ /* 0x0007e20000000200 */
[C---:B------:R-:W-:Y:S02]  /*114e0*/  LEA R4, P3, R6.reuse, UR6, 0x2 ;  /* 0x0000000606047c11 */ /* 0x040fe4000f8610ff */
[----:B-1----:R-:W-:Y:S01]  /*114f0*/  ISETP.NE.AND P0, PT, R3, 0x7, PT ;  /* 0x000000070300780c */ /* 0x002fe20003f05270 */
[----:B------:R3:W-:Y:S01]  /*11500*/  STSM.16.M88.4 [R73], R64 ;  /* 0x0000004049007844 */ /* 0x0007e20000000200 */
[----:B------:R-:W-:Y:S01]  /*11510*/  LEA.HI.X R5, R6, UR7, R5, 0x2, P3 ;  /* 0x0000000706057c11 */ /* 0x000fe200098f1405 */
[----:B------:R1:W-:Y:S06]  /*11520*/  MEMBAR.ALL.CTA ;  /* 0x0000000000007992 */ /* 0x0003ec0000008000 */
[----:B-1----:R-:W1:Y:S02]  /*11530*/  FENCE.VIEW.ASYNC.S ;  /* 0x00000000000073c6 */ /* 0x002e640000000000 */
[----:B-1----:R-:W-:Y:S06]  /*11540*/  BAR.ARV 0x1, 0x120 ;  /* 0x0044800000007b1d */ /* 0x002fec0000002000 */
[----:B------:R3:W-:Y:S04]  /*11550*/  @!P1 STG.E desc[UR50][R4.64], R0 ;  /* 0x0000000004009986 */ /* 0x0007e8000c101932 */
[----:B------:R3:W-:Y:S01]  /*11560*/  @!P2 STG.E desc[UR50][R4.64+0x20], R2 ;  /* 0x000020020400a986 */ /* 0x0007e2000c101932 */
        /* <DEDUP_REMOVED lines=26> */
.L_x_985:
[----:B------:R-:W-:Y:S05]  /*11710*/  BSYNC B0 ;  /* 0x0000000000007941 */ /* 0x000fea0003800000 */
.L_x_984:
[----:B------:R-:W-:Y:S05]  /*11720*/  BRA `(.L_x_983) ;  /* 0x00000008004c7947 */ /* 0x000fea0003800000 */
.L_x_982:
[----:B------:R-:W1:Y:S01]  /*11730*/  LDC R12, c[0x0][0xdac] ;  /* 0x00036b00ff0c7b82 */ /* 0x000e620000000800 */
[----:B------:R-:W-:Y:S01]  /*11740*/  ISETP.GT.AND P0, PT, R208, 0x7f, PT ;  /* 0x0000007fd000780c */ /* 0x000fe20003f04270 */
[----:B------:R-:W-:Y:S01]  /*11750*/  USHF.R.S32.HI UR6, URZ, 0x1f, UR43 ;  /* 0x0000001f3f067899 */ /* 0x000fe2000801142b */
[----:B------:R-:W-:Y:S01]  /*11760*/  BSSY B0, `(.L_x_986) ;  /* 0x000001c000007945 */ /* 0x000fe20003800000 */
[----:B------:R-:W-:Y:S01]  /*11770*/  USHF.R.S32.HI UR7, URZ, 0x1f, UR44 ;  /* 0x0000001f3f077899 */ /* 0x000fe2000801142c */
[----:B------:R-:W-:-:S03]  /*11780*/  SHF.R.S32.HI R23, RZ, 0x1f, R22 ;  /* 0x0000001fff177819 */ /* 0x000fc60000011416 */
[----:B------:R-:W2:Y:S08]  /*11790*/  LDC.64 R6, c[0x0][0xae0] ;  /* 0x0002b800ff067b82 */ /* 0x000eb00000000a00 */
[----:B------:R-:W3:Y:S01]  /*117a0*/  LDC.64 R8, c[0x0][0xae8] ;  /* 0x0002ba00ff087b82 */ /* 0x000ee20000000a00 */
[----:B------:R-:W-:Y:S05]  /*117b0*/  @P0 BRA `(.L_x_987) ;  /* 0x0000000000580947 */ /* 0x000fea0003800000 */
[----:B------:R-:W4:Y:S01]  /*117c0*/  S2R R0, SR_TID.X ;  /* 0x0000000000007919 */ /* 0x000f220000002100 */
[----:B------:R-:W-:Y:S01]  /*117d0*/  IMAD.U32 R2, RZ, RZ, UR42 ;  /* 0x0000002aff027e24 */ /* 0x000fe2000f8e00ff */
[----:B------:R-:W-:-:S04]  /*117e0*/  ULDC UR5, c[0x0][0xa88] ;  /* 0x0002a20000057ab9 */ /* 0x000fc80000000800 */
[----:B----4-:R-:W-:-:S04]  /*117f0*/  IADD3 R2, R2, -0x80, R0 ;  /* 0xffffff8002027810 */ /* 0x010fc80007ffe000 */
[----:B------:R-:W-:-:S13]  /*11800*/  ISETP.GE.AND P0, PT, R2, UR5, PT ;  /* 0x0000000502007c0c */ /* 0x000fda000bf06270 */
[----:B------:R-:W-:Y:S05]  /*11810*/  @P0 BRA `(.L_x_987) ;  /* 0x0000000000400947 */ /* 0x000fea0003800000 */
[----:B------:R-:W4:Y:S01]  /*11820*/  LDC.64 R4, c[0x0][0xb70] ;  /* 0x0002dc00ff047b82 */ /* 0x000f220000000a00 */
[----:B------:R-:W-:Y:S01]  /*11830*/  SHF.R.S32.HI R3, RZ, 0x1f, R2 ;  /* 0x0000001fff037819 */ /* 0x000fe20000011402 */
[----:B------:R-:W-:-:S06]  /*11840*/  ULDC.64 UR8, c[0x0][0xb40] ;  /* 0x0002d00000087ab9 */ /* 0x000fcc0000000a00 */
[----:B------:R-:W5:Y:S01]  /*11850*/  LDC.64 R10, c[0x0][0xb78] ;  /* 0x0002de00ff0a7b82 */ /* 0x000f620000000a00 */
[C---:B----4-:R-:W-:Y:S02]  /*11860*/  IMAD R0, R4.reuse, UR6, RZ ;  /* 0x0000000604007c24 */ /* 0x050fe4000f8e02ff */
[----:B------:R-:W-:-:S04]  /*11870*/  IMAD.WIDE.U32 R2, R4, UR43, R2 ;  /* 0x0000002b04027c25 */ /* 0x000fc8000f8e0002 */
[----:B------:R-:W-:Y:S02]  /*11880*/  IMAD R5, R5, UR43, R0 ;  /* 0x0000002b05057c24 */ /* 0x000fe4000f8e0200 */
[C---:B-----5:R-:W-:Y:S02]  /*11890*/  IMAD R0, R10.reuse, UR7, RZ ;  /* 0x000000070a007c24 */ /* 0x060fe4000f8e02ff */
[----:B------:R-:W-:Y:S02]  /*118a0*/  IMAD.IADD R3, R3, 0x1, R5 ;  /* 0x0000000103037824 */ /* 0x000fe400078e0205 */
[----:B------:R-:W-:Y:S02]  /*118b0*/  IMAD R5, R11, UR44, R0 ;  /* 0x0000002c0b057c24 */ /* 0x000fe4000f8e0200 */
[----:B------:R-:W-:-:S04]  /*118c0*/  IMAD.WIDE.U32 R2, R10, UR44, R2 ;  /* 0x0000002c0a027c25 */ /* 0x000fc8000f8e0002 */
[----:B------:R-:W-:Y:S01]  /*118d0*/  IMAD.IADD R3, R3, 0x1, R5 ;  /* 0x0000000103037824 */ /* 0x000fe200078e0205 */
[----:B------:R-:W-:-:S04]  /*118e0*/  LEA R4, P0, R2, UR8, 0x2 ;  /* 0x0000000802047c11 */ /* 0x000fc8000f8010ff */
[----:B------:R-:W-:Y:S01]  /*118f0*/  LEA.HI.X R5, R2, UR9, R3, 0x2, P0 ;  /* 0x0000000902057c11 */ /* 0x000fe200080f1403 */
[----:B------:R-:W-:-:S05]  /*11900*/  IMAD.MOV.U32 R3, RZ, RZ, -0x800000 ;  /* 0xff800000ff037424 */ /* 0x000fca00078e00ff */
[----:B------:R4:W-:Y:S03]  /*11910*/  STG.E desc[UR50][R4.64], R3 ;  /* 0x0000000304007986 */ /* 0x0009e6000c101932 */
.L_x_987:
[----:B------:R-:W-:Y:S05]  /*11920*/  BSYNC B0 ;  /* 0x0000000000007941 */ /* 0x000fea0003800000 */
.L_x_986:
[----:B------:R-:W-:Y:S01]  /*11930*/  ULDC UR5, c[0x0][0xa88] ;  /* 0x0002a20000057ab9 */ /* 0x000fe20000000800 */
[C---:B--2---:R-:W-:Y:S01]  /*11940*/  IMAD R0, R6.reuse, UR6, RZ ;  /* 0x0000000606007c24 */ /* 0x044fe2000f8e02ff */
[----:B------:R-:W-:Y:S01]  /*11950*/  UIADD3 UR42, -UR42, UR5, URZ ;  /* 0x000000052a2a7290 */ /* 0x000fe2000fffe13f */
[----:B----4-:R-:W-:Y:S01]  /*11960*/  IMAD.WIDE.U32 R2, R6, UR43, R22 ;  /* 0x0000002b06027c25 */ /* 0x010fe2000f8e0016 */
[----:B------:R-:W-:Y:S01]  /*11970*/  ULOP3.LUT UR48, URZ, UR48, URZ, 0x33, !UPT ;  /* 0x000000303f307292 */ /* 0x000fe2000f8e333f */
[----:B------:R-:W-:Y:S01]  /*11980*/  SHF.R.S32.HI R203, RZ, 0x1f, R202 ;  /* 0x0000001fffcb7819 */ /* 0x000fe200000114ca */
[----:B------:R-:W-:Y:S01]  /*11990*/  BSSY B0, `(.L_x_988) ;  /* 0x0000024000007945 */ /* 0x000fe20003800000 */
[----:B------:R-:W-:Y:S01]  /*119a0*/  IMAD R5, R7, UR43, R0 ;  /* 0x0000002b07057c24 */ /* 0x000fe2000f8e0200 */
[C---:B------:R-:W-:Y:S01]  /*119b0*/  ISETP.GE.AND P3, PT, R202.reuse, UR42, PT ;  /* 0x0000002aca007c0c */ /* 0x040fe2000bf66270 */
[C---:B------:R-:W-:Y:S02]  /*119c0*/  VIADD R0, R202.reuse, 0x40 ;  /* 0x00000040ca007836 */ /* 0x040fe40000000000 */
[----:B------:R-:W-:-:S02]  /*119d0*/  VIADD R4, R202, 0x20 ;  /* 0x00000020ca047836 */ /* 0x000fc40000000000 */
[----:B------:R-:W-:Y:S01]  /*119e0*/  IMAD.IADD R3, R3, 0x1, R5 ;  /* 0x0000000103037824 */ /* 0x000fe200078e0205 */
[----:B------:R-:W-:Y:S01]  /*119f0*/  ISETP.GE.AND P1, PT, R0, UR42, PT ;  /* 0x0000002a00007c0c */ /* 0x000fe2000bf26270 */
[----:B---3--:R-:W-:Y:S01]  /*11a00*/  IMAD R0, R8, UR7, RZ ;  /* 0x0000000708007c24 */ /* 0x008fe2000f8e02ff */
[----:B------:R-:W-:Y:S01]  /*11a10*/  ISETP.GE.AND P0, PT, R4, UR42, PT ;  /* 0x0000002a04007c0c */ /* 0x000fe2000bf06270 */
[----:B------:R-:W-:Y:S02]  /*11a20*/  VIADD R4, R202, 0x60 ;  /* 0x00000060ca047836 */ /* 0x000fe40000000000 */
[----:B------:R-:W-:Y:S02]  /*11a30*/  IMAD R9, R9, UR44, R0 ;  /* 0x0000002c09097c24 */ /* 0x000fe4000f8e0200 */
[----:B-1----:R-:W-:Y:S01]  /*11a40*/  VIADD R5, R12, UR48 ;  /* 0x000000300c057c36 */ /* 0x002fe20008000000 */
[----:B------:R-:W-:Y:S01]  /*11a50*/  ISETP.GE.AND P2, PT, R4, UR42, PT ;  /* 0x0000002a04007c0c */ /* 0x000fe2000bf46270 */
[----:B------:R-:W-:-:S04]  /*11a60*/  IMAD.WIDE.U32 R6, R8, UR44, R2 ;  /* 0x0000002c08067c25 */ /* 0x000fc8000f8e0002 */
[----:B------:R-:W-:-:S04]  /*11a70*/  IMAD.WIDE R4, R5, 0x80, R202 ;  /* 0x0000008005047825 */ /* 0x000fc800078e02ca */
[----:B------:R-:W-:Y:S01]  /*11a80*/  IMAD.IADD R11, R7, 0x1, R9 ;  /* 0x00000001070b7824 */ /* 0x000fe200078e0209 */
        /* <DEDUP_REMOVED lines=20> */
.L_x_989:
[----:B------:R-:W-:Y:S05]  /*11bd0*/  BSYNC B0 ;  /* 0x0000000000007941 */ /* 0x000fea0003800000 */
.L_x_988:
[----:B------:R-:W-:Y:S04]  /*11be0*/  BSSY B0, `(.L_x_990) ;  /* 0x0000017000007945 */ /* 0x000fe80003800000 */
[----:B------:R-:W-:Y:S05]  /*11bf0*/  @P0 BRA `(.L_x_991) ;  /* 0x0000000000540947 */ /* 0x000fea0003800000 */
[----:B-1----:R-:W-:Y:S01]  /*11c00*/  IADD3 R9, P0, R4, 0x20, RZ ;  /* 0x0000002004097810 */ /* 0x002fe20007f1e0ff */
        /* <DEDUP_REMOVED lines=20> */
.L_x_991:
[----:B------:R-:W-:Y:S05]  /*11d50*/  BSYNC B0 ;  /* 0x0000000000007941 */ /* 0x000fea0003800000 */
.L_x_990:
[----:B------:R-:W-:Y:S04]  /*11d60*/  BSSY B0, `(.L_x_992) ;  /* 0x0000017000007945 */ /* 0x000fe80003800000 */
[----:B------:R-:W-:Y:S05]  /*11d70*/  @P1 BRA `(.L_x_993) ;  /* 0x0000000000541947 */ /* 0x000fea0003800000 */
[----:B-12---:R-:W-:Y:S01]  /*11d80*/  IADD3 R9, P0, R4, 0x40, RZ ;  /* 0x0000004004097810 */ /* 0x006fe20007f1e0ff */
        /* <DEDUP_REMOVED lines=20> */
.L_x_993:
[----:B------:R-:W-:Y:S05]  /*11ed0*/  BSYNC B0 ;  /* 0x0000000000007941 */ /* 0x000fea0003800000 */
.L_x_992:
        /* <DEDUP_REMOVED lines=23> */
.L_x_994:
[----:B------:R-:W-:Y:S05]  /*12050*/  BSYNC B0 ;  /* 0x0000000000007941 */ /* 0x000fea0003800000 */
.L_x_983:
[----:B---3--:R-:W3:Y:S02]  /*12060*/  LDC R0, c[0x0][0xda8] ;  /* 0x00036a00ff007b82 */ /* 0x008ee40000000800 */
[----:B---3--:R-:W-:-:S13]  /*12070*/  ISETP.LE.AND P0, PT, R0, UR4, PT ;  /* 0x0000000400007c0c */ /* 0x008fda000bf03270 */
[----:B------:R-:W-:Y:S05]  /*12080*/  @!P0 BRA `(.L_x_995) ;  /* 0xfffffeec00508947 */ /* 0x000fea000383ffff */
[----:B------:R-:W-:Y:S05]  /*12090*/  EXIT ;  /* 0x000000000000794d */ /* 0x000fea0003800000 */
.L_x_897:
[----:B------:R-:W-:-:S08]  /*120a0*/  NOP ;  /* 0x0000000000007918 */ /* 0x000fd00000000000 */
[----:B------:R-:W1:-:S00]  /*120b0*/  USETMAXREG.DEALLOC.CTAPOOL 0x18 ;  /* 0x00000018000079c8 */ /* 0x000e4000080e0500 */
[----:B-1----:R-:W2:Y:S01]  /*120c0*/  LDL.LU R2, [R1+0x18] ;  /* 0x0000180001027983 */ /* 0x002ea20000300800 */
[----:B------:R-:W-:-:S05]  /*120d0*/  LOP3.LUT R0, R0, 0x3, RZ, 0xc0, !PT ;  /* 0x0000000300007812 */ /* 0x000fca00078ec0ff */
[----:B------:R-:W1:Y:S01]  /*120e0*/  S2UR UR4, SR_CTAID.X ;  /* 0x00000000000479c3 */ /* 0x000e620000002500 */
[----:B------:R-:W-:Y:S02]  /*120f0*/  IMAD.MOV.U32 R17, RZ, RZ, RZ ;  /* 0x000000ffff117224 */ /* 0x000fe400078e00ff */
[----:B------:R-:W-:Y:S01]  /*12100*/  IMAD.MOV.U32 R18, RZ, RZ, 0x1 ;  /* 0x00000001ff127424 */ /* 0x000fe200078e00ff */
[----:B------:R-:W3:Y:S02]  /*12110*/  SHFL.IDX PT, R0, R0, RZ, 0x1f ;  /* 0x00001fff00007589 */ /* 0x000ee400000e0000 */
[----:B---3--:R-:W-:Y:S02]  /*12120*/  ISETP.NE.AND P0, PT, R0, RZ, PT ;  /* 0x000000ff0000720c */ /* 0x008fe40003f05270 */
[----:B------:R-:W1:Y:S11]  /*12130*/  LDC R0, c[0x0][0xda8] ;  /* 0x00036a00ff007b82 */ /* 0x000e760000000800 */
[----:B------:R-:W-:Y:S06]  /*12140*/  @P0 BAR.ARV 0x4, 0x180 ;  /* 0x0106000000000b1d */ /* 0x000fec0000002000 */
[----:B--2---:R-:W-:-:S04]  /*12150*/  LOP3.LUT R2, R2, 0xfffffffd, RZ, 0xc0, !PT ;  /* 0xfffffffd02027812 */ /* 0x004fc800078ec0ff */
[----:B------:R-:W-:Y:S02]  /*12160*/  @P0 LOP3.LUT R2, R2, 0x2, RZ, 0xfc, !PT ;  /* 0x0000000202020812 */ /* 0x000fe400078efcff */
[----:B-1----:R-:W-:-:S03]  /*12170*/  ISETP.LE.AND P0, PT, R0, UR4, PT ;  /* 0x0000000400007c0c */ /* 0x002fc6000bf03270 */
[----:B------:R1:W-:Y:S04]  /*12180*/  STL [R1+0x18], R2 ;  /* 0x0000180201007387 */ /* 0x0003e80000100800 */
[----:B------:R1:W-:Y:S06]  /*12190*/  STL [R1+0x1c], RZ ;  /* 0x00001cff01007387 */ /* 0x0003ec0000100800 */
[----:B------:R-:W-:Y:S05]  /*121a0*/  @P0 BRA `(.L_x_996) ;  /* 0x0000003800080947 */ /* 0x000fea0003800000 */
[----:B-1----:R-:W1:Y:S01]  /*121b0*/  S2R R2, SR_TID.X ;  /* 0x0000000000027919 */ /* 0x002e620000002100 */
[----:B------:R-:W-:Y:S01]  /*121c0*/  IMAD.MOV.U32 R18, RZ, RZ, 0x1 ;  /* 0x00000001ff127424 */ /* 0x000fe200078e00ff */
[----:B------:R-:W-:Y:S01]  /*121d0*/  ULDC UR43, c[0x0][0xc] ;  /* 0x00000300002b7ab9 */ /* 0x000fe20000000800 */
[----:B------:R-:W-:Y:S01]  /*121e0*/  IMAD.MOV.U32 R17, RZ, RZ, RZ ;  /* 0x000000ffff117224 */ /* 0x000fe200078e00ff */
[----:B------:R-:W2:Y:S01]  /*121f0*/  S2R R6, SR_TID.X ;  /* 0x0000000000067919 */ /* 0x000ea20000002100 */
[----:B------:R-:W-:Y:S02]  /*12200*/  ULOP3.LUT UR41, UR46, 0x1, URZ, 0xfc, !UPT ;  /* 0x000000012e297892 */ /* 0x000fe4000f8efc3f */
[----:B------:R-:W-:Y:S01]  /*12210*/  ULOP3.LUT UR44, UR46, 0x2, URZ, 0xfc, !UPT ;  /* 0x000000022e2c7892 */ /* 0x000fe2000f8efc3f */
[----:B------:R-:W-:Y:S01]  /*12220*/  ULDC.64 UR48, c[0x0][0x198] ;  /* 0x0000660000307ab9 */ /* 0x000fe20000000a00 */
[----:B-1----:R-:W-:Y:S01]  /*12230*/  LOP3.LUT R3, R2, 0x7f, RZ, 0xc0, !PT ;  /* 0x0000007f02037812 */ /* 0x002fe200078ec0ff */
[C---:B--2---:R-:W-:Y:S01]  /*12240*/  IMAD.SHL.U32 R2, R6.reuse, 0x80, RZ ;  /* 0x0000008006027824 */ /* 0x044fe200078e00ff */
[----:B------:R-:W-:-:S03]  /*12250*/  R2P PR, R6, 0x6 ;  /* 0x0000000606007804 */ /* 0x000fc60000000000 */
[----:B------:R-:W-:Y:S01]  /*12260*/  IMAD.SHL.U32 R3, R3, 0x40, RZ ;  /* 0x0000004003037824 */ /* 0x000fe200078e00ff */
[C---:B------:R-:W-:Y:S02]  /*12270*/  LOP3.LUT R0, R2.reuse, 0x400, RZ, 0xc0, !PT ;  /* 0x0000040002007812 */ /* 0x040fe400078ec0ff */
[----:B------:R-:W-:Y:S02]  /*12280*/  LOP3.LUT R4, R2, 0x380, RZ, 0xc0, !PT ;  /* 0x0000038002047812 */ /* 0x000fe400078ec0ff */
[----:B------:R-:W-:Y:S01]  /*12290*/  LOP3.LUT R5, R0, 0x1800, R3, 0xf8, !PT ;  /* 0x0000180000057812 */ /* 0x000fe200078ef803 */
[----:B------:R-:W-:Y:S01]  /*122a0*/  IMAD.SHL.U32 R0, R6, 0x40, RZ ;  /* 0x0000004006007824 */ /* 0x000fe200078e00ff */
[--C-:B------:R-:W-:Y:S02]  /*122b0*/  SHF.R.U32.HI R3, RZ, 0x1, R6.reuse ;  /* 0x00000001ff037819 */ /* 0x100fe40000011606 */
[----:B------:R-:W-:Y:S02]  /*122c0*/  LOP3.LUT R4, R4, 0x10, R6, 0xf8, !PT ;  /* 0x0000001004047812 */ /* 0x000fe400078ef806 */
        /* <DEDUP_REMOVED lines=8> */
[----:B------:R1:W-:Y:S04]  /*12350*/  STL [R1+0x4], R2 ;  /* 0x0000040201007387 */ /* 0x0003e80000100800 */
[----:B------:R2:W-:Y:S01]  /*12360*/  STL [R1+0xc], R0 ;  /* 0x00000c0001007387 */ /* 0x0005e20000100800 */
[----:B-1----:R-:W-:Y:S02]  /*12370*/  IMAD.MOV.U32 R2, RZ, RZ, 0x40 ;  /* 0x00000040ff027424 */ /* 0x002fe400078e00ff */
[----:B--2---:R-:W-:-:S03]  /*12380*/  IMAD.MOV.U32 R0, RZ, RZ, 0x20 ;  /* 0x00000020ff007424 */ /* 0x004fc600078e00ff */
[----:B------:R-:W-:Y:S02]  /*12390*/  SEL R2, R2, 0xffffffc0, !P2 ;  /* 0xffffffc002027807 */ /* 0x000fe40005000000 */
[----:B------:R-:W-:Y:S01]  /*123a0*/  SEL R3, R0, 0xffffffe0, !P1 ;  /* 0xffffffe000037807 */ /* 0x000fe20004800000 */
[----:B------:R-:W-:-:S04]  /*123b0*/  IMAD.U32 R0, RZ, RZ, UR4 ;  /* 0x00000004ff007e24 */ /* 0x000fc8000f8e00ff */
[----:B------:R1:W-:Y:S04]  /*123c0*/  STL [R1], R3 ;  /* 0x0000000301007387 */ /* 0x0003e80000100800 */
[----:B------:R1:W-:Y:S04]  /*123d0*/  STL [R1+0x8], R2 ;  /* 0x0000080201007387 */ /* 0x0003e80000100800 */
[----:B------:R1:W-:Y:S04]  /*123e0*/  STL [R1+0x10], R0 ;  /* 0x0000100001007387 */ /* 0x0003e80000100800 */
[----:B------:R1:W-:Y:S02]  /*123f0*/  STL [R1+0x1c], RZ ;  /* 0x00001cff01007387 */ /* 0x0003e40000100800 */
.L_x_1058:
[----:B-1----:R-:W2:Y:S01]  /*12400*/  LDL R2, [R1+0x10] ;  /* 0x0000100001027983 */ /* 0x002ea20000100800 */
[----:B------:R-:W-:Y:S01]  /*12410*/  ULDC UR8, c[0x0][0xdd0] ;  /* 0x0003740000087ab9 */ /* 0x000fe20000000800 */
[----:B------:R-:W1:Y:S01]  /*12420*/  LDC R0, c[0x0][0xde8] ;  /* 0x00037a00ff007b82 */ /* 0x000e620000000800 */
[----:B------:R-:W-:-:S11]  /*12430*/  UISETP.NE.AND UP0, UPT, UR8, 0x1, UPT ;  /* 0x000000010800788c */ /* 0x000fd6000bf05270 */
[----:B------:R-:W-:Y:S01]  /*12440*/  @UP0 ULDC UR4, c[0x0][0xdd4] ;  /* 0x0003750000040ab9 */ /* 0x000fe20000000800 */
[----:B------:R-:W-:Y:S01]  /*12450*/  @UP0 ULDC UR9, c[0x0][0xdd8] ;  /* 0x0003760000090ab9 */ /* 0x000fe20000000800 */
[C---:B--2---:R-:W-:Y:S02]  /*12460*/  R2UR UR6, R2.reuse ;  /* 0x00000000020672ca */ /* 0x044fe400000e0000 */
[----:B------:R-:W-:-:S11]  /*12470*/  R2UR UR7, R2 ;  /* 0x00000000020772ca */ /* 0x000fd600000e0000 */
[----:B------:R-:W-:-:S04]  /*12480*/  UIMAD.WIDE.U32 UR4, UR6, UR4, URZ ;  /* 0x00000004060472a5 */ /* 0x000fc8000f8e003f */
[----:B------:R-:W-:-:S04]  /*12490*/  @UP0 USHF.R.U32.HI UR6, URZ, UR9, UR5 ;  /* 0x000000093f060299 */ /* 0x000fc80008011605 */
[----:B------:R-:W-:Y:S02]  /*124a0*/  UIADD3 UR4, -UR6, URZ, URZ ;  /* 0x0000003f06047290 */ /* 0x000fe4000fffe13f */
[----:B-1----:R-:W-:Y:S02]  /*124b0*/  ISETP.LE.AND P0, PT, R0, UR6, PT ;  /* 0x0000000600007c0c */ /* 0x002fe4000bf03270 */
[----:B------:R-:W-:-:S11]  /*124c0*/  UIMAD UR8, UR8, UR4, UR7 ;  /* 0x00000004080872a4 */ /* 0x000fd6000f8e0207 */
[----:B------:R-:W-:Y:S05]  /*124d0*/  @!P0 BRA `(.L_x_997) ;  /* 0x0000000000208947 */ /* 0x000fea0003800000 */
        /* <DEDUP_REMOVED lines=8> */
.L_x_997:
[----:B------:R-:W-:Y:S01]  /*12560*/  ULDC UR9, c[0x0][0xdc4] ;  /* 0x0003710000097ab9 */ /* 0x000fe20000000800 */
[----:B------:R-:W-:Y:S01]  /*12570*/  UMOV UR7, UR8 ;  /* 0x0000000800077c82 */ /* 0x000fe20008000000 */
[----:B------:R-:W-:-:S11]  /*12580*/  UISETP.NE.AND UP0, UPT, UR9, 0x1, UPT ;  /* 0x000000010900788c */ /* 0x000fd6000bf05270 */
[----:B------:R-:W-:Y:S02]  /*12590*/  @UP0 ULDC.64 UR10, c[0x0][0xdc8] ;  /* 0x00037200000a0ab9 */ /* 0x000fe40000000a00 */
[----:B------:R-:W-:-:S04]  /*125a0*/  UIMAD.WIDE.U32 UR4, UR8, UR10, URZ ;  /* 0x0000000a080472a5 */ /* 0x000fc8000f8e003f */
[----:B------:R-:W-:-:S04]  /*125b0*/  @UP0 USHF.R.U32.HI UR7, URZ, UR11, UR5 ;  /* 0x0000000b3f070299 */ /* 0x000fc80008011605 */
[----:B------:R-:W-:-:S12]  /*125c0*/  UIMAD UR4, UR7, UR9, URZ ;  /* 0x00000009070472a4 */ /* 0x000fd8000f8e023f */
.L_x_998:
[----:B------:R-:W-:Y:S01]  /*125d0*/  ULDC.64 UR10, c[0x0][0x3f8] ;  /* 0x0000fe00000a7ab9 */ /* 0x000fe20000000a00 */
[----:B------:R-:W-:Y:S02]  /*125e0*/  ULOP3.LUT UR7, URZ, UR7, URZ, 0x33, !UPT ;  /* 0x000000073f077292 */ /* 0x000fe4000f8e333f */
[----:B------:R-:W-:Y:S01]  /*125f0*/  UISETP.NE.U32.AND UP0, UPT, UR10, URZ, UPT ;  /* 0x0000003f0a00728c */ /* 0x000fe2000bf05070 */
[----:B------:R-:W-:Y:S02]  /*12600*/  ULDC UR37, c[0x0][0xdac] ;  /* 0x00036b0000257ab9 */ /* 0x000fe40000000800 */
[----:B------:R-:W-:Y:S01]  /*12610*/  ULDC UR10, c[0x0][0xdb8] ;  /* 0x00036e00000a7ab9 */ /* 0x000fe20000000800 */
[----:B------:R-:W-:Y:S02]  /*12620*/  UIADD3 UR37, UR7, UR37, URZ ;  /* 0x0000002507257290 */ /* 0x000fe4000fffe03f */
[----:B------:R-:W-:Y:S02]  /*12630*/  UISETP.NE.AND UP1, UPT, UR10, 0x1, UPT ;  /* 0x000000010a00788c */ /* 0x000fe4000bf25270 */
[----:B------:R-:W-:Y:S01]  /*12640*/  UIADD3 UR8, UR8, -UR4, URZ ;  /* 0x8000000408087290 */ /* 0x000fe2000fffe03f */
[----:B------:R-:W-:-:S02]  /*12650*/  ULDC UR9, c[0x0][0xdc4] ;  /* 0x0003710000097ab9 */ /* 0x000fc40000000800 */
[----:B------:R-:W-:Y:S01]  /*12660*/  ULDC.64 UR4, c[0x0][0x9e0] ;  /* 0x0002780000047ab9 */ /* 0x000fe20000000a00 */
[----:B------:R-:W-:Y:S02]  /*12670*/  UISETP.NE.AND.EX UP0, UPT, UR11, URZ, UPT, UP0 ;  /* 0x0000003f0b00728c */ /* 0x000fe4000bf05300 */
[----:B------:R-:W-:Y:S02]  /*12680*/  UISETP.GE.AND UP2, UPT, UR5, 0x1, UPT ;  /* 0x000000010500788c */ /* 0x000fe4000bf46270 */
[----:B------:R-:W-:Y:S01]  /*12690*/  USHF.L.U32 UR37, UR37, 0x7, URZ ;  /* 0x0000000725257899 */ /* 0x000fe2000800063f */
[----:B------:R-:W-:Y:S01]  /*126a0*/  ULDC UR11, c[0x0][0x404] ;  /* 0x00010100000b7ab9 */ /* 0x000fe20000000800 */
[----:B------:R-:W-:Y:S01]  /*126b0*/  ULDC UR12, c[0x0][0x288] ;  /* 0x0000a200000c7ab9 */ /* 0x000fe20000000800 */
[----:B------:R-:W-:Y:S01]  /*126c0*/  UIMAD UR9, UR6, UR9, UR8 ;  /* 0x00000009060972a4 */ /* 0x000fe2000f8e0208 */
[----:B------:R-:W-:Y:S01]  /*126d0*/  PLOP3.LUT P1, PT, PT, PT, UP2, 0x80, 0x0 ;  /* 0x000000000000781c */ /* 0x000fe20003f2f028 */
[----:B------:R-:W-:Y:S01]  /*126e0*/  USEL UR11, UR11, 0x1, UP0 ;  /* 0x000000010b0b7887 */ /* 0x000fe20008000000 */
[----:B------:R-:W-:Y:S01]  /*126f0*/  @UP1 ULDC UR6, c[0x0][0xdbc] ;  /* 0x00036f0000061ab9 */ /* 0x000fe20000000800 */
[----:B------:R-:W-:Y:S01]  /*12700*/  UIADD3 UR8, UR37, 0x80, -UR12 ;  /* 0x0000008025087890 */ /* 0x000fe2000fffe80c */
[----:B------:R-:W-:Y:S01]  /*12710*/  ULDC UR13, c[0x0][0x2e0] ;  /* 0x0000b800000d7ab9 */ /* 0x000fe20000000800 */
[----:B------:R-:W-:Y:S01]  /*12720*/  UIMAD.WIDE.U32 UR6, UR9, UR6, URZ ;  /* 0x00000006090672a5 */ /* 0x000fe2000f8e003f */
[----:B------:R-:W-:Y:S01]  /*12730*/  @UP1 ULDC UR14, c[0x0][0xdc0] ;  /* 0x00037000000e1ab9 */ /* 0x000fe20000000800 */
[----:B------:R-:W-:Y:S01]  /*12740*/  UIMAD UR8, UR11, UR13, UR8 ;  /* 0x0000000d0b0872a4 */ /* 0x000fe2000f8e0208 */
[----:B------:R-:W-:Y:S01]  /*12750*/  UMOV UR39, UR9 ;  /* 0x0000000900277c82 */ /* 0x000fe20008000000 */
[----:B------:R-:W-:-:S02]  /*12760*/  @UP1 USHF.R.U32.HI UR39, URZ, UR14, UR7 ;  /* 0x0000000e3f271299 */ /* 0x000fc40008011607 */
[----:B------:R-:W-:Y:S02]  /*12770*/  UIADD3 UR4, UR8, UR4, URZ ;  /* 0x0000000408047290 */ /* 0x000fe4000fffe03f */
[----:B------:R-:W-:-:S04]  /*12780*/  UIADD3 UR38, -UR39, URZ, URZ ;  /* 0x0000003f27267290 */ /* 0x000fc8000fffe13f */
[----:B------:R-:W-:Y:S01]  /*12790*/  UIMAD UR38, UR10, UR38, UR9 ;  /* 0x000000260a2672a4 */ /* 0x000fe2000f8e0209 */
[----:B------:R-:W-:Y:S01]  /*127a0*/  IMAD.U32 R0, RZ, RZ, UR4 ;  /* 0x00000004ff007e24 */ /* 0x000fe2000f8e00ff */
[----:B------:R-:W-:Y:S10]  /*127b0*/  @!P1 BRA `(.L_x_999) ;  /* 0x0000000000409947 */ /* 0x000ff40003800000 */
[----:B------:R-:W-:Y:S01]  /*127c0*/  ISETP.LT.AND P0, PT, RZ, UR8, PT ;  /* 0x00000008ff007c0c */ /* 0x000fe2000bf01270 */
[----:B------:R-:W-:-:S12]  /*127d0*/  UIADD3 UR4, UR8, -0x1, URZ ;  /* 0xffffffff08047890 */ /* 0x000fd8000fffe03f */
[----:B------:R-:W-:Y:S05]  /*127e0*/  @P0 BRA `(.L_x_1000) ;  /* 0x00000000001c0947 */ /* 0x000fea0003800000 */
[----:B------:R-:W-:Y:S02]  /*127f0*/  UISETP.NE.AND UP0, UPT, UR5, 0x1, UPT ;  /* 0x000000010500788c */ /* 0x000fe4000bf05270 */
[----:B------:R-:W-:-:S09]  /*12800*/  UIADD3 UR4, -UR8, URZ, URZ ;  /* 0x0000003f08047290 */ /* 0x000fd2000fffe13f */
[----:B------:R-:W-:Y:S02]  /*12810*/  @UP0 ULDC.64 UR8, c[0x0][0x9e8] ;  /* 0x00027a0000080ab9 */ /* 0x000fe40000000a00 */
[----:B------:R-:W-:-:S04]  /*12820*/  UIMAD.WIDE.U32 UR6, UR4, UR8, URZ ;  /* 0x00000008040672a5 */ /* 0x000fc8000f8e003f */
[----:B------:R-:W-:-:S04]  /*12830*/  @UP0 USHF.R.U32.HI UR4, URZ, UR9, UR7 ;  /* 0x000000093f040299 */ /* 0x000fc80008011607 */
[----:B------:R-:W-:Y:S01]  /*12840*/  ULOP3.LUT UR4, URZ, UR4, URZ, 0x33, !UPT ;  /* 0x000000043f047292 */ /* 0x000fe2000f8e333f */
[----:B------:R-:W-:Y:S11]  /*12850*/  BRA `(.L_x_1001) ;  /* 0x0000000000107947 */ /* 0x000ff60003800000 */
.L_x_1000:
[----:B------:R-:W-:-:S11]  /*12860*/  UISETP.NE.AND UP0, UPT, UR5, 0x1, UPT ;  /* 0x000000010500788c */ /* 0x000fd6000bf05270 */
[----:B------:R-:W-:Y:S02]  /*12870*/  @UP0 ULDC.64 UR8, c[0x0][0x9e8] ;  /* 0x00027a0000080ab9 */ /* 0x000fe40000000a00 */
[----:B------:R-:W-:-:S04]  /*12880*/  UIMAD.WIDE.U32 UR6, UR4, UR8, URZ ;  /* 0x00000008040672a5 */ /* 0x000fc8000f8e003f */
[----:B------:R-:W-:-:S12]  /*12890*/  @UP0 USHF.R.U32.HI UR4, URZ, UR9, UR7 ;  /* 0x000000093f040299 */ /* 0x000fd80008011607 */
.L_x_1001:
[----:B------:R-:W-:-:S06]  /*128a0*/  UIMAD UR4, UR4, UR5, UR5 ;  /* 0x00000005040472a4 */ /* 0x000fcc000f8e0205 */
[----:B------:R-:W-:-:S07]  /*128b0*/  VIMNMX R0, R0, UR4, PT ;  /* 0x0000000400007c48 */ /* 0x000fce000bfe0100 */
.L_x_999:
[----:B------:R-:W-:Y:S01]  /*128c0*/  UIMAD UR6, UR11, UR13, 0x7f ;  /* 0x0000007f0b0674a4 */ /* 0x000fe2000f8e020d */
[----:B------:R-:W-:Y:S01]  /*128d0*/  VIADD R0, R0, 0x7f ;  /* 0x0000007f00007836 */ /* 0x000fe20000000000 */
[----:B------:R-:W-:Y:S02]  /*128e0*/  UIADD3 UR4, UR37, -UR12, URZ ;  /* 0x8000000c25047290 */ /* 0x000fe4000fffe03f */
[----:B------:R-:W-:Y:S02]  /*128f0*/  USHF.R.S32.HI UR7, URZ, 0x1f, UR6 ;  /* 0x0000001f3f077899 */ /* 0x000fe40008011406 */
[----:B------:R-:W-:Y:S01]  /*12900*/  SHF.R.S32.HI R3, RZ, 0x1f, R0 ;  /* 0x0000001fff037819 */ /* 0x000fe20000011400 */
[----:B------:R-:W-:Y:S02]  /*12910*/  UIMAD UR4, UR11, UR13, UR4 ;  /* 0x0000000d0b0472a4 */ /* 0x000fe4000f8e0204 */
[----:B------:R-:W-:Y:S01]  /*12920*/  ULEA.HI UR7, UR7, UR6, URZ, 0x7 ;  /* 0x0000000607077291 */ /* 0x000fe2000f8f383f */
[----:B------:R-:W-:Y:S01]  /*12930*/  LEA.HI R3, R3, R0, RZ, 0x7 ;  /* 0x0000000003037211 */ /* 0x000fe200078f38ff */
[----:B------:R-:W-:-:S02]  /*12940*/  ULDC UR8, c[0x0][0x9dc] ;  /* 0x0002770000087ab9 */ /* 0x000fc40000000800 */
[----:B------:R-:W-:Y:S01]  /*12950*/  USHF.R.S32.HI UR7, URZ, 0x7, UR7 ;  /* 0x000000073f077899 */ /* 0x000fe20008011407 */
[----:B------:R-:W-:Y:S01]  /*12960*/  SHF.R.S32.HI R3, RZ, 0x7, R3 ;  /* 0x00000007ff037819 */ /* 0x000fe20000011403 */
[----:B------:R-:W-:-:S04]  /*12970*/  UIADD3 UR8, UR4, -UR8, URZ ;  /* 0x8000000804087290 */ /* 0x000fc8000fffe03f */
[----:B------:R-:W-:-:S05]  /*12980*/  VIMNMX R2, R3, UR7, PT ;  /* 0x0000000703027c48 */ /* 0x000fca000bfe0100 */
[----:B------:R1:W-:Y:S01]  /*12990*/  STL [R1+0x14], R2 ;  /* 0x0000140201007387 */ /* 0x0003e20000100800 */
[----:B------:R-:W-:Y:S05]  /*129a0*/  @!P1 BRA `(.L_x_1002) ;  /* 0x0000000000449947 */ /* 0x000fea0003800000 */
[----:B------:R-:W-:-:S06]  /*129b0*/  UISETP.GT.AND UP0, UPT, UR4, -0x1, UPT ;  /* 0xffffffff0400788c */ /* 0x000fcc000bf04270 */
[----:B------:R-:W-:-:S13]  /*129c0*/  PLOP3.LUT P0, PT, PT, PT, UP0, 0x80, 0x0 ;  /* 0x000000000000781c */ /* 0x000fda0003f0f008 */
[----:B------:R-:W-:Y:S05]  /*129d0*/  @P0 BRA `(.L_x_1003) ;  /* 0x00000000001c0947 */ /* 0x000fea0003800000 */
[----:B------:R-:W-:Y:S02]  /*129e0*/  UISETP.NE.AND UP0, UPT, UR5, 0x1, UPT ;  /* 0x000000010500788c */ /* 0x000fe4000bf05270 */
[----:B------:R-:W-:-:S09]  /*129f0*/  ULOP3.LUT UR4, URZ, UR4, URZ, 0x33, !UPT ;  /* 0x000000043f047292 */ /* 0x000fd2000f8e333f */
[----:B------:R-:W-:Y:S02]  /*12a00*/  @UP0 ULDC.64 UR10, c[0x0][0x9e8] ;  /* 0x00027a00000a0ab9 */ /* 0x000fe40000000a00 */
[----:B------:R-:W-:-:S04]  /*12a10*/  UIMAD.WIDE.U32 UR6, UR4, UR10, URZ ;  /* 0x0000000a040672a5 */ /* 0x000fc8000f8e003f */
[----:B------:R-:W-:-:S04]  /*12a20*/  @UP0 USHF.R.U32.HI UR4, URZ, UR11, UR7 ;  /* 0x0000000b3f040299 */ /* 0x000fc80008011607 */
[----:B------:R-:W-:Y:S01]  /*12a30*/  ULOP3.LUT UR4, URZ, UR4, URZ, 0x33, !UPT ;  /* 0x000000043f047292 */ /* 0x000fe2000f8e333f */
[----:B------:R-:W-:Y:S11]  /*12a40*/  BRA `(.L_x_1004) ;  /* 0x0000000000107947 */ /* 0x000ff60003800000 */
.L_x_1003:
[----:B------:R-:W-:-:S11]  /*12a50*/  UISETP.NE.AND UP0, UPT, UR5, 0x1, UPT ;  /* 0x000000010500788c */ /* 0x000fd6000bf05270 */
[----:B------:R-:W-:Y:S02]  /*12a60*/  @UP0 ULDC.64 UR10, c[0x0][0x9e8] ;  /* 0x00027a00000a0ab9 */ /* 0x000fe40000000a00 */
[----:B------:R-:W-:-:S04]  /*12a70*/  UIMAD.WIDE.U32 UR6, UR4, UR10, URZ ;  /* 0x0000000a040672a5 */ /* 0x000fc8000f8e003f */
[----:B------:R-:W-:-:S12]  /*12a80*/  @UP0 USHF.R.U32.HI UR4, URZ, UR11, UR7 ;  /* 0x0000000b3f040299 */ /* 0x000fd80008011607 */
.L_x_1004:
[----:B------:R-:W-:-:S04]  /*12a90*/  UIMAD UR4, UR4, UR5, URZ ;  /* 0x00000005040472a4 */ /* 0x000fc8000f8e023f */
[----:B------:R-:W-:-:S04]  /*12aa0*/  UISETP.LT.AND UP0, UPT, UR8, UR4, UPT ;  /* 0x000000040800728c */ /* 0x000fc8000bf01270 */
[----:B------:R-:W-:-:S12]  /*12ab0*/  USEL UR8, UR8, UR4, !UP0 ;  /* 0x0000000408087287 */ /* 0x000fd8000c000000 */
.L_x_1002:
[----:B------:R-:W-:Y:S01]  /*12ac0*/  USHF.R.S32.HI UR4, URZ, 0x1f, UR8 ;  /* 0x0000001f3f047899 */ /* 0x000fe20008011408 */
[----:B------:R-:W-:Y:S03]  /*12ad0*/  BSSY B6, `(.L_x_1005) ;  /* 0x00002d4000067945 */ /* 0x000fe60003800000 */
[----:B------:R-:W-:-:S04]  /*12ae0*/  ULEA.HI UR4, UR4, UR8, URZ, 0x7 ;  /* 0x0000000804047291 */ /* 0x000fc8000f8f383f */
[----:B------:R-:W-:-:S04]  /*12af0*/  USHF.R.S32.HI UR4, URZ, 0x7, UR4 ;  /* 0x000000073f047899 */ /* 0x000fc80008011404 */
[----:B------:R-:W-:-:S04]  /*12b00*/  UISETP.LT.AND UP0, UPT, URZ, UR4, UPT ;  /* 0x000000043f00728c */ /* 0x000fc8000bf01270 */
[----:B------:R-:W-:-:S06]  /*12b10*/  USEL UR42, URZ, UR4, !UP0 ;  /* 0x000000043f2a7287 */ /* 0x000fcc000c000000 */
[----:B------:R-:W-:-:S13]  /*12b20*/  ISETP.GT.AND P0, PT, R2, UR42, PT ;  /* 0x0000002a02007c0c */ /* 0x000fda000bf04270 */
[----:B------:R-:W-:Y:S05]  /*12b30*/  @P0 BRA `(.L_x_1006) ;  /* 0x0000000000480947 */ /* 0x000fea0003800000 */
[----:B------:R-:W2:Y:S02]  /*12b40*/  S2R R0, SR_TID.X ;  /* 0x0000000000007919 */ /* 0x000ea40000002100 */
[----:B--2---:R-:W-:-:S04]  /*12b50*/  LOP3.LUT R0, R0, 0x7f, RZ, 0xc0, !PT ;  /* 0x0000007f00007812 */ /* 0x004fc800078ec0ff */
[----:B------:R-:W-:-:S13]  /*12b60*/  ISETP.NE.AND P0, PT, R0, RZ, PT ;  /* 0x000000ff0000720c */ /* 0x000fda0003f05270 */
[----:B------:R-:W-:Y:S05]  /*12b70*/  @P0 BRA `(.L_x_1007) ;  /* 0x0000002c00240947 */ /* 0x000fea0003800000 */
[----:B------:R-:W2:Y:S01]  /*12b80*/  S2R R5, SR_LANEID ;  /* 0x0000000000057919 */ /* 0x000ea20000000000 */
[----:B------:R-:W-:Y:S01]  /*12b90*/  VOTEU.ANY UR4, UPT, PT ;  /* 0x0000000000047886 */ /* 0x000fe200038e0100 */
[----:B-1----:R-:W1:Y:S01]  /*12ba0*/  LDC.64 R2, c[0x0][0xdf0] ;  /* 0x00037c00ff027b82 */ /* 0x002e620000000a00 */
[----:B------:R-:W2:Y:S02]  /*12bb0*/  FLO.U32 R0, UR4 ;  /* 0x0000000400007d00 */ /* 0x000ea400080e0000 */
[----:B--2---:R-:W-:-:S06]  /*12bc0*/  ISETP.EQ.U32.AND P0, PT, R0, R5, PT ;  /* 0x000000050000720c */ /* 0x004fcc0003f02070 */
[----:B------:R-:W1:Y:S07]  /*12bd0*/  POPC R5, UR4 ;  /* 0x0000000400057d09 */ /* 0x000e6e0008000000 */
[----:B-1----:R-:W2:Y:S01]  /*12be0*/  @P0 ATOMG.E.ADD.STRONG.GPU PT, R3, desc[UR50][R2.64], R5 ;  /* 0x00000005020309a8 */ /* 0x002ea200081ee1f2 */
[----:B------:R-:W1:Y:S02]  /*12bf0*/  S2R R4, SR_LTMASK ;  /* 0x0000000000047919 */ /* 0x000e640000003900 */
[----:B-1----:R-:W-:-:S04]  /*12c00*/  LOP3.LUT R4, R4, UR4, RZ, 0xc0, !PT ;  /* 0x0000000404047c12 */ /* 0x002fc8000f8ec0ff */
[----:B------:R-:W1:Y:S01]  /*12c10*/  POPC R7, R4 ;  /* 0x0000000400077309 */ /* 0x000e620000000000 */
[----:B--2---:R-:W1:Y:S02]  /*12c20*/  SHFL.IDX PT, R0, R3, R0, 0x1f ;  /* 0x00001f0003007589 */ /* 0x004e6400000e0000 */
[----:B-1----:R-:W-:-:S05]  /*12c30*/  IADD3 R0, R0, UR43, R7 ;  /* 0x0000002b00007c10 */ /* 0x002fca000fffe007 */
[----:B------:R2:W-:Y:S01]  /*12c40*/  STL [R1+0x10], R0 ;  /* 0x0000100001007387 */ /* 0x0005e20000100800 */
[----:B------:R-:W-:Y:S05]  /*12c50*/  BRA `(.L_x_1007) ;  /* 0x0000002800ec7947 */ /* 0x000fea0003800000 */
.L_x_1006:
[----:B------:R-:W2:Y:S01]  /*12c60*/  S2UR UR4, SR_CgaCtaId ;  /* 0x00000000000479c3 */ /* 0x000ea20000008800 */
[----:B------:R-:W-:Y:S02]  /*12c70*/  UMOV UR40, 0x400 ;  /* 0x0000040000287882 */ /* 0x000fe40000000000 */
[----:B--2---:R-:W-:-:S04]  /*12c80*/  ULEA UR40, UR4, UR40, 0x18 ;  /* 0x0000002804287291 */ /* 0x004fc8000f8ec03f */
        /* <DEDUP_REMOVED lines=20> */
.L_x_1008:
[----:B-1----:R-:W2:Y:S01]  /*12dd0*/  LDL.LU R2, [R1+0x18] ;  /* 0x0000180001027983 */ /* 0x002ea20000300800 */
[----:B------:R-:W-:-:S06]  /*12de0*/  UIADD3 UR4, UR40, 0xc400, URZ ;  /* 0x0000c40028047890 */ /* 0x000fcc000fffe03f */
[----:B------:R-:W-:-:S05]  /*12df0*/  IMAD.U32 R16, RZ, RZ, UR4 ;  /* 0x00000004ff107e24 */ /* 0x000fca000f8e00ff */
[----:B------:R-:W-:Y:S02]  /*12e00*/  LOP3.LUT P0, RZ, R16, 0x1bf, RZ, 0xc0, !PT ;  /* 0x000001bf10ff7812 */ /* 0x000fe4000780c0ff */
[----:B--2---:R-:W-:-:S11]  /*12e10*/  LOP3.LUT R2, R2, 0xfffffffe, RZ, 0xc0, !PT ;  /* 0xfffffffe02027812 */ /* 0x004fd600078ec0ff */
[----:B------:R-:W-:-:S05]  /*12e20*/  @P0 LOP3.LUT R2, R2, 0x1, RZ, 0xfc, !PT ;  /* 0x0000000102020812 */ /* 0x000fca00078efcff */
[----:B------:R1:W-:Y:S01]  /*12e30*/  STL [R1+0x18], R2 ;  /* 0x0000180201007387 */ /* 0x0003e20000100800 */
        /* <DEDUP_REMOVED lines=17> */
.L_x_1009:
        /* <DEDUP_REMOVED lines=20> */
.L_x_1010:
        /* <DEDUP_REMOVED lines=18> */
.L_x_1011:
[----:B------:R-:W-:Y:S01]  /*131b0*/  ULDC.64 UR4, c[0x0][0x9f8] ;  /* 0x00027e0000047ab9 */ /* 0x000fe20000000a00 */
[----:B------:R-:W-:Y:S01]  /*131c0*/  IMAD.U32 R5, RZ, RZ, UR39 ;  /* 0x00000027ff057e24 */ /* 0x000fe2000f8e00ff */
[----:B------:R-:W-:Y:S01]  /*131d0*/  ISETP.NE.U32.AND P0, PT, RZ, UR4, PT ;  /* 0x00000004ff007c0c */ /* 0x000fe2000bf05070 */
[----:B------:R-:W-:Y:S01]  /*131e0*/  IMAD.U32 R19, RZ, RZ, UR39 ;  /* 0x00000027ff137e24 */ /* 0x000fe2000f8e00ff */
[----:B------:R-:W2:Y:S01]  /*131f0*/  S2R R4, SR_TID.X ;  /* 0x0000000000047919 */ /* 0x000ea20000002100 */
[----:B------:R-:W3:Y:S01]  /*13200*/  LDC R0, c[0x0][0x428] ;  /* 0x00010a00ff007b82 */ /* 0x000ee20000000800 */
[----:B------:R-:W-:-:S13]  /*13210*/  ISETP.NE.AND.EX P0, PT, RZ, UR5, PT, P0 ;  /* 0x00000005ff007c0c */ /* 0x000fda000bf05300 */
[----:B-1----:R-:W1:Y:S01]  /*13220*/  @P0 LDC.64 R2, c[0x0][0x9f8] ;  /* 0x00027e00ff020b82 */ /* 0x002e620000000a00 */
[----:B--2---:R-:W-:Y:S01]  /*13230*/  LOP3.LUT R8, R4, 0x7f, RZ, 0xc0, !PT ;  /* 0x0000007f04087812 */ /* 0x004fe200078ec0ff */
[----:B-1----:R-:W-:-:S05]  /*13240*/  @P0 IMAD.WIDE R2, R5, 0x4, R2 ;  /* 0x0000000405020825 */ /* 0x002fca00078e0202 */
[----:B------:R1:W2:Y:S01]  /*13250*/  @P0 LDG.E R19, desc[UR50][R2.64] ;  /* 0x0000003202130981 */ /* 0x0002a2000c1e1900 */
[----:B---3--:R-:W-:Y:S01]  /*13260*/  ISETP.NE.AND P0, PT, R0, 0x1, PT ;  /* 0x000000010000780c */ /* 0x008fe20003f05270 */
[----:B------:R-:W-:Y:S01]  /*13270*/  UMOV UR36, URZ ;  /* 0x0000003f00247c82 */ /* 0x000fe20008000000 */
[----:B------:R-:W-:Y:S01]  /*13280*/  ISETP.NE.AND P2, PT, R8, RZ, PT ;  /* 0x000000ff0800720c */ /* 0x000fe20003f45270 */
[----:B------:R-:W-:Y:S01]  /*13290*/  UMOV UR8, 0x40 ;  /* 0x0000004000087882 */ /* 0x000fe20000000000 */
[----:B------:R-:W-:Y:S01]  /*132a0*/  UMOV UR9, UR37 ;  /* 0x0000002500097c82 */ /* 0x000fe20008000000 */
[----:B------:R-:W-:Y:S01]  /*132b0*/  UMOV UR10, UR38 ;  /* 0x00000026000a7c82 */ /* 0x000fe20008000000 */
[----:B------:R-:W-:Y:S01]  /*132c0*/  UMOV UR11, UR39 ;  /* 0x00000027000b7c82 */ /* 0x000fe20008000000 */
[----:B------:R-:W-:Y:S01]  /*132d0*/  UMOV UR12, 0x80 ;  /* 0x00000080000c7882 */ /* 0x000fe20000000000 */
[----:B------:R-:W-:Y:S01]  /*132e0*/  UMOV UR13, UR37 ;  /* 0x00000025000d7c82 */ /* 0x000fe20008000000 */
[----:B-1----:R-:W1:Y:S01]  /*132f0*/  LDC.64 R2, c[0x0][0x3f8] ;  /* 0x0000fe00ff027b82 */ /* 0x002e620000000a00 */
[----:B------:R-:W-:Y:S01]  /*13300*/  UMOV UR14, UR38 ;  /* 0x00000026000e7c82 */ /* 0x000fe20008000000 */
[----:B------:R-:W-:Y:S01]  /*13310*/  UMOV UR15, UR39 ;  /* 0x00000027000f7c82 */ /* 0x000fe20008000000 */
[----:B------:R-:W-:Y:S01]  /*13320*/  UMOV UR6, 0xffffffff ;  /* 0xffffffff00067882 */ /* 0x000fe20000000000 */
[----:B------:R-:W-:Y:S01]  /*13330*/  SHF.R.U32.HI R4, RZ, 0x5, R4 ;  /* 0x00000005ff047819 */ /* 0x000fe20000011604 */
[----:B------:R-:W-:Y:S01]  /*13340*/  IMAD.U32 R16, RZ, RZ, UR38 ;  /* 0x00000026ff107e24 */ /* 0x000fe2000f8e00ff */
[----:B------:R-:W-:-:S02]  /*13350*/  VOTEU.ALL UP1, P2 ;  /* 0x00000000003f7886 */ /* 0x000fc40001020000 */
[----:B------:R-:W3:Y:S01]  /*13360*/  @P0 LDC R0, c[0x0][0x42c] ;  /* 0x00010b00ff000b82 */ /* 0x000ee20000000800 */
[----:B------:R-:W-:Y:S02]  /*13370*/  LOP3.LUT R4, R4, 0x3, RZ, 0xc0, !PT ;  /* 0x0000000304047812 */ /* 0x000fe400078ec0ff */
[----:B------:R-:W-:-:S04]  /*13380*/  @!UP1 UIADD3 UR4, UP0, UR48, 0x270, URZ ;  /* 0x0000027030049890 */ /* 0x000fc8000ff1e03f */
[----:B------:R-:W-:Y:S01]  /*13390*/  @!UP1 UIADD3.X UR5, URZ, UR49, URZ, UP0, !UPT ;  /* 0x000000313f059290 */ /* 0x000fe200087fe43f */
[----:B------:R-:W4:Y:S01]  /*133a0*/  @P0 LDC R5, c[0x0][0x430] ;  /* 0x00010c00ff050b82 */ /* 0x000f220000000800 */
[----:B-1----:R-:W-:-:S07]  /*133b0*/  ISETP.NE.U32.AND P1, PT, R2, RZ, PT ;  /* 0x000000ff0200720c */ /* 0x002fce0003f25070 */
[----:B------:R1:W-:Y:S01]  /*133c0*/  @!UP1 UTMAPF.L2.4D [UR36], [UR4] ;  /* 0x00000024040095b8 */ /* 0x0003e20008018000 */
[----:B------:R-:W-:Y:S01]  /*133d0*/  ISETP.NE.AND.EX P1, PT, R3, RZ, PT, P1 ;  /* 0x000000ff0300720c */ /* 0x000fe20003f25310 */
[----:B---3--:R-:W-:Y:S01]  /*133e0*/  @P0 IMAD.HI.U32 R0, R0, UR38, RZ ;  /* 0x0000002600000c27 */ /* 0x008fe2000f8e00ff */
[----:B------:R1:W-:Y:S04]  /*133f0*/  @!UP1 UTMAPF.L2.4D [UR8], [UR4] ;  /* 0x00000008040095b8 */ /* 0x0003e80008018000 */
[----:B----4-:R-:W-:Y:S01]  /*13400*/  @P0 SHF.R.U32.HI R16, RZ, R5, R0 ;  /* 0x00000005ff100219 */ /* 0x010fe20000011600 */
[----:B------:R1:W-:Y:S01]  /*13410*/  @!UP1 UTMAPF.L2.4D [UR12], [UR4] ;  /* 0x0000000c040095b8 */ /* 0x0003e20008018000 */
[----:B--2---:R-:W-:Y:S02]  /*13420*/  SHF.R.S32.HI R20, RZ, 0x1f, R19 ;  /* 0x0000001fff147819 */ /* 0x004fe40000011413 */
[----:B------:R-:W-:Y:S01]  /*13430*/  SEL R0, R19, RZ, !P1 ;  /* 0x000000ff13007207 */ /* 0x000fe20004800000 */
[----:B-1----:R-:W-:Y:S06]  /*13440*/  BRA.DIV UR6, `(.L_x_1012) ;  /* 0x0000002e06387947 */ /* 0x002fec000b800000 */
[----:B------:R1:W2:Y:S02]  /*13450*/  SHFL.IDX PT, R14, R4, RZ, 0x1f ;  /* 0x00001fff040e7589 */ /* 0x0002a400000e0000 */
.L_x_1077:
[----:B--2---:R-:W-:Y:S02]  /*13460*/  ISETP.NE.AND P0, PT, R14, RZ, PT ;  /* 0x000000ff0e00720c */ /* 0x004fe40003f05270 */
[----:B------:R-:W-:-:S11]  /*13470*/  PLOP3.LUT P6, PT, PT, PT, PT, 0x8, 0x0 ;  /* 0x000000000000781c */ /* 0x000fd60003fce170 */
[----:B------:R-:W-:Y:S05]  /*13480*/  @P0 BRA `(.L_x_1013) ;  /* 0x0000000800040947 */ /* 0x000fea0003800000 */
[----:B-1----:R-:W2:Y:S01]  /*13490*/  LDL R4, [R1+0x14] ;  /* 0x0000140001047983 */ /* 0x002ea20000100800 */
[----:B------:R-:W-:Y:S01]  /*134a0*/  UMOV UR4, 0xffffffff ;  /* 0xffffffff00047882 */ /* 0x000fe20000000000 */
[----:B--2---:R-:W-:Y:S02]  /*134b0*/  VIADD R6, R4, 0xffffffff ;  /* 0xffffffff04067836 */ /* 0x004fe40000000000 */
[----:B------:R-:W-:Y:S05]  /*134c0*/  BRA.DIV UR4, `(.L_x_1014) ;  /* 0x0000002e04387947 */ /* 0x000fea000b800000 */
[----:B------:R-:W-:-:S13]  /*134d0*/  ELECT P6, URZ, PT ;  /* 0x00000000003f782f */ /* 0x000fda00038c0000 */
.L_x_1080:
[----:B------:R-:W-:Y:S05]  /*134e0*/  @!P6 BRA `(.L_x_1015) ;  /* 0x000000040070e947 */ /* 0x000fea0003800000 */
        /* <DEDUP_REMOVED lines=19> */
.L_x_1016:
[----:B------:R-:W-:Y:S02]  /*13620*/  LEA R4, R17, UR40, 0x3 ;  /* 0x0000002811047c11 */ /* 0x000fe4000f8e18ff */
[----:B-1----:R-:W-:Y:S02]  /*13630*/  SHF.L.U32 R3, R18, 0x1f, RZ ;  /* 0x0000001f12037819 */ /* 0x002fe400000006ff */
[----:B------:R-:W-:Y:S02]  /*13640*/  ISETP.NE.AND P0, PT, R8, RZ, PT ;  /* 0x000000ff0800720c */ /* 0x000fe40003f05270 */
[----:B------:R-:W1:Y:S02]  /*13650*/  SYNCS.PHASECHK.TRANS64.TRYWAIT P3, [R4+URZ+0x2a880], R3 ;  /* 0x02a88003040075a7 */ /* 0x000e64000806017f */
[----:B-1----:R-:W-:Y:S09]  /*13660*/  @!P3 BRA `(.L_x_1017) ;  /* 0x0000002800f0b947 */ /* 0x002ff20003800000 */
.L_x_1081:
[----:B------:R-:W-:Y:S05]  /*13670*/  @P0 BRA `(.L_x_1018) ;  /* 0x00000000001c0947 */ /* 0x000fea0003800000 */
[----:B------:R-:W2:Y:S01]  /*13680*/  S2R R2, SR_TID.X ;  /* 0x0000000000027919 */ /* 0x000ea20000002100 */
[----:B------:R-:W-:-:S04]  /*13690*/  IMAD.MOV.U32 R5, RZ, RZ, 0x6000 ;  /* 0x00006000ff057424 */ /* 0x000fc800078e00ff */
[----:B------:R3:W-:Y:S01]  /*136a0*/  SYNCS.ARRIVE.TRANS64 RZ, [R4+URZ+0x2a870], R5 ;  /* 0x02a8700504ff79a7 */ /* 0x0007e2000800003f */
[----:B--2---:R-:W-:-:S04]  /*136b0*/  LOP3.LUT R2, R2, 0x1f, RZ, 0xc0, !PT ;  /* 0x0000001f02027812 */ /* 0x004fc800078ec0ff */
[----:B------:R-:W-:-:S13]  /*136c0*/  ISETP.NE.AND P3, PT, R2, RZ, PT ;  /* 0x000000ff0200720c */ /* 0x000fda0003f65270 */
[----:B---3--:R-:W-:Y:S05]  /*136d0*/  @!P3 BRA `(.L_x_1018) ;  /* 0x000000000004b947 */ /* 0x008fea0003800000 */
[----:B------:R-:W-:Y:S01]  /*136e0*/  BPT.TRAP 0x1 ;  /* 0x000000040000795c */ /* 0x000fe20000300000 */
.L_x_1018:
[----:B------:R-:W-:Y:S01]  /*136f0*/  IMAD.U32 R2, RZ, RZ, UR40 ;  /* 0x00000028ff027e24 */ /* 0x000fe2000f8e00ff */
[----:B------:R-:W-:Y:S01]  /*13700*/  R2UR UR9, R4 ;  /* 0x00000000040972ca */ /* 0x000fe200000e0000 */
[----:B------:R-:W-:Y:S01]  /*13710*/  IMAD.SHL.U32 R6, R6, 0x80, RZ ;  /* 0x0000008006067824 */ /* 0x000fe200078e00ff */
        /* <DEDUP_REMOVED lines=22> */
[----:B------:R2:W-:Y:S01]  /*13880*/  UTMALDG.4D [UR8], [UR4], desc[UR6] ;  /* 0x00000608040075b4 */ /* 0x0005e20008019000 */
[----:B------:R-:W3:Y:S02]  /*13890*/  SYNCS.PHASECHK.TRANS64.TRYWAIT P3, [R4+URZ+0x2a840], R3 ;  /* 0x02a84003040075a7 */ /* 0x000ee4000806017f */
[----:B--23--:R-:W-:Y:S05]  /*138a0*/  @!P3 BRA `(.L_x_1019) ;  /* 0x000000280074b947 */ /* 0x00cfea0003800000 */
.L_x_1082:
        /* <DEDUP_REMOVED lines=8> */
.L_x_1020:
        /* <DEDUP_REMOVED lines=24> */
.L_x_1015:
[----:B------:R-:W-:Y:S05]  /*13ab0*/  WARPSYNC.ALL ;  /* 0x0000000000007948 */ /* 0x000fea0003800000 */
[----:B------:R-:W-:Y:S01]  /*13ac0*/  BAR.SYNC.DEFER_BLOCKING 0x8, 0x120 ;  /* 0x0204800000007b1d */ /* 0x000fe20000010000 */
[----:B------:R-:W-:Y:S01]  /*13ad0*/  ELECT P0, URZ, PT ;  /* 0x00000000003f782f */ /* 0x000fe20003800000 */
[----:B------:R-:W-:Y:S02]  /*13ae0*/  UIADD3 UR4, UP0, UR48, 0x270, URZ ;  /* 0x0000027030047890 */ /* 0x000fe4000ff1e03f */
[----:B------:R-:W-:Y:S02]  /*13af0*/  UIADD3 UR8, UR40, 0x18400, URZ ;  /* 0x0001840028087890 */ /* 0x000fe4000fffe03f */
[----:B------:R-:W-:-:S02]  /*13b00*/  UIADD3 UR9, UR40, 0x2a800, URZ ;  /* 0x0002a80028097890 */ /* 0x000fc4000fffe03f */
[----:B------:R-:W-:Y:S02]  /*13b10*/  UIADD3.X UR5, URZ, UR49, URZ, UP0, !UPT ;  /* 0x000000313f057290 */ /* 0x000fe400087fe43f */
[----:B------:R-:W-:Y:S02]  /*13b20*/  UIADD3 UR24, UR40, 0x1a400, URZ ;  /* 0x0001a40028187890 */ /* 0x000fe4000fffe03f */
[----:B------:R-:W-:Y:S02]  /*13b30*/  UIADD3 UR16, UR40, 0x1c400, URZ ;  /* 0x0001c40028107890 */ /* 0x000fe4000fffe03f */
[----:B------:R-:W-:Y:S01]  /*13b40*/  @P0 IMAD.MOV.U32 R2, RZ, RZ, 0x6000 ;  /* 0x00006000ff020424 */ /* 0x000fe200078e00ff */
[----:B------:R-:W-:Y:S01]  /*13b50*/  UMOV UR6, 0x0 ;  /* 0x0000000000067882 */ /* 0x000fe20000000000 */
[----:B------:R-:W-:Y:S01]  /*13b60*/  UMOV UR7, 0x12f00000 ;  /* 0x12f0000000077882 */ /* 0x000fe20000000000 */
[----:B------:R-:W-:Y:S01]  /*13b70*/  UMOV UR10, URZ ;  /* 0x0000003f000a7c82 */ /* 0x000fe20008000000 */
[----:B------:R-:W-:Y:S01]  /*13b80*/  UMOV UR11, UR37 ;  /* 0x00000025000b7c82 */ /* 0x000fe20008000000 */
[----:B------:R-:W-:Y:S01]  /*13b90*/  UMOV UR12, UR38 ;  /* 0x00000026000c7c82 */ /* 0x000fe20008000000 */
[----:B------:R-:W-:Y:S01]  /*13ba0*/  UMOV UR13, UR39 ;  /* 0x00000027000d7c82 */ /* 0x000fe20008000000 */
[----:B------:R-:W-:Y:S01]  /*13bb0*/  UMOV UR26, 0x40 ;  /* 0x00000040001a7882 */ /* 0x000fe20000000000 */
[----:B------:R-:W-:Y:S01]  /*13bc0*/  UMOV UR27, UR37 ;  /* 0x00000025001b7c82 */ /* 0x000fe20008000000 */
[----:B------:R-:W-:Y:S01]  /*13bd0*/  UMOV UR28, UR38 ;  /* 0x00000026001c7c82 */ /* 0x000fe20008000000 */
[----:B------:R3:W-:Y:S01]  /*13be0*/  @P0 SYNCS.ARRIVE.TRANS64 RZ, [UR40+0x2a800], R2 ;  /* 0x02a80002ffff09a7 */ /* 0x0007e20008000028 */
[----:B------:R-:W-:Y:S01]  /*13bf0*/  UMOV UR29, UR39 ;  /* 0x00000027001d7c82 */ /* 0x000fe20008000000 */
[----:B------:R-:W-:Y:S01]  /*13c00*/  UMOV UR25, UR9 ;  /* 0x0000000900197c82 */ /* 0x000fe20008000000 */
[----:B------:R-:W-:Y:S01]  /*13c10*/  UMOV UR18, 0x80 ;  /* 0x0000008000127882 */ /* 0x000fe20000000000 */
[----:B------:R-:W-:Y:S01]  /*13c20*/  UMOV UR19, UR37 ;  /* 0x0000002500137c82 */ /* 0x000fe20008000000 */
[----:B------:R-:W-:Y:S01]  /*13c30*/  UMOV UR20, UR38 ;  /* 0x0000002600147c82 */ /* 0x000fe20008000000 */
[----:B------:R-:W-:Y:S01]  /*13c40*/  UMOV UR21, UR39 ;  /* 0x0000002700157c82 */ /* 0x000fe20008000000 */
[----:B------:R3:W-:Y:S01]  /*13c50*/  UTMALDG.4D [UR8], [UR4], desc[UR6] ;  /* 0x00000608040075b4 */ /* 0x0007e20008019000 */
[----:B------:R-:W-:Y:S01]  /*13c60*/  UMOV UR17, UR9 ;  /* 0x0000000900117c82 */ /* 0x000fe20008000000 */
[----:B------:R3:W-:Y:S01]  /*13c70*/  UTMALDG.4D [UR24], [UR4], desc[UR6] ;  /* 0x00000618040075b4 */ /* 0x0007e20008019000 */
[----:B------:R3:W-:Y:S02]  /*13c80*/  UTMALDG.4D [UR16], [UR4], desc[UR6] ;  /* 0x00000610040075b4 */ /* 0x0007e40008019000 */
[----:B---3--:R-:W-:Y:S01]  /*13c90*/  NOP ;  /* 0x0000000000007918 */ /* 0x008fe20000000000 */
.L_x_1013:
[----:B-12---:R-:W2:Y:S04]  /*13ca0*/  LDL.LU R4, [R1+0x1c] ;  /* 0x00001c0001047983 */ /* 0x006ea80000300800 */
[----:B------:R-:W3:Y:S01]  /*13cb0*/  LDL.LU R3, [R1+0x14] ;  /* 0x0000140001037983 */ /* 0x000ee20000300800 */
[----:B------:R-:W-:Y:S01]  /*13cc0*/  BSSY B0, `(.L_x_1021) ;  /* 0x000000b000007945 */ /* 0x000fe20003800000 */
[----:B--2---:R-:W-:Y:S02]  /*13cd0*/  VIADD R4, R4, 0x1 ;  /* 0x0000000104047836 */ /* 0x004fe40000000000 */
[----:B---3--:R-:W-:-:S03]  /*13ce0*/  VIADD R3, R3, 0xfffffffe ;  /* 0xfffffffe03037836 */ /* 0x008fc60000000000 */
[----:B------:R-:W-:Y:S01]  /*13cf0*/  LEA.HI R2, R4, R4, RZ, 0x1 ;  /* 0x0000000404027211 */ /* 0x000fe200078f08ff */
[----:B------:R1:W-:Y:S03]  /*13d00*/  STL [R1+0x1c], R4 ;  /* 0x00001c0401007387 */ /* 0x0003e60000100800 */
[----:B------:R-:W-:Y:S02]  /*13d10*/  LOP3.LUT R2, R2, 0xfffffffe, RZ, 0xc0, !PT ;  /* 0xfffffffe02027812 */ /* 0x000fe400078ec0ff */
[----:B------:R-:W-:-:S03]  /*13d20*/  ISETP.GE.AND P3, PT, R3, UR42, PT ;  /* 0x0000002a03007c0c */ /* 0x000fc6000bf66270 */
[----:B------:R-:W-:-:S05]  /*13d30*/  IMAD.IADD R2, R4, 0x1, -R2 ;  /* 0x0000000104027824 */ /* 0x000fca00078e0a02 */
[----:B------:R-:W-:-:S04]  /*13d40*/  SHF.L.U32 R2, R2, 0x1f, RZ ;  /* 0x0000001f02027819 */ /* 0x000fc800000006ff */
[----:B------:R-:W2:Y:S02]  /*13d50*/  SYNCS.PHASECHK.TRANS64.TRYWAIT P0, [UR40+0x2a820], R2 ;  /* 0x02a82002ff0075a7 */ /* 0x000ea40008000168 */
[----:B-12---:R-:W-:Y:S05]  /*13d60*/  @!P0 BRA `(.L_x_1022) ;  /* 0x0000002400588947 */ /* 0x006fea0003800000 */
.L_x_1083:
[----:B------:R-:W-:Y:S05]  /*13d70*/  BSYNC B0 ;  /* 0x0000000000007941 */ /* 0x000fea0003800000 */
.L_x_1021:
[----:B------:R-:W-:Y:S05]  /*13d80*/  @!P3 BRA `(.L_x_1023) ;  /* 0x000000100080b947 */ /* 0x000fea0003800000 */
[----:B-1----:R-:W-:Y:S02]  /*13d90*/  IMAD.MOV.U32 R2, RZ, RZ, R17 ;  /* 0x000000ffff027224 */ /* 0x002fe400078e0011 */
[----:B------:R-:W-:-:S07]  /*13da0*/  IMAD.MOV.U32 R8, RZ, RZ, R18 ;  /* 0x000000ffff087224 */ /* 0x000fce00078e0012 */
.L_x_1047:
        /* <DEDUP_REMOVED lines=28> */
.L_x_1026:
[----:B-1----:R-:W-:Y:S01]  /*13f70*/  LEA R6, R17, UR40, 0x3 ;  /* 0x0000002811067c11 */ /* 0x002fe2000f8e18ff */
[----:B------:R-:W1:Y:S01]  /*13f80*/  S2R R4, SR_TID.X ;  /* 0x0000000000047919 */ /* 0x000e620000002100 */
[----:B------:R-:W-:Y:S01]  /*13f90*/  SHF.L.U32 R5, R18, 0x1f, RZ ;  /* 0x0000001f12057819 */ /* 0x000fe200000006ff */
[----:B------:R-:W-:Y:S03]  /*13fa0*/  BSSY B1, `(.L_x_1027) ;  /* 0x0000005000017945 */ /* 0x000fe60003800000 */
[----:B------:R-:W2:Y:S01]  /*13fb0*/  SYNCS.PHASECHK.TRANS64.TRYWAIT P0, [R6+URZ+0x2a880], R5 ;  /* 0x02a88005060075a7 */ /* 0x000ea2000800017f */
[----:B-1----:R-:W-:-:S04]  /*13fc0*/  LOP3.LUT R4, R4, 0x7f, RZ, 0xc0, !PT ;  /* 0x0000007f04047812 */ /* 0x002fc800078ec0ff */
[----:B------:R-:W-:Y:S01]  /*13fd0*/  ISETP.NE.AND P3, PT, R4, RZ, PT ;  /* 0x000000ff0400720c */ /* 0x000fe20003f65270 */
[----:B--2---:R-:W-:-:S12]  /*13fe0*/  @!P0 BRA `(.L_x_1028) ;  /* 0x0000002000d08947 */ /* 0x004fd80003800000 */
.L_x_1084:
[----:B------:R-:W-:Y:S05]  /*13ff0*/  BSYNC B1 ;  /* 0x0000000000017941 */ /* 0x000fea0003800000 */
.L_x_1027:
        /* <DEDUP_REMOVED lines=9> */
.L_x_1030:
[----:B------:R-:W-:Y:S05]  /*14090*/  BSYNC B1 ;  /* 0x0000000000017941 */ /* 0x000fea0003800000 */
.L_x_1029:
[----:B------:R-:W-:Y:S01]  /*140a0*/  IMAD.MOV.U32 R14, RZ, RZ, RZ ;  /* 0x000000ffff0e7224 */ /* 0x000fe200078e00ff */
[----:B------:R-:W-:Y:S01]  /*140b0*/  R2UR UR12, R16 ;  /* 0x00000000100c72ca */ /* 0x000fe200000e0000 */
[----:B------:R-:W-:Y:S01]  /*140c0*/  IMAD.U32 R4, RZ, RZ, UR40 ;  /* 0x00000028ff047e24 */ /* 0x000fe2000f8e00ff */
[----:B------:R-:W-:Y:S01]  /*140d0*/  UIADD3 UR4, UP0, UR48, 0x470, URZ ;  /* 0x0000047030047890 */ /* 0x000fe2000ff1e03f */
[----:B------:R-:W-:Y:S01]  /*140e0*/  PLOP3.LUT P0, PT, PT, PT, PT, 0x80, 0x0 ;  /* 0x000000000000781c */ /* 0x000fe20003f0f070 */
[----:B------:R-:W-:Y:S01]  /*140f0*/  IMAD.SHL.U32 R9, R9, 0x80, RZ ;  /* 0x0000008009097824 */ /* 0x000fe200078e00ff */
[----:B------:R-:W-:Y:S01]  /*14100*/  R2UR UR10, R14 ;  /* 0x000000000e0a72ca */ /* 0x000fe200000e0000 */
[----:B------:R-:W-:Y:S01]  /*14110*/  IMAD R4, R17, 0x6000, R4 ;  /* 0x0000600011047824 */ /* 0x000fe200078e0204 */
[----:B------:R-:W-:Y:S01]  /*14120*/  UIADD3.X UR5, URZ, UR49, URZ, UP0, !UPT ;  /* 0x000000313f057290 */ /* 0x000fe200087fe43f */
[----:B------:R-:W-:Y:S01]  /*14130*/  VIADD R7, R6, 0x2a870 ;  /* 0x0002a87006077836 */ /* 0x000fe20000000000 */
[----:B------:R-:W-:Y:S01]  /*14140*/  UMOV UR6, 0x0 ;  /* 0x0000000000067882 */ /* 0x000fe20000000000 */
[----:B------:R-:W-:Y:S01]  /*14150*/  VIADD R10, R4, 0xc400 ;  /* 0x0000c400040a7836 */ /* 0x000fe20000000000 */
[----:B------:R-:W-:-:S09]  /*14160*/  UMOV UR7, 0x14f00000 ;  /* 0x14f0000000077882 */ /* 0x000fd20000000000 */
.L_x_1031:
        /* <DEDUP_REMOVED lines=16> */
.L_x_1032:
        /* <DEDUP_REMOVED lines=16> */
.L_x_1033:
        /* <DEDUP_REMOVED lines=12> */
.L_x_1085:
[----:B------:R-:W-:Y:S05]  /*14430*/  BSYNC B1 ;  /* 0x0000000000017941 */ /* 0x000fea0003800000 */
.L_x_1034:
[----:B------:R-:W-:Y:S01]  /*14440*/  BSSY B1, `(.L_x_1036) ;  /* 0x000000b000017945 */ /* 0x000fe20003800000 */
[----:B------:R-:W-:Y:S02]  /*14450*/  IMAD.MOV.U32 R10, RZ, RZ, 0x0 ;  /* 0x00000000ff0a7424 */ /* 0x000fe400078e00ff */
[----:B------:R-:W-:Y:S01]  /*14460*/  IMAD.MOV.U32 R11, RZ, RZ, 0x14f00000 ;  /* 0x14f00000ff0b7424 */ /* 0x000fe200078e00ff */
[----:B------:R-:W-:Y:S06]  /*14470*/  @P3 BRA `(.L_x_1037) ;  /* 0x00000000001c3947 */ /* 0x000fec0003800000 */
[----:B------:R-:W3:Y:S01]  /*14480*/  S2R R7, SR_TID.X ;  /* 0x0000000000077919 */ /* 0x000ee20000002100 */
[----:B-12---:R-:W-:-:S04]  /*14490*/  IMAD.MOV.U32 R5, RZ, RZ, 0x6000 ;  /* 0x00006000ff057424 */ /* 0x006fc800078e00ff */
[----:B------:R4:W-:Y:S01]  /*144a0*/  SYNCS.ARRIVE.TRANS64 RZ, [R6+URZ+0x2a830], R5 ;  /* 0x02a8300506ff79a7 */ /* 0x0009e2000800003f */
[----:B---3--:R-:W-:-:S04]  /*144b0*/  LOP3.LUT R7, R7, 0x1f, RZ, 0xc0, !PT ;  /* 0x0000001f07077812 */ /* 0x008fc800078ec0ff */
[----:B------:R-:W-:-:S13]  /*144c0*/  ISETP.NE.AND P0, PT, R7, RZ, PT ;  /* 0x000000ff0700720c */ /* 0x000fda0003f05270 */
[----:B----4-:R-:W-:Y:S05]  /*144d0*/  @!P0 BRA `(.L_x_1037) ;  /* 0x0000000000048947 */ /* 0x010fea0003800000 */
[----:B------:R-:W-:Y:S01]  /*144e0*/  BPT.TRAP 0x1 ;  /* 0x000000040000795c */ /* 0x000fe20000300000 */
.L_x_1037:
[----:B------:R-:W-:Y:S05]  /*144f0*/  BSYNC B1 ;  /* 0x0000000000017941 */ /* 0x000fea0003800000 */
.L_x_1036:
[----:B------:R-:W-:Y:S01]  /*14500*/  R2UR UR10, R14 ;  /* 0x000000000e0a72ca */ /* 0x000fe200000e0000 */
[----:B------:R-:W-:Y:S01]  /*14510*/  UIADD3 UR4, UP0, UR48, 0x370, URZ ;  /* 0x0000037030047890 */ /* 0x000fe2000ff1e03f */
[----:B------:R-:W-:Y:S01]  /*14520*/  R2UR UR6, R10 ;  /* 0x000000000a0672ca */ /* 0x000fe200000e0000 */
[----:B-12---:R-:W-:Y:S01]  /*14530*/  VIADD R6, R6, 0x2a830 ;  /* 0x0002a83006067836 */ /* 0x006fe20000000000 */
[----:B------:R-:W-:Y:S01]  /*14540*/  R2UR UR7, R11 ;  /* 0x000000000b0772ca */ /* 0x000fe200000e0000 */
[----:B------:R-:W-:Y:S01]  /*14550*/  VIADD R5, R4, 0x1e400 ;  /* 0x0001e40004057836 */ /* 0x000fe20000000000 */
[----:B------:R-:W-:Y:S01]  /*14560*/  R2UR UR12, R16 ;  /* 0x00000000100c72ca */ /* 0x000fe200000e0000 */
[----:B------:R-:W-:Y:S01]  /*14570*/  UIADD3.X UR5, URZ, UR49, URZ, UP0, !UPT ;  /* 0x000000313f057290 */ /* 0x000fe200087fe43f */
[----:B------:R-:W-:-:S13]  /*14580*/  PLOP3.LUT P0, PT, PT, PT, PT, 0x80, 0x0 ;  /* 0x000000000000781c */ /* 0x000fda0003f0f070 */
.L_x_1038:
        /* <DEDUP_REMOVED lines=15> */
.L_x_1039:
        /* <DEDUP_REMOVED lines=15> */
.L_x_1040:
        /* <DEDUP_REMOVED lines=9> */
.L_x_1025:
[----:B------:R-:W-:Y:S05]  /*14800*/  BSYNC B0 ;  /* 0x0000000000007941 */ /* 0x000fea0003800000 */
.L_x_1024:
[----:B------:R-:W-:-:S06]  /*14810*/  UISETP.NE.AND UP0, UPT, UR41, 0x3, UPT ;  /* 0x000000032900788c */ /* 0x000fcc000bf05270 */
[----:B------:R-:W-:-:S13]  /*14820*/  PLOP3.LUT P0, PT, PT, PT, UP0, 0x80, 0x0 ;  /* 0x000000000000781c */ /* 0x000fda0003f0f008 */
[----:B------:R-:W-:Y:S05]  /*14830*/  @!P0 BRA `(.L_x_1041) ;  /* 0x0000000000048947 */ /* 0x000fea0003800000 */
[----:B------:R-:W-:Y:S01]  /*14840*/  BPT.TRAP 0x1 ;  /* 0x000000040000795c */ /* 0x000fe20000300000 */
.L_x_1041:
        /* <DEDUP_REMOVED lines=8> */
.L_x_1086:
[----:B------:R-:W-:Y:S05]  /*148d0*/  BSYNC B0 ;  /* 0x0000000000007941 */ /* 0x000fea0003800000 */
.L_x_1042:
[----:B------:R-:W-:Y:S05]  /*148e0*/  @!P0 BRA `(.L_x_1044) ;  /* 0x0000000000048947 */ /* 0x000fea0003800000 */
[----:B------:R-:W-:Y:S01]  /*148f0*/  BPT.TRAP 0x1 ;  /* 0x000000040000795c */ /* 0x000fe20000300000 */
.L_x_1044:
[----:B-1----:R-:W-:Y:S01]  /*14900*/  SHF.L.U32 R4, R8, 0x1f, RZ ;  /* 0x0000001f08047819 */ /* 0x002fe200000006ff */
[----:B------:R-:W-:-:S03]  /*14910*/  IMAD R10, R2, 0x6000, RZ ;  /* 0x00006000020a7824 */ /* 0x000fc600078e02ff */
[----:B------:R-:W1:Y:S02]  /*14920*/  SYNCS.PHASECHK.TRANS64.TRYWAIT P3, [R13+URZ+0x2a860], R4 ;  /* 0x02a860040d0075a7 */ /* 0x000e64000806017f */
[----:B-1----:R-:W-:Y:S05]  /*14930*/  @!P3 BRA `(.L_x_1045) ;  /* 0x0000001800b8b947 */ /* 0x002fea0003800000 */
.L_x_1087:
[----:B------:R-:W2:Y:S04]  /*14940*/  LDL R2, [R1+0xc] ;  /* 0x00000c0001027983 */ /* 0x000ea80000100800 */
[----:B------:R-:W3:Y:S01]  /*14950*/  LDL R11, [R1+0x4] ;  /* 0x00000400010b7983 */ /* 0x000ee20000100800 */
[----:B------:R-:W-:Y:S05]  /*14960*/  WARPSYNC.ALL ;  /* 0x0000000000007948 */ /* 0x000fea0003800000 */
[----:B------:R-:W4:Y:S01]  /*14970*/  LDL R15, [R1] ;  /* 0x00000000010f7983 */ /* 0x000f220000100800 */
        /* <DEDUP_REMOVED lines=21> */
[----:B------:R-:W1:Y:S01]  /*14ad0*/  LDSM.16.MT88.4 R4, [R2+UR40+0xcc00] ;  /* 0x00cc00280204783b */ /* 0x000e620008004200 */
[----:B----4-:R-:W-:Y:S02]  /*14ae0*/  IADD3 R12, R15, 0x400, R14 ;  /* 0x000004000f0c7810 */ /* 0x010fe40007ffe00e */
[C-C-:B-1----:R-:W-:Y:S02]  /*14af0*/  PRMT R8, R4.reuse, 0x6420, R5.reuse ;  /* 0x0000642004087816 */ /* 0x142fe40000000005 */
[----:B------:R-:W-:Y:S02]  /*14b00*/  PRMT R9, R4, 0x7531, R5 ;  /* 0x0000753104097816 */ /* 0x000fe40000000005 */
[----:B------:R-:W-:-:S02]  /*14b10*/  PRMT R10, R6, 0x6420, R7 ;  /* 0x00006420060a7816 */ /* 0x000fc40000000007 */
[----:B------:R-:W-:-:S05]  /*14b20*/  PRMT R11, R6, 0x7531, R7 ;  /* 0x00007531060b7816 */ /* 0x000fca0000000007 */
[----:B------:R-:W-:Y:S04]  /*14b30*/  STSM.16.M88.4 [R12], R8 ;  /* 0x000000080c007844 */ /* 0x000fe80000000200 */
        /* <DEDUP_REMOVED lines=11> */
[----:B------:R1:W-:Y:S04]  /*14bf0*/  STSM.16.M88.4 [R12+0x4000], R8 ;  /* 0x004000080c007844 */ /* 0x0003e80000000200 */
[----:B------:R-:W2:Y:S04]  /*14c00*/  LDSM.16.MT88.4 R4, [R2+UR40+0xd400] ;  /* 0x00d400280204783b */ /* 0x000ea80008004200 */
[----:B-1----:R-:W3:Y:S01]  /*14c10*/  LDL R12, [R1+0x8] ;  /* 0x00000800010c7983 */ /* 0x002ee20000100800 */
[C-C-:B--2---:R-:W-:Y:S02]  /*14c20*/  PRMT R8, R4.reuse, 0x6420, R5.reuse ;  /* 0x0000642004087816 */ /* 0x144fe40000000005 */
[----:B------:R-:W-:-:S02]  /*14c30*/  PRMT R9, R4, 0x7531, R5 ;  /* 0x0000753104097816 */ /* 0x000fc40000000005 */
[C-C-:B------:R-:W-:Y:S02]  /*14c40*/  PRMT R10, R6.reuse, 0x6420, R7.reuse ;  /* 0x00006420060a7816 */ /* 0x140fe40000000007 */
[----:B------:R-:W-:Y:S02]  /*14c50*/  PRMT R11, R6, 0x7531, R7 ;  /* 0x00007531060b7816 */ /* 0x000fe40000000007 */
[----:B---3--:R-:W-:-:S05]  /*14c60*/  IADD3 R12, R12, 0x400, R14 ;  /* 0x000004000c0c7810 */ /* 0x008fca0007ffe00e */
        /* <DEDUP_REMOVED lines=13> */
[----:B------:R-:W2:Y:S01]  /*14d40*/  LDSM.16.MT88.4 R4, [R2+UR40+0xdc00] ;  /* 0x00dc00280204783b */ /* 0x000ea20008004200 */
[----:B-1----:R-:W-:Y:S01]  /*14d50*/  IMAD.IADD R12, R15, 0x1, R12 ;  /* 0x000000010f0c7824 */ /* 0x002fe200078e020c */
[C-C-:B--2---:R-:W-:Y:S02]  /*14d60*/  PRMT R8, R4.reuse, 0x6420, R5.reuse ;  /* 0x0000642004087816 */ /* 0x144fe40000000005 */
        /* <DEDUP_REMOVED lines=24> */
.L_x_1046:
[----:B--2---:R-:W-:Y:S01]  /*14ef0*/  SYNCS.ARRIVE.TRANS64.A1T0 RZ, [R13+URZ+0x2a850], RZ ;  /* 0x02a850ff0dff79a7 */ /* 0x004fe2000810003f */
[----:B------:R-:W-:Y:S01]  /*14f00*/  BAR.SYNC.DEFER_BLOCKING 0x2, 0x80 ;  /* 0x0082000000007b1d */ /* 0x000fe20000010000 */
[----:B------:R-:W-:Y:S01]  /*14f10*/  ISETP.GT.AND P0, PT, R3, UR42, PT ;  /* 0x0000002a03007c0c */ /* 0x000fe2000bf04270 */
[----:B------:R-:W-:Y:S02]  /*14f20*/  @!P2 VIADD R2, R13, 0x2a880 ;  /* 0x0002a8800d02a836 */ /* 0x000fe40000000000 */
[----:B------:R-:W-:Y:S02]  /*14f30*/  VIADD R3, R3, 0xffffffff ;  /* 0xffffffff03037836 */ /* 0x000fe40000000000 */
[----:B-1----:R-:W-:Y:S01]  /*14f40*/  IMAD.MOV.U32 R8, RZ, RZ, R18 ;  /* 0x000000ffff087224 */ /* 0x002fe200078e0012 */
[----:B------:R-:W-:-:S04]  /*14f50*/  @!P2 PRMT R2, RZ, 0x654, R2 ;  /* 0x00000654ff02a816 */ /* 0x000fc80000000002 */
[----:B------:R1:W-:Y:S02]  /*14f60*/  @!P2 SYNCS.ARRIVE.TRANS64.RED.A1T0 RZ, [R2+URZ], RZ ;  /* 0x000000ff02ffa9a7 */ /* 0x0003e4000810043f */
[----:B-1----:R-:W-:Y:S01]  /*14f70*/  IMAD.MOV.U32 R2, RZ, RZ, R17 ;  /* 0x000000ffff027224 */ /* 0x002fe200078e0011 */
[----:B------:R-:W-:Y:S06]  /*14f80*/  @P0 BRA `(.L_x_1047) ;  /* 0xffffffec00880947 */ /* 0x000fec000383ffff */
.L_x_1023:
[----:B------:R-:W-:Y:S04]  /*14f90*/  BSSY B0, `(.L_x_1048) ;  /* 0x000000f000007945 */ /* 0x000fe80003800000 */
[----:B------:R-:W-:Y:S05]  /*14fa0*/  @P2 BRA `(.L_x_1049) ;  /* 0x0000000000342947 */ /* 0x000fea0003800000 */
[----:B-1----:R-:W1:Y:S01]  /*14fb0*/  S2R R5, SR_LANEID ;  /* 0x0000000000057919 */ /* 0x002e620000000000 */
[----:B------:R-:W-:Y:S01]  /*14fc0*/  VOTEU.ANY UR4, UPT, PT ;  /* 0x0000000000047886 */ /* 0x000fe200038e0100 */
[----:B------:R-:W2:Y:S01]  /*14fd0*/  LDC.64 R2, c[0x0][0xdf0] ;  /* 0x00037c00ff027b82 */ /* 0x000ea20000000a00 */
[----:B------:R-:W1:Y:S02]  /*14fe0*/  FLO.U32 R0, UR4 ;  /* 0x0000000400007d00 */ /* 0x000e6400080e0000 */
[----:B-1----:R-:W-:-:S06]  /*14ff0*/  ISETP.EQ.U32.AND P0, PT, R0, R5, PT ;  /* 0x000000050000720c */ /* 0x002fcc0003f02070 */
[----:B------:R-:W2:Y:S07]  /*15000*/  POPC R5, UR4 ;  /* 0x0000000400057d09 */ /* 0x000eae0008000000 */
[----:B--2---:R-:W2:Y:S01]  /*15010*/  @P0 ATOMG.E.ADD.STRONG.GPU PT, R3, desc[UR50][R2.64], R5 ;  /* 0x00000005020309a8 */ /* 0x004ea200081ee1f2 */
[----:B------:R-:W1:Y:S02]  /*15020*/  S2R R4, SR_LTMASK ;  /* 0x0000000000047919 */ /* 0x000e640000003900 */
[----:B-1----:R-:W-:-:S04]  /*15030*/  LOP3.LUT R4, R4, UR4, RZ, 0xc0, !PT ;  /* 0x0000000404047c12 */ /* 0x002fc8000f8ec0ff */
[----:B------:R-:W1:Y:S01]  /*15040*/  POPC R7, R4 ;  /* 0x0000000400077309 */ /* 0x000e620000000000 */
[----:B--2---:R-:W1:Y:S02]  /*15050*/  SHFL.IDX PT, R0, R3, R0, 0x1f ;  /* 0x00001f0003007589 */ /* 0x004e6400000e0000 */
[----:B-1----:R-:W-:-:S05]  /*15060*/  IADD3 R0, R0, UR43, R7 ;  /* 0x0000002b00007c10 */ /* 0x002fca000fffe007 */
[----:B------:R2:W-:Y:S02]  /*15070*/  STL [R1+0x10], R0 ;  /* 0x0000100001007387 */ /* 0x0005e40000100800 */
.L_x_1049:
[----:B------:R-:W-:Y:S05]  /*15080*/  BSYNC B0 ;  /* 0x0000000000007941 */ /* 0x000fea0003800000 */
.L_x_1048:
[----:B------:R-:W-:-:S06]  /*15090*/  UISETP.NE.AND UP0, UPT, UR41, 0x3, UPT ;  /* 0x000000032900788c */ /* 0x000fcc000bf05270 */
[----:B------:R-:W-:-:S13]  /*150a0*/  PLOP3.LUT P0, PT, PT, PT, UP0, 0x80, 0x0 ;  /* 0x000000000000781c */ /* 0x000fda0003f0f008 */
[----:B------:R-:W-:Y:S05]  /*150b0*/  @!P0 BRA `(.L_x_1050) ;  /* 0x0000000000048947 */ /* 0x000fea0003800000 */
[----:B------:R-:W-:Y:S01]  /*150c0*/  BPT.TRAP 0x1 ;  /* 0x000000040000795c */ /* 0x000fe20000300000 */
.L_x_1050:
        /* <DEDUP_REMOVED lines=8> */
.L_x_1088:
[----:B------:R-:W-:Y:S05]  /*15150*/  BSYNC B0 ;  /* 0x0000000000007941 */ /* 0x000fea0003800000 */
.L_x_1051:
[----:B------:R-:W-:Y:S05]  /*15160*/  @!P1 BRA `(.L_x_1053) ;  /* 0x0000000000049947 */ /* 0x000fea0003800000 */
[----:B------:R-:W-:Y:S01]  /*15170*/  BPT.TRAP 0x1 ;  /* 0x000000040000795c */ /* 0x000fe20000300000 */
.L_x_1053:
[----:B--2---:R-:W-:-:S04]  /*15180*/  SHF.L.U32 R3, R18, 0x1f, RZ ;  /* 0x0000001f12037819 */ /* 0x004fc800000006ff */
[----:B------:R-:W2:Y:S02]  /*15190*/  SYNCS.PHASECHK.TRANS64.TRYWAIT P0, [R12+URZ+0x2a860], R3 ;  /* 0x02a860030c0075a7 */ /* 0x000ea4000800017f */
[----:B--2---:R-:W-:Y:S05]  /*151a0*/  @!P0 BRA `(.L_x_1054) ;  /* 0x0000001000c48947 */ /* 0x004fea0003800000 */
.L_x_1089:
[----:B------:R-:W3:Y:S04]  /*151b0*/  LDL R0, [R1+0xc] ;  /* 0x00000c0001007983 */ /* 0x000ee80000100800 */
[----:B------:R-:W4:Y:S04]  /*151c0*/  LDL R10, [R1+0x4] ;  /* 0x00000400010a7983 */ /* 0x000f280000100800 */
[----:B------:R-:W2:Y:S01]  /*151d0*/  LDL R13, [R1] ;  /* 0x00000000010d7983 */ /* 0x000ea20000100800 */
[----:B-1----:R-:W-:Y:S01]  /*151e0*/  IMAD R2, R17, 0x6000, RZ ;  /* 0x0000600011027824 */ /* 0x002fe200078e02ff */
[----:B------:R-:W-:Y:S05]  /*151f0*/  WARPSYNC.ALL ;  /* 0x0000000000007948 */ /* 0x000fea0003800000 */
[----:B------:R-:W5:Y:S01]  /*15200*/  LDL R14, [R1+0x8] ;  /* 0x00000800010e7983 */ /* 0x000f620000100800 */
        /* <DEDUP_REMOVED lines=22> */
[----:B--2---:R-:W-:Y:S02]  /*15370*/  IADD3 R3, R13, 0x400, R2 ;  /* 0x000004000d037810 */ /* 0x004fe40007ffe002 */
        /* <DEDUP_REMOVED lines=18> */
[----:B-----5:R-:W-:Y:S02]  /*154a0*/  IADD3 R2, R14, 0x400, R2 ;  /* 0x000004000e027810 */ /* 0x020fe40007ffe002 */
        /* <DEDUP_REMOVED lines=44> */
.L_x_1055:
[----:B--2---:R3:W-:Y:S01]  /*15770*/  SYNCS.ARRIVE.TRANS64.A1T0 RZ, [R12+URZ+0x2a850], RZ ;  /* 0x02a850ff0cff79a7 */ /* 0x0047e2000810003f */
[----:B------:R-:W-:Y:S02]  /*15780*/  @!P2 VIADD R0, R12, 0x2a880 ;  /* 0x0002a8800c00a836 */ /* 0x000fe40000000000 */
[----:B------:R-:W-:-:S03]  /*15790*/  VIADD R17, R17, 0x1 ;  /* 0x0000000111117836 */ /* 0x000fc60000000000 */
[----:B------:R-:W-:Y:S01]  /*157a0*/  @!P2 PRMT R0, RZ, 0x654, R0 ;  /* 0x00000654ff00a816 */ /* 0x000fe20000000000 */
[----:B------:R-:W-:Y:S01]  /*157b0*/  BAR.SYNC.DEFER_BLOCKING 0x2, 0x80 ;  /* 0x0082000000007b1d */ /* 0x000fe20000010000 */
[----:B------:R-:W-:-:S04]  /*157c0*/  ISETP.NE.AND P0, PT, R17, 0x2, PT ;  /* 0x000000021100780c */ /* 0x000fc80003f05270 */
[----:B------:R-:W-:Y:S02]  /*157d0*/  SEL R3, RZ, 0x1, P0 ;  /* 0x00000001ff037807 */ /* 0x000fe40000000000 */
[----:B------:R-:W-:Y:S02]  /*157e0*/  SEL R17, R17, RZ, P0 ;  /* 0x000000ff11117207 */ /* 0x000fe40000000000 */
[----:B------:R-:W-:Y:S01]  /*157f0*/  LOP3.LUT R18, R18, R3, RZ, 0x3c, !PT ;  /* 0x0000000312127212 */ /* 0x000fe200078e3cff */
[----:B------:R3:W-:Y:S06]  /*15800*/  @!P2 SYNCS.ARRIVE.TRANS64.RED.A1T0 RZ, [R0+URZ], RZ ;  /* 0x000000ff00ffa9a7 */ /* 0x0007ec000810043f */
.L_x_1007:
[----:B------:R-:W-:Y:S05]  /*15810*/  BSYNC B6 ;  /* 0x0000000000067941 */ /* 0x000fea0003800000 */
.L_x_1005:
[----:B--23--:R-:W2:Y:S04]  /*15820*/  LDL R0, [R1+0x18] ;  /* 0x0000180001007983 */ /* 0x00cea80000100800 */
[----:B-1----:R1:W5:Y:S01]  /*15830*/  LDL R2, [R1+0x10] ;  /* 0x0000100001027983 */ /* 0x0023620000100800 */
[----:B--2---:R-:W-:-:S13]  /*15840*/  LOP3.LUT P0, RZ, R0, 0x2, RZ, 0xc0, !PT ;  /* 0x0000000200ff7812 */ /* 0x004fda000780c0ff */
[----:B-1----:R-:W-:Y:S05]  /*15850*/  @!P0 BRA `(.L_x_1056) ;  /* 0x0000000000208947 */ /* 0x002fea0003800000 */
[----:B------:R-:W1:Y:S08]  /*15860*/  S2UR UR5, SR_CgaCtaId ;  /* 0x00000000000579c3 */ /* 0x000e700000008800 */
[----:B------:R-:W-:Y:S06]  /*15870*/  BAR.SYNC.DEFER_BLOCKING 0x5, 0x180 ;  /* 0x0146000000007b1d */ /* 0x000fec0000010000 */
[----:B------:R-:W-:-:S02]  /*15880*/  UMOV UR4, 0x400 ;  /* 0x0000040000047882 */ /* 0x000fc40000000000 */
[----:B-1----:R-:W-:-:S09]  /*15890*/  ULEA UR4, UR5, UR4, 0x18 ;  /* 0x0000000405047291 */ /* 0x002fd2000f8ec03f */
[----:B-----5:R-:W1:Y:S04]  /*158a0*/  LDS R2, [UR4+0x2a8d0] ;  /* 0x02a8d004ff027984 */ /* 0x020e680008000800 */
[----:B-1----:R1:W-:Y:S01]  /*158b0*/  STL [R1+0x10], R2 ;  /* 0x0000100201007387 */ /* 0x0023e20000100800 */
[----:B------:R-:W-:Y:S06]  /*158c0*/  BAR.ARV 0x4, 0x180 ;  /* 0x0106000000007b1d */ /* 0x000fec0000002000 */
[----:B------:R-:W-:Y:S05]  /*158d0*/  BRA `(.L_x_1057) ;  /* 0x00000000002c7947 */ /* 0x000fea0003800000 */
.L_x_1056:
[----:B------:R-:W1:Y:S01]  /*158e0*/  S2R R0, SR_TID.X ;  /* 0x0000000000007919 */ /* 0x000e620000002100 */
[----:B------:R-:W-:Y:S01]  /*158f0*/  BAR.SYNC.DEFER_BLOCKING 0x4, 0x180 ;  /* 0x0106000000007b1d */ /* 0x000fe20000010000 */
[----:B-1----:R-:W-:-:S04]  /*15900*/  LOP3.LUT R0, R0, 0x7f, RZ, 0xc0, !PT ;  /* 0x0000007f00007812 */ /* 0x002fc800078ec0ff */
[----:B------:R-:W-:-:S13]  /*15910*/  ISETP.NE.AND P0, PT, R0, RZ, PT ;  /* 0x000000ff0000720c */ /* 0x000fda0003f05270 */
[----:B------:R-:W1:Y:S01]  /*15920*/  @!P0 S2R R3, SR_CgaCtaId ;  /* 0x0000000000038919 */ /* 0x000e620000008800 */
[----:B------:R-:W-:-:S04]  /*15930*/  @!P0 MOV R0, 0x400 ;  /* 0x0000040000008802 */ /* 0x000fc80000000f00 */
[----:B-1----:R-:W-:Y:S02]  /*15940*/  @!P0 LEA R3, R3, R0, 0x18 ;  /* 0x0000000003038211 */ /* 0x002fe400078ec0ff */
[----:B-----5:R-:W1:Y:S04]  /*15950*/  SHFL.IDX PT, R0, R2, RZ, 0x1f ;  /* 0x00001fff02007589 */ /* 0x020e6800000e0000 */
[----:B------:R2:W-:Y:S04]  /*15960*/  @!P0 STS [R3+0x2a8d0], R2 ;  /* 0x02a8d00203008388 */ /* 0x0005e80000000800 */
[----:B-1----:R2:W-:Y:S01]  /*15970*/  STL [R1+0x10], R0 ;  /* 0x0000100001007387 */ /* 0x0025e20000100800 */
[----:B------:R-:W-:Y:S06]  /*15980*/  BAR.ARV 0x5, 0x180 ;  /* 0x0146000000007b1d */ /* 0x000fec0000002000 */
.L_x_1057:
[----:B--2---:R-:W2:Y:S01]  /*15990*/  LDL R0, [R1+0x10] ;  /* 0x0000100001007983 */ /* 0x004ea20000100800 */
[----:B------:R-:W-:Y:S02]  /*159a0*/  ULDC UR4, c[0x0][0xda8] ;  /* 0x00036a0000047ab9 */ /* 0x000fe40000000800 */
[----:B--2---:R-:W-:-:S13]  /*159b0*/  ISETP.GE.AND P0, PT, R0, UR4, PT ;  /* 0x0000000400007c0c */ /* 0x004fda000bf06270 */
[----:B------:R-:W-:Y:S05]  /*159c0*/  @!P0 BRA `(.L_x_1058) ;  /* 0xffffffc8008c8947 */ /* 0x000fea000383ffff */
.L_x_996:
[----:B------:R-:W2:Y:S01]  /*159d0*/  LDL.LU R0, [R1+0x1c] ;  /* 0x00001c0001007983 */ /* 0x000ea20000300800 */
[----:B------:R-:W-:Y:S01]  /*159e0*/  BSSY B0, `(.L_x_1059) ;  /* 0x000000b000007945 */ /* 0x000fe20003800000 */
[----:B------:R-:W3:Y:S01]  /*159f0*/  S2R R5, SR_CgaCtaId ;  /* 0x0000000000057919 */ /* 0x000ee20000008800 */
[----:B--2---:R-:W-:-:S05]  /*15a00*/  VIADD R0, R0, 0x1 ;  /* 0x0000000100007836 */ /* 0x004fca0000000000 */
[----:B-1----:R-:W-:-:S04]  /*15a10*/  LEA.HI R2, R0, R0, RZ, 0x1 ;  /* 0x0000000000027211 */ /* 0x002fc800078f08ff */
[----:B------:R-:W-:-:S05]  /*15a20*/  LOP3.LUT R3, R2, 0xfffffffe, RZ, 0xc0, !PT ;  /* 0xfffffffe02037812 */ /* 0x000fca00078ec0ff */
[----:B------:R-:W-:Y:S01]  /*15a30*/  IMAD.IADD R3, R0, 0x1, -R3 ;  /* 0x0000000100037824 */ /* 0x000fe200078e0a03 */
[----:B------:R-:W-:-:S04]  /*15a40*/  MOV R0, 0x400 ;  /* 0x0000040000007802 */ /* 0x000fc80000000f00 */
[----:B---3--:R-:W-:Y:S02]  /*15a50*/  LEA R0, R5, R0, 0x18 ;  /* 0x0000000005007211 */ /* 0x008fe400078ec0ff */
[----:B------:R-:W-:-:S04]  /*15a60*/  SHF.L.U32 R3, R3, 0x1f, RZ ;  /* 0x0000001f03037819 */ /* 0x000fc800000006ff */
[----:B------:R-:W1:Y:S02]  /*15a70*/  SYNCS.PHASECHK.TRANS64.TRYWAIT P0, [R0+URZ+0x2a820], R3 ;  /* 0x02a82003000075a7 */ /* 0x000e64000800017f */
[----:B-1----:R-:W-:Y:S05]  /*15a80*/  @!P0 BRA `(.L_x_1060) ;  /* 0x0000000800a08947 */ /* 0x002fea0003800000 */
.L_x_1090:
[----:B------:R-:W-:Y:S05]  /*15a90*/  BSYNC B0 ;  /* 0x0000000000007941 */ /* 0x000fea0003800000 */
.L_x_1059:
[----:B------:R-:W-:-:S03]  /*15aa0*/  UMOV UR4, 0xffffffff ;  /* 0xffffffff00047882 */ /* 0x000fc60000000000 */
[----:B------:R-:W-:Y:S05]  /*15ab0*/  BRA.DIV UR4, `(.L_x_1061) ;  /* 0x0000000a04a87947 */ /* 0x000fea000b800000 */
[----:B------:R-:W2:Y:S02]  /*15ac0*/  S2R R2, SR_TID.X ;  /* 0x0000000000027919 */ /* 0x000ea40000002100 */
[----:B--2---:R-:W-:-:S04]  /*15ad0*/  SHF.R.U32.HI R2, RZ, 0x5, R2 ;  /* 0x00000005ff027819 */ /* 0x004fc80000011602 */
[----:B------:R-:W-:-:S05]  /*15ae0*/  LOP3.LUT R2, R2, 0x3, RZ, 0xc0, !PT ;  /* 0x0000000302027812 */ /* 0x000fca00078ec0ff */
[----:B------:R2:W3:Y:S02]  /*15af0*/  SHFL.IDX PT, R14, R2, RZ, 0x1f ;  /* 0x00001fff020e7589 */ /* 0x0004e400000e0000 */
.L_x_1093:
[----:B---3--:R-:W-:Y:S01]  /*15b00*/  ISETP.NE.AND P0, PT, R14, RZ, PT ;  /* 0x000000ff0e00720c */ /* 0x008fe20003f05270 */
[----:B------:R-:W-:-:S12]  /*15b10*/  BSSY B0, `(.L_x_1062) ;  /* 0x000002b000007945 */ /* 0x000fd80003800000 */
[----:B------:R-:W-:Y:S05]  /*15b20*/  @P0 BRA `(.L_x_1063) ;  /* 0x0000000000a40947 */ /* 0x000fea0003800000 */
[----:B------:R-:W-:-:S03]  /*15b30*/  UMOV UR4, 0xffffffff ;  /* 0xffffffff00047882 */ /* 0x000fc60000000000 */
[----:B------:R-:W-:Y:S05]  /*15b40*/  BRA.DIV UR4, `(.L_x_1064) ;  /* 0x0000000a04b87947 */ /* 0x000fea000b800000 */
[----:B------:R-:W-:-:S13]  /*15b50*/  ELECT P6, URZ, PT ;  /* 0x00000000003f782f */ /* 0x000fda00038c0000 */
.L_x_1096:
[----:B------:R-:W-:Y:S05]  /*15b60*/  @!P6 BRA `(.L_x_1063) ;  /* 0x000000000094e947 */ /* 0x000fea0003800000 */
[----:B------:R-:W-:-:S06]  /*15b70*/  ULOP3.LUT UR4, UR46, 0x2, URZ, 0xfc, !UPT ;  /* 0x000000022e047892 */ /* 0x000fcc000f8efc3f */
[----:B--2---:R-:W-:-:S05]  /*15b80*/  IMAD.U32 R2, RZ, RZ, UR4 ;  /* 0x00000004ff027e24 */ /* 0x004fca000f8e00ff */
[----:B------:R-:W-:-:S13]  /*15b90*/  ISETP.NE.AND P0, PT, R2, 0x3, PT ;  /* 0x000000030200780c */ /* 0x000fda0003f05270 */
[----:B------:R-:W-:Y:S05]  /*15ba0*/  @!P0 BRA `(.L_x_1065) ;  /* 0x0000000000048947 */ /* 0x000fea0003800000 */
[----:B------:R-:W-:Y:S01]  /*15bb0*/  BPT.TRAP 0x1 ;  /* 0x000000040000795c */ /* 0x000fe20000300000 */
.L_x_1065:
[----:B------:R-:W-:Y:S01]  /*15bc0*/  VIADD R2, R0, 0x2a840 ;  /* 0x0002a84000027836 */ /* 0x000fe20000000000 */
[----:B------:R-:W-:Y:S01]  /*15bd0*/  SHF.L.U32 R4, R18, 0x1f, RZ ;  /* 0x0000001f12047819 */ /* 0x000fe200000006ff */
[C---:B-1----:R-:W-:Y:S02]  /*15be0*/  VIADD R3, R17.reuse, 0x1 ;  /* 0x0000000111037836 */ /* 0x042fe40000000000 */
[----:B------:R-:W-:-:S03]  /*15bf0*/  IMAD R7, R17, 0x8, R2 ;  /* 0x0000000811077824 */ /* 0x000fc600078e0202 */
[C---:B------:R-:W-:Y:S01]  /*15c00*/  ISETP.NE.AND P2, PT, R3.reuse, 0x2, PT ;  /* 0x000000020300780c */ /* 0x040fe20003f45270 */
[----:B------:R-:W1:Y:S03]  /*15c10*/  SYNCS.PHASECHK.TRANS64.TRYWAIT P1, [R7+URZ], R4 ;  /* 0x00000004070075a7 */ /* 0x000e66000802017f */
[----:B------:R-:W-:Y:S02]  /*15c20*/  SEL R5, RZ, 0x1, P2 ;  /* 0x00000001ff057807 */ /* 0x000fe40001000000 */
[----:B------:R-:W-:Y:S02]  /*15c30*/  SEL R3, R3, RZ, P2 ;  /* 0x000000ff03037207 */ /* 0x000fe40001000000 */
[----:B------:R-:W-:-:S03]  /*15c40*/  LOP3.LUT R5, R18, R5, RZ, 0x3c, !PT ;  /* 0x0000000512057212 */ /* 0x000fc600078e3cff */
[----:B------:R-:W-:Y:S01]  /*15c50*/  IMAD R9, R3, 0x8, R2 ;  /* 0x0000000803097824 */ /* 0x000fe200078e0202 */
[----:B------:R-:W-:Y:S01]  /*15c60*/  SHF.L.U32 R2, R5, 0x1f, RZ ;  /* 0x0000001f05027819 */ /* 0x000fe200000006ff */
[----:B-1----:R-:W-:Y:S06]  /*15c70*/  @!P1 BRA `(.L_x_1066) ;  /* 0x00000008008c9947 */ /* 0x002fec0003800000 */
.L_x_1097:
[----:B------:R-:W2:Y:S02]  /*15c80*/  SYNCS.PHASECHK.TRANS64.TRYWAIT P1, [R9+URZ], R2 ;  /* 0x00000002090075a7 */ /* 0x000ea4000802017f */
[----:B--2---:R-:W-:Y:S05]  /*15c90*/  @!P1 BRA `(.L_x_1067) ;  /* 0x0000000800989947 */ /* 0x004fea0003800000 */
.L_x_1098:
[----:B------:R-:W-:Y:S05]  /*15ca0*/  @!P0 BRA `(.L_x_1068) ;  /* 0x0000000000048947 */ /* 0x000fea0003800000 */
[----:B------:R-:W-:Y:S01]  /*15cb0*/  BPT.TRAP 0x1 ;  /* 0x000000040000795c */ /* 0x000fe20000300000 */
.L_x_1068:
[----:B------:R-:W-:-:S04]  /*15cc0*/  IMAD R17, R17, 0x8, R0 ;  /* 0x0000000811117824 */ /* 0x000fc800078e0200 */
[----:B------:R-:W3:Y:S02]  /*15cd0*/  SYNCS.PHASECHK.TRANS64.TRYWAIT P1, [R17+URZ+0x2a860], R4 ;  /* 0x02a86004110075a7 */ /* 0x000ee4000802017f */
[----:B---3--:R-:W-:Y:S05]  /*15ce0*/  @!P1 BRA `(.L_x_1069) ;  /* 0x0000000800989947 */ /* 0x008fea0003800000 */
.L_x_1099:
[----:B------:R-:W-:Y:S05]  /*15cf0*/  @!P0 BRA `(.L_x_1070) ;  /* 0x0000000000048947 */ /* 0x000fea0003800000 */
[----:B------:R-:W-:Y:S01]  /*15d00*/  BPT.TRAP 0x1 ;  /* 0x000000040000795c */ /* 0x000fe20000300000 */
.L_x_1070:
[----:B------:R-:W-:-:S04]  /*15d10*/  IMAD R3, R3, 0x8, R0 ;  /* 0x0000000803037824 */ /* 0x000fc800078e0200 */
[----:B------:R-:W4:Y:S02]  /*15d20*/  SYNCS.PHASECHK.TRANS64.TRYWAIT P1, [R3+URZ+0x2a860], R2 ;  /* 0x02a86002030075a7 */ /* 0x000f24000802017f */
[----:B----4-:R-:W-:Y:S05]  /*15d30*/  @!P1 BRA `(.L_x_1071) ;  /* 0x0000000800989947 */ /* 0x010fea0003800000 */
.L_x_1100:
[----:B------:R-:W-:Y:S05]  /*15d40*/  @!P0 BRA `(.L_x_1072) ;  /* 0x0000000000048947 */ /* 0x000fea0003800000 */
[----:B------:R-:W-:Y:S01]  /*15d50*/  BPT.TRAP 0x1 ;  /* 0x000000040000795c */ /* 0x000fe20000300000 */
.L_x_1072:
[----:B------:R-:W5:Y:S02]  /*15d60*/  SYNCS.PHASECHK.TRANS64.TRYWAIT P0, [R17+URZ+0x2a880], R4 ;  /* 0x02a88004110075a7 */ /* 0x000f64000800017f */
[----:B-----5:R-:W-:Y:S05]  /*15d70*/  @!P0 BRA `(.L_x_1073) ;  /* 0x00000008009c8947 */ /* 0x020fea0003800000 */
.L_x_1074:
[----:B------:R1:W1:Y:S02]  /*15d80*/  SYNCS.PHASECHK.TRANS64.TRYWAIT P0, [R3+URZ+0x2a880], R2 ;  /* 0x02a88002030075a7 */ /* 0x000264000800017f */
[----:B-1----:R-:W-:Y:S05]  /*15d90*/  @!P0 NANOSLEEP.SYNCS 0x989680 ;  /* 0x009896800000895d */ /* 0x002fea0003900000 */
[----:B------:R-:W1:Y:S02]  /*15da0*/  @!P0 SYNCS.PHASECHK.TRANS64 P0, [R3+URZ+0x2a880], R2 ;  /* 0x02a88002030085a7 */ /* 0x000e64000800007f */
[----:B-1----:R-:W-:Y:S05]  /*15db0*/  @!P0 BRA `(.L_x_1074) ;  /* 0xfffffffc00f08947 */ /* 0x002fea000383ffff */
.L_x_1063:
[----:B------:R-:W-:Y:S05]  /*15dc0*/  BSYNC B0 ;  /* 0x0000000000007941 */ /* 0x000fea0003800000 */
.L_x_1062:
[----:B------:R-:W-:Y:S05]  /*15dd0*/  EXIT ;  /* 0x000000000000794d */ /* 0x000fea0003800000 */
.L_x_909:
[----:B-1----:R-:W-:-:S04]  /*15de0*/  IMAD.U32 R3, RZ, RZ, UR39 ;  /* 0x00000027ff037e24 */ /* 0x002fc8000f8e00ff */
[----:B------:R1:W2:Y:S03]  /*15df0*/  SYNCS.PHASECHK.TRANS64.TRYWAIT P1, [R3+URZ+0x2a800], R6 ;  /* 0x02a80006030075a7 */ /* 0x0002a6000802017f */
[----:B--2---:R-:W-:Y:S05]  /*15e00*/  @!P1 NANOSLEEP.SYNCS 0x989680 ;  /* 0x009896800000995d */ /* 0x004fea0003900000 */
[----:B------:R-:W2:Y:S02]  /*15e10*/  @!P1 SYNCS.PHASECHK.TRANS64 P1, [R3+URZ+0x2a800], R6 ;  /* 0x02a80006030095a7 */ /* 0x000ea4000802007f */
[----:B--2---:R-:W-:Y:S05]  /*15e20*/  @!P1 BRA `(.L_x_909) ;  /* 0xfffffffc00ec9947 */ /* 0x004fea000383ffff */
[----:B------:R-:W-:Y:S05]  /*15e30*/  BRA `(.L_x_1075) ;  /* 0xfffffebc00e47947 */ /* 0x000fea000383ffff */
.L_x_913:
[----:B--2---:R2:W3:Y:S02]  /*15e40*/  SYNCS.PHASECHK.TRANS64.TRYWAIT P2, [R3+URZ+0x2a830], R2 ;  /* 0x02a83002030075a7 */ /* 0x0044e4000804017f */
[----:B---3--:R-:W-:Y:S05]  /*15e50*/  @!P2 NANOSLEEP.SYNCS 0x989680 ;  /* 0x009896800000a95d */ /* 0x008fea0003900000 */
[----:B------:R-:W3:Y:S02]  /*15e60*/  @!P2 SYNCS.PHASECHK.TRANS64 P2, [R3+URZ+0x2a830], R2 ;  /* 0x02a830020300a5a7 */ /* 0x000ee4000804007f */
[----:B---3--:R-:W-:Y:S05]  /*15e70*/  @!P2 BRA `(.L_x_913) ;  /* 0xfffffffc00f0a947 */ /* 0x008fea000383ffff */
[----:B------:R-:W-:Y:S05]  /*15e80*/  BRA `(.L_x_912) ;  /* 0xfffffec000087947 */ /* 0x000fea000383ffff */
.L_x_929:
[----:B--2---:R-:W-:-:S04]  /*15e90*/  IMAD.U32 R11, RZ, RZ, UR6 ;  /* 0x00000006ff0b7e24 */ /* 0x004fc8000f8e00ff */
[----:B------:R2:W3:Y:S03]  /*15ea0*/  SYNCS.PHASECHK.TRANS64.TRYWAIT P2, [R11+URZ+0x2a830], R10 ;  /* 0x02a8300a0b0075a7 */ /* 0x0004e6000804017f */
[----:B---3--:R-:W-:Y:S05]  /*15eb0*/  @!P2 NANOSLEEP.SYNCS 0x989680 ;  /* 0x009896800000a95d */ /* 0x008fea0003900000 */
[----:B------:R-:W3:Y:S02]  /*15ec0*/  @!P2 SYNCS.PHASECHK.TRANS64 P2, [R11+URZ+0x2a830], R10 ;  /* 0x02a8300a0b00a5a7 */ /* 0x000ee4000804007f */
[----:B---3--:R-:W-:Y:S05]  /*15ed0*/  @!P2 BRA `(.L_x_929) ;  /* 0xfffffffc00eca947 */ /* 0x008fea000383ffff */
[----:B------:R-:W-:Y:S05]  /*15ee0*/  BRA `(.L_x_926) ;  /* 0xfffffef8008c7947 */ /* 0x000fea000383ffff */
.L_x_933:
[----:B--2---:R-:W-:-:S04]  /*15ef0*/  IMAD.U32 R11, RZ, RZ, UR6 ;  /* 0x00000006ff0b7e24 */ /* 0x004fc8000f8e00ff */
[----:B------:R2:W3:Y:S03]  /*15f00*/  SYNCS.PHASECHK.TRANS64.TRYWAIT P2, [R11+URZ+0x2a850], R10 ;  /* 0x02a8500a0b0075a7 */ /* 0x0004e6000804017f */
[----:B---3--:R-:W-:Y:S05]  /*15f10*/  @!P2 NANOSLEEP.SYNCS 0x989680 ;  /* 0x009896800000a95d */ /* 0x008fea0003900000 */
[----:B------:R-:W3:Y:S02]  /*15f20*/  @!P2 SYNCS.PHASECHK.TRANS64 P2, [R11+URZ+0x2a850], R10 ;  /* 0x02a8500a0b00a5a7 */ /* 0x000ee4000804007f */
[----:B---3--:R-:W-:Y:S05]  /*15f30*/  @!P2 BRA `(.L_x_933) ;  /* 0xfffffffc00eca947 */ /* 0x008fea000383ffff */
[----:B------:R-:W-:Y:S05]  /*15f40*/  BRA `(.L_x_930) ;  /* 0xfffffefc002c7947 */ /* 0x000fea000383ffff */
.L_x_951:
[----:B--2---:R-:W-:-:S04]  /*15f50*/  IMAD.U32 R8, RZ, RZ, UR6 ;  /* 0x00000006ff087e24 */ /* 0x004fc8000f8e00ff */
[----:B------:R2:W3:Y:S03]  /*15f60*/  SYNCS.PHASECHK.TRANS64.TRYWAIT P2, [R8+URZ+0x2a830], R7 ;  /* 0x02a83007080075a7 */ /* 0x0004e6000804017f */
[----:B---3--:R-:W-:Y:S05]  /*15f70*/  @!P2 NANOSLEEP.SYNCS 0x989680 ;  /* 0x009896800000a95d */ /* 0x008fea0003900000 */
[----:B------:R-:W3:Y:S02]  /*15f80*/  @!P2 SYNCS.PHASECHK.TRANS64 P2, [R8+URZ+0x2a830], R7 ;  /* 0x02a830070800a5a7 */ /* 0x000ee4000804007f */
[----:B---3--:R-:W-:Y:S05]  /*15f90*/  @!P2 BRA `(.L_x_951) ;  /* 0xfffffffc00eca947 */ /* 0x008fea000383ffff */
[----:B------:R-:W-:Y:S05]  /*15fa0*/  BRA `(.L_x_948) ;  /* 0xffffff3400147947 */ /* 0x000fea000383ffff */
.L_x_955:
[----:B--2---:R-:W-:-:S04]  /*15fb0*/  IMAD.U32 R8, RZ, RZ, UR6 ;  /* 0x00000006ff087e24 */ /* 0x004fc8000f8e00ff */
[----:B------:R2:W3:Y:S03]  /*15fc0*/  SYNCS.PHASECHK.TRANS64.TRYWAIT P2, [R8+URZ+0x2a850], R7 ;  /* 0x02a85007080075a7 */ /* 0x0004e6000804017f */
[----:B---3--:R-:W-:Y:S05]  /*15fd0*/  @!P2 NANOSLEEP.SYNCS 0x989680 ;  /* 0x009896800000a95d */ /* 0x008fea0003900000 */
[----:B------:R-:W3:Y:S02]  /*15fe0*/  @!P2 SYNCS.PHASECHK.TRANS64 P2, [R8+URZ+0x2a850], R7 ;  /* 0x02a850070800a5a7 */ /* 0x000ee4000804007f */
[----:B---3--:R-:W-:Y:S05]  /*15ff0*/  @!P2 BRA `(.L_x_955) ;  /* 0xfffffffc00eca947 */ /* 0x008fea000383ffff */
[----:B------:R-:W-:Y:S05]  /*16000*/  BRA `(.L_x_952) ;  /* 0xffffff3400c07947 */ /* 0x000fea000383ffff */
.L_x_962:
[----:B--2---:R-:W-:-:S04]  /*16010*/  IMAD.U32 R8, RZ, RZ, UR6 ;  /* 0x00000006ff087e24 */ /* 0x004fc8000f8e00ff */
[----:B------:R2:W3:Y:S03]  /*16020*/  SYNCS.PHASECHK.TRANS64.TRYWAIT P2, [R8+URZ+0x2a830], R7 ;  /* 0x02a83007080075a7 */ /* 0x0004e6000804017f */
[----:B---3--:R-:W-:Y:S05]  /*16030*/  @!P2 NANOSLEEP.SYNCS 0x989680 ;  /* 0x009896800000a95d */ /* 0x008fea0003900000 */
[----:B------:R-:W3:Y:S02]  /*16040*/  @!P2 SYNCS.PHASECHK.TRANS64 P2, [R8+URZ+0x2a830], R7 ;  /* 0x02a830070800a5a7 */ /* 0x000ee4000804007f */
[----:B---3--:R-:W-:Y:S05]  /*16050*/  @!P2 BRA `(.L_x_962) ;  /* 0xfffffffc00eca947 */ /* 0x008fea000383ffff */
[----:B------:R-:W-:Y:S05]  /*16060*/  BRA `(.L_x_959) ;  /* 0xffffff5c002c7947 */ /* 0x000fea000383ffff */
.L_x_966:
[----:B--2---:R-:W-:-:S04]  /*16070*/  IMAD.U32 R8, RZ, RZ, UR6 ;  /* 0x00000006ff087e24 */ /* 0x004fc8000f8e00ff */
[----:B------:R2:W3:Y:S03]  /*16080*/  SYNCS.PHASECHK.TRANS64.TRYWAIT P2, [R8+URZ+0x2a850], R7 ;  /* 0x02a85007080075a7 */ /* 0x0004e6000804017f */
[----:B---3--:R-:W-:Y:S05]  /*16090*/  @!P2 NANOSLEEP.SYNCS 0x989680 ;  /* 0x009896800000a95d */ /* 0x008fea0003900000 */
[----:B------:R-:W3:Y:S02]  /*160a0*/  @!P2 SYNCS.PHASECHK.TRANS64 P2, [R8+URZ+0x2a850], R7 ;  /* 0x02a850070800a5a7 */ /* 0x000ee4000804007f */
[----:B---3--:R-:W-:Y:S05]  /*160b0*/  @!P2 BRA `(.L_x_966) ;  /* 0xfffffffc00eca947 */ /* 0x008fea000383ffff */
[----:B------:R-:W-:Y:S05]  /*160c0*/  BRA `(.L_x_963) ;  /* 0xffffff5c00d87947 */ /* 0x000fea000383ffff */
.L_x_980:
[----:B--2---:R-:W-:-:S04]  /*160d0*/  IMAD.U32 R3, RZ, RZ, UR9 ;  /* 0x00000009ff037e24 */ /* 0x004fc8000f8e00ff */
[----:B------:R2:W3:Y:S03]  /*160e0*/  SYNCS.PHASECHK.TRANS64.TRYWAIT P1, [R3+URZ+0x2a850], R0 ;  /* 0x02a85000030075a7 */ /* 0x0004e6000802017f */
[----:B---3--:R-:W-:Y:S05]  /*160f0*/  @!P1 NANOSLEEP.SYNCS 0x989680 ;  /* 0x009896800000995d */ /* 0x008fea0003900000 */
[----:B------:R-:W3:Y:S02]  /*16100*/  @!P1 SYNCS.PHASECHK.TRANS64 P1, [R3+URZ+0x2a850], R0 ;  /* 0x02a85000030095a7 */ /* 0x000ee4000802007f */
[----:B---3--:R-:W-:Y:S05]  /*16110*/  @!P1 BRA `(.L_x_980) ;  /* 0xfffffffc00ec9947 */ /* 0x008fea000383ffff */
[----:B------:R-:W-:Y:S05]  /*16120*/  BRA `(.L_x_979) ;  /* 0xffffff9000fc7947 */ /* 0x000fea000383ffff */
.L_x_1012:
[----:B------:R-:W-:Y:S02]  /*16130*/  IMAD.MOV.U32 R13, RZ, RZ, R4 ;  /* 0x000000ffff0d7224 */ /* 0x000fe400078e0004 */
[----:B------:R-:W-:Y:S02]  /*16140*/  IMAD.MOV.U32 R12, RZ, RZ, RZ ;  /* 0x000000ffff0c7224 */ /* 0x000fe400078e00ff */
[----:B------:R-:W-:Y:S02]  /*16150*/  IMAD.MOV.U32 R11, RZ, RZ, 0x1f ;  /* 0x0000001fff0b7424 */ /* 0x000fe400078e00ff */
[----:B------:R-:W-:-:S07]  /*16160*/  IMAD.MOV.U32 R15, RZ, RZ, -0x1 ;  /* 0xffffffffff0f7424 */ /* 0x000fce00078e00ff */
[----:B------:R-:W-:Y:S05]  /*16170*/  WARPSYNC.COLLECTIVE R15, `(.L_x_1076) ;  /* 0x000000000f087348 */ /* 0x000fea0003c00000 */
[----:B------:R1:W2:Y:S02]  /*16180*/  SHFL.IDX P6, R14, R13, R12, R11 ;  /* 0x0000000c0d0e7389 */ /* 0x0002a400000c000b */
[----:B-12---:R-:W-:Y:S01]  /*16190*/  ENDCOLLECTIVE ;  /* 0x000000000000791b */ /* 0x006fe20003800000 */
.L_x_1076:
[----:B------:R-:W-:Y:S05]  /*161a0*/  BRA `(.L_x_1077) ;  /* 0xffffffd000ac7947 */ /* 0x000fea000383ffff */
.L_x_1014:
[----:B------:R-:W-:Y:S01]  /*161b0*/  BSSY B0, `(.L_x_1078) ;  /* 0x0000006000007945 */ /* 0x000fe20003800000 */
[----:B------:R-:W-:-:S07]  /*161c0*/  IMAD.MOV.U32 R15, RZ, RZ, -0x1 ;  /* 0xffffffffff0f7424 */ /* 0x000fce00078e00ff */
[----:B------:R-:W-:Y:S05]  /*161d0*/  WARPSYNC.COLLECTIVE R15, `(.L_x_1079) ;  /* 0x000000000f0c7348 */ /* 0x000fea0003c00000 */
[----:B------:R-:W-:Y:S02]  /*161e0*/  ELECT P6, UR62, PT ;  /* 0x00000000003e782f */ /* 0x000fe400038c0000 */
[----:B------:R-:W-:Y:S01]  /*161f0*/  MOV R14, UR62 ;  /* 0x0000003e000e7c02 */ /* 0x000fe20008000f00 */
[----:B------:R-:W-:Y:S10]  /*16200*/  ENDCOLLECTIVE ;  /* 0x000000000000791b */ /* 0x000ff40003800000 */
.L_x_1079:
[----:B------:R-:W-:Y:S05]  /*16210*/  BSYNC B0 ;  /* 0x0000000000007941 */ /* 0x000fea0003800000 */
.L_x_1078:
[----:B------:R-:W-:Y:S05]  /*16220*/  BRA `(.L_x_1080) ;  /* 0xffffffd000ac7947 */ /* 0x000fea000383ffff */
.L_x_1017:
[----:B-1----:R1:W2:Y:S02]  /*16230*/  SYNCS.PHASECHK.TRANS64.TRYWAIT P3, [R4+URZ+0x2a880], R3 ;  /* 0x02a88003040075a7 */ /* 0x0022a4000806017f */
[----:B--2---:R-:W-:Y:S05]  /*16240*/  @!P3 NANOSLEEP.SYNCS 0x989680 ;  /* 0x009896800000b95d */ /* 0x004fea0003900000 */
[----:B------:R-:W2:Y:S02]  /*16250*/  @!P3 SYNCS.PHASECHK.TRANS64 P3, [R4+URZ+0x2a880], R3 ;  /* 0x02a880030400b5a7 */ /* 0x000ea4000806007f */
[----:B--2---:R-:W-:Y:S05]  /*16260*/  @!P3 BRA `(.L_x_1017) ;  /* 0xfffffffc00f0b947 */ /* 0x004fea000383ffff */
[----:B------:R-:W-:Y:S05]  /*16270*/  BRA `(.L_x_1081) ;  /* 0xffffffd000fc7947 */ /* 0x000fea000383ffff */
.L_x_1019:
[----:B--2---:R2:W3:Y:S02]  /*16280*/  SYNCS.PHASECHK.TRANS64.TRYWAIT P3, [R4+URZ+0x2a840], R3 ;  /* 0x02a84003040075a7 */ /* 0x0044e4000806017f */
[----:B---3--:R-:W-:Y:S05]  /*16290*/  @!P3 NANOSLEEP.SYNCS 0x989680 ;  /* 0x009896800000b95d */ /* 0x008fea0003900000 */
[----:B------:R-:W3:Y:S02]  /*162a0*/  @!P3 SYNCS.PHASECHK.TRANS64 P3, [R4+URZ+0x2a840], R3 ;  /* 0x02a840030400b5a7 */ /* 0x000ee4000806007f */
[----:B---3--:R-:W-:Y:S05]  /*162b0*/  @!P3 BRA `(.L_x_1019) ;  /* 0xfffffffc00f0b947 */ /* 0x008fea000383ffff */
[----:B------:R-:W-:Y:S05]  /*162c0*/  BRA `(.L_x_1082) ;  /* 0xffffffd400787947 */ /* 0x000fea000383ffff */
.L_x_1022:
[----:B-1----:R-:W-:-:S04]  /*162d0*/  IMAD.U32 R5, RZ, RZ, UR40 ;  /* 0x00000028ff057e24 */ /* 0x002fc8000f8e00ff */
[----:B------:R1:W2:Y:S03]  /*162e0*/  SYNCS.PHASECHK.TRANS64.TRYWAIT P0, [R5+URZ+0x2a820], R2 ;  /* 0x02a82002050075a7 */ /* 0x0002a6000800017f */
[----:B--2---:R-:W-:Y:S05]  /*162f0*/  @!P0 NANOSLEEP.SYNCS 0x989680 ;  /* 0x009896800000895d */ /* 0x004fea0003900000 */
[----:B------:R-:W2:Y:S02]  /*16300*/  @!P0 SYNCS.PHASECHK.TRANS64 P0, [R5+URZ+0x2a820], R2 ;  /* 0x02a82002050085a7 */ /* 0x000ea4000800007f */
[----:B--2---:R-:W-:Y:S05]  /*16310*/  @!P0 BRA `(.L_x_1022) ;  /* 0xfffffffc00ec8947 */ /* 0x004fea000383ffff */
[----:B------:R-:W-:Y:S05]  /*16320*/  BRA `(.L_x_1083) ;  /* 0xffffffd800907947 */ /* 0x000fea000383ffff */
.L_x_1028:
[----:B-1----:R1:W2:Y:S02]  /*16330*/  SYNCS.PHASECHK.TRANS64.TRYWAIT P0, [R6+URZ+0x2a880], R5 ;  /* 0x02a88005060075a7 */ /* 0x0022a4000800017f */
[----:B--2---:R-:W-:Y:S05]  /*16340*/  @!P0 NANOSLEEP.SYNCS 0x989680 ;  /* 0x009896800000895d */ /* 0x004fea0003900000 */
[----:B------:R-:W2:Y:S02]  /*16350*/  @!P0 SYNCS.PHASECHK.TRANS64 P0, [R6+URZ+0x2a880], R5 ;  /* 0x02a88005060085a7 */ /* 0x000ea4000800007f */
[----:B--2---:R-:W-:Y:S05]  /*16360*/  @!P0 BRA `(.L_x_1028) ;  /* 0xfffffffc00f08947 */ /* 0x004fea000383ffff */
[----:B------:R-:W-:Y:S05]  /*16370*/  BRA `(.L_x_1084) ;  /* 0xffffffdc001c7947 */ /* 0x000fea000383ffff */
.L_x_1035:
[----:B--2---:R2:W3:Y:S02]  /*16380*/  SYNCS.PHASECHK.TRANS64.TRYWAIT P0, [R6+URZ+0x2a840], R5 ;  /* 0x02a84005060075a7 */ /* 0x0044e4000800017f */
[----:B---3--:R-:W-:Y:S05]  /*16390*/  @!P0 NANOSLEEP.SYNCS 0x989680 ;  /* 0x009896800000895d */ /* 0x008fea0003900000 */
[----:B------:R-:W3:Y:S02]  /*163a0*/  @!P0 SYNCS.PHASECHK.TRANS64 P0, [R6+URZ+0x2a840], R5 ;  /* 0x02a84005060085a7 */ /* 0x000ee4000800007f */
[----:B---3--:R-:W-:Y:S05]  /*163b0*/  @!P0 BRA `(.L_x_1035) ;  /* 0xfffffffc00f08947 */ /* 0x008fea000383ffff */
[----:B------:R-:W-:Y:S05]  /*163c0*/  BRA `(.L_x_1085) ;  /* 0xffffffe000187947 */ /* 0x000fea000383ffff */
.L_x_1043:
[----:B-1----:R1:W2:Y:S02]  /*163d0*/  SYNCS.PHASECHK.TRANS64.TRYWAIT P3, [R13+URZ+0x2a870], R4 ;  /* 0x02a870040d0075a7 */ /* 0x0022a4000806017f */
[----:B--2---:R-:W-:Y:S05]  /*163e0*/  @!P3 NANOSLEEP.SYNCS 0x989680 ;  /* 0x009896800000b95d */ /* 0x004fea0003900000 */
[----:B------:R-:W2:Y:S02]  /*163f0*/  @!P3 SYNCS.PHASECHK.TRANS64 P3, [R13+URZ+0x2a870], R4 ;  /* 0x02a870040d00b5a7 */ /* 0x000ea4000806007f */
[----:B--2---:R-:W-:Y:S05]  /*16400*/  @!P3 BRA `(.L_x_1043) ;  /* 0xfffffffc00f0b947 */ /* 0x004fea000383ffff */
[----:B------:R-:W-:Y:S05]  /*16410*/  BRA `(.L_x_1086) ;  /* 0xffffffe4002c7947 */ /* 0x000fea000383ffff */
.L_x_1045:
[----:B-1----:R1:W2:Y:S02]  /*16420*/  SYNCS.PHASECHK.TRANS64.TRYWAIT P3, [R13+URZ+0x2a860], R4 ;  /* 0x02a860040d0075a7 */ /* 0x0022a4000806017f */
[----:B--2---:R-:W-:Y:S05]  /*16430*/  @!P3 NANOSLEEP.SYNCS 0x989680 ;  /* 0x009896800000b95d */ /* 0x004fea0003900000 */
[----:B------:R-:W2:Y:S02]  /*16440*/  @!P3 SYNCS.PHASECHK.TRANS64 P3, [R13+URZ+0x2a860], R4 ;  /* 0x02a860040d00b5a7 */ /* 0x000ea4000806007f */
[----:B--2---:R-:W-:Y:S05]  /*16450*/  @!P3 BRA `(.L_x_1045) ;  /* 0xfffffffc00f0b947 */ /* 0x004fea000383ffff */
[----:B------:R-:W-:Y:S05]  /*16460*/  BRA `(.L_x_1087) ;  /* 0xffffffe400347947 */ /* 0x000fea000383ffff */
.L_x_1052:
[----:B--2---:R2:W3:Y:S02]  /*16470*/  SYNCS.PHASECHK.TRANS64.TRYWAIT P0, [R12+URZ+0x2a870], R3 ;  /* 0x02a870030c0075a7 */ /* 0x0044e4000800017f */
[----:B---3--:R-:W-:Y:S05]  /*16480*/  @!P0 NANOSLEEP.SYNCS 0x989680 ;  /* 0x009896800000895d */ /* 0x008fea0003900000 */
[----:B------:R-:W3:Y:S02]  /*16490*/  @!P0 SYNCS.PHASECHK.TRANS64 P0, [R12+URZ+0x2a870], R3 ;  /* 0x02a870030c0085a7 */ /* 0x000ee4000800007f */
[----:B---3--:R-:W-:Y:S05]  /*164a0*/  @!P0 BRA `(.L_x_1052) ;  /* 0xfffffffc00f08947 */ /* 0x008fea000383ffff */
[----:B------:R-:W-:Y:S05]  /*164b0*/  BRA `(.L_x_1088) ;  /* 0xffffffec00247947 */ /* 0x000fea000383ffff */
.L_x_1054:
[----:B--2---:R2:W3:Y:S02]  /*164c0*/  SYNCS.PHASECHK.TRANS64.TRYWAIT P0, [R12+URZ+0x2a860], R3 ;  /* 0x02a860030c0075a7 */ /* 0x0044e4000800017f */
[----:B---3--:R-:W-:Y:S05]  /*164d0*/  @!P0 NANOSLEEP.SYNCS 0x989680 ;  /* 0x009896800000895d */ /* 0x008fea0003900000 */
[----:B------:R-:W3:Y:S02]  /*164e0*/  @!P0 SYNCS.PHASECHK.TRANS64 P0, [R12+URZ+0x2a860], R3 ;  /* 0x02a860030c0085a7 */ /* 0x000ee4000800007f */
[----:B---3--:R-:W-:Y:S05]  /*164f0*/  @!P0 BRA `(.L_x_1054) ;  /* 0xfffffffc00f08947 */ /* 0x008fea000383ffff */
[----:B------:R-:W-:Y:S05]  /*16500*/  BRA `(.L_x_1089) ;  /* 0xffffffec00287947 */ /* 0x000fea000383ffff */
.L_x_1060:
[----:B-1----:R1:W2:Y:S02]  /*16510*/  SYNCS.PHASECHK.TRANS64.TRYWAIT P0, [R0+URZ+0x2a820], R3 ;  /* 0x02a82003000075a7 */ /* 0x0022a4000800017f */
[----:B--2---:R-:W-:Y:S05]  /*16520*/  @!P0 NANOSLEEP.SYNCS 0x989680 ;  /* 0x009896800000895d */ /* 0x004fea0003900000 */
[----:B------:R-:W2:Y:S02]  /*16530*/  @!P0 SYNCS.PHASECHK.TRANS64 P0, [R0+URZ+0x2a820], R3 ;  /* 0x02a82003000085a7 */ /* 0x000ea4000800007f */
[----:B--2---:R-:W-:Y:S05]  /*16540*/  @!P0 BRA `(.L_x_1060) ;  /* 0xfffffffc00f08947 */ /* 0x004fea000383ffff */
[----:B------:R-:W-:Y:S05]  /*16550*/  BRA `(.L_x_1090) ;  /* 0xfffffff4004c7947 */ /* 0x000fea000383ffff */
.L_x_1061:
[----:B------:R-:W2:Y:S01]  /*16560*/  S2R R2, SR_TID.X ;  /* 0x0000000000027919 */ /* 0x000ea20000002100 */
[----:B------:R-:W-:Y:S01]  /*16570*/  BSSY B0, `(.L_x_1091) ;  /* 0x000000a000007945 */ /* 0x000fe20003800000 */
[----:B------:R-:W-:Y:S02]  /*16580*/  IMAD.MOV.U32 R12, RZ, RZ, RZ ;  /* 0x000000ffff0c7224 */ /* 0x000fe400078e00ff */
[----:B------:R-:W-:Y:S02]  /*16590*/  IMAD.MOV.U32 R11, RZ, RZ, 0x1f ;  /* 0x0000001fff0b7424 */ /* 0x000fe400078e00ff */
[----:B------:R-:W-:Y:S01]  /*165a0*/  IMAD.MOV.U32 R15, RZ, RZ, -0x1 ;  /* 0xffffffffff0f7424 */ /* 0x000fe200078e00ff */
[----:B--2---:R-:W-:-:S04]  /*165b0*/  SHF.R.U32.HI R2, RZ, 0x5, R2 ;  /* 0x00000005ff027819 */ /* 0x004fc80000011602 */
[----:B------:R-:W-:-:S05]  /*165c0*/  LOP3.LUT R2, R2, 0x3, RZ, 0xc0, !PT ;  /* 0x0000000302027812 */ /* 0x000fca00078ec0ff */
[----:B------:R-:W-:-:S07]  /*165d0*/  IMAD.MOV.U32 R13, RZ, RZ, R2 ;  /* 0x000000ffff0d7224 */ /* 0x000fce00078e0002 */
[----:B-1----:R-:W-:Y:S05]  /*165e0*/  WARPSYNC.COLLECTIVE R15, `(.L_x_1092) ;  /* 0x000000000f087348 */ /* 0x002fea0003c00000 */
[----:B------:R2:W3:Y:S02]  /*165f0*/  SHFL.IDX P6, R14, R13, R12, R11 ;  /* 0x0000000c0d0e7389 */ /* 0x0004e400000c000b */
[----:B-123--:R-:W-:Y:S01]  /*16600*/  ENDCOLLECTIVE ;  /* 0x000000000000791b */ /* 0x00efe20003800000 */
.L_x_1092:
[----:B------:R-:W-:Y:S05]  /*16610*/  BSYNC B0 ;  /* 0x0000000000007941 */ /* 0x000fea0003800000 */
.L_x_1091:
[----:B------:R-:W-:Y:S05]  /*16620*/  BRA `(.L_x_1093) ;  /* 0xfffffff400347947 */ /* 0x000fea000383ffff */
.L_x_1064:
[----:B------:R-:W-:Y:S01]  /*16630*/  BSSY B1, `(.L_x_1094) ;  /* 0x0000006000017945 */ /* 0x000fe20003800000 */
[----:B------:R-:W-:-:S07]  /*16640*/  IMAD.MOV.U32 R15, RZ, RZ, -0x1 ;  /* 0xffffffffff0f7424 */ /* 0x000fce00078e00ff */
[----:B-12---:R-:W-:Y:S05]  /*16650*/  WARPSYNC.COLLECTIVE R15, `(.L_x_1095) ;  /* 0x000000000f0c7348 */ /* 0x006fea0003c00000 */
[----:B------:R-:W-:Y:S02]  /*16660*/  ELECT P6, UR62, PT ;  /* 0x00000000003e782f */ /* 0x000fe400038c0000 */
[----:B------:R-:W-:Y:S01]  /*16670*/  MOV R14, UR62 ;  /* 0x0000003e000e7c02 */ /* 0x000fe20008000f00 */
[----:B-12---:R-:W-:Y:S10]  /*16680*/  ENDCOLLECTIVE ;  /* 0x000000000000791b */ /* 0x006ff40003800000 */
.L_x_1095:
[----:B------:R-:W-:Y:S05]  /*16690*/  BSYNC B1 ;  /* 0x0000000000017941 */ /* 0x000fea0003800000 */
.L_x_1094:
[----:B------:R-:W-:Y:S05]  /*166a0*/  BRA `(.L_x_1096) ;  /* 0xfffffff4002c7947 */ /* 0x000fea000383ffff */
.L_x_1066:
[----:B-1----:R1:W2:Y:S02]  /*166b0*/  SYNCS.PHASECHK.TRANS64.TRYWAIT P1, [R7+URZ], R4 ;  /* 0x00000004070075a7 */ /* 0x0022a4000802017f */
[----:B--2---:R-:W-:Y:S05]  /*166c0*/  @!P1 NANOSLEEP.SYNCS 0x989680 ;  /* 0x009896800000995d */ /* 0x004fea0003900000 */
[----:B------:R-:W2:Y:S02]  /*166d0*/  @!P1 SYNCS.PHASECHK.TRANS64 P1, [R7+URZ], R4 ;  /* 0x00000004070095a7 */ /* 0x000ea4000802007f */
[----:B--2---:R-:W-:Y:S05]  /*166e0*/  @!P1 BRA `(.L_x_1066) ;  /* 0xfffffffc00f09947 */ /* 0x004fea000383ffff */
[----:B------:R-:W-:Y:S05]  /*166f0*/  BRA `(.L_x_1097) ;  /* 0xfffffff400607947 */ /* 0x000fea000383ffff */
.L_x_1067:
[----:B--2---:R2:W3:Y:S02]  /*16700*/  SYNCS.PHASECHK.TRANS64.TRYWAIT P1, [R9+URZ], R2 ;  /* 0x00000002090075a7 */ /* 0x0044e4000802017f */
[----:B---3--:R-:W-:Y:S05]  /*16710*/  @!P1 NANOSLEEP.SYNCS 0x989680 ;  /* 0x009896800000995d */ /* 0x008fea0003900000 */
[----:B------:R-:W3:Y:S02]  /*16720*/  @!P1 SYNCS.PHASECHK.TRANS64 P1, [R9+URZ], R2 ;  /* 0x00000002090095a7 */ /* 0x000ee4000802007f */
[----:B---3--:R-:W-:Y:S05]  /*16730*/  @!P1 BRA `(.L_x_1067) ;  /* 0xfffffffc00f09947 */ /* 0x008fea000383ffff */
[----:B------:R-:W-:Y:S05]  /*16740*/  BRA `(.L_x_1098) ;  /* 0xfffffff400547947 */ /* 0x000fea000383ffff */
.L_x_1069:
[----:B---3--:R3:W4:Y:S02]  /*16750*/  SYNCS.PHASECHK.TRANS64.TRYWAIT P1, [R17+URZ+0x2a860], R4 ;  /* 0x02a86004110075a7 */ /* 0x008724000802017f */
[----:B----4-:R-:W-:Y:S05]  /*16760*/  @!P1 NANOSLEEP.SYNCS 0x989680 ;  /* 0x009896800000995d */ /* 0x010fea0003900000 */
[----:B------:R-:W4:Y:S02]  /*16770*/  @!P1 SYNCS.PHASECHK.TRANS64 P1, [R17+URZ+0x2a860], R4 ;  /* 0x02a86004110095a7 */ /* 0x000f24000802007f */
[----:B----4-:R-:W-:Y:S05]  /*16780*/  @!P1 BRA `(.L_x_1069) ;  /* 0xfffffffc00f09947 */ /* 0x010fea000383ffff */
[----:B------:R-:W-:Y:S05]  /*16790*/  BRA `(.L_x_1099) ;  /* 0xfffffff400547947 */ /* 0x000fea000383ffff */
.L_x_1071:
[----:B----4-:R4:W1:Y:S02]  /*167a0*/  SYNCS.PHASECHK.TRANS64.TRYWAIT P1, [R3+URZ+0x2a860], R2 ;  /* 0x02a86002030075a7 */ /* 0x010864000802017f */
[----:B-1----:R-:W-:Y:S05]  /*167b0*/  @!P1 NANOSLEEP.SYNCS 0x989680 ;  /* 0x009896800000995d */ /* 0x002fea0003900000 */
[----:B------:R-:W1:Y:S02]  /*167c0*/  @!P1 SYNCS.PHASECHK.TRANS64 P1, [R3+URZ+0x2a860], R2 ;  /* 0x02a86002030095a7 */ /* 0x000e64000802007f */
[----:B-1----:R-:W-:Y:S05]  /*167d0*/  @!P1 BRA `(.L_x_1071) ;  /* 0xfffffffc00f09947 */ /* 0x002fea000383ffff */
[----:B------:R-:W-:Y:S05]  /*167e0*/  BRA `(.L_x_1100) ;  /* 0xfffffff400547947 */ /* 0x000fea000383ffff */
.L_x_1073:
[----:B------:R1:W1:Y:S02]  /*167f0*/  SYNCS.PHASECHK.TRANS64.TRYWAIT P0, [R17+URZ+0x2a880], R4 ;  /* 0x02a88004110075a7 */ /* 0x000264000800017f */
[----:B-1----:R-:W-:Y:S05]  /*16800*/  @!P0 NANOSLEEP.SYNCS 0x989680 ;  /* 0x009896800000895d */ /* 0x002fea0003900000 */
[----:B------:R-:W1:Y:S02]  /*16810*/  @!P0 SYNCS.PHASECHK.TRANS64 P0, [R17+URZ+0x2a880], R4 ;  /* 0x02a88004110085a7 */ /* 0x000e64000800007f */
[----:B-1----:R-:W-:Y:S05]  /*16820*/  @!P0 BRA `(.L_x_1073) ;  /* 0xfffffffc00f08947 */ /* 0x002fea000383ffff */
[----:B------:R-:W-:Y:S05]  /*16830*/  BRA `(.L_x_1074) ;  /* 0xfffffff400507947 */ /* 0x000fea000383ffff */
.L_x_1101:
        /* <DEDUP_REMOVED lines=12> */
.L_x_2704:


//--------------------- .text._ZN7cutlass13device_kernelIN5flash11enable_sm90INS1_16FlashAttnFwdSm90INS1_25CollectiveMainloopFwdSm90ILi2EN4cute5tupleIJNS5_1CILi1EEES8_S8_EEENS6_IJNS7_ILi128EEESA_NS7_ILi192EEEEEELi192ENS_12float_e4m3_tEfNS_4arch4Sm90ELb0ELb1ELb1ELb1ELb0ELb0ELb0ELb1ELb1ELb0ELb0ELb0EEENS1_21CollectiveEpilogueFwdINS6_IJSA_SB_SA_EEES9_NS_10bfloat16_tESF_Li256ELb1ELb0ELb0ELb1EEENS1_36VarlenDynamicPersistentTileSchedulerILi128ELi128ELi256ELi128ELb0ELb0ELb1ELb1ELb0ELb1EEEEEEEEEvNT_6ParamsE --------------------------
	.section	.text._ZN7cutlass13device_kernelIN5flash11enable_sm90INS1_16FlashAttnFwdSm90INS1_25CollectiveMainloopFwdSm90ILi2EN4cute5tupleIJNS5_1CILi1EEES8_S8_EEENS6_IJNS7_ILi128EEESA_NS7_ILi192EEEEEELi192ENS_12float_e4m3_tEfNS_4arch4Sm90ELb0ELb1ELb1ELb1ELb0ELb0ELb0ELb1ELb1ELb0ELb0ELb0EEENS1_21CollectiveEpilogueFwdINS6_IJSA_SB_SA_EEES9_NS_10bfloat16_tESF_Li256ELb1ELb0ELb0ELb1EEENS1_36VarlenDynamicPersistentTileSchedulerILi128ELi128ELi256ELi128ELb0ELb0ELb1ELb1ELb0ELb1EEEEEEEEEvNT_6ParamsE,"ax",@progbits
	.align	128
.text._ZN7cutlass13device_kernelIN5flash11enable_sm90INS1_16FlashAttnFwdSm90INS1_25CollectiveMainloopFwdSm90ILi2EN4cute5tupleIJNS5_1CILi1EEES8_S8_EEENS6_IJNS7_ILi128EEESA_NS7_ILi192EEEEEELi192ENS_12float_e4m3_tEfNS_4arch4Sm90ELb0ELb1ELb1ELb1ELb0ELb0ELb0ELb1ELb1ELb0ELb0ELb0EEENS1_21CollectiveEpilogueFwdINS6_IJSA_SB_SA_EEES9_NS_10bfloat16_tESF_Li256ELb1ELb0ELb0ELb1EEENS1_36VarlenDynamicPersistentTileSchedulerILi128ELi128ELi256ELi128ELb0ELb0ELb1ELb1ELb0ELb1EEEEEEEEEvNT_6ParamsE:
        .type           _ZN7cutlass13device_kernelIN5flash11enable_sm90INS1_16FlashAttnFwdSm90INS1_25CollectiveMainloopFwdSm90ILi2EN4cute5tupleIJNS5_1CILi1EEES8_S8_EEENS6_IJNS7_ILi128EEESA_NS7_ILi192EEEEEELi192ENS_12float_e4m3_tEfNS_4arch4Sm90ELb0ELb1ELb1ELb1ELb0ELb0ELb0ELb1ELb1ELb0ELb0ELb0EEENS1_21CollectiveEpilogueFwdINS6_IJSA_SB_SA_EEES9_NS_10bfloat16_tESF_Li256ELb1ELb0ELb0ELb1EEENS1_36VarlenDynamicPersistentTileSchedulerILi128ELi128ELi256ELi128ELb0ELb0ELb1ELb1ELb0ELb1EEEEEEEEEvNT_6ParamsE,@function
        .size           _ZN7cutlass13device_kernelIN5flash11enable_sm90INS1_16FlashAttnFwdSm90INS1_25CollectiveMainloopFwdSm90ILi2EN4cute5tupleIJNS5_1CILi1EEES8_S8_EEENS6_IJNS7_ILi128EEESA_NS7_ILi192EEEEEELi192ENS_12float_e4m3_tEfNS_4arch4Sm90ELb0ELb1ELb1ELb1ELb0ELb0ELb0ELb1ELb1ELb0ELb0ELb0EEENS1_21CollectiveEpilogueFwdINS6_IJSA_SB_SA_EEES9_NS_10bfloat16_tESF_Li256ELb1ELb0ELb0ELb1EEENS1_36VarlenDynamicPersistentTileSchedulerILi128ELi128ELi256ELi128ELb0ELb0ELb1ELb1ELb0ELb1EEEEEEEEEvNT_6ParamsE,(.L_x_2705 - _ZN7cutlass13device_kernelIN5flash11enable_sm90INS1_16FlashAttnFwdSm90INS1_25CollectiveMainloopFwdSm90ILi2EN4cute5tupleIJNS5_1CILi1EEES8_S8_EEENS6_IJNS7_ILi128EEESA_NS7_ILi192EEEEEELi192ENS_12float_e4m3_tEfNS_4arch4Sm90ELb0ELb1ELb1ELb1ELb0ELb0ELb0ELb1ELb1ELb0ELb0ELb0EEENS1_21CollectiveEpilogueFwdINS6_IJSA_SB_SA_EEES9_NS_10bfloat16_tESF_Li256ELb1ELb0ELb0ELb1EEENS1_36VarlenDynamicPersistentTileSchedulerILi128ELi128ELi256ELi128ELb0ELb0ELb1ELb1ELb0ELb1EEEEEEEEEvNT_6ParamsE)
        .other          _ZN7cutlass13device_kernelIN5flash11enable_sm90INS1_16FlashAttnFwdSm90INS1_25CollectiveMainloopFwdSm90ILi2EN4cute5tupleIJNS5_1CILi1EEES8_S8_EEENS6_IJNS7_ILi128EEESA_NS7_ILi192EEEEEELi192ENS_12float_e4m3_tEfNS_4arch4Sm90ELb0ELb1ELb1ELb1ELb0ELb0ELb0ELb1ELb1ELb0ELb0ELb0EEENS1_21CollectiveEpilogueFwdINS6_IJSA_SB_SA_EEES9_NS_10bfloat16_tESF_Li256ELb1ELb0ELb0ELb1EEENS1_36VarlenDynamicPersistentTileSchedulerILi128ELi128ELi256ELi128ELb0ELb0ELb1ELb1ELb0ELb1EEEEEEEEEvNT_6ParamsE,@"STO_CUDA_ENTRY STV_DEFAULT"
_ZN7cutlass13device_kernelIN5flash11enable_sm90INS1_16FlashAttnFwdSm90INS1_25CollectiveMainloopFwdSm90ILi2EN4cute5tupleIJNS5_1CILi1EEES8_S8_EEENS6_IJNS7_ILi128EEESA_NS7_ILi192EEEEEELi192ENS_12float_e4m3_tEfNS_4arch4Sm90ELb0ELb1ELb1ELb1ELb0ELb0ELb0ELb1ELb1ELb0ELb0ELb0EEENS1_21CollectiveEpilogueFwdINS6_IJSA_SB_SA_EEES9_NS_10bfloat16_tESF_Li256ELb1ELb0ELb0ELb1EEENS1_36VarlenDynamicPersistentTileSchedulerILi128ELi128ELi256ELi128ELb0ELb0ELb1ELb1ELb0ELb1EEEEEEEEEvNT_6ParamsE:
        /* <DEDUP_REMOVED lines=21> */
.L_x_1103:
[----:B------:R-:W-:Y:S05]  /*0150*/  BSYNC B0 ;  /* 0x0000000000007941 */ /* 0x000fea0003800000 */
.L_x_1102:
        /* <DEDUP_REMOVED lines=41> */
.L_x_1104:
        /* <DEDUP_REMOVED lines=22> */
.L_x_1105:
        /* <DEDUP_REMOVED lines=18> */
.L_x_1106:
        /* <DEDUP_REMOVED lines=22> */
.L_x_1107:
        /* <DEDUP_REMOVED lines=22> */
.L_x_1108:
[----:B------:R-:W-:Y:S01]  /*0930*/  PLOP3.LUT P0, PT, PT, PT, UP0, 0x80, 0x0 ;  /* 0x000000000000781c */ /* 0x000fe20003f0f008 */
[----:B------:R-:W-:Y:S01]  /*0940*/  UMOV UR40, 0x1 ;  /* 0x0000000100287882 */ /* 0x000fe20000000000 */
[----:B------:R-:W-:Y:S01]  /*0950*/  NOP ;  /* 0x0000000000007918 */ /* 0x000fe20000000000 */
[----:B------:R-:W-:Y:S01]  /*0960*/  USEL UR40, UR40, 0x2, !UP0 ;  /* 0x0000000228287887 */ /* 0x000fe2000c000000 */
[----:B------:R-:W-:Y:S01]  /*0970*/  ULDC.64 UR48, c[0x0][0x208] ;  /* 0x0000820000307ab9 */ /* 0x000fe20000000a00 */
[----:B012-4-:R-:W-:Y:S08]  /*0980*/  BAR.SYNC.DEFER_BLOCKING 0x0 ;  /* 0x0000000000007b1d */ /* 0x017ff00000010000 */
[----:B------:R-:W-:Y:S05]  /*0990*/  @!P0 BRA `(.L_x_1109) ;  /* 0x0000012400a48947 */ /* 0x000fea0003800000 */
.L_x_1110:
        /* <DEDUP_REMOVED lines=21> */
[----:B------:R-:W-:Y:S01]  /*0af0*/  R2UR UR47, R95 ;  /* 0x000000005f2f72ca */ /* 0x000fe200000e0000 */
[----:B------:R-:W-:Y:S01]  /*0b00*/  UMOV UR45, URZ ;  /* 0x0000003f002d7c82 */ /* 0x000fe20008000000 */
[----:B------:R-:W-:Y:S01]  /*0b10*/  SHF.R.S32.HI R3, RZ, 0x1f, R206 ;  /* 0x0000001fff037819 */ /* 0x000fe200000114ce */
[----:B------:R-:W-:Y:S01]  /*0b20*/  UMOV UR44, URZ ;  /* 0x0000003f002c7c82 */ /* 0x000fe20008000000 */
[----:B------:R-:W-:Y:S02]  /*0b30*/  UMOV UR50, URZ ;  /* 0x0000003f00327c82 */ /* 0x000fe40008000000 */
[CC--:B------:R-:W-:Y:S02]  /*0b40*/  LEA.HI R5, R3.reuse, R206.reuse, RZ, 0x7 ;  /* 0x000000ce03057211 */ /* 0x0c0fe400078f38ff */
[----:B------:R-:W-:-:S02]  /*0b50*/  LEA.HI R0, R3, R206, RZ, 0x4 ;  /* 0x000000ce03007211 */ /* 0x000fc400078f20ff */
[----:B------:R-:W-:Y:S02]  /*0b60*/  LOP3.LUT R7, R5, 0xffffff80, RZ, 0xc0, !PT ;  /* 0xffffff8005077812 */ /* 0x000fe400078ec0ff */
[CC--:B------:R-:W-:Y:S02]  /*0b70*/  LEA.HI R2, R3.reuse, R206.reuse, RZ, 0x5 ;  /* 0x000000ce03027211 */ /* 0x0c0fe400078f28ff */
[----:B------:R-:W-:Y:S01]  /*0b80*/  SHF.R.S32.HI R9, RZ, 0x4, R0 ;  /* 0x00000004ff097819 */ /* 0x000fe20000011400 */
[----:B------:R-:W-:Y:S01]  /*0b90*/  IMAD.IADD R202, R206, 0x1, -R7 ;  /* 0x00000001ceca7824 */ /* 0x000fe200078e0a07 */
[----:B------:R-:W-:Y:S01]  /*0ba0*/  SHF.R.S32.HI R204, RZ, 0x7, R5 ;  /* 0x00000007ffcc7819 */ /* 0x000fe20000011405 */
[----:B------:R-:W-:Y:S01]  /*0bb0*/  IMAD.SHL.U32 R2, R2, 0x20, RZ ;  /* 0x0000002002027824 */ /* 0x000fe200078e00ff */
[----:B------:R-:W-:Y:S02]  /*0bc0*/  LEA.HI R3, R3, R206, RZ, 0x3 ;  /* 0x000000ce03037211 */ /* 0x000fe400078f18ff */
[----:B------:R-:W-:-:S02]  /*0bd0*/  SHF.R.S32.HI R11, RZ, 0x1f, R202 ;  /* 0x0000001fff0b7819 */ /* 0x000fc400000114ca */
[----:B------:R-:W-:Y:S02]  /*0be0*/  LEA.HI R5, R5, R204, RZ, 0x1 ;  /* 0x000000cc05057211 */ /* 0x000fe400078f08ff */
[----:B------:R-:W-:Y:S02]  /*0bf0*/  LEA.HI R4, R11, R202, RZ, 0x2 ;  /* 0x000000ca0b047211 */ /* 0x000fe400078f10ff */
[----:B------:R-:W-:Y:S02]  /*0c00*/  LOP3.LUT R2, R2, 0xfffffc00, RZ, 0xc0, !PT ;  /* 0xfffffc0002027812 */ /* 0x000fe400078ec0ff */
[--C-:B------:R-:W-:Y:S02]  /*0c10*/  SHF.R.S32.HI R6, RZ, 0x2, R4.reuse ;  /* 0x00000002ff067819 */ /* 0x100fe40000011404 */
[----:B------:R-:W-:Y:S02]  /*0c20*/  SHF.R.S32.HI R7, RZ, 0x1f, R4 ;  /* 0x0000001fff077819 */ /* 0x000fe40000011404 */
[----:B------:R-:W-:-:S02]  /*0c30*/  LOP3.LUT R5, R5, 0x3fffffe, RZ, 0xc0, !PT ;  /* 0x03fffffe05057812 */ /* 0x000fc400078ec0ff */
[----:B------:R-:W-:Y:S02]  /*0c40*/  LEA.HI R7, R7, R6, RZ, 0x3 ;  /* 0x0000000607077211 */ /* 0x000fe400078f18ff */
[----:B------:R-:W-:Y:S01]  /*0c50*/  LEA.HI R11, R11, R202, RZ, 0x5 ;  /* 0x000000ca0b0b7211 */ /* 0x000fe200078f28ff */
[----:B------:R-:W-:Y:S01]  /*0c60*/  IMAD.IADD R203, R204, 0x1, -R5 ;  /* 0x00000001cccb7824 */ /* 0x000fe200078e0a05 */
[----:B------:R-:W-:Y:S02]  /*0c70*/  LOP3.LUT R7, R7, 0xfffffff8, RZ, 0xc0, !PT ;  /* 0xfffffff807077812 */ /* 0x000fe400078ec0ff */
[----:B------:R-:W-:Y:S02]  /*0c80*/  SHF.R.S32.HI R11, RZ, 0x5, R11 ;  /* 0x00000005ff0b7819 */ /* 0x000fe4000001140b */
[----:B------:R-:W-:Y:S01]  /*0c90*/  LOP3.LUT R5, R3, 0x1ffffff8, RZ, 0xc0, !PT ;  /* 0x1ffffff803057812 */ /* 0x000fe200078ec0ff */
[----:B------:R-:W-:Y:S01]  /*0ca0*/  IMAD.IADD R6, R6, 0x1, -R7 ;  /* 0x0000000106067824 */ /* 0x000fe200078e0a07 */
[----:B------:R-:W-:-:S02]  /*0cb0*/  LOP3.LUT R7, R0, 0x3fffff0, RZ, 0xc0, !PT ;  /* 0x03fffff000077812 */ /* 0x000fc400078ec0ff */
[----:B------:R-:W-:Y:S01]  /*0cc0*/  LEA.HI R0, R0, R9, RZ, 0x1 ;  /* 0x0000000900007211 */ /* 0x000fe200078f08ff */
[----:B------:R-:W-:Y:S01]  /*0cd0*/  IMAD R6, R11, 0x10, R6 ;  /* 0x000000100b067824 */ /* 0x000fe200078e0206 */
[----:B------:R-:W-:Y:S01]  /*0ce0*/  SHF.R.S32.HI R22, RZ, 0x3, R3 ;  /* 0x00000003ff167819 */ /* 0x000fe20000011403 */
[----:B------:R-:W-:Y:S01]  /*0cf0*/  IMAD.IADD R7, R206, 0x1, -R7 ;  /* 0x00000001ce077824 */ /* 0x000fe200078e0a07 */
[----:B------:R-:W-:Y:S01]  /*0d00*/  LOP3.LUT R0, R0, 0x1ffffffe, RZ, 0xc0, !PT ;  /* 0x1ffffffe00007812 */ /* 0x000fe200078ec0ff */
[----:B------:R-:W-:Y:S02]  /*0d10*/  IMAD.IADD R5, R206, 0x1, -R5 ;  /* 0x00000001ce057824 */ /* 0x000fe400078e0a05 */
[----:B------:R-:W-:Y:S02]  /*0d20*/  IMAD R7, R7, 0x40, R2 ;  /* 0x0000004007077824 */ /* 0x000fe400078e0202 */
[----:B------:R-:W-:Y:S02]  /*0d30*/  IMAD.IADD R0, R9, 0x1, -R0 ;  /* 0x0000000109007824 */ /* 0x000fe400078e0a00 */
[----:B------:R-:W-:-:S02]  /*0d40*/  IMAD R203, R203, 0x40, R6 ;  /* 0x00000040cbcb7824 */ /* 0x000fc400078e0206 */
[----:B------:R-:W-:Y:S01]  /*0d50*/  IMAD R205, R0, 0x8, R7 ;  /* 0x0000000800cd7824 */ /* 0x000fe200078e0207 */
[----:B------:R-:W-:Y:S01]  /*0d60*/  LOP3.LUT R7, R4, 0x7ffffffc, RZ, 0xc0, !PT ;  /* 0x7ffffffc04077812 */ /* 0x000fe200078ec0ff */
[----:B------:R-:W-:-:S04]  /*0d70*/  IMAD.SHL.U32 R19, R5, 0x8, RZ ;  /* 0x0000000805137824 */ /* 0x000fc800078e00ff */
[----:B------:R-:W-:-:S07]  /*0d80*/  IMAD.IADD R16, R202, 0x1, -R7 ;  /* 0x00000001ca107824 */ /* 0x000fce00078e0a07 */
.L_x_1214:
[----:B------:R-:W-:Y:S01]  /*0d90*/  ULDC.64 UR4, c[0x0][0xa28] ;  /* 0x00028a0000047ab9 */ /* 0x000fe20000000a00 */
[----:B0-----:R-:W0:Y:S01]  /*0da0*/  LDC R18, c[0x0][0x288] ;  /* 0x0000a200ff127b82 */ /* 0x001e220000000800 */
[----:B------:R-:W-:Y:S01]  /*0db0*/  UISETP.NE.U32.AND UP0, UPT, UR4, URZ, UPT ;  /* 0x0000003f0400728c */ /* 0x000fe2000bf05070 */
[----:B----45:R-:W-:-:S03]  /*0dc0*/  IMAD.MOV.U32 R6, RZ, RZ, RZ ;  /* 0x000000ffff067224 */ /* 0x030fc600078e00ff */
[----:B------:R-:W-:-:S03]  /*0dd0*/  UISETP.NE.AND.EX UP0, UPT, UR5, URZ, UPT, UP0 ;  /* 0x0000003f0500728c */ /* 0x000fc6000bf05300 */
[----:B------:R-:W-:Y:S01]  /*0de0*/  ULDC.64 UR4, c[0x0][0xa18] ;  /* 0x0002860000047ab9 */ /* 0x000fe20000000a00 */
[----:B-12---:R-:W1:Y:S01]  /*0df0*/  LDC.64 R8, c[0x0][0x3f8] ;  /* 0x0000fe00ff087b82 */ /* 0x006e620000000a00 */
[----:B------:R-:W-:Y:S01]  /*0e00*/  UISETP.NE.U32.AND UP1, UPT, UR4, URZ, UPT ;  /* 0x0000003f0400728c */ /* 0x000fe2000bf25070 */
[----:B------:R-:W-:-:S03]  /*0e10*/  PLOP3.LUT P0, PT, PT, PT, UP0, 0x80, 0x0 ;  /* 0x000000000000781c */ /* 0x000fc60003f0f008 */
[----:B------:R-:W-:-:S03]  /*0e20*/  UISETP.NE.AND.EX UP1, UPT, UR5, URZ, UPT, UP1 ;  /* 0x0000003f0500728c */ /* 0x000fc6000bf25310 */
[----:B------:R-:W-:Y:S01]  /*0e30*/  @UP0 ULDC.64 UR4, c[0x0][0xa28] ;  /* 0x00028a0000040ab9 */ /* 0x000fe20000000a00 */
[----:B------:R-:W2:Y:S01]  /*0e40*/  LDC R0, c[0x0][0x404] ;  /* 0x00010100ff007b82 */ /* 0x000ea20000000800 */
[----:B------:R-:W-:Y:S01]  /*0e50*/  @UP0 UIMAD.WIDE UR4, UR47, 0x4, UR4 ;  /* 0x000000042f0408a5 */ /* 0x000fe2000f8e0204 */
[----:B------:R-:W-:-:S05]  /*0e60*/  PLOP3.LUT P2, PT, PT, PT, UP1, 0x80, 0x0 ;  /* 0x000000000000781c */ /* 0x000fca0003f4f018 */
[----:B------:R-:W-:Y:S01]  /*0e70*/  @UP1 ULDC.64 UR6, c[0x0][0xa18] ;  /* 0x0002860000061ab9 */ /* 0x000fe20000000a00 */
[----:B------:R-:W-:Y:S01]  /*0e80*/  IMAD.U32 R2, RZ, RZ, UR4 ;  /* 0x00000004ff027e24 */ /* 0x000fe2000f8e00ff */
[----:B---3--:R-:W3:Y:S01]  /*0e90*/  LDC R17, c[0x0][0x2e0] ;  /* 0x0000b800ff117b82 */ /* 0x008ee20000000800 */
[----:B------:R-:W-:Y:S01]  /*0ea0*/  IMAD.U32 R3, RZ, RZ, UR5 ;  /* 0x00000005ff037e24 */ /* 0x000fe2000f8e00ff */
[----:B------:R-:W-:-:S04]  /*0eb0*/  @UP1 UIMAD.WIDE UR4, UR47, 0x4, UR6 ;  /* 0x000000042f0418a5 */ /* 0x000fc8000f8e0206 */
[----:B------:R4:W5:Y:S02]  /*0ec0*/  @P0 LDG.E R6, desc[UR48][R2.64] ;  /* 0x0000003002060981 */ /* 0x000964000c1e1900 */
[----:B------:R-:W-:Y:S02]  /*0ed0*/  IMAD.U32 R4, RZ, RZ, UR4 ;  /* 0x00000004ff047e24 */ /* 0x000fe4000f8e00ff */
[----:B------:R-:W-:Y:S01]  /*0ee0*/  IMAD.U32 R5, RZ, RZ, UR5 ;  /* 0x00000005ff057e24 */ /* 0x000fe2000f8e00ff */
[----:B------:R-:W-:-:S04]  /*0ef0*/  ULDC.64 UR4, c[0x0][0xa20] ;  /* 0x0002880000047ab9 */ /* 0x000fc80000000a00 */
[----:B0-----:R4:W5:Y:S01]  /*0f00*/  @P2 LDG.E R18, desc[UR48][R4.64] ;  /* 0x0000003004122981 */ /* 0x001962000c1e1900 */
[----:B-1----:R-:W-:Y:S02]  /*0f10*/  ISETP.NE.U32.AND P0, PT, R8, RZ, PT ;  /* 0x000000ff0800720c */ /* 0x002fe40003f05070 */
[----:B------:R-:W-:Y:S02]  /*0f20*/  ISETP.NE.U32.AND P1, PT, RZ, UR4, PT ;  /* 0x00000004ff007c0c */ /* 0x000fe4000bf25070 */
[----:B------:R-:W-:Y:S02]  /*0f30*/  ISETP.NE.AND.EX P0, PT, R9, RZ, PT, P0 ;  /* 0x000000ff0900720c */ /* 0x000fe40003f05300 */
[----:B------:R-:W-:Y:S02]  /*0f40*/  ISETP.NE.AND.EX P1, PT, RZ, UR5, PT, P1 ;  /* 0x00000005ff007c0c */ /* 0x000fe4000bf25310 */
[----:B--2---:R-:W-:Y:S01]  /*0f50*/  SEL R0, R0, 0x1, P0 ;  /* 0x0000000100007807 */ /* 0x004fe20000000000 */
[----:B----4-:R-:W-:Y:S10]  /*0f60*/  @P2 BRA `(.L_x_1111) ;  /* 0x00000000002c2947 */ /* 0x010ff40003800000 */
        /* <DEDUP_REMOVED lines=8> */
[----:B-----5:R-:W2:Y:S04]  /*0ff0*/  LDG.E R18, desc[UR48][R2.64] ;  /* 0x0000003002127981 */ /* 0x020ea8000c1e1900 */
[----:B------:R-:W2:Y:S02]  /*1000*/  LDG.E R5, desc[UR48][R2.64+0x4] ;  /* 0x0000043002057981 */ /* 0x000ea4000c1e1900 */
[----:B--2---:R-:W-:-:S07]  /*1010*/  IMAD.IADD R18, R5, 0x1, -R18 ;  /* 0x0000000105127824 */ /* 0x004fce00078e0a12 */
.L_x_1111:
[----:B------:R-:W-:Y:S01]  /*1020*/  UMOV UR43, UR41 ;  /* 0x00000029002b7c82 */ /* 0x000fe20008000000 */
[----:B------:R-:W-:Y:S01]  /*1030*/  UMOV UR42, UR47 ;  /* 0x0000002f002a7c82 */ /* 0x000fe20008000000 */
[----:B---3--:R-:W-:Y:S02]  /*1040*/  IMAD R17, R0, R17, RZ ;  /* 0x0000001100117224 */ /* 0x008fe400078e02ff */
[----:B------:R-:W-:Y:S01]  /*1050*/  IMAD.MOV.U32 R201, RZ, RZ, R93 ;  /* 0x000000ffffc97224 */ /* 0x000fe200078e005d */
[----:B------:R-:W-:Y:S06]  /*1060*/  @!P1 BRA `(.L_x_1112) ;  /* 0x0000000000189947 */ /* 0x000fec0003800000 */
[----:B------:R-:W-:Y:S02]  /*1070*/  ULDC.64 UR4, c[0x0][0xa20] ;  /* 0x0002880000047ab9 */ /* 0x000fe40000000a00 */
[----:B------:R-:W-:-:S06]  /*1080*/  UIMAD.WIDE UR4, UR47, 0x4, UR4 ;  /* 0x000000042f0478a5 */ /* 0x000fcc000f8e0204 */
[----:B------:R-:W-:Y:S02]  /*1090*/  IMAD.U32 R2, RZ, RZ, UR4 ;  /* 0x00000004ff027e24 */ /* 0x000fe4000f8e00ff */
[----:B------:R-:W-:-:S05]  /*10a0*/  IMAD.U32 R3, RZ, RZ, UR5 ;  /* 0x00000005ff037e24 */ /* 0x000fca000f8e00ff */
[----:B------:R0:W5:Y:S01]  /*10b0*/  LDG.E R17, desc[UR48][R2.64] ;  /* 0x0000003002117981 */ /* 0x000162000c1e1900 */
[----:B------:R-:W-:Y:S05]  /*10c0*/  BRA `(.L_x_1113) ;  /* 0x00000000002c7947 */ /* 0x000fea0003800000 */
.L_x_1112:
        /* <DEDUP_REMOVED lines=9> */
[----:B------:R-:W2:Y:S02]  /*1160*/  LDG.E R0, desc[UR48][R2.64+0x4] ;  /* 0x0000043002007981 */ /* 0x000ea4000c1e1900 */
[----:B--2---:R-:W-:-:S07]  /*1170*/  IMAD.IADD R17, R0, 0x1, -R17 ;  /* 0x0000000100117824 */ /* 0x004fce00078e0a11 */
.L_x_1113:
[----:B------:R-:W1:Y:S01]  /*1180*/  LDC.64 R8, c[0x0][0x9e0] ;  /* 0x00027800ff087b82 */ /* 0x000e620000000a00 */
[----:B------:R-:W-:Y:S01]  /*1190*/  ULDC UR4, c[0x0][0x428] ;  /* 0x00010a0000047ab9 */ /* 0x000fe20000000800 */
[----:B-----5:R-:W-:Y:S01]  /*11a0*/  IMAD.IADD R17, R17, 0x1, -R6 ;  /* 0x0000000111117824 */ /* 0x020fe200078e0a06 */
[----:B------:R-:W-:-:S04]  /*11b0*/  UISETP.NE.AND UP0, UPT, UR4, 0x1, UPT ;  /* 0x000000010400788c */ /* 0x000fc8000bf05270 */
[----:B------:R-:W-:-:S05]  /*11c0*/  IADD3 R200, R17, 0x80, -R18 ;  /* 0x0000008011c87810 */ /* 0x000fca0007ffe812 */
[----:B------:R-:W-:Y:S02]  /*11d0*/  IMAD R200, R93, 0x80, R200 ;  /* 0x000000805dc87824 */ /* 0x000fe400078e02c8 */
[----:B------:R-:W-:Y:S01]  /*11e0*/  @UP0 ULDC UR4, c[0x0][0x42c] ;  /* 0x00010b0000040ab9 */ /* 0x000fe20000000800 */
[----:B------:R-:W-:Y:S01]  /*11f0*/  @UP0 ULDC UR6, c[0x0][0x430] ;  /* 0x00010c0000060ab9 */ /* 0x000fe20000000800 */
[----:B------:R-:W-:-:S04]  /*1200*/  UIMAD.WIDE.U32 UR4, UR41, UR4, URZ ;  /* 0x00000004290472a5 */ /* 0x000fc8000f8e003f */
[----:B------:R-:W-:Y:S01]  /*1210*/  @UP0 USHF.R.U32.HI UR41, URZ, UR6, UR5 ;  /* 0x000000063f290299 */ /* 0x000fe20008011605 */
[----:B-1----:R-:W-:Y:S01]  /*1220*/  ISETP.GE.AND P1, PT, R9, 0x1, PT ;  /* 0x000000010900780c */ /* 0x002fe20003f26270 */
[----:B------:R-:W-:-:S12]  /*1230*/  IMAD.IADD R0, R200, 0x1, R8 ;  /* 0x00000001c8007824 */ /* 0x000fd800078e0208 */
[----:B------:R-:W-:Y:S05]  /*1240*/  @!P1 BRA `(.L_x_1114) ;  /* 0x0000000000409947 */ /* 0x000fea0003800000 */
[C---:B------:R-:W-:Y:S01]  /*1250*/  ISETP.GT.AND P0, PT, R200.reuse, RZ, PT ;  /* 0x000000ffc800720c */ /* 0x040fe20003f04270 */
[----:B0-----:R-:W-:-:S12]  /*1260*/  VIADD R2, R200, 0xffffffff ;  /* 0xffffffffc8027836 */ /* 0x001fd80000000000 */
[----:B------:R-:W-:Y:S05]  /*1270*/  @P0 BRA `(.L_x_1115) ;  /* 0x00000000001c0947 */ /* 0x000fea0003800000 */
[----:B------:R-:W-:Y:S01]  /*1280*/  ISETP.NE.AND P0, PT, R9, 0x1, PT ;  /* 0x000000010900780c */ /* 0x000fe20003f05270 */
[----:B------:R-:W-:-:S12]  /*1290*/  IMAD.MOV R3, RZ, RZ, -R200 ;  /* 0x000000ffff037224 */ /* 0x000fd800078e0ac8 */
[----:B------:R-:W0:Y:S02]  /*12a0*/  @P0 LDC.64 R4, c[0x0][0x9e8] ;  /* 0x00027a00ff040b82 */ /* 0x000e240000000a00 */
[----:B0-----:R-:W-:-:S05]  /*12b0*/  @P0 IMAD.HI.U32 R2, R3, R4, RZ ;  /* 0x0000000403020227 */ /* 0x001fca00078e00ff */
[----:B------:R-:W-:-:S04]  /*12c0*/  @P0 SHF.R.U32.HI R3, RZ, R5, R2 ;  /* 0x00000005ff030219 */ /* 0x000fc80000011602 */
[----:B------:R-:W-:Y:S01]  /*12d0*/  LOP3.LUT R2, RZ, R3, RZ, 0x33, !PT ;  /* 0x00000003ff027212 */ /* 0x000fe200078e33ff */
[----:B------:R-:W-:Y:S06]  /*12e0*/  BRA `(.L_x_1116) ;  /* 0x0000000000107947 */ /* 0x000fec0003800000 */
.L_x_1115:
[----:B------:R-:W-:-:S13]  /*12f0*/  ISETP.NE.AND P0, PT, R9, 0x1, PT ;  /* 0x000000010900780c */ /* 0x000fda0003f05270 */
[----:B------:R-:W0:Y:S02]  /*1300*/  @P0 LDC.64 R4, c[0x0][0x9e8] ;  /* 0x00027a00ff040b82 */ /* 0x000e240000000a00 */
[----:B0-----:R-:W-:-:S05]  /*1310*/  @P0 IMAD.HI.U32 R4, R2, R4, RZ ;  /* 0x0000000402040227 */ /* 0x001fca00078e00ff */
[----:B------:R-:W-:-:S07]  /*1320*/  @P0 SHF.R.U32.HI R2, RZ, R5, R4 ;  /* 0x00000005ff020219 */ /* 0x000fce0000011604 */
.L_x_1116:
[----:B------:R-:W-:-:S05]  /*1330*/  IMAD R3, R2, R9, R9 ;  /* 0x0000000902037224 */ /* 0x000fca00078e0209 */
[----:B------:R-:W-:-:S07]  /*1340*/  VIMNMX R0, R0, R3, PT ;  /* 0x0000000300007248 */ /* 0x000fce0003fe0100 */
.L_x_1114:
[----:B0-----:R-:W-:Y:S01]  /*1350*/  VIADD R2, R0, 0x7f ;  /* 0x0000007f00027836 */ /* 0x001fe20000000000 */
[----:B------:R-:W-:Y:S01]  /*1360*/  ULDC UR4, c[0x0][0x9dc] ;  /* 0x0002770000047ab9 */ /* 0x000fe20000000800 */
[C---:B------:R-:W-:Y:S02]  /*1370*/  VIADD R0, R17.reuse, 0x7f ;  /* 0x0000007f11007836 */ /* 0x040fe40000000000 */
[----:B------:R-:W-:Y:S01]  /*1380*/  IMAD.IADD R4, R17, 0x1, -R18 ;  /* 0x0000000111047824 */ /* 0x000fe200078e0a12 */
[----:B------:R-:W-:Y:S02]  /*1390*/  SHF.R.S32.HI R5, RZ, 0x1f, R2 ;  /* 0x0000001fff057819 */ /* 0x000fe40000011402 */
[----:B------:R-:W-:Y:S01]  /*13a0*/  SHF.R.S32.HI R3, RZ, 0x1f, R0 ;  /* 0x0000001fff037819 */ /* 0x000fe20000011400 */
[----:B------:R-:W-:Y:S01]  /*13b0*/  IMAD R89, R93, 0x80, R4 ;  /* 0x000000805d597824 */ /* 0x000fe200078e0204 */
        /* <DEDUP_REMOVED lines=12> */
[----:B------:R-:W0:Y:S02]  /*1480*/  @P0 LDC.64 R4, c[0x0][0x9e8] ;  /* 0x00027a00ff040b82 */ /* 0x000e240000000a00 */
[----:B0-----:R-:W-:-:S05]  /*1490*/  @P0 IMAD.HI.U32 R0, R3, R4, RZ ;  /* 0x0000000403000227 */ /* 0x001fca00078e00ff */
[----:B------:R-:W-:-:S04]  /*14a0*/  @P0 SHF.R.U32.HI R3, RZ, R5, R0 ;  /* 0x00000005ff030219 */ /* 0x000fc80000011600 */
[----:B------:R-:W-:Y:S01]  /*14b0*/  LOP3.LUT R0, RZ, R3, RZ, 0x33, !PT ;  /* 0x00000003ff007212 */ /* 0x000fe200078e33ff */
[----:B------:R-:W-:Y:S06]  /*14c0*/  BRA `(.L_x_1119) ;  /* 0x0000000000147947 */ /* 0x000fec0003800000 */
.L_x_1118:
[----:B------:R-:W-:Y:S01]  /*14d0*/  ISETP.NE.AND P0, PT, R9, 0x1, PT ;  /* 0x000000010900780c */ /* 0x000fe20003f05270 */
[----:B------:R-:W-:-:S12]  /*14e0*/  IMAD.MOV.U32 R0, RZ, RZ, R89 ;  /* 0x000000ffff007224 */ /* 0x000fd800078e0059 */
[----:B------:R-:W0:Y:S02]  /*14f0*/  @P0 LDC.64 R2, c[0x0][0x9e8] ;  /* 0x00027a00ff020b82 */ /* 0x000e240000000a00 */
[----:B0-----:R-:W-:-:S05]  /*1500*/  @P0 IMAD.HI.U32 R2, R89, R2, RZ ;  /* 0x0000000259020227 */ /* 0x001fca00078e00ff */
[----:B------:R-:W-:-:S07]  /*1510*/  @P0 SHF.R.U32.HI R0, RZ, R3, R2 ;  /* 0x00000003ff000219 */ /* 0x000fce0000011602 */
.L_x_1119:
[----:B------:R-:W-:-:S05]  /*1520*/  IMAD R0, R0, R9, RZ ;  /* 0x0000000900007224 */ /* 0x000fca00078e02ff */
[----:B------:R-:W-:-:S13]  /*1530*/  R2UR UR5, R0 ;  /* 0x00000000000572ca */ /* 0x000fda00000e0000 */
[----:B------:R-:W-:-:S04]  /*1540*/  UISETP.LT.AND UP0, UPT, UR4, UR5, UPT ;  /* 0x000000050400728c */ /* 0x000fc8000bf01270 */
[----:B------:R-:W-:-:S12]  /*1550*/  USEL UR4, UR4, UR5, !UP0 ;  /* 0x0000000504047287 */ /* 0x000fd8000c000000 */
.L_x_1117:
        /* <DEDUP_REMOVED lines=20> */
[----:B------:R-:W-:Y:S01]  /*16a0*/  CS2R R24, SRZ ;  /* 0x0000000000187805 */ /* 0x000fe2000001ff00 */
[----:B------:R-:W-:Y:S01]  /*16b0*/  IMAD.MOV.U32 R91, RZ, RZ, RZ ;  /* 0x000000ffff5b7224 */ /* 0x000fe200078e00ff */
[----:B------:R-:W-:Y:S02]  /*16c0*/  ISETP.GT.AND P1, PT, R88, UR39, PT ;  /* 0x0000002758007c0c */ /* 0x000fe4000bf24270 */
        /* <DEDUP_REMOVED lines=33> */
[----:B------:R-:W-:Y:S01]  /*18e0*/  IMAD.MOV.U32 R104, RZ, RZ, RZ ;  /* 0x000000ffff687224 */ /* 0x000fe200078e00ff */
[----:B------:R-:W-:Y:S01]  /*18f0*/  CS2R R132, SRZ ;  /* 0x0000000000847805 */ /* 0x000fe2000001ff00 */
[----:B------:R-:W-:Y:S06]  /*1900*/  @!P1 BRA `(.L_x_1120) ;  /* 0x000000e8001c9947 */ /* 0x000fec0003800000 */
        /* <DEDUP_REMOVED lines=31> */
.L_x_1121:
        /* <DEDUP_REMOVED lines=19> */
[----:B------:R-:W-:Y:S02]  /*1c30*/  @UP1 USHF.R.S32.HI UR19, URZ, 0x1f, UR41 ;  /* 0x0000001f3f131899 */ /* 0x000fe40008011429 */
[----:B------:R-:W-:Y:S02]  /*1c40*/  @UP1 UIMAD.WIDE.U32 UR8, UR47, UR14, URZ ;  /* 0x0000000e2f0812a5 */ /* 0x000fe4000f8e003f */
[----:B------:R-:W-:Y:S02]  /*1c50*/  @UP1 UIMAD UR18, UR47, UR15, UR10 ;  /* 0x0000000f2f1212a4 */ /* 0x000fe4000f8e020a */
[----:B------:R-:W-:Y:S01]  /*1c60*/  @UP0 UIADD3 UR13, UR13, UR17, URZ ;  /* 0x000000110d0d0290 */ /* 0x000fe2000fffe03f */
[----:B------:R-:W-:Y:S01]  /*1c70*/  @UP0 ULDC.64 UR14, c[0x0][0x9b0] ;  /* 0x00026c00000e0ab9 */ /* 0x000fe20000000a00 */
[----:B------:R-:W-:Y:S01]  /*1c80*/  @UP1 ULDC.64 UR10, c[0x0][0x9c0] ;  /* 0x00027000000a1ab9 */ /* 0x000fe20000000a00 */
[----:B------:R-:W-:-:S02]  /*1c90*/  @UP0 UIMAD UR16, UR16, UR14, URZ ;  /* 0x0000000e101002a4 */ /* 0x000fc4000f8e023f */
[----:B------:R-:W-:Y:S02]  /*1ca0*/  @UP1 UIMAD UR17, UR19, UR10, URZ ;  /* 0x0000000a131112a4 */ /* 0x000fe4000f8e023f */
[----:B------:R-:W-:Y:S02]  /*1cb0*/  @UP1 UIADD3 UR9, UR9, UR18, URZ ;  /* 0x0000001209091290 */ /* 0x000fe4000fffe03f */
[----:B------:R-:W-:Y:S02]  /*1cc0*/  @UP0 UIMAD UR16, UR41, UR15, UR16 ;  /* 0x0000000f291002a4 */ /* 0x000fe4000f8e0210 */
[----:B------:R-:W-:Y:S02]  /*1cd0*/  @UP1 UIMAD UR17, UR41, UR11, UR17 ;  /* 0x0000000b291112a4 */ /* 0x000fe4000f8e0211 */
[----:B------:R-:W-:Y:S02]  /*1ce0*/  @UP0 UIMAD.WIDE.U32 UR14, UR41, UR14, UR12 ;  /* 0x0000000e290e02a5 */ /* 0x000fe4000f8e000c */
        /* <DEDUP_REMOVED lines=21> */
[----:B------:R-:W0:Y:S01]  /*1e40*/  SYNCS.PHASECHK.TRANS64.TRYWAIT P1, [UR36+0x2a800], R6 ;  /* 0x02a80006ff0075a7 */ /* 0x000e220008020164 */
[----:B--2---:R-:W-:-:S04]  /*1e50*/  FMUL.FTZ R0, R7, R0 ;  /* 0x0000000007007220 */ /* 0x004fc80000410000 */
[----:B------:R-:W-:Y:S01]  /*1e60*/  FMUL.FTZ R0, R0, UR4 ;  /* 0x0000000400007c20 */ /* 0x000fe20008410000 */
[----:B0-----:R-:W-:Y:S06]  /*1e70*/  @!P1 BRA `(.L_x_1122) ;  /* 0x0000016400e09947 */ /* 0x001fec0003800000 */
.L_x_1311:
[----:B------:R-:W-:Y:S05]  /*1e80*/  @!P0 BRA `(.L_x_1123) ;  /* 0x0000000000048947 */ /* 0x000fea0003800000 */
[----:B------:R-:W-:Y:S01]  /*1e90*/  BPT.TRAP 0x1 ;  /* 0x000000040000795c */ /* 0x000fe20000300000 */
.L_x_1123:
[----:B0-----:R-:W-:Y:S02]  /*1ea0*/  IMAD.U32 R3, RZ, RZ, UR50 ;  /* 0x00000032ff037e24 */ /* 0x001fe4000f8e00ff */
[----:B------:R-:W-:-:S03]  /*1eb0*/  IMAD.U32 R2, RZ, RZ, UR44 ;  /* 0x0000002cff027e24 */ /* 0x000fc6000f8e00ff */
[----:B------:R-:W-:Y:S02]  /*1ec0*/  LEA R3, R3, UR36, 0x3 ;  /* 0x0000002403037c11 */ /* 0x000fe4000f8e18ff */
[----:B------:R-:W-:-:S04]  /*1ed0*/  SHF.L.U32 R2, R2, 0x1f, RZ ;  /* 0x0000001f02027819 */ /* 0x000fc800000006ff */
[----:B------:R0:W1:Y:S01]  /*1ee0*/  SYNCS.PHASECHK.TRANS64.TRYWAIT P2, [R3+URZ+0x2a830], R2 ;  /* 0x02a83002030075a7 */ /* 0x000062000804017f */
[----:B------:R-:W-:Y:S05]  /*1ef0*/  @!P0 BRA `(.L_x_1124) ;  /* 0x0000000000048947 */ /* 0x000fea0003800000 */
[----:B------:R-:W-:Y:S01]  /*1f00*/  BPT.TRAP 0x1 ;  /* 0x000000040000795c */ /* 0x000fe20000300000 */
.L_x_1124:
[----:B------:R-:W2:Y:S02]  /*1f10*/  S2R R4, SR_TID.X ;  /* 0x0000000000047919 */ /* 0x000ea40000002100 */
[----:B--2---:R-:W-:Y:S01]  /*1f20*/  LOP3.LUT P1, RZ, R4, 0x7f, RZ, 0xc0, !PT ;  /* 0x0000007f04ff7812 */ /* 0x004fe2000782c0ff */
[----:B-1----:R-:W-:-:S12]  /*1f30*/  @P2 BRA `(.L_x_1125) ;  /* 0x0000000000082947 */ /* 0x002fd80003800000 */
[----:B------:R-:W1:Y:S02]  /*1f40*/  SYNCS.PHASECHK.TRANS64.TRYWAIT P2, [R3+URZ+0x2a830], R2 ;  /* 0x02a83002030075a7 */ /* 0x000e64000804017f */
[----:B-1----:R-:W-:Y:S05]  /*1f50*/  @!P2 BRA `(.L_x_1126) ;  /* 0x0000016400c0a947 */ /* 0x002fea0003800000 */
.L_x_1125:
[----:B------:R-:W-:Y:S05]  /*1f60*/  WARPSYNC.ALL ;  /* 0x0000000000007948 */ /* 0x000fea0003800000 */
[----:B------:R-:W-:Y:S01]  /*1f70*/  UIADD3 UR4, UR36, 0x1e400, URZ ;  /* 0x0001e40024047890 */ /* 0x000fe2000fffe03f */
[----:B------:R-:W-:Y:S01]  /*1f80*/  WARPGROUP.ARRIVE ;  /* 0x00000000000079c5 */ /* 0x000fe20000000000 */
[----:B------:R-:W-:Y:S01]  /*1f90*/  ULOP3.LUT UR24, UR51, 0x10000, URZ, 0xfc, !UPT ;  /* 0x0001000033187892 */ /* 0x000fe2000f8efc3f */
[----:B------:R-:W-:Y:S01]  /*1fa0*/  IMAD.MOV.U32 R7, RZ, RZ, -0x80 ;  /* 0xffffff80ff077424 */ /* 0x000fe200078e00ff */
[----:B------:R-:W-:Y:S01]  /*1fb0*/  USHF.R.U32.HI UR4, URZ, 0x4, UR4 ;  /* 0x000000043f047899 */ /* 0x000fe20008011604 */
[----:B01----:R-:W-:Y:S01]  /*1fc0*/  @!P1 VIADD R3, R3, 0x2a840 ;  /* 0x0002a84003039836 */ /* 0x003fe20000000000 */
[----:B------:R-:W-:Y:S01]  /*1fd0*/  UMOV UR25, 0x80000020 ;  /* 0x8000002000197882 */ /* 0x000fe20000000000 */
[----:B------:R-:W-:Y:S01]  /*1fe0*/  UMOV UR27, 0x80000020 ;  /* 0x80000020001b7882 */ /* 0x000fe20000000000 */
[----:B------:R-:W-:Y:S01]  /*1ff0*/  ULOP3.LUT UR4, UR4, 0x3fff, URZ, 0xc0, !UPT ;  /* 0x00003fff04047892 */ /* 0x000fe2000f8ec03f */
[----:B------:R-:W-:Y:S01]  /*2000*/  UMOV UR5, 0x80000020 ;  /* 0x8000002000057882 */ /* 0x000fe20000000000 */
[----:B------:R-:W-:-:S02]  /*2010*/  UMOV UR7, 0x80000020 ;  /* 0x8000002000077882 */ /* 0x000fc40000000000 */
[----:B------:R-:W-:Y:S01]  /*2020*/  ULOP3.LUT UR28, UR4, 0x10000, URZ, 0xfc, !UPT ;  /* 0x00010000041c7892 */ /* 0x000fe2000f8efc3f */
[----:B------:R-:W-:Y:S01]  /*2030*/  @!P1 PRMT R3, RZ, 0x654, R3 ;  /* 0x00000654ff039816 */ /* 0x000fe20000000003 */
[----:B------:R-:W-:Y:S02]  /*2040*/  UIADD3 UR4, UR24, 0x2, URZ ;  /* 0x0000000218047890 */ /* 0x000fe4000fffe03f */
[----:B------:R-:W-:Y:S02]  /*2050*/  UIMAD UR26, UR50, 0x600, UR28 ;  /* 0x00000600321a78a4 */ /* 0x000fe4000f8e021c */
[----:B------:R-:W-:Y:S02]  /*2060*/  UIADD3 UR8, UR24, 0x200, URZ ;  /* 0x0000020018087890 */ /* 0x000fe4000fffe03f */
[----:B------:R-:W-:Y:S02]  /*2070*/  UIADD3 UR6, UR26, 0x2, URZ ;  /* 0x000000021a067890 */ /* 0x000fe4000fffe03f */
[----:B------:R-:W-:Y:S01]  /*2080*/  UIADD3 UR10, UR26, 0x200, URZ ;  /* 0x000002001a0a7890 */ /* 0x000fe2000fffe03f */
[----:B------:R-:W-:-:S02]  /*2090*/  UMOV UR9, 0x80000020 ;  /* 0x8000002000097882 */ /* 0x000fc40000000000 */
[----:B------:R-:W-:Y:S01]  /*20a0*/  QGMMA.64x128x32.F32.E4M3.E4M3 R24, gdesc[UR24], RZ, !UPT, gsb0 ;  /* 0x01e00000181879f3 */ /* 0x000fe2000c0008ff */
[----:B------:R-:W-:Y:S01]  /*20b0*/  UMOV UR11, 0x80000020 ;  /* 0x80000020000b7882 */ /* 0x000fe20000000000 */
[----:B------:R-:W-:Y:S02]  /*20c0*/  UIADD3 UR12, UR24, 0x202, URZ ;  /* 0x00000202180c7890 */ /* 0x000fe4000fffe03f */
[----:B------:R-:W-:Y:S01]  /*20d0*/  UIADD3 UR14, UR26, 0x202, URZ ;  /* 0x000002021a0e7890 */ /* 0x000fe2000fffe03f */
[----:B------:R-:W-:Y:S01]  /*20e0*/  UMOV UR13, 0x80000020 ;  /* 0x80000020000d7882 */ /* 0x000fe20000000000 */
        /* <DEDUP_REMOVED lines=9> */
[----:B------:R-:W-:Y:S02]  /*2180*/  ULDC UR29, c[0x0][0x9dc] ;  /* 0x00027700001d7ab9 */ /* 0x000fe40000000800 */
[----:B------:R-:W-:Y:S01]  /*2190*/  ULOP3.LUT UR29, URZ, UR29, URZ, 0x33, !UPT ;  /* 0x0000001d3f1d7292 */ /* 0x000fe2000f8e333f */
[----:B------:R-:W-:Y:S02]  /*21a0*/  WARPGROUP.DEPBAR.LE gsb0, 0x0 ;  /* 0x00008000000079c5 */ /* 0x000fe40000010000 */
[----:B------:R-:W-:-:S06]  /*21b0*/  WARPGROUP.ARRIVE ;  /* 0x00000000000079c5 */ /* 0x000fcc0000000000 */
[----:B------:R-:W-:Y:S01]  /*21c0*/  QGMMA.64x128x32.F32.E4M3.E4M3 R24, gdesc[UR4], R24, gsb0 ;  /* 0x01e00000041879f3 */ /* 0x000fe20008000818 */
[----:B------:R-:W-:Y:S02]  /*21d0*/  ULDC.64 UR6, c[0x0][0x9e0] ;  /* 0x0002780000067ab9 */ /* 0x000fe40000000a00 */
[----:B------:R-:W-:-:S06]  /*21e0*/  UISETP.GE.AND UP0, UPT, UR7, 0x1, UPT ;  /* 0x000000010700788c */ /* 0x000fcc000bf06270 */
[----:B------:R-:W-:Y:S01]  /*21f0*/  PLOP3.LUT P2, PT, PT, PT, UP0, 0x40, 0x0 ;  /* 0x000000000000781c */ /* 0x000fe20003f4e808 */
        /* <DEDUP_REMOVED lines=17> */
[----:B------:R0:W1:Y:S01]  /*2310*/  MUFU.TANH R96, R70 ;  /* 0x0000004600607308 */ /* 0x0000620000002400 */
[C---:B------:R-:W-:Y:S01]  /*2320*/  FMUL.FTZ R32, R0.reuse, R32 ;  /* 0x0000002000207220 */ /* 0x040fe20000410000 */
[C---:B------:R-:W-:Y:S01]  /*2330*/  FMUL.FTZ R40, R0.reuse, R40 ;  /* 0x0000002800287220 */ /* 0x040fe20000410000 */
[C---:B------:R-:W-:Y:S01]  /*2340*/  FMUL.FTZ R52, R0.reuse, R52 ;  /* 0x0000003400347220 */ /* 0x040fe20000410000 */
[C---:B------:R-:W-:Y:S01]  /*2350*/  FMUL.FTZ R53, R0.reuse, R53 ;  /* 0x0000003500357220 */ /* 0x040fe20000410000 */
[C---:B------:R-:W-:Y:S01]  /*2360*/  FMUL.FTZ R2, R0.reuse, R26 ;  /* 0x0000001a00027220 */ /* 0x040fe20000410000 */
[C---:B------:R-:W-:Y:S01]  /*2370*/  FMUL.FTZ R9, R0.reuse, R27 ;  /* 0x0000001b00097220 */ /* 0x040fe20000410000 */
[----:B------:R-:W-:Y:S01]  /*2380*/  FMUL.FTZ R12, R0, R34 ;  /* 0x00000022000c7220 */ /* 0x000fe20000410000 */
[----:B------:R2:W3:Y:S01]  /*2390*/  MUFU.TANH R8, R28 ;  /* 0x0000001c00087308 */ /* 0x0004e20000002400 */
[----:B0-----:R-:W-:-:S02]  /*23a0*/  IMAD R70, R88, R7, 0x80 ;  /* 0x0000008058467424 */ /* 0x001fc400078e0207 */
[C---:B------:R-:W-:Y:S01]  /*23b0*/  FMUL.FTZ R15, R0.reuse, R39 ;  /* 0x00000027000f7220 */ /* 0x040fe20000410000 */
[C---:B------:R-:W-:Y:S01]  /*23c0*/  FMUL.FTZ R20, R0.reuse, R42 ;  /* 0x0000002a00147220 */ /* 0x040fe20000410000 */
[C---:B------:R-:W-:Y:S01]  /*23d0*/  FMUL.FTZ R5, R0.reuse, R24 ;  /* 0x0000001800057220 */ /* 0x040fe20000410000 */
[C---:B------:R-:W-:Y:S01]  /*23e0*/  FMUL.FTZ R10, R0.reuse, R30 ;  /* 0x0000001e000a7220 */ /* 0x040fe20000410000 */
[C---:B------:R-:W-:Y:S01]  /*23f0*/  FMUL.FTZ R11, R0.reuse, R31 ;  /* 0x0000001f000b7220 */ /* 0x040fe20000410000 */
[C---:B------:R-:W-:Y:S01]  /*2400*/  FMUL.FTZ R26, R0.reuse, R50 ;  /* 0x00000032001a7220 */ /* 0x040fe20000410000 */
[----:B------:R0:W4:Y:S01]  /*2410*/  MUFU.TANH R6, R25 ;  /* 0x0000001900067308 */ /* 0x0001220000002400 */
[C---:B------:R-:W-:Y:S01]  /*2420*/  FMUL.FTZ R27, R0.reuse, R51 ;  /* 0x00000033001b7220 */ /* 0x040fe20000410000 */
[C---:B--2---:R-:W-:Y:S01]  /*2430*/  FMUL.FTZ R28, R0.reuse, R54 ;  /* 0x00000036001c7220 */ /* 0x044fe20000410000 */
[----:B------:R-:W-:Y:S02]  /*2440*/  IMAD.IADD R7, R17, 0x1, R70 ;  /* 0x0000000111077824 */ /* 0x000fe400078e0246 */
        /* <DEDUP_REMOVED lines=10> */
[C---:B0-----:R-:W-:Y:S01]  /*24f0*/  FMUL.FTZ R25, R0.reuse, R47 ;  /* 0x0000002f00197220 */ /* 0x041fe20000410000 */
[C---:B------:R-:W-:Y:S01]  /*2500*/  FMUL.FTZ R48, R0.reuse, R48 ;  /* 0x0000003000307220 */ /* 0x040fe20000410000 */
[----:B------:R0:W1:Y:S01]  /*2510*/  MUFU.TANH R91, R32 ;  /* 0x00000020005b7308 */ /* 0x0000620000002400 */
[C---:B--2---:R-:W-:Y:S01]  /*2520*/  FMUL.FTZ R29, R0.reuse, R55 ;  /* 0x00000037001d7220 */ /* 0x044fe20000410000 */
[C---:B------:R-:W-:Y:S01]  /*2530*/  FMUL.FTZ R56, R0.reuse, R56 ;  /* 0x0000003800387220 */ /* 0x040fe20000410000 */
[C---:B------:R-:W-:Y:S01]  /*2540*/  FMUL.FTZ R57, R0.reuse, R57 ;  /* 0x0000003900397220 */ /* 0x040fe20000410000 */
[C---:B------:R-:W-:Y:S01]  /*2550*/  FMUL.FTZ R30, R0.reuse, R58 ;  /* 0x0000003a001e7220 */ /* 0x040fe20000410000 */
[C---:B------:R-:W-:Y:S01]  /*2560*/  FMUL.FTZ R31, R0.reuse, R59 ;  /* 0x0000003b001f7220 */ /* 0x040fe20000410000 */
[C---:B------:R-:W-:Y:S01]  /*2570*/  FMUL.FTZ R60, R0.reuse, R60 ;  /* 0x0000003c003c7220 */ /* 0x040fe20000410000 */
[C---:B------:R-:W-:Y:S01]  /*2580*/  FMUL.FTZ R61, R0.reuse, R61 ;  /* 0x0000003d003d7220 */ /* 0x040fe20000410000 */
[----:B------:R2:W1:Y:S01]  /*2590*/  MUFU.TANH R34, R40 ;  /* 0x0000002800227308 */ /* 0x0004620000002400 */
[C---:B0-----:R-:W-:Y:S01]  /*25a0*/  FMUL.FTZ R32, R0.reuse, R62 ;  /* 0x0000003e00207220 */ /* 0x041fe20000410000 */
[C---:B------:R-:W-:Y:S01]  /*25b0*/  FMUL.FTZ R73, R0.reuse, R73 ;  /* 0x0000004900497220 */ /* 0x040fe20000410000 */
[C---:B------:R-:W-:Y:S01]  /*25c0*/  FMUL.FTZ R75, R0.reuse, R75 ;  /* 0x0000004b004b7220 */ /* 0x040fe20000410000 */
[C---:B------:R-:W-:Y:S01]  /*25d0*/  FMUL.FTZ R76, R0.reuse, R76 ;  /* 0x0000004c004c7220 */ /* 0x040fe20000410000 */
[C---:B------:R-:W-:Y:S01]  /*25e0*/  FMUL.FTZ R77, R0.reuse, R77 ;  /* 0x0000004d004d7220 */ /* 0x040fe20000410000 */
[C---:B------:R-:W-:Y:S01]  /*25f0*/  FMUL.FTZ R78, R0.reuse, R78 ;  /* 0x0000004e004e7220 */ /* 0x040fe20000410000 */
        /* <DEDUP_REMOVED lines=17> */
[C---:B------:R-:W-:Y:S01]  /*2710*/  FMUL.FTZ R69, R0.reuse, R69 ;  /* 0x0000004500457220 */ /* 0x040fe20000410000 */
[C---:B--2---:R-:W-:Y:S01]  /*2720*/  FMUL.FTZ R53, R0.reuse, R86 ;  /* 0x0000005600357220 */ /* 0x044fe20000410000 */
[C---:B------:R-:W-:Y:S01]  /*2730*/  FMUL.FTZ R71, R0.reuse, R71 ;  /* 0x0000004700477220 */ /* 0x040fe20000410000 */
[C---:B------:R-:W-:Y:S01]  /*2740*/  FMUL.FTZ R72, R0.reuse, R72 ;  /* 0x0000004800487220 */ /* 0x040fe20000410000 */
[C---:B------:R-:W-:Y:S01]  /*2750*/  FMUL.FTZ R74, R0.reuse, R74 ;  /* 0x0000004a004a7220 */ /* 0x040fe20000410000 */
[----:B------:R0:W-:Y:S01]  /*2760*/  @!P1 SYNCS.ARRIVE.TRANS64.RED.A1T0 RZ, [R3+URZ], RZ ;  /* 0x000000ff03ff99a7 */ /* 0x0001e2000810043f */
[----:B------:R-:W2:Y:S01]  /*2770*/  MUFU.TANH R5, R5 ;  /* 0x0000000500057308 */ /* 0x000ea20000002400 */
[----:B------:R-:W-:Y:S01]  /*2780*/  FMUL.FTZ R33, R0, R33 ;  /* 0x0000002100217220 */ /* 0x000fe20000410000 */
[----:B------:R-:W-:Y:S01]  /*2790*/  IMAD R82, R16, -0x2, R7 ;  /* 0xfffffffe10527824 */ /* 0x000fe200078e0207 */
[----:B------:R-:W-:-:S02]  /*27a0*/  LEA R79, R88, 0xffffff80, 0x7 ;  /* 0xffffff80584f7811 */ /* 0x000fc400078e38ff */
[----:B0-----:R-:W-:-:S03]  /*27b0*/  IADD3 R3, -R18, 0x1, R7 ;  /* 0x0000000112037810 */ /* 0x001fc60007ffe107 */
[----:B------:R-:W0:Y:S02]  /*27c0*/  MUFU.TANH R2, R2 ;  /* 0x0000000200027308 */ /* 0x000e240000002400 */
[----:B------:R-:W-:Y:S02]  /*27d0*/  IMAD R4, R16, -0x2, R3 ;  /* 0xfffffffe10047824 */ /* 0x000fe400078e0203 */
[----:B------:R-:W-:-:S04]  /*27e0*/  IMAD R3, R93, 0x80, R203 ;  /* 0x000000805d037824 */ /* 0x000fc800078e02cb */
[----:B------:R-:W0:Y:S01]  /*27f0*/  MUFU.TANH R9, R9 ;  /* 0x0000000900097308 */ /* 0x000e220000002400 */
[C---:B------:R-:W-:Y:S02]  /*2800*/  VIADD R83, R4.reuse, UR6 ;  /* 0x0000000604537c36 */ /* 0x040fe40008000000 */
[----:B------:R-:W-:-:S03]  /*2810*/  VIADD R86, R4, UR29 ;  /* 0x0000001d04567c36 */ /* 0x000fc60008000000 */
[----:B------:R-:W-:Y:S02]  /*2820*/  VIADDMNMX R7, R3, R83, R82, PT ;  /* 0x0000005303077246 */ /* 0x000fe40003800152 */
[----:B------:R-:W0:Y:S08]  /*2830*/  MUFU.TANH R10, R10 ;  /* 0x0000000a000a7308 */ /* 0x000e300000002400 */
        /* <DEDUP_REMOVED lines=51> */
[----:B------:R5:W0:Y:S02]  /*2b70*/  MUFU.TANH R92, R33 ;  /* 0x00000021005c7308 */ /* 0x000a240000002400 */
[----:B-----5:R-:W-:Y:S01]  /*2b80*/  IMAD.IADD R33, R86, 0x1, R3 ;  /* 0x0000000156217824 */ /* 0x020fe200078e0203 */
[----:B-1234-:R-:W-:Y:S06]  /*2b90*/  @P2 BRA `(.L_x_1127) ;  /* 0x0000000000582947 */ /* 0x01efec0003800000 */
[----:B------:R-:W-:Y:S01]  /*2ba0*/  IADD3 R4, -R18, R17, R3 ;  /* 0x0000001112047210 */ /* 0x000fe20007ffe103 */
[----:B------:R-:W-:Y:S03]  /*2bb0*/  BSSY B0, `(.L_x_1128) ;  /* 0x0000010000007945 */ /* 0x000fe60003800000 */
        /* <DEDUP_REMOVED lines=10> */
.L_x_1129:
[----:B------:R-:W-:-:S06]  /*2c60*/  UISETP.NE.AND UP1, UPT, UR7, 0x1, UPT ;  /* 0x000000010700788c */ /* 0x000fcc000bf25270 */
[----:B------:R-:W-:-:S05]  /*2c70*/  PLOP3.LUT P2, PT, PT, PT, UP1, 0x80, 0x0 ;  /* 0x000000000000781c */ /* 0x000fca0003f4f018 */
[----:B------:R-:W-:-:S08]  /*2c80*/  @UP1 ULDC.64 UR10, c[0x0][0x9e8] ;  /* 0x00027a00000a1ab9 */ /* 0x000fd00000000a00 */
[----:B------:R-:W-:-:S05]  /*2c90*/  @P2 IMAD.HI.U32 R35, R4, UR10, RZ ;  /* 0x0000000a04232c27 */ /* 0x000fca000f8e00ff */
[----:B------:R-:W-:-:S07]  /*2ca0*/  @P2 SHF.R.U32.HI R4, RZ, UR11, R35 ;  /* 0x0000000bff042c19 */ /* 0x000fce0008011623 */
.L_x_1130:
[----:B------:R-:W-:Y:S05]  /*2cb0*/  BSYNC B0 ;  /* 0x0000000000007941 */ /* 0x000fea0003800000 */
.L_x_1128:
[----:B------:R-:W-:-:S04]  /*2cc0*/  IMAD R35, R4, UR7, -R79 ;  /* 0x0000000704237c24 */ /* 0x000fc8000f8e0a4f */
[----:B------:R-:W-:-:S05]  /*2cd0*/  IMAD R4, R16, -0x2, R35 ;  /* 0xfffffffe10047824 */ /* 0x000fca00078e0223 */
[----:B------:R-:W-:Y:S02]  /*2ce0*/  VIMNMX R33, R33, R4, !PT ;  /* 0x0000000421217248 */ /* 0x000fe40007fe0100 */
[----:B------:R-:W-:-:S07]  /*2cf0*/  VIADDMNMX R7, R4, UR7, R7, PT ;  /* 0x0000000704077c46 */ /* 0x000fce000b800107 */
.L_x_1127:
[C---:B------:R-:W-:Y:S02]  /*2d00*/  ISETP.GE.AND P2, PT, R70.reuse, 0x2, PT ;  /* 0x000000024600780c */ /* 0x040fe40003f46270 */
[C---:B------:R-:W-:Y:S02]  /*2d10*/  ISETP.GE.AND P5, PT, R70.reuse, 0xa, PT ;  /* 0x0000000a4600780c */ /* 0x040fe40003fa6270 */
[----:B------:R-:W-:Y:S02]  /*2d20*/  ISETP.GT.AND P3, PT, R33, 0x1, !P2 ;  /* 0x000000012100780c */ /* 0x000fe40005764270 */
[----:B------:R-:W-:Y:S02]  /*2d30*/  ISETP.GE.AND P4, PT, R70, 0x9, PT ;  /* 0x000000094600780c */ /* 0x000fe40003f86270 */
[----:B------:R-:W-:Y:S02]  /*2d40*/  ISETP.LT.OR P3, PT, R7, 0x2, P3 ;  /* 0x000000020700780c */ /* 0x000fe40001f61670 */
[----:B------:R-:W-:-:S02]  /*2d50*/  P2R R35, PR, RZ, 0x10 ;  /* 0x00000010ff237803 */ /* 0x000fc40000000000 */
[----:B------:R-:W-:Y:S02]  /*2d60*/  FSEL R100, R6, -INF , !P3 ;  /* 0xff80000006647808 */ /* 0x000fe40005800000 */
[----:B------:R-:W-:Y:S02]  /*2d70*/  ISETP.GT.AND P3, PT, R33, 0x9, !P5 ;  /* 0x000000092100780c */ /* 0x000fe40006f64270 */
[----:B------:R-:W-:Y:S02]  /*2d80*/  P2R R87, PR, RZ, 0x20 ;  /* 0x00000020ff577803 */ /* 0x000fe40000000000 */
[----:B------:R-:W-:Y:S02]  /*2d90*/  ISETP.LT.OR P3, PT, R7, 0xa, P3 ;  /* 0x0000000a0700780c */ /* 0x000fe40001f61670 */
[----:B------:R-:W-:Y:S02]  /*2da0*/  ISETP.GT.AND P4, PT, R33, 0x8, !P4 ;  /* 0x000000082100780c */ /* 0x000fe40006784270 */
[----:B------:R-:W-:-:S02]  /*2db0*/  ISETP.GE.AND P5, PT, R70, 0x11, PT ;  /* 0x000000114600780c */ /* 0x000fc40003fa6270 */
[----:B------:R-:W-:Y:S02]  /*2dc0*/  FSEL R90, R90, -INF , !P3 ;  /* 0xff8000005a5a7808 */ /* 0x000fe40005800000 */
[----:B------:R-:W-:Y:S02]  /*2dd0*/  ISETP.LT.OR P4, PT, R7, 0x9, P4 ;  /* 0x000000090700780c */ /* 0x000fe40002781670 */
        /* <DEDUP_REMOVED lines=9> */
[----:B0-----:R-:W-:-:S02]  /*2e70*/  FSEL R92, R92, -INF , !P3 ;  /* 0xff8000005c5c7808 */ /* 0x001fc40005800000 */
        /* <DEDUP_REMOVED lines=18> */
[C---:B------:R-:W-:Y:S02]  /*2fa0*/  ISETP.GE.AND P4, PT, R70.reuse, 0x29, PT ;  /* 0x000000294600780c */ /* 0x040fe40003f86270 */
        /* <DEDUP_REMOVED lines=91> */
[----:B------:R-:W-:Y:S02]  /*3560*/  ISETP.GE.AND P3, PT, R70, 0x71, PT ;  /* 0x000000714600780c */ /* 0x000fe40003f66270 */
[----:B------:R-:W-:Y:S02]  /*3570*/  IADD3 R73, R86, 0x8, R3 ;  /* 0x0000000856497810 */ /* 0x000fe40007ffe003 */
        /* <DEDUP_REMOVED lines=15> */
[----:B------:R-:W-:Y:S02]  /*3670*/  FSEL R48, R5, -INF , !P6 ;  /* 0xff80000005307808 */ /* 0x000fe40007000000 */
[----:B------:R-:W-:Y:S01]  /*3680*/  ISETP.GE.AND P6, PT, R70, 0x7a, PT ;  /* 0x0000007a4600780c */ /* 0x000fe20003fc6270 */
[----:B------:R-:W-:-:S03]  /*3690*/  VIADD R70, R3, 0x8 ;  /* 0x0000000803467836 */ /* 0x000fc60000000000 */
[----:B------:R-:W-:Y:S02]  /*36a0*/  P2R R76, PR, RZ, 0x40 ;  /* 0x00000040ff4c7803 */ /* 0x000fe40000000000 */
[----:B------:R-:W-:Y:S02]  /*36b0*/  ISETP.GT.AND P6, PT, R33, 0x79, !P6 ;  /* 0x000000792100780c */ /* 0x000fe400077c4270 */
[----:B------:R-:W-:Y:S02]  /*36c0*/  VIADDMNMX R70, R70, R83, R82, PT ;  /* 0x0000005346467246 */ /* 0x000fe40003800152 */
[----:B------:R-:W-:-:S04]  /*36d0*/  ISETP.LT.OR P6, PT, R7, 0x7a, P6 ;  /* 0x0000007a0700780c */ /* 0x000fc800037c1670 */
[----:B------:R-:W-:Y:S02]  /*36e0*/  FSEL R5, R85, -INF , !P6 ;  /* 0xff80000055057808 */ /* 0x000fe40007000000 */
[----:B------:R-:W-:-:S13]  /*36f0*/  PLOP3.LUT P6, PT, PT, PT, UP0, 0x40, 0x0 ;  /* 0x000000000000781c */ /* 0x000fda0003fce808 */
[----:B------:R-:W-:Y:S05]  /*3700*/  @P6 BRA `(.L_x_1131) ;  /* 0x0000000000646947 */ /* 0x000fea0003800000 */
[----:B------:R-:W-:Y:S01]  /*3710*/  IADD3 R7, R17, 0x8, R3 ;  /* 0x0000000811077810 */ /* 0x000fe20007ffe003 */
[----:B------:R-:W-:Y:S04]  /*3720*/  BSSY B0, `(.L_x_1132) ;  /* 0x0000013000007945 */ /* 0x000fe80003800000 */
        /* <DEDUP_REMOVED lines=12> */
.L_x_1133:
[----:B------:R-:W-:-:S06]  /*37f0*/  UISETP.NE.AND UP1, UPT, UR7, 0x1, UPT ;  /* 0x000000010700788c */ /* 0x000fcc000bf25270 */
[----:B------:R-:W-:-:S05]  /*3800*/  PLOP3.LUT P6, PT, PT, PT, UP1, 0x80, 0x0 ;  /* 0x000000000000781c */ /* 0x000fca0003fcf018 */
[----:B------:R-:W-:-:S08]  /*3810*/  @UP1 ULDC.64 UR10, c[0x0][0x9e8] ;  /* 0x00027a00000a1ab9 */ /* 0x000fd00000000a00 */
[----:B------:R-:W-:Y:S01]  /*3820*/  @P6 IMAD.HI.U32 R33, R7, UR10, RZ ;  /* 0x0000000a07216c27 */ /* 0x000fe2000f8e00ff */
[----:B------:R-:W-:-:S13]  /*3830*/  PLOP3.LUT P6, PT, PT, PT, UP1, 0x80, 0x0 ;  /* 0x000000000000781c */ /* 0x000fda0003fcf018 */
[----:B------:R-:W-:-:S07]  /*3840*/  @P6 SHF.R.U32.HI R7, RZ, UR11, R33 ;  /* 0x0000000bff076c19 */ /* 0x000fce0008011621 */
.L_x_1134:
[----:B------:R-:W-:Y:S05]  /*3850*/  BSYNC B0 ;  /* 0x0000000000007941 */ /* 0x000fea0003800000 */
.L_x_1132:
[----:B------:R-:W-:-:S04]  /*3860*/  IMAD R7, R7, UR7, -R79 ;  /* 0x0000000707077c24 */ /* 0x000fc8000f8e0a4f */
[----:B------:R-:W-:-:S05]  /*3870*/  IMAD R7, R16, -0x2, R7 ;  /* 0xfffffffe10077824 */ /* 0x000fca00078e0207 */
[----:B------:R-:W-:Y:S02]  /*3880*/  VIMNMX R73, R73, R7, !PT ;  /* 0x0000000749497248 */ /* 0x000fe40007fe0100 */
[----:B------:R-:W-:-:S07]  /*3890*/  VIADDMNMX R70, R7, UR7, R70, PT ;  /* 0x0000000707467c46 */ /* 0x000fce000b800146 */
.L_x_1131:
        /* <DEDUP_REMOVED lines=20> */
[----:B------:R-:W-:Y:S02]  /*39e0*/  ISETP.GT.AND P2, PT, R73, 0x10, !P6 ;  /* 0x000000104900780c */ /* 0x000fe40007744270 */
[----:B------:R-:W-:Y:S02]  /*39f0*/  ISETP.NE.AND P6, PT, R39, RZ, PT ;  /* 0x000000ff2700720c */ /* 0x000fe40003fc5270 */
[----:B------:R-:W-:Y:S02]  /*3a00*/  ISETP.LT.OR P2, PT, R70, 0x11, P2 ;  /* 0x000000114600780c */ /* 0x000fe40001741670 */
[----:B------:R-:W-:Y:S02]  /*3a10*/  ISETP.GT.AND P3, PT, R73, 0x70, !P3 ;  /* 0x000000704900780c */ /* 0x000fe40005f64270 */
[----:B------:R-:W-:-:S02]  /*3a20*/  FSEL R12, R12, -INF , !P2 ;  /* 0xff8000000c0c7808 */ /* 0x000fc40005000000 */
[----:B------:R-:W-:Y:S02]  /*3a30*/  ISETP.NE.AND P2, PT, R91, RZ, PT ;  /* 0x000000ff5b00720c */ /* 0x000fe40003f45270 */
[C---:B------:R-:W-:Y:S02]  /*3a40*/  ISETP.GT.AND P4, PT, R73.reuse, 0x71, !P4 ;  /* 0x000000714900780c */ /* 0x040fe40006784270 */
[C---:B------:R-:W-:Y:S02]  /*3a50*/  ISETP.GT.AND P2, PT, R73.reuse, 0x11, !P2 ;  /* 0x000000114900780c */ /* 0x040fe40005744270 */
[C---:B------:R-:W-:Y:S02]  /*3a60*/  ISETP.LT.OR P3, PT, R70.reuse, 0x71, P3 ;  /* 0x000000714600780c */ /* 0x040fe40001f61670 */
[----:B------:R-:W-:Y:S02]  /*3a70*/  ISETP.LT.OR P2, PT, R70, 0x12, P2 ;  /* 0x000000124600780c */ /* 0x000fe40001741670 */
[----:B------:R-:W-:-:S02]  /*3a80*/  ISETP.GT.AND P5, PT, R73, 0x78, !P5 ;  /* 0x000000784900780c */ /* 0x000fc40006fa4270 */
[----:B------:R-:W-:Y:S02]  /*3a90*/  FSEL R13, R13, -INF , !P2 ;  /* 0xff8000000d0d7808 */ /* 0x000fe40005000000 */
[----:B------:R-:W-:Y:S02]  /*3aa0*/  ISETP.NE.AND P2, PT, R99, RZ, PT ;  /* 0x000000ff6300720c */ /* 0x000fe40003f45270 */
[----:B------:R-:W-:Y:S02]  /*3ab0*/  ISETP.LT.OR P4, PT, R70, 0x72, P4 ;  /* 0x000000724600780c */ /* 0x000fe40002781670 */
[----:B------:R-:W-:Y:S02]  /*3ac0*/  ISETP.GT.AND P2, PT, R73, 0x18, !P2 ;  /* 0x000000184900780c */ /* 0x000fe40005744270 */
[----:B------:R-:W-:Y:S02]  /*3ad0*/  FSEL R52, R52, -INF , !P3 ;  /* 0xff80000034347808 */ /* 0x000fe40005800000 */
[----:B------:R-:W-:-:S02]  /*3ae0*/  ISETP.LT.OR P2, PT, R70, 0x19, P2 ;  /* 0x000000194600780c */ /* 0x000fc40001741670 */
[----:B------:R-:W-:Y:S02]  /*3af0*/  ISETP.LT.OR P5, PT, R70, 0x79, P5 ;  /* 0x000000794600780c */ /* 0x000fe40002fa1670 */
[----:B------:R-:W-:Y:S02]  /*3b00*/  FSEL R14, R14, -INF , !P2 ;  /* 0xff8000000e0e7808 */ /* 0x000fe40005000000 */
[----:B------:R-:W-:Y:S02]  /*3b10*/  ISETP.NE.AND P2, PT, R101, RZ, PT ;  /* 0x000000ff6500720c */ /* 0x000fe40003f45270 */
[----:B------:R-:W-:Y:S02]  /*3b20*/  FSEL R53, R53, -INF , !P5 ;  /* 0xff80000035357808 */ /* 0x000fe40006800000 */
[----:B------:R-:W-:Y:S02]  /*3b30*/  ISETP.GT.AND P2, PT, R73, 0x19, !P2 ;  /* 0x000000194900780c */ /* 0x000fe40005744270 */
[----:B------:R-:W-:-:S02]  /*3b40*/  R2UR UR14, R89 ;  /* 0x00000000590e72ca */ /* 0x000fc400000e0000 */
[----:B------:R-:W-:-:S04]  /*3b50*/  ISETP.LT.OR P2, PT, R70, 0x1a, P2 ;  /* 0x0000001a4600780c */ /* 0x000fc80001741670 */
[----:B------:R-:W-:Y:S02]  /*3b60*/  FSEL R15, R15, -INF , !P2 ;  /* 0xff8000000f0f7808 */ /* 0x000fe40005000000 */
[----:B------:R-:W-:-:S04]  /*3b70*/  ISETP.NE.AND P2, PT, R37, RZ, PT ;  /* 0x000000ff2500720c */ /* 0x000fc80003f45270 */
[----:B------:R-:W-:Y:S01]  /*3b80*/  ISETP.GT.AND P2, PT, R73, 0x20, !P2 ;  /* 0x000000204900780c */ /* 0x000fe20005744270 */
[----:B------:R-:W-:-:S03]  /*3b90*/  UIADD3 UR6, UR14, UR6, URZ ;  /* 0x000000060e067290 */ /* 0x000fc6000fffe03f */
        /* <DEDUP_REMOVED lines=37> */
[----:B------:R-:W-:Y:S02]  /*3df0*/  FMNMX.FTZ R42, R71, R42, !PT ;  /* 0x0000002a472a7209 */ /* 0x000fe40007810000 */
[----:B------:R-:W-:Y:S02]  /*3e00*/  ISETP.NE.AND P2, PT, R105, RZ, PT ;  /* 0x000000ff6900720c */ /* 0x000fe40003f45270 */
[----:B------:R-:W-:Y:S02]  /*3e10*/  FMNMX.FTZ R42, R49, R42, !PT ;  /* 0x0000002a312a7209 */ /* 0x000fe40007810000 */
[----:B------:R-:W-:-:S02]  /*3e20*/  ISETP.GT.AND P2, PT, R73, 0x41, !P2 ;  /* 0x000000414900780c */ /* 0x000fc40005744270 */
[----:B------:R-:W-:Y:S02]  /*3e30*/  FMNMX.FTZ R7, R69, R42, !PT ;  /* 0x0000002a45077209 */ /* 0x000fe40007810000 */
[----:B------:R-:W-:Y:S02]  /*3e40*/  ISETP.LT.OR P2, PT, R70, 0x42, P2 ;  /* 0x000000424600780c */ /* 0x000fe40001741670 */
[----:B------:R-:W-:Y:S02]  /*3e50*/  FMNMX.FTZ R42, R68, R7, !PT ;  /* 0x00000007442a7209 */ /* 0x000fe40007810000 */
[----:B------:R-:W-:Y:S02]  /*3e60*/  FSEL R31, R31, -INF , !P2 ;  /* 0xff8000001f1f7808 */ /* 0x000fe40005000000 */
[----:B------:R-:W-:Y:S02]  /*3e70*/  FMNMX.FTZ R7, R67, R42, !PT ;  /* 0x0000002a43077209 */ /* 0x000fe40007810000 */
[----:B------:R-:W-:-:S02]  /*3e80*/  ISETP.NE.AND P2, PT, R107, RZ, PT ;  /* 0x000000ff6b00720c */ /* 0x000fc40003f45270 */
[----:B------:R-:W-:Y:S02]  /*3e90*/  FMNMX.FTZ R42, R66, R7, !PT ;  /* 0x00000007422a7209 */ /* 0x000fe40007810000 */
[----:B------:R-:W-:Y:S02]  /*3ea0*/  ISETP.GT.AND P2, PT, R73, 0x48, !P2 ;  /* 0x000000484900780c */ /* 0x000fe40005744270 */
[----:B------:R-:W-:Y:S02]  /*3eb0*/  FMNMX.FTZ R7, R65, R42, !PT ;  /* 0x0000002a41077209 */ /* 0x000fe40007810000 */
[----:B------:R-:W-:Y:S02]  /*3ec0*/  ISETP.LT.OR P2, PT, R70, 0x49, P2 ;  /* 0x000000494600780c */ /* 0x000fe40001741670 */
[----:B------:R-:W-:Y:S02]  /*3ed0*/  FMNMX.FTZ R42, R64, R7, !PT ;  /* 0x00000007402a7209 */ /* 0x000fe40007810000 */
[----:B------:R-:W-:-:S02]  /*3ee0*/  FSEL R32, R32, -INF , !P2 ;  /* 0xff80000020207808 */ /* 0x000fc40005000000 */
[----:B------:R-:W-:Y:S02]  /*3ef0*/  FMNMX.FTZ R7, R63, R42, !PT ;  /* 0x0000002a3f077209 */ /* 0x000fe40007810000 */
        /* <DEDUP_REMOVED lines=24> */
[----:B------:R-:W-:-:S03]  /*4080*/  ISETP.NE.AND P2, PT, R43, RZ, PT ;  /* 0x000000ff2b00720c */ /* 0x000fc60003f45270 */
[----:B------:R-:W0:Y:S01]  /*4090*/  SHFL.BFLY PT, R7, R42, 0x2, 0x1f ;  /* 0x0c401f002a077f89 */ /* 0x000e2200000e0000 */
        /* <DEDUP_REMOVED lines=8> */
[----:B0-----:R-:W-:Y:S02]  /*4120*/  FMNMX.FTZ R41, R42, R7, !PT ;  /* 0x000000072a297209 */ /* 0x001fe40007810000 */
[----:B------:R-:W-:-:S03]  /*4130*/  ISETP.GT.AND P2, PT, R73, 0x60, !P2 ;  /* 0x000000604900780c */ /* 0x000fc60005744270 */
[----:B------:R-:W0:Y:S01]  /*4140*/  SHFL.BFLY PT, R44, R41, 0x1, 0x1f ;  /* 0x0c201f00292c7f89 */ /* 0x000e2200000e0000 */
        /* <DEDUP_REMOVED lines=8> */
[----:B0-----:R-:W-:Y:S01]  /*41d0*/  FMNMX.FTZ R7, R41, R44, !PT ;  /* 0x0000002c29077209 */ /* 0x001fe20007810000 */
[----:B------:R-:W-:Y:S01]  /*41e0*/  IMAD.U32 R44, RZ, RZ, UR10 ;  /* 0x0000000aff2c7e24 */ /* 0x000fe2000f8e00ff */
[----:B------:R-:W-:-:S03]  /*41f0*/  ISETP.LT.OR P2, PT, R70, 0x69, P2 ;  /* 0x000000694600780c */ /* 0x000fc60001741670 */
[C---:B------:R-:W-:Y:S01]  /*4200*/  FFMA.FTZ R43, R7.reuse, R44, -8 ;  /* 0xc1000000072b7423 */ /* 0x040fe2000001002c */
        /* <DEDUP_REMOVED lines=13> */
[----:B------:R-:W-:Y:S01]  /*42e0*/  MUFU.EX2 R41, R41 ;  /* 0x0000002900297308 */ /* 0x000fe20000000800 */
[----:B------:R-:W-:Y:S01]  /*42f0*/  FMNMX.FTZ R45, R76, R9, !PT ;  /* 0x000000094c2d7209 */ /* 0x000fe20007810000 */
[--C-:B------:R-:W-:Y:S01]  /*4300*/  FFMA.FTZ R44, R90, UR10, -R77.reuse ;  /* 0x0000000a5a2c7c23 */ /* 0x100fe2000801084d */
[----:B------:R-:W-:Y:S01]  /*4310*/  ISETP.GT.AND P2, PT, R73, 0x69, !P2 ;  /* 0x000000694900780c */ /* 0x000fe20005744270 */
[--C-:B------:R-:W-:Y:S01]  /*4320*/  FFMA.FTZ R42, R104, UR10, -R77.reuse ;  /* 0x0000000a682a7c23 */ /* 0x100fe2000801084d */
[----:B------:R-:W-:Y:S01]  /*4330*/  FMNMX.FTZ R48, R10, R45, !PT ;  /* 0x0000002d0a307209 */ /* 0x000fe20007810000 */
[--C-:B------:R-:W-:Y:S01]  /*4340*/  FFMA.FTZ R56, R56, UR10, -R77.reuse ;  /* 0x0000000a38387c23 */ /* 0x100fe2000801084d */
[----:B------:R-:W-:Y:S01]  /*4350*/  ISETP.LT.OR P2, PT, R70, 0x6a, P2 ;  /* 0x0000006a4600780c */ /* 0x000fe20001741670 */
[----:B------:R-:W0:Y:S01]  /*4360*/  MUFU.EX2 R2, R2 ;  /* 0x0000000200027308 */ /* 0x000e220000000800 */
[----:B------:R-:W-:Y:S01]  /*4370*/  FMNMX.FTZ R45, R11, R48, !PT ;  /* 0x000000300b2d7209 */ /* 0x000fe20007810000 */
[--C-:B------:R-:W-:Y:S01]  /*4380*/  FFMA.FTZ R46, R46, UR10, -R77.reuse ;  /* 0x0000000a2e2e7c23 */ /* 0x100fe2000801084d */
[----:B------:R-:W-:Y:S01]  /*4390*/  ISETP.LT.OR P6, PT, R70, 0x7a, P6 ;  /* 0x0000007a4600780c */ /* 0x000fe200037c1670 */
[--C-:B------:R-:W-:Y:S01]  /*43a0*/  FFMA.FTZ R70, R57, UR10, -R77.reuse ;  /* 0x0000000a39467c23 */ /* 0x100fe2000801084d */
[----:B------:R-:W-:Y:S01]  /*43b0*/  FMNMX.FTZ R48, R12, R45, !PT ;  /* 0x0000002d0c307209 */ /* 0x000fe20007810000 */
[--C-:B------:R-:W-:Y:S01]  /*43c0*/  FFMA.FTZ R47, R47, UR10, -R77.reuse ;  /* 0x0000000a2f2f7c23 */ /* 0x100fe2000801084d */
[----:B------:R-:W-:Y:S01]  /*43d0*/  FSEL R54, R54, -INF , !P6 ;  /* 0xff80000036367808 */ /* 0x000fe20007000000 */
[----:B------:R1:W-:Y:S01]  /*43e0*/  MUFU.EX2 R45, R79 ;  /* 0x0000004f002d7308 */ /* 0x0003e20000000800 */
[----:B------:R-:W-:Y:S01]  /*43f0*/  FMNMX.FTZ R75, R13, R48, !PT ;  /* 0x000000300d4b7209 */ /* 0x000fe20007810000 */
[--C-:B------:R-:W-:Y:S01]  /*4400*/  FFMA.FTZ R48, R106, UR10, -R77.reuse ;  /* 0x0000000a6a307c23 */ /* 0x100fe2000801084d */
[----:B------:R-:W-:-:S01]  /*4410*/  FFMA.FTZ R49, R49, UR10, -R77 ;  /* 0x0000000a31317c23 */ /* 0x000fc2000801084d */
[--C-:B------:R-:W-:Y:S01]  /*4420*/  FFMA.FTZ R65, R65, UR10, -R77.reuse ;  /* 0x0000000a41417c23 */ /* 0x100fe2000801084d */
[----:B------:R-:W-:Y:S01]  /*4430*/  FMNMX.FTZ R78, R14, R75, !PT ;  /* 0x0000004b0e4e7209 */ /* 0x000fe20007810000 */
[--C-:B------:R-:W-:Y:S01]  /*4440*/  FFMA.FTZ R64, R64, UR10, -R77.reuse ;  /* 0x0000000a40407c23 */ /* 0x100fe2000801084d */
[----:B------:R-:W-:-:S01]  /*4450*/  FFMA.FTZ R63, R63, UR10, -R77 ;  /* 0x0000000a3f3f7c23 */ /* 0x000fc2000801084d */
[----:B------:R-:W2:Y:S01]  /*4460*/  MUFU.EX2 R43, R43 ;  /* 0x0000002b002b7308 */ /* 0x000ea20000000800 */
[----:B------:R-:W-:Y:S01]  /*4470*/  FMNMX.FTZ R75, R15, R78, !PT ;  /* 0x0000004e0f4b7209 */ /* 0x000fe20007810000 */
[--C-:B------:R-:W-:Y:S01]  /*4480*/  FFMA.FTZ R78, R74, UR10, -R77.reuse ;  /* 0x0000000a4a4e7c23 */ /* 0x100fe2000801084d */
[----:B-1----:R-:W-:-:S01]  /*4490*/  FFMA.FTZ R79, R68, UR10, -R77 ;  /* 0x0000000a444f7c23 */ /* 0x002fc2000801084d */
[--C-:B------:R-:W-:Y:S01]  /*44a0*/  FFMA.FTZ R62, R62, UR10, -R77.reuse ;  /* 0x0000000a3e3e7c23 */ /* 0x100fe2000801084d */
[----:B------:R-:W-:Y:S01]  /*44b0*/  FMNMX.FTZ R74, R20, R75, !PT ;  /* 0x0000004b144a7209 */ /* 0x000fe20007810000 */
[--C-:B------:R-:W-:Y:S01]  /*44c0*/  FFMA.FTZ R61, R61, UR10, -R77.reuse ;  /* 0x0000000a3d3d7c23 */ /* 0x100fe2000801084d */
[----:B------:R-:W-:-:S01]  /*44d0*/  FFMA.FTZ R60, R60, UR10, -R77 ;  /* 0x0000000a3c3c7c23 */ /* 0x000fc2000801084d */
[----:B------:R1:W-:Y:S01]  /*44e0*/  MUFU.EX2 R81, R78 ;  /* 0x0000004e00517308 */ /* 0x0003e20000000800 */
[----:B------:R-:W-:Y:S01]  /*44f0*/  FMNMX.FTZ R75, R21, R74, !PT ;  /* 0x0000004a154b7209 */ /* 0x000fe20007810000 */
[--C-:B------:R-:W-:Y:S01]  /*4500*/  FFMA.FTZ R59, R59, UR10, -R77.reuse ;  /* 0x0000000a3b3b7c23 */ /* 0x100fe2000801084d */
[----:B------:R-:W-:-:S01]  /*4510*/  FFMA.FTZ R4, R4, UR10, -R77 ;  /* 0x0000000a04047c23 */ /* 0x000fc2000801084d */
[----:B------:R-:W-:Y:S01]  /*4520*/  FFMA.FTZ R5, R5, UR10, -R77 ;  /* 0x0000000a05057c23 */ /* 0x000fe2000801084d */
[----:B------:R-:W-:-:S03]  /*4530*/  FMNMX.FTZ R74, R24, R75, !PT ;  /* 0x0000004b184a7209 */ /* 0x000fc60007810000 */
[----:B------:R-:W3:Y:S01]  /*4540*/  MUFU.EX2 R44, R44 ;  /* 0x0000002c002c7308 */ /* 0x000ee20000000800 */
[----:B------:R-:W-:Y:S01]  /*4550*/  FMNMX.FTZ R75, R25, R74, !PT ;  /* 0x0000004a194b7209 */ /* 0x000fe20007810000 */
[----:B-1----:R-:W-:-:S03]  /*4560*/  FFMA.FTZ R78, R71, UR10, -R77 ;  /* 0x0000000a474e7c23 */ /* 0x002fc6000801084d */
[----:B------:R-:W-:-:S03]  /*4570*/  FMNMX.FTZ R74, R26, R75, !PT ;  /* 0x0000004b1a4a7209 */ /* 0x000fc60007810000 */
[----:B------:R-:W1:Y:S01]  /*4580*/  MUFU.EX2 R42, R42 ;  /* 0x0000002a002a7308 */ /* 0x000e620000000800 */
[----:B------:R-:W-:Y:S01]  /*4590*/  FMNMX.FTZ R75, R27, R74, !PT ;  /* 0x0000004a1b4b7209 */ /* 0x000fe20007810000 */
[----:B------:R-:W-:-:S03]  /*45a0*/  FFMA.FTZ R74, R72, UR10, -R77 ;  /* 0x0000000a484a7c23 */ /* 0x000fc6000801084d */
[----:B------:R-:W-:-:S03]  /*45b0*/  FMNMX.FTZ R72, R28, R75, !PT ;  /* 0x0000004b1c487209 */ /* 0x000fc60007810000 */
[----:B------:R-:W4:Y:S01]  /*45c0*/  MUFU.EX2 R48, R48 ;  /* 0x0000003000307308 */ /* 0x000f220000000800 */
[----:B------:R-:W-:-:S04]  /*45d0*/  FMNMX.FTZ R75, R29, R72, !PT ;  /* 0x000000481d4b7209 */ /* 0x000fc80007810000 */
[----:B------:R-:W-:-:S03]  /*45e0*/  FMNMX.FTZ R72, R30, R75, !PT ;  /* 0x0000004b1e487209 */ /* 0x000fc60007810000 */
[----:B------:R5:W-:Y:S01]  /*45f0*/  MUFU.EX2 R75, R78 ;  /* 0x0000004e004b7308 */ /* 0x000be20000000800 */
[----:B------:R-:W-:-:S04]  /*4600*/  FMNMX.FTZ R71, R31, R72, !PT ;  /* 0x000000481f477209 */ /* 0x000fc80007810000 */
[----:B------:R-:W-:-:S03]  /*4610*/  FMNMX.FTZ R71, R32, R71, !PT ;  /* 0x0000004720477209 */ /* 0x000fc60007810000 */
[----:B------:R-:W4:Y:S01]  /*4620*/  MUFU.EX2 R46, R46 ;  /* 0x0000002e002e7308 */ /* 0x000f220000000800 */
[----:B------:R-:W-:Y:S01]  /*4630*/  FMNMX.FTZ R72, R40, R71, !PT ;  /* 0x0000004728487209 */ /* 0x000fe20007810000 */
[--C-:B------:R-:W-:Y:S01]  /*4640*/  FFMA.FTZ R71, R69, UR10, -R77.reuse ;  /* 0x0000000a45477c23 */ /* 0x100fe2000801084d */
[----:B-----5:R-:W-:-:S01]  /*4650*/  FFMA.FTZ R78, R67, UR10, -R77 ;  /* 0x0000000a434e7c23 */ /* 0x020fc2000801084d */
[----:B------:R-:W-:Y:S02]  /*4660*/  FSEL R67, R50, -INF , !P2 ;  /* 0xff80000032437808 */ /* 0x000fe40005000000 */
[----:B------:R-:W-:Y:S02]  /*4670*/  FMNMX.FTZ R69, R39, R72, !PT ;  /* 0x0000004827457209 */ /* 0x000fe40007810000 */
[----:B------:R-:W-:Y:S02]  /*4680*/  MUFU.EX2 R72, R71 ;  /* 0x0000004700487308 */ /* 0x000fe40000000800 */
[----:B------:R-:W-:-:S04]  /*4690*/  FMNMX.FTZ R69, R38, R69, !PT ;  /* 0x0000004526457209 */ /* 0x000fc80007810000 */
[----:B------:R-:W-:Y:S02]  /*46a0*/  FMNMX.FTZ R68, R34, R69, !PT ;  /* 0x0000004522447209 */ /* 0x000fe40007810000 */
[----:B------:R0:W-:Y:S02]  /*46b0*/  MUFU.EX2 R71, R56 ;  /* 0x0000003800477308 */ /* 0x0001e40000000800 */
[----:B------:R-:W-:-:S04]  /*46c0*/  FMNMX.FTZ R68, R33, R68, !PT ;  /* 0x0000004421447209 */ /* 0x000fc80007810000 */
[----:B------:R-:W-:Y:S02]  /*46d0*/  FMNMX.FTZ R68, R37, R68, !PT ;  /* 0x0000004425447209 */ /* 0x000fe40007810000 */
[----:B------:R-:W5:Y:S01]  /*46e0*/  MUFU.EX2 R47, R47 ;  /* 0x0000002f002f7308 */ /* 0x000f620000000800 */
[----:B0-----:R-:W-:-:S01]  /*46f0*/  FADD.FTZ R56, R2, R41 ;  /* 0x0000002902387221 */ /* 0x001fc20000010000 */
[----:B------:R-:W-:Y:S01]  /*4700*/  FMNMX.FTZ R69, R35, R68, !PT ;  /* 0x0000004423457209 */ /* 0x000fe20007810000 */
[----:B------:R-:W-:-:S01]  /*4710*/  FFMA.FTZ R68, R66, UR10, -R77 ;  /* 0x0000000a42447c23 */ /* 0x000fc2000801084d */
[----:B------:R-:W-:Y:S02]  /*4720*/  FSEL R66, R51, -INF , !P4 ;  /* 0xff80000033427808 */ /* 0x000fe40006000000 */
[----:B------:R-:W-:Y:S02]  /*4730*/  FMNMX.FTZ R50, R36, R69, !PT ;  /* 0x0000004524327209 */ /* 0x000fe40007810000 */
[----:B------:R-:W-:Y:S02]  /*4740*/  MUFU.EX2 R74, R74 ;  /* 0x0000004a004a7308 */ /* 0x000fe40000000800 */
[----:B------:R-:W-:-:S04]  /*4750*/  FMNMX.FTZ R69, R67, R50, !PT ;  /* 0x0000003243457209 */ /* 0x000fc80007810000 */
[----:B------:R-:W-:Y:S02]  /*4760*/  FMNMX.FTZ R69, R52, R69, !PT ;  /* 0x0000004534457209 */ /* 0x000fe40007810000 */
[----:B------:R-:W-:Y:S02]  /*4770*/  MUFU.EX2 R49, R49 ;  /* 0x0000003100317308 */ /* 0x000fe40000000800 */
[----:B------:R-:W-:Y:S01]  /*4780*/  FMNMX.FTZ R50, R66, R69, !PT ;  /* 0x0000004542327209 */ /* 0x000fe20007810000 */
[----:B------:R-:W-:-:S03]  /*4790*/  FFMA.FTZ R69, R58, UR10, -R77 ;  /* 0x0000000a3a457c23 */ /* 0x000fc6000801084d */
[----:B------:R-:W-:Y:S02]  /*47a0*/  FMNMX.FTZ R51, R53, R50, !PT ;  /* 0x0000003235337209 */ /* 0x000fe40007810000 */
[----:B------:R-:W-:Y:S02]  /*47b0*/  MUFU.EX2 R79, R79 ;  /* 0x0000004f004f7308 */ /* 0x000fe40000000800 */
[----:B------:R-:W-:-:S05]  /*47c0*/  FMNMX.FTZ R51, R54, R51, !PT ;  /* 0x0000003336337209 */ /* 0x000fca0007810000 */
[----:B------:R-:W0:Y:S01]  /*47d0*/  SHFL.BFLY PT, R50, R51, 0x2, 0x1f ;  /* 0x0c401f0033327f89 */ /* 0x000e2200000e0000 */
[----:B------:R-:W-:Y:S08]  /*47e0*/  MUFU.EX2 R78, R78 ;  /* 0x0000004e004e7308 */ /* 0x000ff00000000800 */
[----:B------:R-:W-:Y:S08]  /*47f0*/  MUFU.EX2 R68, R68 ;  /* 0x0000004400447308 */ /* 0x000ff00000000800 */
[----:B------:R-:W-:Y:S01]  /*4800*/  MUFU.EX2 R65, R65 ;  /* 0x0000004100417308 */ /* 0x000fe20000000800 */
[----:B0-----:R-:W-:Y:S01]  /*4810*/  FMNMX.FTZ R58, R51, R50, !PT ;  /* 0x00000032333a7209 */ /* 0x001fe20007810000 */
[--C-:B------:R-:W-:Y:S01]  /*4820*/  FFMA.FTZ R51, R8, UR10, -R77.reuse ;  /* 0x0000000a08337c23 */ /* 0x100fe2000801084d */
[----:B------:R-:W-:-:S01]  /*4830*/  FFMA.FTZ R8, R6, UR10, -R77 ;  /* 0x0000000a06087c23 */ /* 0x000fc2000801084d */
[----:B------:R-:W-:Y:S01]  /*4840*/  FFMA.FTZ R50, R55, UR10, -R77 ;  /* 0x0000000a37327c23 */ /* 0x000fe2000801084d */
[----:B------:R-:W-:Y:S01]  /*4850*/  IMAD.U32 R55, RZ, RZ, UR10 ;  /* 0x0000000aff377e24 */ /* 0x000fe2000f8e00ff */
[----:B------:R-:W0:Y:S02]  /*4860*/  SHFL.BFLY PT, R57, R58, 0x1, 0x1f ;  /* 0x0c201f003a397f89 */ /* 0x000e2400000e0000 */
[----:B------:R-:W-:Y:S08]  /*4870*/  MUFU.EX2 R64, R64 ;  /* 0x0000004000407308 */ /* 0x000ff00000000800 */
[----:B------:R-:W-:Y:S08]  /*4880*/  MUFU.EX2 R63, R63 ;  /* 0x0000003f003f7308 */ /* 0x000ff00000000800 */
[----:B------:R-:W-:Y:S01]  /*4890*/  MUFU.EX2 R60, R60 ;  /* 0x0000003c003c7308 */ /* 0x000fe20000000800 */
[----:B0-----:R-:W-:Y:S01]  /*48a0*/  FMNMX.FTZ R6, R58, R57, !PT ;  /* 0x000000393a067209 */ /* 0x001fe20007810000 */
[----:B--2---:R-:W-:-:S06]  /*48b0*/  FADD.FTZ R57, R43, R56 ;  /* 0x000000382b397221 */ /* 0x004fcc0000010000 */
[----:B------:R-:W-:Y:S01]  /*48c0*/  MUFU.EX2 R59, R59 ;  /* 0x0000003b003b7308 */ /* 0x000fe20000000800 */
[C---:B------:R-:W-:Y:S01]  /*48d0*/  FSETP.NEU.FTZ.AND P2, PT, R6.reuse, -INF , PT ;  /* 0xff8000000600780b */ /* 0x040fe20003f5d000 */
[----:B------:R-:W-:Y:S01]  /*48e0*/  FFMA.FTZ R55, R6, R55, -8 ;  /* 0xc100000006377423 */ /* 0x000fe20000010037 */
[----:B---3--:R-:W-:-:S04]  /*48f0*/  FADD.FTZ R57, R44, R57 ;  /* 0x000000392c397221 */ /* 0x008fc80000010000 */
[----:B------:R-:W-:Y:S01]  /*4900*/  FSEL R55, R55, RZ, P2 ;  /* 0x000000ff37377208 */ /* 0x000fe20001000000 */
[----:B-1----:R-:W-:-:S01]  /*4910*/  FADD.FTZ R56, R42, R57 ;  /* 0x000000392a387221 */ /* 0x002fc20000010000 */
        /* <DEDUP_REMOVED lines=10> */
[----:B------:R-:W-:Y:S01]  /*49c0*/  FFMA.FTZ R15, R15, UR10, -R55 ;  /* 0x0000000a0f0f7c23 */ /* 0x000fe20008010837 */
[----:B------:R-:W-:-:S01]  /*49d0*/  FADD.FTZ R77, R45, R56 ;  /* 0x000000382d4d7221 */ /* 0x000fc20000010000 */
[--C-:B------:R-:W-:Y:S01]  /*49e0*/  FFMA.FTZ R20, R20, UR10, -R55.reuse ;  /* 0x0000000a14147c23 */ /* 0x100fe20008010837 */
[----:B------:R-:W-:-:S01]  /*49f0*/  FFMA.FTZ R21, R21, UR10, -R55 ;  /* 0x0000000a15157c23 */ /* 0x000fc20008010837 */
[----:B------:R-:W-:Y:S01]  /*4a00*/  FFMA.FTZ R24, R24, UR10, -R55 ;  /* 0x0000000a18187c23 */ /* 0x000fe20008010837 */
[----:B----4-:R-:W-:-:S01]  /*4a10*/  FADD.FTZ R58, R48, R77 ;  /* 0x0000004d303a7221 */ /* 0x010fc20000010000 */
[----:B------:R-:W0:Y:S01]  /*4a20*/  MUFU.EX2 R9, R9 ;  /* 0x0000000900097308 */ /* 0x000e220000000800 */
        /* <DEDUP_REMOVED lines=10> */
[----:B-----5:R-:W-:-:S01]  /*4ad0*/  FADD.FTZ R77, R47, R58 ;  /* 0x0000003a2f4d7221 */ /* 0x020fc20000010000 */
        /* <DEDUP_REMOVED lines=8> */
[----:B------:R-:W-:Y:S01]  /*4b60*/  F2FP.SATFINITE.E4M3.F32.PACK_AB_MERGE_C R48, R81, R48, RZ ;  /* 0x000000305130723e */ /* 0x000fe200048070ff */
[----:B------:R-:W-:-:S01]  /*4b70*/  FFMA.FTZ R33, R33, UR10, -R55 ;  /* 0x0000000a21217c23 */ /* 0x000fc20008010837 */
[--C-:B------:R-:W-:Y:S01]  /*4b80*/  FFMA.FTZ R37, R37, UR10, -R55.reuse ;  /* 0x0000000a25257c23 */ /* 0x100fe20008010837 */
[----:B------:R-:W-:-:S01]  /*4b90*/  FFMA.FTZ R36, R36, UR10, -R55 ;  /* 0x0000000a24247c23 */ /* 0x000fc20008010837 */
[----:B------:R-:W0:Y:S01]  /*4ba0*/  MUFU.EX2 R12, R12 ;  /* 0x0000000c000c7308 */ /* 0x000e220000000800 */
[----:B-1----:R-:W-:-:S01]  /*4bb0*/  FADD.FTZ R56, R10, R73 ;  /* 0x000000490a387221 */ /* 0x002fc20000010000 */
[----:B------:R-:W-:Y:S01]  /*4bc0*/  F2FP.SATFINITE.E4M3.F32.PACK_AB_MERGE_C R198, R45, R42, R48 ;  /* 0x0000002a2dc6723e */ /* 0x000fe20004807030 */
[----:B------:R-:W-:-:S01]  /*4bd0*/  FFMA.FTZ R67, R67, UR10, -R55 ;  /* 0x0000000a43437c23 */ /* 0x000fc20008010837 */
[----:B------:R-:W-:Y:S01]  /*4be0*/  F2FP.SATFINITE.E4M3.F32.PACK_AB_MERGE_C R42, R63, R64, RZ ;  /* 0x000000403f2a723e */ /* 0x000fe200048070ff */
[----:B------:R-:W-:-:S01]  /*4bf0*/  FFMA.FTZ R52, R52, UR10, -R55 ;  /* 0x0000000a34347c23 */ /* 0x000fc20008010837 */
[--C-:B------:R-:W-:Y:S01]  /*4c00*/  FFMA.FTZ R66, R66, UR10, -R55.reuse ;  /* 0x0000000a42427c23 */ /* 0x100fe20008010837 */
[----:B------:R-:W-:-:S01]  /*4c10*/  FFMA.FTZ R53, R53, UR10, -R55 ;  /* 0x0000000a35357c23 */ /* 0x000fc20008010837 */
[----:B------:R-:W1:Y:S01]  /*4c20*/  MUFU.EX2 R13, R13 ;  /* 0x0000000d000d7308 */ /* 0x000e620000000800 */
[----:B--2---:R-:W-:-:S01]  /*4c30*/  FADD.FTZ R73, R11, R56 ;  /* 0x000000380b497221 */ /* 0x004fc20000010000 */
[----:B------:R-:W-:Y:S01]  /*4c40*/  FFMA.FTZ R54, R54, UR10, -R55 ;  /* 0x0000000a36367c23 */ /* 0x000fe20008010837 */
[----:B------:R-:W-:-:S05]  /*4c50*/  F2FP.SATFINITE.E4M3.F32.PACK_AB_MERGE_C R188, R65, R68, R42 ;  /* 0x0000004441bc723e */ /* 0x000fca000480702a */
[----:B------:R-:W2:Y:S01]  /*4c60*/  MUFU.EX2 R14, R14 ;  /* 0x0000000e000e7308 */ /* 0x000ea20000000800 */
[----:B0-----:R-:W-:-:S07]  /*4c70*/  FADD.FTZ R56, R12, R73 ;  /* 0x000000490c387221 */ /* 0x001fce0000010000 */
[----:B------:R-:W0:Y:S01]  /*4c80*/  MUFU.EX2 R15, R15 ;  /* 0x0000000f000f7308 */ /* 0x000e220000000800 */
[----:B-1----:R-:W-:-:S01]  /*4c90*/  FADD.FTZ R73, R13, R56 ;  /* 0x000000380d497221 */ /* 0x002fc20000010000 */
[----:B------:R-:W-:Y:S01]  /*4ca0*/  F2FP.SATFINITE.E4M3.F32.PACK_AB_MERGE_C R56, R44, R43, RZ ;  /* 0x0000002b2c38723e */ /* 0x000fe200048070ff */
[----:B------:R-:W-:-:S01]  /*4cb0*/  FADD.FTZ R44, R74, R77 ;  /* 0x0000004d4a2c7221 */ /* 0x000fc20000010000 */
[----:B------:R-:W-:Y:S02]  /*4cc0*/  F2FP.SATFINITE.E4M3.F32.PACK_AB_MERGE_C R74, R75, R74, RZ ;  /* 0x0000004a4b4a723e */ /* 0x000fe400048070ff */
[----:B------:R-:W-:Y:S01]  /*4cd0*/  F2FP.SATFINITE.E4M3.F32.PACK_AB_MERGE_C R196, R41, R2, R56 ;  /* 0x0000000229c4723e */ /* 0x000fe20004807038 */
[----:B------:R-:W-:Y:S01]  /*4ce0*/  FADD.FTZ R44, R75, R44 ;  /* 0x0000002c4b2c7221 */ /* 0x000fe20000010000 */
[----:B------:R-:W1:Y:S01]  /*4cf0*/  MUFU.EX2 R20, R20 ;  /* 0x0000001400147308 */ /* 0x000e620000000800 */
[----:B------:R-:W-:-:S07]  /*4d00*/  F2FP.SATFINITE.E4M3.F32.PACK_AB_MERGE_C R192, R47, R46, R74 ;  /* 0x0000002e2fc0723e */ /* 0x000fce000480704a */
[----:B------:R-:W3:Y:S08]  /*4d10*/  MUFU.EX2 R21, R21 ;  /* 0x0000001500157308 */ /* 0x000ef00000000800 */
[----:B------:R-:W4:Y:S08]  /*4d20*/  MUFU.EX2 R24, R24 ;  /* 0x0000001800187308 */ /* 0x000f300000000800 */
[----:B------:R2:W-:Y:S08]  /*4d30*/  MUFU.EX2 R57, R40 ;  /* 0x0000002800397308 */ /* 0x0005f00000000800 */
[----:B------:R-:W5:Y:S01]  /*4d40*/  MUFU.EX2 R25, R25 ;  /* 0x0000001900197308 */ /* 0x000f620000000800 */
[----:B--2---:R-:W-:-:S01]  /*4d50*/  FADD.FTZ R40, R14, R73 ;  /* 0x000000490e287221 */ /* 0x004fc20000010000 */
[----:B------:R-:W-:Y:S01]  /*4d60*/  FADD.FTZ R73, R49, R44 ;  /* 0x0000002c31497221 */ /* 0x000fe20000010000 */
[----:B0-----:R-:W-:-:S02]  /*4d70*/  F2FP.SATFINITE.E4M3.F32.PACK_AB_MERGE_C R14, R15, R14, RZ ;  /* 0x0000000e0f0e723e */ /* 0x001fc400048070ff */
[----:B------:R-:W-:Y:S02]  /*4d80*/  FADD.FTZ R43, R15, R40 ;  /* 0x000000280f2b7221 */ /* 0x000fe40000010000 */
[----:B------:R-:W-:Y:S01]  /*4d90*/  F2FP.SATFINITE.E4M3.F32.PACK_AB_MERGE_C R199, R13, R12, R14 ;  /* 0x0000000c0dc7723e */ /* 0x000fe2000480700e */
[----:B------:R-:W0:Y:S01]  /*4da0*/  MUFU.EX2 R26, R26 ;  /* 0x0000001a001a7308 */ /* 0x000e220000000800 */
[----:B-1----:R-:W-:-:S04]  /*4db0*/  FADD.FTZ R40, R20, R43 ;  /* 0x0000002b14287221 */ /* 0x002fc80000010000 */
[----:B---3--:R-:W-:Y:S01]  /*4dc0*/  FADD.FTZ R43, R21, R40 ;  /* 0x00000028152b7221 */ /* 0x008fe20000010000 */
[----:B------:R-:W-:-:S02]  /*4dd0*/  FADD.FTZ R40, R72, R73 ;  /* 0x0000004948287221 */ /* 0x000fc40000010000 */
[----:B------:R-:W1:Y:S01]  /*4de0*/  MUFU.EX2 R27, R27 ;  /* 0x0000001b001b7308 */ /* 0x000e620000000800 */
[----:B----4-:R-:W-:-:S01]  /*4df0*/  FADD.FTZ R2, R24, R43 ;  /* 0x0000002b18027221 */ /* 0x010fc20000010000 */
[----:B------:R-:W-:Y:S01]  /*4e00*/  FADD.FTZ R43, R79, R40 ;  /* 0x000000284f2b7221 */ /* 0x000fe20000010000 */
[C---:B-----5:R-:W-:Y:S02]  /*4e10*/  F2FP.SATFINITE.E4M3.F32.PACK_AB_MERGE_C R24, R25.reuse, R24, RZ ;  /* 0x000000181918723e */ /* 0x060fe400048070ff */
[----:B------:R-:W-:Y:S01]  /*4e20*/  FADD.FTZ R41, R25, R2 ;  /* 0x0000000219297221 */ /* 0x000fe20000010000 */
[----:B------:R-:W-:-:S01]  /*4e30*/  FADD.FTZ R43, R78, R43 ;  /* 0x0000002b4e2b7221 */ /* 0x000fc20000010000 */
[----:B------:R-:W-:Y:S01]  /*4e40*/  F2FP.SATFINITE.E4M3.F32.PACK_AB_MERGE_C R79, R78, R79, RZ ;  /* 0x0000004f4e4f723e */ /* 0x000fe200048070ff */
[----:B------:R-:W2:Y:S01]  /*4e50*/  MUFU.EX2 R28, R28 ;  /* 0x0000001c001c7308 */ /* 0x000ea20000000800 */
[----:B0-----:R-:W-:-:S01]  /*4e60*/  FADD.FTZ R2, R26, R41 ;  /* 0x000000291a027221 */ /* 0x001fc20000010000 */
[----:B------:R-:W-:Y:S01]  /*4e70*/  FADD.FTZ R40, R68, R43 ;  /* 0x0000002b44287221 */ /* 0x000fe20000010000 */
[----:B------:R-:W-:-:S02]  /*4e80*/  F2FP.SATFINITE.E4M3.F32.PACK_AB_MERGE_C R194, R72, R49, R79 ;  /* 0x0000003148c2723e */ /* 0x000fc4000480704f */
[----:B------:R-:W-:Y:S01]  /*4e90*/  F2FP.SATFINITE.E4M3.F32.PACK_AB_MERGE_C R193, R21, R20, R24 ;  /* 0x0000001415c1723e */ /* 0x000fe20004807018 */
[----:B------:R-:W-:-:S02]  /*4ea0*/  FADD.FTZ R43, R65, R40 ;  /* 0x00000028412b7221 */ /* 0x000fc40000010000 */
[----:B------:R-:W0:Y:S01]  /*4eb0*/  MUFU.EX2 R29, R29 ;  /* 0x0000001d001d7308 */ /* 0x000e220000000800 */
[----:B-1----:R-:W-:-:S01]  /*4ec0*/  FADD.FTZ R41, R27, R2 ;  /* 0x000000021b297221 */ /* 0x002fc20000010000 */
[----:B------:R-:W-:-:S04]  /*4ed0*/  FADD.FTZ R64, R64, R43 ;  /* 0x0000002b40407221 */ /* 0x000fc80000010000 */
[----:B------:R-:W-:Y:S02]  /*4ee0*/  FADD.FTZ R63, R63, R64 ;  /* 0x000000403f3f7221 */ /* 0x000fe40000010000 */
[----:B------:R-:W1:Y:S01]  /*4ef0*/  MUFU.EX2 R30, R30 ;  /* 0x0000001e001e7308 */ /* 0x000e620000000800 */
[----:B--2---:R-:W-:-:S07]  /*4f00*/  FADD.FTZ R40, R28, R41 ;  /* 0x000000291c287221 */ /* 0x004fce0000010000 */
[----:B------:R-:W-:Y:S01]  /*4f10*/  MUFU.EX2 R31, R31 ;  /* 0x0000001f001f7308 */ /* 0x000fe20000000800 */
[----:B0-----:R-:W-:-:S01]  /*4f20*/  FADD.FTZ R41, R29, R40 ;  /* 0x000000281d297221 */ /* 0x001fc20000010000 */
[----:B------:R-:W-:-:S04]  /*4f30*/  F2FP.SATFINITE.E4M3.F32.PACK_AB_MERGE_C R28, R29, R28, RZ ;  /* 0x0000001c1d1c723e */ /* 0x000fc800048070ff */
[----:B------:R-:W-:Y:S02]  /*4f40*/  F2FP.SATFINITE.E4M3.F32.PACK_AB_MERGE_C R195, R27, R26, R28 ;  /* 0x0000001a1bc3723e */ /* 0x000fe4000480701c */
[----:B------:R-:W-:Y:S01]  /*4f50*/  MUFU.EX2 R32, R32 ;  /* 0x0000002000207308 */ /* 0x000fe20000000800 */
[----:B-1----:R-:W-:-:S01]  /*4f60*/  FADD.FTZ R40, R30, R41 ;  /* 0x000000291e287221 */ /* 0x002fc20000010000 */
[----:B------:R-:W-:-:S06]  /*4f70*/  F2FP.SATFINITE.E4M3.F32.PACK_AB_MERGE_C R41, R59, R60, RZ ;  /* 0x0000003c3b29723e */ /* 0x000fcc00048070ff */
[----:B------:R-:W0:Y:S08]  /*4f80*/  MUFU.EX2 R61, R61 ;  /* 0x0000003d003d7308 */ /* 0x000e300000000800 */
[----:B------:R-:W1:Y:S08]  /*4f90*/  MUFU.EX2 R39, R39 ;  /* 0x0000002700277308 */ /* 0x000e700000000800 */
[----:B------:R-:W2:Y:S01]  /*4fa0*/  MUFU.EX2 R38, R38 ;  /* 0x0000002600267308 */ /* 0x000ea20000000800 */
[----:B0-----:R-:W-:Y:S01]  /*4fb0*/  F2FP.SATFINITE.E4M3.F32.PACK_AB_MERGE_C R190, R61, R62, R41 ;  /* 0x0000003e3dbe723e */ /* 0x001fe20004807029 */
[----:B------:R-:W-:-:S04]  /*4fc0*/  FADD.FTZ R62, R62, R63 ;  /* 0x0000003f3e3e7221 */ /* 0x000fc80000010000 */
[----:B------:R-:W-:Y:S02]  /*4fd0*/  FADD.FTZ R61, R61, R62 ;  /* 0x0000003e3d3d7221 */ /* 0x000fe40000010000 */
[----:B------:R0:W-:Y:S02]  /*4fe0*/  MUFU.EX2 R2, R35 ;  /* 0x0000002300027308 */ /* 0x0001e40000000800 */
[----:B------:R-:W-:-:S04]  /*4ff0*/  FADD.FTZ R60, R60, R61 ;  /* 0x0000003d3c3c7221 */ /* 0x000fc80000010000 */
[----:B------:R-:W-:Y:S02]  /*5000*/  FADD.FTZ R60, R59, R60 ;  /* 0x0000003c3b3c7221 */ /* 0x000fe40000010000 */
[----:B------:R-:W3:Y:S01]  /*5010*/  MUFU.EX2 R34, R34 ;  /* 0x0000002200227308 */ /* 0x000ee20000000800 */
[----:B0-----:R-:W-:-:S04]  /*5020*/  FADD.FTZ R35, R31, R40 ;  /* 0x000000281f237221 */ /* 0x001fc80000010000 */
[----:B------:R-:W-:Y:S01]  /*5030*/  FADD.FTZ R40, R32, R35 ;  /* 0x0000002320287221 */ /* 0x000fe20000010000 */
[----:B------:R-:W-:Y:S02]  /*5040*/  F2FP.SATFINITE.E4M3.F32.PACK_AB_MERGE_C R35, R11, R10, RZ ;  /* 0x0000000a0b23723e */ /* 0x000fe400048070ff */
[----:B------:R-:W0:Y:S01]  /*5050*/  MUFU.EX2 R50, R50 ;  /* 0x0000003200327308 */ /* 0x000e220000000800 */
[----:B------:R-:W-:-:S01]  /*5060*/  FADD.FTZ R40, R57, R40 ;  /* 0x0000002839287221 */ /* 0x000fc20000010000 */
[----:B------:R-:W-:Y:S02]  /*5070*/  F2FP.SATFINITE.E4M3.F32.PACK_AB_MERGE_C R197, R9, R76, R35 ;  /* 0x0000004c09c5723e */ /* 0x000fe40004807023 */
[----:B------:R-:W-:Y:S01]  /*5080*/  F2FP.SATFINITE.E4M3.F32.PACK_AB_MERGE_C R32, R57, R32, RZ ;  /* 0x000000203920723e */ /* 0x000fe200048070ff */
[----:B-1----:R-:W-:-:S03]  /*5090*/  FADD.FTZ R11, R39, R40 ;  /* 0x00000028270b7221 */ /* 0x002fc60000010000 */
[----:B------:R-:W1:Y:S01]  /*50a0*/  MUFU.EX2 R33, R33 ;  /* 0x0000002100217308 */ /* 0x000e620000000800 */
[----:B--2---:R-:W-:-:S01]  /*50b0*/  FADD.FTZ R15, R38, R11 ;  /* 0x0000000b260f7221 */ /* 0x004fc20000010000 */
[----:B------:R-:W-:-:S03]  /*50c0*/  F2FP.SATFINITE.E4M3.F32.PACK_AB_MERGE_C R189, R31, R30, R32 ;  /* 0x0000001e1fbd723e */ /* 0x000fc60004807020 */
[----:B---3--:R-:W-:-:S03]  /*50d0*/  FADD.FTZ R10, R34, R15 ;  /* 0x0000000f220a7221 */ /* 0x008fc60000010000 */
[----:B------:R-:W-:Y:S01]  /*50e0*/  MUFU.EX2 R69, R69 ;  /* 0x0000004500457308 */ /* 0x000fe20000000800 */
[----:B0-----:R-:W-:-:S07]  /*50f0*/  F2FP.SATFINITE.E4M3.F32.PACK_AB_MERGE_C R25, R50, R71, RZ ;  /* 0x000000473219723e */ /* 0x001fce00048070ff */
[----:B------:R-:W0:Y:S01]  /*5100*/  MUFU.EX2 R70, R70 ;  /* 0x0000004600467308 */ /* 0x000e220000000800 */
[----:B-1----:R-:W-:-:S01]  /*5110*/  FADD.FTZ R10, R33, R10 ;  /* 0x0000000a210a7221 */ /* 0x002fc20000010000 */
[----:B------:R-:W-:-:S04]  /*5120*/  F2FP.SATFINITE.E4M3.F32.PACK_AB_MERGE_C R33, R33, R34, RZ ;  /* 0x000000222121723e */ /* 0x000fc800048070ff */
[----:B------:R-:W-:Y:S02]  /*5130*/  F2FP.SATFINITE.E4M3.F32.PACK_AB_MERGE_C R191, R38, R39, R33 ;  /* 0x0000002726bf723e */ /* 0x000fe40004807021 */
[----:B------:R-:W1:Y:S08]  /*5140*/  MUFU.EX2 R37, R37 ;  /* 0x0000002500257308 */ /* 0x000e700000000800 */
[----:B------:R-:W2:Y:S01]  /*5150*/  MUFU.EX2 R36, R36 ;  /* 0x0000002400247308 */ /* 0x000ea20000000800 */
[----:B0-----:R-:W-:Y:S01]  /*5160*/  F2FP.SATFINITE.E4M3.F32.PACK_AB_MERGE_C R184, R70, R69, R25 ;  /* 0x0000004546b8723e */ /* 0x001fe20004807019 */
[----:B------:R-:W-:-:S04]  /*5170*/  FADD.FTZ R69, R69, R60 ;  /* 0x0000003c45457221 */ /* 0x000fc80000010000 */
[----:B------:R-:W-:Y:S02]  /*5180*/  FADD.FTZ R70, R70, R69 ;  /* 0x0000004546467221 */ /* 0x000fe40000010000 */
[----:B------:R-:W-:Y:S01]  /*5190*/  MUFU.EX2 R4, R4 ;  /* 0x0000000400047308 */ /* 0x000fe20000000800 */
[----:B-1----:R-:W-:-:S01]  /*51a0*/  FADD.FTZ R15, R37, R10 ;  /* 0x0000000a250f7221 */ /* 0x002fc20000010000 */
[----:B------:R-:W-:-:S03]  /*51b0*/  FADD.FTZ R71, R71, R70 ;  /* 0x0000004647477221 */ /* 0x000fc60000010000 */
[----:B------:R-:W-:Y:S01]  /*51c0*/  FADD.FTZ R15, R2, R15 ;  /* 0x0000000f020f7221 */ /* 0x000fe20000010000 */
[----:B------:R-:W-:-:S02]  /*51d0*/  FADD.FTZ R50, R50, R71 ;  /* 0x0000004732327221 */ /* 0x000fc40000010000 */
[----:B------:R-:W0:Y:S01]  /*51e0*/  MUFU.EX2 R5, R5 ;  /* 0x0000000500057308 */ /* 0x000e220000000800 */
[----:B--2---:R-:W-:-:S07]  /*51f0*/  FADD.FTZ R10, R36, R15 ;  /* 0x0000000f240a7221 */ /* 0x004fce0000010000 */
[----:B------:R-:W1:Y:S08]  /*5200*/  MUFU.EX2 R67, R67 ;  /* 0x0000004300437308 */ /* 0x000e700000000800 */
[----:B------:R-:W-:Y:S01]  /*5210*/  MUFU.EX2 R51, R51 ;  /* 0x0000003300337308 */ /* 0x000fe20000000800 */
[----:B0-----:R-:W-:-:S07]  /*5220*/  F2FP.SATFINITE.E4M3.F32.PACK_AB_MERGE_C R9, R5, R4, RZ ;  /* 0x000000040509723e */ /* 0x001fce00048070ff */
[----:B------:R-:W0:Y:S01]  /*5230*/  MUFU.EX2 R8, R8 ;  /* 0x0000000800087308 */ /* 0x000e220000000800 */
[C---:B-1----:R-:W-:Y:S01]  /*5240*/  F2FP.SATFINITE.E4M3.F32.PACK_AB_MERGE_C R36, R67.reuse, R36, RZ ;  /* 0x000000244324723e */ /* 0x042fe200048070ff */
[----:B------:R-:W-:-:S03]  /*5250*/  FADD.FTZ R67, R67, R10 ;  /* 0x0000000a43437221 */ /* 0x000fc60000010000 */
[----:B------:R-:W-:Y:S01]  /*5260*/  F2FP.SATFINITE.E4M3.F32.PACK_AB_MERGE_C R185, R2, R37, R36 ;  /* 0x0000002502b9723e */ /* 0x000fe20004807024 */
[----:B------:R-:W-:Y:S02]  /*5270*/  VIADD R2, R88, 0xfffffffe ;  /* 0xfffffffe58027836 */ /* 0x000fe40000000000 */
[----:B------:R-:W1:Y:S08]  /*5280*/  MUFU.EX2 R52, R52 ;  /* 0x0000003400347308 */ /* 0x000e700000000800 */
[----:B------:R-:W2:Y:S01]  /*5290*/  MUFU.EX2 R11, R66 ;  /* 0x00000042000b7308 */ /* 0x000ea20000000800 */
[----:B0-----:R-:W-:Y:S01]  /*52a0*/  F2FP.SATFINITE.E4M3.F32.PACK_AB_MERGE_C R186, R8, R51, R9 ;  /* 0x0000003308ba723e */ /* 0x001fe20004807009 */
[----:B------:R-:W-:-:S04]  /*52b0*/  FADD.FTZ R51, R51, R50 ;  /* 0x0000003233337221 */ /* 0x000fc80000010000 */
[----:B------:R-:W-:Y:S02]  /*52c0*/  FADD.FTZ R51, R8, R51 ;  /* 0x0000003308337221 */ /* 0x000fe40000010000 */
[----:B------:R-:W-:Y:S01]  /*52d0*/  MUFU.EX2 R53, R53 ;  /* 0x0000003500357308 */ /* 0x000fe20000000800 */
[----:B-1----:R-:W-:-:S01]  /*52e0*/  FADD.FTZ R10, R52, R67 ;  /* 0x00000043340a7221 */ /* 0x002fc20000010000 */
[----:B------:R-:W-:-:S04]  /*52f0*/  FADD.FTZ R4, R4, R51 ;  /* 0x0000003304047221 */ /* 0x000fc80000010000 */
[----:B------:R-:W-:Y:S02]  /*5300*/  FADD.FTZ R5, R5, R4 ;  /* 0x0000000405057221 */ /* 0x000fe40000010000 */
[----:B------:R-:W0:Y:S01]  /*5310*/  MUFU.EX2 R54, R54 ;  /* 0x0000003600367308 */ /* 0x000e220000000800 */
[----:B--2---:R-:W-:-:S01]  /*5320*/  FADD.FTZ R10, R11, R10 ;  /* 0x0000000a0b0a7221 */ /* 0x004fc20000010000 */
[----:B0-----:R-:W-:-:S03]  /*5330*/  F2FP.SATFINITE.E4M3.F32.PACK_AB_MERGE_C R8, R54, R53, RZ ;  /* 0x000000353608723e */ /* 0x001fc600048070ff */
        /* <DEDUP_REMOVED lines=15> */
.L_x_1136:
[----:B------:R-:W-:-:S11]  /*5430*/  UISETP.NE.AND UP1, UPT, UR7, 0x1, UPT ;  /* 0x000000010700788c */ /* 0x000fd6000bf25270 */
[----:B------:R-:W-:Y:S02]  /*5440*/  @UP1 ULDC.64 UR18, c[0x0][0x9e8] ;  /* 0x00027a0000121ab9 */ /* 0x000fe40000000a00 */
[----:B------:R-:W-:-:S04]  /*5450*/  UIMAD.WIDE.U32 UR14, UR11, UR18, URZ ;  /* 0x000000120b0e72a5 */ /* 0x000fc8000f8e003f */
[----:B------:R-:W-:-:S12]  /*5460*/  @UP1 USHF.R.U32.HI UR11, URZ, UR19, UR15 ;  /* 0x000000133f0b1299 */ /* 0x000fd8000801160f */
.L_x_1137:
[----:B------:R-:W-:-:S04]  /*5470*/  UIMAD UR7, UR11, UR7, UR7 ;  /* 0x000000070b0772a4 */ /* 0x000fc8000f8e0207 */
[----:B------:R-:W-:-:S04]  /*5480*/  UISETP.LT.AND UP1, UPT, UR6, UR7, UPT ;  /* 0x000000070600728c */ /* 0x000fc8000bf21270 */
[----:B------:R-:W-:-:S12]  /*5490*/  USEL UR6, UR6, UR7, UP1 ;  /* 0x0000000706067287 */ /* 0x000fd80008800000 */
.L_x_1135:
        /* <DEDUP_REMOVED lines=55> */
[----:B------:R-:W-:Y:S01]  /*5810*/  IMAD.IADD R8, R17, 0x1, -R18 ;  /* 0x0000000111087824 */ /* 0x000fe200078e0a12 */
[----:B------:R-:W-:Y:S01]  /*5820*/  ULDC UR31, c[0x0][0x9e4] ;  /* 0x00027900001f7ab9 */ /* 0x000fe20000000800 */
[----:B------:R-:W-:Y:S01]  /*5830*/  IMAD.MOV.U32 R119, RZ, RZ, RZ ;  /* 0x000000ffff777224 */ /* 0x000fe200078e00ff */
[----:B------:R-:W-:Y:S01]  /*5840*/  ULDC UR30, c[0x0][0x988] ;  /* 0x00026200001e7ab9 */ /* 0x000fe20000000800 */
[----:B------:R-:W-:Y:S01]  /*5850*/  IMAD.IADD R13, R3, 0x1, R8 ;  /* 0x00000001030d7824 */ /* 0x000fe200078e0208 */
[----:B------:R-:W-:-:S03]  /*5860*/  ULDC UR32, c[0x0][0x9e0] ;  /* 0x0002780000207ab9 */ /* 0x000fc60000000800 */
[----:B------:R-:W-:-:S05]  /*5870*/  VIADD R11, R13, 0x8 ;  /* 0x000000080d0b7836 */ /* 0x000fca0000000000 */
[----:B------:R-:W-:-:S07]  /*5880*/  LOP3.LUT R9, RZ, R11, RZ, 0x33, !PT ;  /* 0x0000000bff097212 */ /* 0x000fce00078e33ff */
.L_x_1156:
        /* <DEDUP_REMOVED lines=9> */
.L_x_1140:
[----:B------:R-:W-:Y:S01]  /*5920*/  ULEA UR6, UR34, UR36, 0x3 ;  /* 0x0000002422067291 */ /* 0x000fe2000f8e183f */
[----:B------:R-:W-:-:S05]  /*5930*/  IMAD.U32 R10, RZ, RZ, UR33 ;  /* 0x00000021ff0a7e24 */ /* 0x000fca000f8e00ff */
[----:B------:R-:W-:-:S04]  /*5940*/  SHF.L.U32 R10, R10, 0x1f, RZ ;  /* 0x0000001f0a0a7819 */ /* 0x000fc800000006ff */
[----:B------:R0:W1:Y:S01]  /*5950*/  SYNCS.PHASECHK.TRANS64.TRYWAIT P2, [UR6+0x2a830], R10 ;  /* 0x02a8300aff0075a7 */ /* 0x0000620008040146 */
[----:B------:R-:W-:Y:S05]  /*5960*/  @!P0 BRA `(.L_x_1141) ;  /* 0x0000000000048947 */ /* 0x000fea0003800000 */
[----:B------:R-:W-:Y:S01]  /*5970*/  BPT.TRAP 0x1 ;  /* 0x000000040000795c */ /* 0x000fe20000300000 */
.L_x_1141:
[----:B-1----:R-:W-:Y:S05]  /*5980*/  @P2 BRA `(.L_x_1139) ;  /* 0x0000000000082947 */ /* 0x002fea0003800000 */
[----:B------:R-:W1:Y:S02]  /*5990*/  SYNCS.PHASECHK.TRANS64.TRYWAIT P2, [UR6+0x2a830], R10 ;  /* 0x02a8300aff0075a7 */ /* 0x000e640008040146 */
[----:B-1----:R-:W-:Y:S05]  /*59a0*/  @!P2 BRA `(.L_x_1142) ;  /* 0x0000012c0040a947 */ /* 0x002fea0003800000 */
.L_x_1139:
[----:B------:R-:W2:Y:S01]  /*59b0*/  S2R R12, SR_TID.X ;  /* 0x00000000000c7919 */ /* 0x000ea20000002100 */
        /* <DEDUP_REMOVED lines=13> */
[----:B01----:R-:W-:-:S05]  /*5a90*/  VIADD R10, R12, 0x8 ;  /* 0x000000080c0a7836 */ /* 0x003fca0000000000 */
        /* <DEDUP_REMOVED lines=19> */
[----:B0-----:R-:W-:Y:S05]  /*5bd0*/  @P3 BRA `(.L_x_1143) ;  /* 0x00000000002c3947 */ /* 0x001fea0003800000 */
[----:B------:R-:W-:Y:S05]  /*5be0*/  @!P0 BRA `(.L_x_1144) ;  /* 0x0000000000048947 */ /* 0x000fea0003800000 */
[----:B------:R-:W-:Y:S01]  /*5bf0*/  BPT.TRAP 0x1 ;  /* 0x000000040000795c */ /* 0x000fe20000300000 */
.L_x_1144:
[----:B------:R-:W-:Y:S01]  /*5c00*/  ULEA UR6, UR50, UR36, 0x3 ;  /* 0x0000002432067291 */ /* 0x000fe2000f8e183f */
[----:B------:R-:W-:-:S05]  /*5c10*/  IMAD.U32 R10, RZ, RZ, UR44 ;  /* 0x0000002cff0a7e24 */ /* 0x000fca000f8e00ff */
[----:B------:R-:W-:-:S04]  /*5c20*/  SHF.L.U32 R10, R10, 0x1f, RZ ;  /* 0x0000001f0a0a7819 */ /* 0x000fc800000006ff */
[----:B------:R0:W1:Y:S01]  /*5c30*/  SYNCS.PHASECHK.TRANS64.TRYWAIT P2, [UR6+0x2a850], R10 ;  /* 0x02a8500aff0075a7 */ /* 0x0000620008040146 */
[----:B------:R-:W-:Y:S05]  /*5c40*/  @!P0 BRA `(.L_x_1145) ;  /* 0x0000000000048947 */ /* 0x000fea0003800000 */
[----:B------:R-:W-:Y:S01]  /*5c50*/  BPT.TRAP 0x1 ;  /* 0x000000040000795c */ /* 0x000fe20000300000 */
.L_x_1145:
[----:B-1----:R-:W-:Y:S05]  /*5c60*/  @P2 BRA `(.L_x_1143) ;  /* 0x0000000000082947 */ /* 0x002fea0003800000 */
[----:B------:R-:W1:Y:S02]  /*5c70*/  SYNCS.PHASECHK.TRANS64.TRYWAIT P2, [UR6+0x2a850], R10 ;  /* 0x02a8500aff0075a7 */ /* 0x000e640008040146 */
[----:B-1----:R-:W-:Y:S05]  /*5c80*/  @!P2 BRA `(.L_x_1146) ;  /* 0x0000012800a0a947 */ /* 0x002fea0003800000 */
.L_x_1143:
[----:B------:R-:W-:Y:S01]  /*5c90*/  UIADD3 UR6, UR36, 0x400, URZ ;  /* 0x0000040024067890 */ /* 0x000fe2000fffe03f */
[----:B------:R-:W-:Y:S01]  /*5ca0*/  WARPGROUP.ARRIVE ;  /* 0x00000000000079c5 */ /* 0x000fe20000000000 */
[----:B------:R-:W-:-:S05]  /*5cb0*/  UMOV UR7, 0x40000040 ;  /* 0x4000004000077882 */ /* 0x000fca0000000000 */
[----:B------:R-:W2:Y:S01]  /*5cc0*/  S2R R209, SR_TID.X ;  /* 0x0000000000d17919 */ /* 0x000ea20000002100 */
[----:B------:R-:W-:Y:S01]  /*5cd0*/  USHF.R.U32.HI UR6, URZ, 0x4, UR6 ;  /* 0x000000043f067899 */ /* 0x000fe20008011606 */
[C---:B01----:R-:W-:Y:S01]  /*5ce0*/  FMUL.FTZ R10, R0.reuse, R122 ;  /* 0x0000007a000a7220 */ /* 0x043fe20000410000 */
[C---:B------:R-:W-:Y:S01]  /*5cf0*/  FMUL.FTZ R21, R0.reuse, R127 ;  /* 0x0000007f00157220 */ /* 0x040fe20000410000 */
[C---:B------:R-:W-:Y:S01]  /*5d00*/  FMUL.FTZ R122, R0.reuse, R134 ;  /* 0x00000086007a7220 */ /* 0x040fe20000410000 */
[----:B------:R-:W-:Y:S01]  /*5d10*/  ULOP3.LUT UR6, UR6, 0x3fff, URZ, 0xc0, !UPT ;  /* 0x00003fff06067892 */ /* 0x000fe2000f8ec03f */
[C---:B------:R-:W-:Y:S01]  /*5d20*/  FMUL.FTZ R134, R0.reuse, R154 ;  /* 0x0000009a00867220 */ /* 0x040fe20000410000 */
[----:B------:R-:W-:Y:S02]  /*5d30*/  IMAD.U32 R127, RZ, RZ, UR34 ;  /* 0x00000022ff7f7e24 */ /* 0x000fe4000f8e00ff */
        /* <DEDUP_REMOVED lines=26> */
[----:B------:R-:W-:Y:S01]  /*5ee0*/  @!P1 LEA R127, R127, UR36, 0x3 ;  /* 0x000000247f7f9c11 */ /* 0x000fe2000f8e18ff */
[----:B------:R-:W0:Y:S01]  /*5ef0*/  MUFU.TANH R14, R14 ;  /* 0x0000000e000e7308 */ /* 0x000e220000002400 */
[----:B------:R-:W-:-:S02]  /*5f00*/  PLOP3.LUT P2, PT, PT, PT, UP0, 0x40, 0x0 ;  /* 0x000000000000781c */ /* 0x000fc40003f4e808 */
[----:B--2---:R-:W-:Y:S01]  /*5f10*/  SHF.R.U32.HI R209, RZ, 0x7, R209 ;  /* 0x00000007ffd17819 */ /* 0x004fe200000116d1 */
[----:B------:R-:W-:-:S03]  /*5f20*/  @!P1 VIADD R127, R127, 0x2a840 ;  /* 0x0002a8407f7f9836 */ /* 0x000fc60000000000 */
[----:B------:R-:W-:Y:S01]  /*5f30*/  IADD3 R126, -R209, 0xb, RZ ;  /* 0x0000000bd17e7810 */ /* 0x000fe20007ffe1ff */
[----:B------:R-:W1:Y:S01]  /*5f40*/  MUFU.TANH R15, R15 ;  /* 0x0000000f000f7308 */ /* 0x000e620000002400 */
[----:B------:R-:W-:-:S07]  /*5f50*/  @!P1 PRMT R127, RZ, 0x654, R127 ;  /* 0x00000654ff7f9816 */ /* 0x000fce000000007f */
[----:B------:R-:W2:Y:S08]  /*5f60*/  MUFU.TANH R10, R10 ;  /* 0x0000000a000a7308 */ /* 0x000eb00000002400 */
[----:B------:R-:W3:Y:S08]  /*5f70*/  MUFU.TANH R12, R12 ;  /* 0x0000000c000c7308 */ /* 0x000ef00000002400 */
[----:B------:R-:W4:Y:S08]  /*5f80*/  MUFU.TANH R20, R20 ;  /* 0x0000001400147308 */ /* 0x000f300000002400 */
        /* <DEDUP_REMOVED lines=18> */
[----:B------:R-:W0:Y:S01]  /*60b0*/  MUFU.TANH R149, R149 ;  /* 0x0000009500957308 */ /* 0x000e220000002400 */
        /* <DEDUP_REMOVED lines=39> */
[----:B------:R-:W-:Y:S01]  /*6330*/  FMUL.FTZ R193, R0, R125 ;  /* 0x0000007d00c17220 */ /* 0x000fe20000410000 */
[----:B------:R-:W-:Y:S01]  /*6340*/  QGMMA.64x192x32.F32.E4M3.E4M3 R24, R188, gdesc[UR4], R24, gsb0 ;  /* 0x02e00004bc187df3 */ /* 0x000fe20008000818 */
[----:B------:R-:W-:Y:S01]  /*6350*/  UIADD3 UR6, UR10, 0x6, URZ ;  /* 0x000000060a067890 */ /* 0x000fe2000fffe03f */
[----:B------:R-:W-:Y:S01]  /*6360*/  IMAD.SHL.U32 R170, R2, 0x80, RZ ;  /* 0x0000008002aa7824 */ /* 0x000fe200078e00ff */
        /* <DEDUP_REMOVED lines=12> */
[----:B------:R-:W-:Y:S01]  /*6430*/  IADD3 R153, R17, 0x1, -R170 ;  /* 0x0000000111997810 */ /* 0x000fe20007ffe8aa */
[----:B------:R-:W0:Y:S04]  /*6440*/  MUFU.TANH R192, R192 ;  /* 0x000000c000c07308 */ /* 0x000e280000002400 */
[----:B------:R-:W-:-:S04]  /*6450*/  IMAD.IADD R153, R153, 0x1, -R18 ;  /* 0x0000000199997824 */ /* 0x000fc800078e0a12 */
[----:B------:R-:W0:Y:S01]  /*6460*/  MUFU.TANH R193, R193 ;  /* 0x000000c100c17308 */ /* 0x000e220000002400 */
[----:B------:R-:W-:-:S04]  /*6470*/  IMAD R153, R16, -0x2, R153 ;  /* 0xfffffffe10997824 */ /* 0x000fc800078e0299 */
[----:B------:R-:W-:-:S03]  /*6480*/  VIADD R178, R153, UR29 ;  /* 0x0000001d99b27c36 */ /* 0x000fc60008000000 */
        /* <DEDUP_REMOVED lines=27> */
[----:B------:R-:W0:Y:S01]  /*6640*/  MUFU.TANH R189, R189 ;  /* 0x000000bd00bd7308 */ /* 0x000e220000002400 */
[----:B------:R-:W-:-:S02]  /*6650*/  VIADD R176, R153, UR32 ;  /* 0x0000002099b07c36 */ /* 0x000fc40008000000 */
[C---:B------:R-:W-:Y:S02]  /*6660*/  IMAD.IADD R174, R3.reuse, 0x1, R178 ;  /* 0x0000000103ae7824 */ /* 0x040fe400078e02b2 */
[----:B------:R-:W-:-:S03]  /*6670*/  IMAD.IADD R172, R3, 0x1, R176 ;  /* 0x0000000103ac7824 */ /* 0x000fc600078e02b0 */
        /* <DEDUP_REMOVED lines=10> */
[----:B------:R0:W-:Y:S06]  /*6720*/  BAR.ARV R126, 0x100 ;  /* 0x0004007e0000751d */ /* 0x0001ec0000002000 */
[----:B------:R0:W-:Y:S01]  /*6730*/  @!P1 SYNCS.ARRIVE.TRANS64.RED.A1T0 RZ, [R127+URZ], RZ ;  /* 0x000000ff7fff99a7 */ /* 0x0001e2000810043f */
[----:B-1234-:R-:W-:Y:S05]  /*6740*/  @P2 BRA `(.L_x_1147) ;  /* 0x00000000005c2947 */ /* 0x01efea0003800000 */
[----:B------:R-:W-:Y:S01]  /*6750*/  ISETP.GT.AND P2, PT, R13, -0x1, PT ;  /* 0xffffffff0d00780c */ /* 0x000fe20003f44270 */
[----:B------:R-:W-:-:S12]  /*6760*/  BSSY B0, `(.L_x_1148) ;  /* 0x0000011000007945 */ /* 0x000fd80003800000 */
[----:B------:R-:W-:Y:S05]  /*6770*/  @P2 BRA `(.L_x_1149) ;  /* 0x0000000000242947 */ /* 0x000fea0003800000 */
[----:B------:R-:W-:Y:S02]  /*6780*/  IMAD.U32 R155, RZ, RZ, UR31 ;  /* 0x0000001fff9b7e24 */ /* 0x000fe4000f8e00ff */
[----:B------:R-:W-:-:S03]  /*6790*/  IMAD.IADD R153, R3, 0x1, R8 ;  /* 0x0000000103997824 */ /* 0x000fc600078e0208 */
[----:B------:R-:W-:Y:S02]  /*67a0*/  ISETP.NE.AND P2, PT, R155, 0x1, PT ;  /* 0x000000019b00780c */ /* 0x000fe40003f45270 */
[----:B------:R-:W-:-:S11]  /*67b0*/  LOP3.LUT R153, RZ, R153, RZ, 0x33, !PT ;  /* 0x00000099ff997212 */ /* 0x000fd600078e33ff */
[----:B0-----:R-:W0:Y:S02]  /*67c0*/  @P2 LDC.64 R126, c[0x0][0x9e8] ;  /* 0x00027a00ff7e2b82 */ /* 0x001e240000000a00 */
[----:B0-----:R-:W-:-:S05]  /*67d0*/  @P2 IMAD.HI.U32 R126, R153, R126, RZ ;  /* 0x0000007e997e2227 */ /* 0x001fca00078e00ff */
[----:B------:R-:W-:-:S04]  /*67e0*/  @P2 SHF.R.U32.HI R153, RZ, R127, R126 ;  /* 0x0000007fff992219 */ /* 0x000fc8000001167e */
[----:B------:R-:W-:Y:S01]  /*67f0*/  LOP3.LUT R153, RZ, R153, RZ, 0x33, !PT ;  /* 0x00000099ff997212 */ /* 0x000fe200078e33ff */
[----:B------:R-:W-:Y:S06]  /*6800*/  BRA `(.L_x_1150) ;  /* 0x0000000000187947 */ /* 0x000fec0003800000 */
.L_x_1149:
[----:B------:R-:W-:Y:S02]  /*6810*/  IMAD.U32 R155, RZ, RZ, UR31 ;  /* 0x0000001fff9b7e24 */ /* 0x000fe4000f8e00ff */
[----:B------:R-:W-:-:S03]  /*6820*/  IMAD.MOV.U32 R153, RZ, RZ, R13 ;  /* 0x000000ffff997224 */ /* 0x000fc600078e000d */
[----:B------:R-:W-:-:S13]  /*6830*/  ISETP.NE.AND P2, PT, R155, 0x1, PT ;  /* 0x000000019b00780c */ /* 0x000fda0003f45270 */
[----:B0-----:R-:W0:Y:S02]  /*6840*/  @P2 LDC.64 R126, c[0x0][0x9e8] ;  /* 0x00027a00ff7e2b82 */ /* 0x001e240000000a00 */
[----:B0-----:R-:W-:-:S05]  /*6850*/  @P2 IMAD.HI.U32 R126, R13, R126, RZ ;  /* 0x0000007e0d7e2227 */ /* 0x001fca00078e00ff */
[----:B------:R-:W-:-:S07]  /*6860*/  @P2 SHF.R.U32.HI R153, RZ, R127, R126 ;  /* 0x0000007fff992219 */ /* 0x000fce000001167e */
.L_x_1150:
[----:B------:R-:W-:Y:S05]  /*6870*/  BSYNC B0 ;  /* 0x0000000000007941 */ /* 0x000fea0003800000 */
.L_x_1148:
[----:B------:R-:W-:-:S04]  /*6880*/  IMAD R127, R153, R155, -R170 ;  /* 0x0000009b997f7224 */ /* 0x000fc800078e0aaa */
[----:B------:R-:W-:-:S05]  /*6890*/  IMAD R127, R16, -0x2, R127 ;  /* 0xfffffffe107f7824 */ /* 0x000fca00078e027f */
[----:B------:R-:W-:Y:S02]  /*68a0*/  VIADDMNMX R172, R127, R155, R172, PT ;  /* 0x0000009b7fac7246 */ /* 0x000fe400038001ac */
[----:B------:R-:W-:-:S07]  /*68b0*/  VIMNMX R174, R174, R127, !PT ;  /* 0x0000007faeae7248 */ /* 0x000fce0007fe0100 */
.L_x_1147:
[----:B------:R-:W-:-:S04]  /*68c0*/  ISETP.GT.AND P2, PT, R2, -0x1, PT ;  /* 0xffffffff0200780c */ /* 0x000fc80003f44270 */
[C---:B------:R-:W-:Y:S02]  /*68d0*/  ISETP.GT.AND P5, PT, R174.reuse, RZ, P2 ;  /* 0x000000ffae00720c */ /* 0x040fe400017a4270 */
[----:B------:R-:W-:Y:S02]  /*68e0*/  ISETP.GT.AND P4, PT, R174, 0x1, P2 ;  /* 0x00000001ae00780c */ /* 0x000fe40001784270 */
[----:B------:R-:W-:Y:S02]  /*68f0*/  ISETP.LT.OR P5, PT, R172, 0x1, P5 ;  /* 0x00000001ac00780c */ /* 0x000fe40002fa1670 */
[C---:B------:R-:W-:Y:S02]  /*6900*/  ISETP.GT.AND P6, PT, R174.reuse, 0x8, P2 ;  /* 0x00000008ae00780c */ /* 0x040fe400017c4270 */
[----:B------:R-:W-:Y:S02]  /*6910*/  ISETP.GT.AND P3, PT, R174, 0x9, P2 ;  /* 0x00000009ae00780c */ /* 0x000fe40001764270 */
[----:B0-----:R-:W-:-:S02]  /*6920*/  FSEL R177, R14, -INF , !P5 ;  /* 0xff8000000eb17808 */ /* 0x001fc40006800000 */
[----:B------:R-:W-:Y:S02]  /*6930*/  ISETP.GT.AND P5, PT, R174, 0x10, P2 ;  /* 0x00000010ae00780c */ /* 0x000fe400017a4270 */
[C---:B------:R-:W-:Y:S02]  /*6940*/  ISETP.LT.OR P4, PT, R172.reuse, 0x2, P4 ;  /* 0x00000002ac00780c */ /* 0x040fe40002781670 */
[C---:B------:R-:W-:Y:S02]  /*6950*/  ISETP.LT.OR P6, PT, R172.reuse, 0x9, P6 ;  /* 0x00000009ac00780c */ /* 0x040fe400037c1670 */
[C---:B------:R-:W-:Y:S02]  /*6960*/  ISETP.LT.OR P3, PT, R172.reuse, 0xa, P3 ;  /* 0x0000000aac00780c */ /* 0x040fe40001f61670 */
[----:B------:R-:W-:Y:S02]  /*6970*/  ISETP.LT.OR P5, PT, R172, 0x11, P5 ;  /* 0x00000011ac00780c */ /* 0x000fe40002fa1670 */
[----:B------:R-:W-:-:S02]  /*6980*/  FSEL R171, R15, -INF , !P4 ;  /* 0xff8000000fab7808 */ /* 0x000fc40006000000 */
[----:B------:R-:W-:Y:S02]  /*6990*/  ISETP.GT.AND P4, PT, R174, 0x11, P2 ;  /* 0x00000011ae00780c */ /* 0x000fe40001784270 */
[----:B------:R-:W-:Y:S02]  /*69a0*/  FSEL R175, R192, -INF , !P6 ;  /* 0xff800000c0af7808 */ /* 0x000fe40007000000 */
[----:B------:R-:W-:Y:S02]  /*69b0*/  FSEL R193, R193, -INF , !P3 ;  /* 0xff800000c1c17808 */ /* 0x000fe40005800000 */
[C---:B------:R-:W-:Y:S02]  /*69c0*/  ISETP.GT.AND P6, PT, R174.reuse, 0x18, P2 ;  /* 0x00000018ae00780c */ /* 0x040fe400017c4270 */
        /* <DEDUP_REMOVED lines=48> */
[----:B------:R-:W-:Y:S02]  /*6cd0*/  FSEL R152, R157, -INF , !P5 ;  /* 0xff8000009d987808 */ /* 0x000fe40006800000 */
[----:B------:R-:W-:-:S02]  /*6ce0*/  ISETP.GT.AND P5, PT, R174, 0x60, P2 ;  /* 0x00000060ae00780c */ /* 0x000fc400017a4270 */
[C---:B------:R-:W-:Y:S02]  /*6cf0*/  ISETP.LT.OR P4, PT, R172.reuse, 0x52, P4 ;  /* 0x00000052ac00780c */ /* 0x040fe40002781670 */
[C---:B------:R-:W-:Y:S02]  /*6d00*/  ISETP.LT.OR P6, PT, R172.reuse, 0x59, P6 ;  /* 0x00000059ac00780c */ /* 0x040fe400037c1670 */
[----:B------:R-:W-:Y:S02]  /*6d10*/  ISETP.LT.OR P5, PT, R172, 0x61, P5 ;  /* 0x00000061ac00780c */ /* 0x000fe40002fa1670 */
[----:B------:R-:W-:Y:S02]  /*6d20*/  FSEL R154, R156, -INF , !P4 ;  /* 0xff8000009c9a7808 */ /* 0x000fe40006000000 */
[----:B------:R-:W-:Y:S02]  /*6d30*/  ISETP.GT.AND P3, PT, R174, 0x59, P2 ;  /* 0x00000059ae00780c */ /* 0x000fe40001764270 */
[----:B------:R-:W-:-:S02]  /*6d40*/  FSEL R156, R159, -INF , !P6 ;  /* 0xff8000009f9c7808 */ /* 0x000fc40007000000 */
[----:B------:R-:W-:Y:S02]  /*6d50*/  ISETP.GT.AND P6, PT, R174, 0x68, P2 ;  /* 0x00000068ae00780c */ /* 0x000fe400017c4270 */
[----:B------:R-:W-:Y:S02]  /*6d60*/  FSEL R159, R162, -INF , !P5 ;  /* 0xff800000a29f7808 */ /* 0x000fe40006800000 */
[----:B------:R-:W-:Y:S02]  /*6d70*/  ISETP.GT.AND P5, PT, R174, 0x70, P2 ;  /* 0x00000070ae00780c */ /* 0x000fe400017a4270 */
[C---:B------:R-:W-:Y:S02]  /*6d80*/  ISETP.LT.OR P3, PT, R172.reuse, 0x5a, P3 ;  /* 0x0000005aac00780c */ /* 0x040fe40001f61670 */
[C---:B------:R-:W-:Y:S02]  /*6d90*/  ISETP.LT.OR P6, PT, R172.reuse, 0x69, P6 ;  /* 0x00000069ac00780c */ /* 0x040fe400037c1670 */
[----:B------:R-:W-:-:S02]  /*6da0*/  ISETP.LT.OR P5, PT, R172, 0x71, P5 ;  /* 0x00000071ac00780c */ /* 0x000fc40002fa1670 */
[C---:B------:R-:W-:Y:S02]  /*6db0*/  ISETP.GT.AND P4, PT, R174.reuse, 0x61, P2 ;  /* 0x00000061ae00780c */ /* 0x040fe40001784270 */
[----:B------:R-:W-:Y:S02]  /*6dc0*/  FSEL R157, R161, -INF , !P3 ;  /* 0xff800000a19d7808 */ /* 0x000fe40005800000 */
[----:B------:R-:W-:Y:S02]  /*6dd0*/  ISETP.GT.AND P3, PT, R174, 0x69, P2 ;  /* 0x00000069ae00780c */ /* 0x000fe40001764270 */
[----:B------:R-:W-:Y:S02]  /*6de0*/  FSEL R162, R164, -INF , !P6 ;  /* 0xff800000a4a27808 */ /* 0x000fe40007000000 */
[----:B------:R-:W-:Y:S02]  /*6df0*/  FSEL R164, R166, -INF , !P5 ;  /* 0xff800000a6a47808 */ /* 0x000fe40006800000 */
[----:B------:R-:W-:-:S02]  /*6e00*/  PLOP3.LUT P5, PT, PT, PT, UP0, 0x40, 0x0 ;  /* 0x000000000000781c */ /* 0x000fc40003fae808 */
[C---:B------:R-:W-:Y:S02]  /*6e10*/  ISETP.LT.OR P4, PT, R172.reuse, 0x62, P4 ;  /* 0x00000062ac00780c */ /* 0x040fe40002781670 */
[----:B------:R-:W-:Y:S02]  /*6e20*/  ISETP.LT.OR P3, PT, R172, 0x6a, P3 ;  /* 0x0000006aac00780c */ /* 0x000fe40001f61670 */
[----:B------:R-:W-:Y:S02]  /*6e30*/  FSEL R161, R163, -INF , !P4 ;  /* 0xff800000a3a17808 */ /* 0x000fe40006000000 */
[----:B------:R-:W-:Y:S02]  /*6e40*/  FSEL R163, R165, -INF , !P3 ;  /* 0xff800000a5a37808 */ /* 0x000fe40005800000 */
[C---:B------:R-:W-:Y:S02]  /*6e50*/  ISETP.GT.AND P4, PT, R174.reuse, 0x71, P2 ;  /* 0x00000071ae00780c */ /* 0x040fe40001784270 */
[----:B------:R-:W-:-:S02]  /*6e60*/  ISETP.GT.AND P6, PT, R174, 0x78, P2 ;  /* 0x00000078ae00780c */ /* 0x000fc400017c4270 */
[----:B------:R-:W-:Y:S02]  /*6e70*/  ISETP.GT.AND P3, PT, R174, 0x79, P2 ;  /* 0x00000079ae00780c */ /* 0x000fe40001764270 */
[C---:B------:R-:W-:Y:S02]  /*6e80*/  ISETP.LT.OR P4, PT, R172.reuse, 0x72, P4 ;  /* 0x00000072ac00780c */ /* 0x040fe40002781670 */
[C---:B------:R-:W-:Y:S02]  /*6e90*/  ISETP.LT.OR P6, PT, R172.reuse, 0x79, P6 ;  /* 0x00000079ac00780c */ /* 0x040fe400037c1670 */
[----:B------:R-:W-:Y:S02]  /*6ea0*/  ISETP.LT.OR P3, PT, R172, 0x7a, P3 ;  /* 0x0000007aac00780c */ /* 0x000fe40001f61670 */
[--C-:B------:R-:W-:Y:S02]  /*6eb0*/  IADD3 R165, R176, 0x8, R3.reuse ;  /* 0x00000008b0a57810 */ /* 0x100fe40007ffe003 */
[----:B------:R-:W-:-:S02]  /*6ec0*/  IADD3 R166, R178, 0x8, R3 ;  /* 0x00000008b2a67810 */ /* 0x000fc40007ffe003 */
[----:B------:R-:W-:Y:S02]  /*6ed0*/  FSEL R167, R167, -INF , !P4 ;  /* 0xff800000a7a77808 */ /* 0x000fe40006000000 */
[----:B------:R-:W-:Y:S02]  /*6ee0*/  FSEL R168, R168, -INF , !P6 ;  /* 0xff800000a8a87808 */ /* 0x000fe40007000000 */
[----:B------:R-:W-:Y:S01]  /*6ef0*/  FSEL R169, R169, -INF , !P3 ;  /* 0xff800000a9a97808 */ /* 0x000fe20005800000 */
[----:B------:R-:W-:Y:S06]  /*6f00*/  @P5 BRA `(.L_x_1151) ;  /* 0x0000000000585947 */ /* 0x000fec0003800000 */
[----:B------:R-:W-:Y:S01]  /*6f10*/  ISETP.GT.AND P3, PT, R11, -0x1, PT ;  /* 0xffffffff0b00780c */ /* 0x000fe20003f64270 */
[----:B------:R-:W-:-:S12]  /*6f20*/  BSSY B0, `(.L_x_1152) ;  /* 0x0000010000007945 */ /* 0x000fd80003800000 */
[----:B------:R-:W-:Y:S05]  /*6f30*/  @P3 BRA `(.L_x_1153) ;  /* 0x0000000000203947 */ /* 0x000fea0003800000 */
[----:B------:R-:W-:-:S05]  /*6f40*/  IMAD.U32 R174, RZ, RZ, UR31 ;  /* 0x0000001fffae7e24 */ /* 0x000fca000f8e00ff */
[----:B------:R-:W-:-:S13]  /*6f50*/  ISETP.NE.AND P3, PT, R174, 0x1, PT ;  /* 0x00000001ae00780c */ /* 0x000fda0003f65270 */
[----:B------:R-:W0:Y:S02]  /*6f60*/  @P3 LDC.64 R14, c[0x0][0x9e8] ;  /* 0x00027a00ff0e3b82 */ /* 0x000e240000000a00 */
[----:B0-----:R-:W-:-:S04]  /*6f70*/  @P3 IMAD.HI.U32 R172, R9, R14, RZ ;  /* 0x0000000e09ac3227 */ /* 0x001fc800078e00ff */
[----:B------:R-:W-:Y:S01]  /*6f80*/  IMAD.MOV.U32 R14, RZ, RZ, R9 ;  /* 0x000000ffff0e7224 */ /* 0x000fe200078e0009 */
[----:B------:R-:W-:-:S04]  /*6f90*/  @P3 SHF.R.U32.HI R14, RZ, R15, R172 ;  /* 0x0000000fff0e3219 */ /* 0x000fc800000116ac */
[----:B------:R-:W-:Y:S01]  /*6fa0*/  LOP3.LUT R179, RZ, R14, RZ, 0x33, !PT ;  /* 0x0000000effb37212 */ /* 0x000fe200078e33ff */
[----:B------:R-:W-:Y:S06]  /*6fb0*/  BRA `(.L_x_1154) ;  /* 0x0000000000187947 */ /* 0x000fec0003800000 */
.L_x_1153:
[----:B------:R-:W-:Y:S02]  /*6fc0*/  IMAD.U32 R174, RZ, RZ, UR31 ;  /* 0x0000001fffae7e24 */ /* 0x000fe4000f8e00ff */
[----:B------:R-:W-:-:S03]  /*6fd0*/  IMAD.MOV.U32 R179, RZ, RZ, R11 ;  /* 0x000000ffffb37224 */ /* 0x000fc600078e000b */
[----:B------:R-:W-:-:S13]  /*6fe0*/  ISETP.NE.AND P3, PT, R174, 0x1, PT ;  /* 0x00000001ae00780c */ /* 0x000fda0003f65270 */
[----:B------:R-:W0:Y:S02]  /*6ff0*/  @P3 LDC.64 R14, c[0x0][0x9e8] ;  /* 0x00027a00ff0e3b82 */ /* 0x000e240000000a00 */
[----:B0-----:R-:W-:-:S05]  /*7000*/  @P3 IMAD.HI.U32 R14, R11, R14, RZ ;  /* 0x0000000e0b0e3227 */ /* 0x001fca00078e00ff */
[----:B------:R-:W-:-:S07]  /*7010*/  @P3 SHF.R.U32.HI R179, RZ, R15, R14 ;  /* 0x0000000fffb33219 */ /* 0x000fce000001160e */
.L_x_1154:
[----:B------:R-:W-:Y:S05]  /*7020*/  BSYNC B0 ;  /* 0x0000000000007941 */ /* 0x000fea0003800000 */
.L_x_1152:
[----:B------:R-:W-:-:S04]  /*7030*/  IMAD R15, R179, R174, -R170 ;  /* 0x000000aeb30f7224 */ /* 0x000fc800078e0aaa */
[----:B------:R-:W-:-:S05]  /*7040*/  IMAD R15, R16, -0x2, R15 ;  /* 0xfffffffe100f7824 */ /* 0x000fca00078e020f */
[----:B------:R-:W-:Y:S02]  /*7050*/  VIADDMNMX R165, R15, R174, R165, PT ;  /* 0x000000ae0fa57246 */ /* 0x000fe400038001a5 */
[----:B------:R-:W-:-:S07]  /*7060*/  VIMNMX R166, R166, R15, !PT ;  /* 0x0000000fa6a67248 */ /* 0x000fce0007fe0100 */
.L_x_1151:
[----:B------:R-:W-:Y:S01]  /*7070*/  FMNMX.FTZ R14, R177, R7, !PT ;  /* 0x00000007b10e7209 */ /* 0x000fe20007810000 */
[----:B------:R-:W-:Y:S01]  /*7080*/  UMOV UR10, UR30 ;  /* 0x0000001e000a7c82 */ /* 0x000fe20008000000 */
[C---:B------:R-:W-:Y:S01]  /*7090*/  ISETP.GT.AND P5, PT, R166.reuse, 0x8, P2 ;  /* 0x00000008a600780c */ /* 0x040fe200017a4270 */
[----:B------:R-:W-:Y:S01]  /*70a0*/  IMAD.U32 R181, RZ, RZ, UR10 ;  /* 0x0000000affb57e24 */ /* 0x000fe2000f8e00ff */
        /* <DEDUP_REMOVED lines=46> */
[----:B------:R-:W-:-:S05]  /*7390*/  FMNMX.FTZ R15, R169, R14, !PT ;  /* 0x0000000ea90f7209 */ /* 0x000fca0007810000 */
[----:B------:R-:W0:Y:S02]  /*73a0*/  SHFL.BFLY PT, R14, R15, 0x2, 0x1f ;  /* 0x0c401f000f0e7f89 */ /* 0x000e2400000e0000 */
[----:B0-----:R-:W-:Y:S02]  /*73b0*/  FMNMX.FTZ R170, R15, R14, !PT ;  /* 0x0000000e0faa7209 */ /* 0x001fe40007810000 */
[----:B------:R-:W-:Y:S02]  /*73c0*/  FSEL R15, R12, -INF , !P4 ;  /* 0xff8000000c0f7808 */ /* 0x000fe40006000000 */
[----:B------:R-:W-:Y:S01]  /*73d0*/  ISETP.GT.AND P4, PT, R166, 0x10, P2 ;  /* 0x00000010a600780c */ /* 0x000fe20001784270 */
[----:B------:R-:W0:Y:S03]  /*73e0*/  SHFL.BFLY PT, R179, R170, 0x1, 0x1f ;  /* 0x0c201f00aab37f89 */ /* 0x000e2600000e0000 */
[----:B------:R-:W-:-:S04]  /*73f0*/  ISETP.LT.OR P4, PT, R165, 0x11, P4 ;  /* 0x00000011a500780c */ /* 0x000fc80002781670 */
[----:B------:R-:W-:Y:S02]  /*7400*/  FSEL R120, R120, -INF , !P4 ;  /* 0xff80000078787808 */ /* 0x000fe40006000000 */
[----:B------:R-:W-:-:S04]  /*7410*/  ISETP.GT.AND P4, PT, R166, 0x19, P2 ;  /* 0x00000019a600780c */ /* 0x000fc80001784270 */
[----:B------:R-:W-:Y:S02]  /*7420*/  ISETP.LT.OR P4, PT, R165, 0x1a, P4 ;  /* 0x0000001aa500780c */ /* 0x000fe40002781670 */
[----:B0-----:R-:W-:-:S04]  /*7430*/  FMNMX.FTZ R14, R170, R179, !PT ;  /* 0x000000b3aa0e7209 */ /* 0x001fc80007810000 */
        /* <DEDUP_REMOVED lines=8> */
[----:B------:R-:W-:Y:S01]  /*74c0*/  ISETP.GT.AND P5, PT, R166, 0x20, P2 ;  /* 0x00000020a600780c */ /* 0x000fe200017a4270 */
[----:B------:R-:W-:-:S01]  /*74d0*/  FFMA.FTZ R170, R177, UR10, -R12 ;  /* 0x0000000ab1aa7c23 */ /* 0x000fc2000801080c */
[----:B------:R-:W-:Y:S01]  /*74e0*/  ISETP.LT.OR P4, PT, R165, 0x29, P4 ;  /* 0x00000029a500780c */ /* 0x000fe20002781670 */
[----:B------:R-:W-:-:S01]  /*74f0*/  FFMA.FTZ R184, R160, UR10, -R12 ;  /* 0x0000000aa0b87c23 */ /* 0x000fc2000801080c */
[----:B------:R-:W-:Y:S01]  /*7500*/  ISETP.LT.OR P5, PT, R165, 0x21, P5 ;  /* 0x00000021a500780c */ /* 0x000fe20002fa1670 */
[----:B------:R-:W-:-:S01]  /*7510*/  FFMA.FTZ R185, R158, UR10, -R12 ;  /* 0x0000000a9eb97c23 */ /* 0x000fc2000801080c */
[----:B------:R-:W-:Y:S01]  /*7520*/  FSEL R128, R128, -INF , !P4 ;  /* 0xff80000080807808 */ /* 0x000fe20006000000 */
[----:B------:R-:W-:-:S01]  /*7530*/  FFMA.FTZ R175, R175, UR10, -R12 ;  /* 0x0000000aafaf7c23 */ /* 0x000fc2000801080c */
[----:B------:R-:W-:Y:S01]  /*7540*/  FSEL R124, R124, -INF , !P5 ;  /* 0xff8000007c7c7808 */ /* 0x000fe20006800000 */
[----:B------:R0:W-:Y:S01]  /*7550*/  MUFU.EX2 R121, R174 ;  /* 0x000000ae00797308 */ /* 0x0001e20000000800 */
[C---:B------:R-:W-:Y:S01]  /*7560*/  ISETP.GT.AND P5, PT, R166.reuse, RZ, P2 ;  /* 0x000000ffa600720c */ /* 0x040fe200017a4270 */
[--C-:B------:R-:W-:Y:S01]  /*7570*/  FFMA.FTZ R197, R197, UR10, -R12.reuse ;  /* 0x0000000ac5c57c23 */ /* 0x100fe2000801080c */
[----:B------:R-:W-:Y:S01]  /*7580*/  ISETP.GT.AND P4, PT, R166, 0x30, P2 ;  /* 0x00000030a600780c */ /* 0x000fe20001784270 */
[--C-:B------:R-:W-:Y:S01]  /*7590*/  FFMA.FTZ R196, R196, UR10, -R12.reuse ;  /* 0x0000000ac4c47c23 */ /* 0x100fe2000801080c */
[C---:B------:R-:W-:Y:S01]  /*75a0*/  ISETP.LT.OR P5, PT, R165.reuse, 0x1, P5 ;  /* 0x00000001a500780c */ /* 0x040fe20002fa1670 */
[--C-:B------:R-:W-:Y:S01]  /*75b0*/  FFMA.FTZ R198, R198, UR10, -R12.reuse ;  /* 0x0000000ac6c67c23 */ /* 0x100fe2000801080c */
[----:B------:R-:W-:Y:S01]  /*75c0*/  ISETP.LT.OR P4, PT, R165, 0x31, P4 ;  /* 0x00000031a500780c */ /* 0x000fe20002781670 */
[----:B------:R1:W-:Y:S01]  /*75d0*/  MUFU.EX2 R123, R175 ;  /* 0x000000af007b7308 */ /* 0x0003e20000000800 */
[----:B------:R-:W-:Y:S01]  /*75e0*/  FSEL R173, R10, -INF , !P5 ;  /* 0xff8000000aad7808 */ /* 0x000fe20006800000 */
[--C-:B0-----:R-:W-:Y:S01]  /*75f0*/  FFMA.FTZ R174, R193, UR10, -R12.reuse ;  /* 0x0000000ac1ae7c23 */ /* 0x101fe2000801080c */
[----:B------:R-:W-:Y:S01]  /*7600*/  ISETP.LT.OR P5, PT, R165, 0x2a, P3 ;  /* 0x0000002aa500780c */ /* 0x000fe20001fa1670 */
[--C-:B------:R-:W-:Y:S01]  /*7610*/  FFMA.FTZ R189, R189, UR10, -R12.reuse ;  /* 0x0000000abdbd7c23 */ /* 0x100fe2000801080c */
[----:B------:R-:W-:Y:S01]  /*7620*/  FMNMX.FTZ R176, R173, R6, !PT ;  /* 0x00000006adb07209 */ /* 0x000fe20007810000 */
[--C-:B------:R-:W-:Y:S01]  /*7630*/  FFMA.FTZ R188, R188, UR10, -R12.reuse ;  /* 0x0000000abcbc7c23 */ /* 0x100fe2000801080c */
[----:B------:R-:W-:Y:S01]  /*7640*/  ISETP.GT.AND P3, PT, R166, 0x31, P2 ;  /* 0x00000031a600780c */ /* 0x000fe20001764270 */
[----:B------:R0:W-:Y:S01]  /*7650*/  MUFU.EX2 R10, R178 ;  /* 0x000000b2000a7308 */ /* 0x0001e20000000800 */
[----:B------:R-:W-:Y:S01]  /*7660*/  FMNMX.FTZ R177, R15, R176, !PT ;  /* 0x000000b00fb17209 */ /* 0x000fe20007810000 */
[--C-:B-1----:R-:W-:Y:S01]  /*7670*/  FFMA.FTZ R175, R195, UR10, -R12.reuse ;  /* 0x0000000ac3af7c23 */ /* 0x102fe2000801080c */
[----:B------:R-:W-:Y:S01]  /*7680*/  FSEL R129, R129, -INF , !P5 ;  /* 0xff80000081817808 */ /* 0x000fe20006800000 */
[--C-:B------:R-:W-:Y:S01]  /*7690*/  FFMA.FTZ R155, R155, UR10, -R12.reuse ;  /* 0x0000000a9b9b7c23 */ /* 0x100fe2000801080c */
[----:B------:R-:W-:Y:S01]  /*76a0*/  FMNMX.FTZ R176, R20, R177, !PT ;  /* 0x000000b114b07209 */ /* 0x000fe20007810000 */
[----:B------:R-:W-:Y:S01]  /*76b0*/  FFMA.FTZ R157, R157, UR10, -R12 ;  /* 0x0000000a9d9d7c23 */ /* 0x000fe2000801080c */
[----:B------:R-:W-:Y:S01]  /*76c0*/  ISETP.GT.AND P5, PT, R166, 0x38, P2 ;  /* 0x00000038a600780c */ /* 0x000fe200017a4270 */
[----:B------:R-:W-:Y:S01]  /*76d0*/  MUFU.EX2 R170, R170 ;  /* 0x000000aa00aa7308 */ /* 0x000fe20000000800 */
[----:B------:R-:W-:-:S02]  /*76e0*/  FMNMX.FTZ R177, R21, R176, !PT ;  /* 0x000000b015b17209 */ /* 0x000fc40007810000 */
[----:B------:R-:W-:Y:S02]  /*76f0*/  ISETP.LT.OR P3, PT, R165, 0x32, P3 ;  /* 0x00000032a500780c */ /* 0x000fe40001f61670 */
[----:B0-----:R-:W-:Y:S02]  /*7700*/  FMNMX.FTZ R178, R120, R177, !PT ;  /* 0x000000b178b27209 */ /* 0x001fe40007810000 */
[----:B------:R-:W-:Y:S01]  /*7710*/  FSEL R130, R130, -INF , !P4 ;  /* 0xff80000082827808 */ /* 0x000fe20006000000 */
[----:B------:R-:W-:Y:S01]  /*7720*/  MUFU.EX2 R174, R174 ;  /* 0x000000ae00ae7308 */ /* 0x000fe20000000800 */
[----:B------:R-:W-:Y:S01]  /*7730*/  FMNMX.FTZ R179, R171, R178, !PT ;  /* 0x000000b2abb37209 */ /* 0x000fe20007810000 */
[----:B------:R-:W-:Y:S01]  /*7740*/  FFMA.FTZ R178, R199, UR10, -R12 ;  /* 0x0000000ac7b27c23 */ /* 0x000fe2000801080c */
[----:B------:R-:W-:Y:S02]  /*7750*/  ISETP.GT.AND P4, PT, R166, 0x39, P2 ;  /* 0x00000039a600780c */ /* 0x000fe40001784270 */
[----:B------:R-:W-:-:S02]  /*7760*/  FMNMX.FTZ R179, R122, R179, !PT ;  /* 0x000000b37ab37209 */ /* 0x000fc40007810000 */
[----:B------:R-:W-:Y:S01]  /*7770*/  FSEL R176, R131, -INF , !P3 ;  /* 0xff80000083b07808 */ /* 0x000fe20005800000 */
[----:B------:R-:W-:Y:S01]  /*7780*/  MUFU.EX2 R175, R175 ;  /* 0x000000af00af7308 */ /* 0x000fe20000000800 */
[----:B------:R-:W-:Y:S02]  /*7790*/  FMNMX.FTZ R179, R172, R179, !PT ;  /* 0x000000b3acb37209 */ /* 0x000fe40007810000 */
[----:B------:R-:W-:Y:S02]  /*77a0*/  ISETP.LT.OR P5, PT, R165, 0x39, P5 ;  /* 0x00000039a500780c */ /* 0x000fe40002fa1670 */
[----:B------:R-:W-:Y:S02]  /*77b0*/  FMNMX.FTZ R180, R124, R179, !PT ;  /* 0x000000b37cb47209 */ /* 0x000fe40007810000 */
[----:B------:R-:W-:Y:S01]  /*77c0*/  ISETP.GT.AND P3, PT, R166, 0x40, P2 ;  /* 0x00000040a600780c */ /* 0x000fe20001764270 */
[----:B------:R-:W-:Y:S01]  /*77d0*/  MUFU.EX2 R131, R197 ;  /* 0x000000c500837308 */ /* 0x000fe20000000800 */
[----:B------:R-:W-:-:S02]  /*77e0*/  FMNMX.FTZ R181, R125, R180, !PT ;  /* 0x000000b47db57209 */ /* 0x000fc40007810000 */
[----:B------:R-:W-:Y:S02]  /*77f0*/  ISETP.LT.OR P4, PT, R165, 0x3a, P4 ;  /* 0x0000003aa500780c */ /* 0x000fe40002781670 */
[----:B------:R-:W-:Y:S02]  /*7800*/  FMNMX.FTZ R180, R128, R181, !PT ;  /* 0x000000b580b47209 */ /* 0x000fe40007810000 */
[----:B------:R-:W-:Y:S01]  /*7810*/  FSEL R177, R132, -INF , !P5 ;  /* 0xff80000084b17808 */ /* 0x000fe20006800000 */
[----:B------:R-:W-:Y:S01]  /*7820*/  MUFU.EX2 R178, R178 ;  /* 0x000000b200b27308 */ /* 0x000fe20000000800 */
[----:B------:R-:W-:Y:S02]  /*7830*/  FMNMX.FTZ R181, R129, R180, !PT ;  /* 0x000000b481b57209 */ /* 0x000fe40007810000 */
        /* <DEDUP_REMOVED lines=9> */
[----:B------:R-:W-:-:S02]  /*78d0*/  ISETP.LT.OR P5, PT, R165, 0x42, P5 ;  /* 0x00000042a500780c */ /* 0x000fc40002fa1670 */
[----:B------:R-:W-:Y:S02]  /*78e0*/  FSEL R134, R134, -INF , !P3 ;  /* 0xff80000086867808 */ /* 0x000fe40005800000 */
[----:B------:R-:W-:Y:S02]  /*78f0*/  FMNMX.FTZ R183, R133, R182, !PT ;  /* 0x000000b685b77209 */ /* 0x000fe40007810000 */
[----:B------:R-:W-:Y:S01]  /*7900*/  ISETP.GT.AND P3, PT, R166, 0x49, P2 ;  /* 0x00000049a600780c */ /* 0x000fe20001764270 */
[----:B------:R-:W-:Y:S01]  /*7910*/  MUFU.EX2 R155, R155 ;  /* 0x0000009b009b7308 */ /* 0x000fe20000000800 */
[----:B------:R-:W-:Y:S02]  /*7920*/  FSEL R179, R135, -INF , !P5 ;  /* 0xff80000087b37808 */ /* 0x000fe40006800000 */
[----:B------:R-:W-:Y:S02]  /*7930*/  ISETP.LT.OR P4, PT, R165, 0x49, P4 ;  /* 0x00000049a500780c */ /* 0x000fe40002781670 */
[----:B------:R-:W-:-:S02]  /*7940*/  FMNMX.FTZ R182, R134, R183, !PT ;  /* 0x000000b786b67209 */ /* 0x000fc40007810000 */
[----:B------:R-:W-:Y:S01]  /*7950*/  ISETP.GT.AND P5, PT, R166, 0x50, P2 ;  /* 0x00000050a600780c */ /* 0x000fe200017a4270 */
[----:B------:R-:W-:Y:S01]  /*7960*/  MUFU.EX2 R135, R198 ;  /* 0x000000c600877308 */ /* 0x000fe20000000800 */
[----:B------:R-:W-:Y:S02]  /*7970*/  ISETP.LT.OR P3, PT, R165, 0x4a, P3 ;  /* 0x0000004aa500780c */ /* 0x000fe40001f61670 */
[----:B------:R-:W-:Y:S02]  /*7980*/  FSEL R180, R136, -INF , !P4 ;  /* 0xff80000088b47808 */ /* 0x000fe40006000000 */
[----:B------:R-:W-:Y:S02]  /*7990*/  FMNMX.FTZ R183, R179, R182, !PT ;  /* 0x000000b6b3b77209 */ /* 0x000fe40007810000 */
[----:B------:R-:W-:Y:S01]  /*79a0*/  ISETP.GT.AND P4, PT, R166, 0x51, P2 ;  /* 0x00000051a600780c */ /* 0x000fe20001784270 */
[----:B------:R-:W-:Y:S01]  /*79b0*/  MUFU.EX2 R136, R189 ;  /* 0x000000bd00887308 */ /* 0x000fe20000000800 */
[----:B------:R-:W-:-:S02]  /*79c0*/  FSEL R137, R137, -INF , !P3 ;  /* 0xff80000089897808 */ /* 0x000fc40005800000 */
[C---:B------:R-:W-:Y:S02]  /*79d0*/  ISETP.LT.OR P5, PT, R165.reuse, 0x51, P5 ;  /* 0x00000051a500780c */ /* 0x040fe40002fa1670 */
[----:B------:R-:W-:Y:S02]  /*79e0*/  FMNMX.FTZ R182, R180, R183, !PT ;  /* 0x000000b7b4b67209 */ /* 0x000fe40007810000 */
[----:B------:R-:W-:Y:S01]  /*79f0*/  ISETP.GT.AND P3, PT, R166, 0x58, P2 ;  /* 0x00000058a600780c */ /* 0x000fe20001764270 */
[----:B------:R-:W-:Y:S01]  /*7a00*/  MUFU.EX2 R157, R157 ;  /* 0x0000009d009d7308 */ /* 0x000fe20000000800 */
[----:B------:R-:W-:Y:S02]  /*7a10*/  ISETP.LT.OR P4, PT, R165, 0x52, P4 ;  /* 0x00000052a500780c */ /* 0x000fe40002781670 */
[----:B------:R-:W-:Y:S02]  /*7a20*/  FSEL R138, R138, -INF , !P5 ;  /* 0xff8000008a8a7808 */ /* 0x000fe40006800000 */
[----:B------:R-:W-:Y:S01]  /*7a30*/  FMNMX.FTZ R183, R137, R182, !PT ;  /* 0x000000b689b77209 */ /* 0x000fe20007810000 */
[----:B------:R-:W-:Y:S01]  /*7a40*/  FFMA.FTZ R182, R153, UR10, -R12 ;  /* 0x0000000a99b67c23 */ /* 0x000fe2000801080c */
[----:B------:R-:W-:-:S02]  /*7a50*/  ISETP.GT.AND P5, PT, R166, 0x59, P2 ;  /* 0x00000059a600780c */ /* 0x000fc400017a4270 */
[----:B------:R-:W-:Y:S02]  /*7a60*/  FSEL R160, R139, -INF , !P4 ;  /* 0xff8000008ba07808 */ /* 0x000fe40006000000 */
[C---:B------:R-:W-:Y:S01]  /*7a70*/  ISETP.LT.OR P3, PT, R165.reuse, 0x59, P3 ;  /* 0x00000059a500780c */ /* 0x040fe20001f61670 */
[----:B------:R0:W-:Y:S01]  /*7a80*/  MUFU.EX2 R139, R184 ;  /* 0x000000b8008b7308 */ /* 0x0001e20000000800 */
        /* <DEDUP_REMOVED lines=8> */
[----:B------:R-:W-:Y:S01]  /*7b10*/  ISETP.LT.OR P4, PT, R165, 0x61, P4 ;  /* 0x00000061a500780c */ /* 0x000fe20002781670 */
[----:B------:R-:W-:Y:S01]  /*7b20*/  MUFU.EX2 R140, R185 ;  /* 0x000000b9008c7308 */ /* 0x000fe20000000800 */
[----:B0-----:R-:W-:Y:S01]  /*7b30*/  FMNMX.FTZ R184, R158, R183, !PT ;  /* 0x000000b79eb87209 */ /* 0x001fe20007810000 */
[----:B------:R-:W-:Y:S01]  /*7b40*/  FFMA.FTZ R183, R151, UR10, -R12 ;  /* 0x0000000a97b77c23 */ /* 0x000fe2000801080c */
[----:B------:R-:W-:Y:S02]  /*7b50*/  ISETP.GT.AND P5, PT, R166, 0x68, P2 ;  /* 0x00000068a600780c */ /* 0x000fe400017a4270 */
[----:B------:R-:W-:-:S02]  /*7b60*/  ISETP.LT.OR P3, PT, R165, 0x62, P3 ;  /* 0x00000062a500780c */ /* 0x000fc40001f61670 */
[----:B------:R-:W-:Y:S02]  /*7b70*/  FSEL R142, R142, -INF , !P4 ;  /* 0xff8000008e8e7808 */ /* 0x000fe40006000000 */
[----:B------:R-:W-:Y:S02]  /*7b80*/  FMNMX.FTZ R153, R141, R184, !PT ;  /* 0x000000b88d997209 */ /* 0x000fe40007810000 */
[----:B------:R-:W-:Y:S02]  /*7b90*/  ISETP.GT.AND P4, PT, R166, 0x69, P2 ;  /* 0x00000069a600780c */ /* 0x000fe40001784270 */
[----:B------:R-:W-:Y:S02]  /*7ba0*/  FSEL R143, R143, -INF , !P3 ;  /* 0xff8000008f8f7808 */ /* 0x000fe40005800000 */
[----:B------:R-:W-:Y:S02]  /*7bb0*/  ISETP.LT.OR P5, PT, R165, 0x69, P5 ;  /* 0x00000069a500780c */ /* 0x000fe40002fa1670 */
[----:B------:R-:W-:Y:S01]  /*7bc0*/  FMNMX.FTZ R184, R142, R153, !PT ;  /* 0x000000998eb87209 */ /* 0x000fe20007810000 */
[----:B------:R-:W-:-:S01]  /*7bd0*/  FFMA.FTZ R153, R126, UR10, -R12 ;  /* 0x0000000a7e997c23 */ /* 0x000fc2000801080c */
[----:B------:R-:W-:Y:S01]  /*7be0*/  ISETP.GT.AND P3, PT, R166, 0x70, P2 ;  /* 0x00000070a600780c */ /* 0x000fe20001764270 */
[----:B------:R-:W-:-:S01]  /*7bf0*/  FFMA.FTZ R126, R127, UR10, -R12 ;  /* 0x0000000a7f7e7c23 */ /* 0x000fc2000801080c */
[----:B------:R-:W-:-:S02]  /*7c00*/  ISETP.LT.OR P4, PT, R165, 0x6a, P4 ;  /* 0x0000006aa500780c */ /* 0x000fc40002781670 */
[----:B------:R-:W-:Y:S01]  /*7c10*/  FSEL R151, R144, -INF , !P5 ;  /* 0xff80000090977808 */ /* 0x000fe20006800000 */
[----:B------:R-:W-:Y:S01]  /*7c20*/  MUFU.EX2 R153, R153 ;  /* 0x0000009900997308 */ /* 0x000fe20000000800 */
[----:B------:R-:W-:Y:S02]  /*7c30*/  FMNMX.FTZ R184, R143, R184, !PT ;  /* 0x000000b88fb87209 */ /* 0x000fe40007810000 */
        /* <DEDUP_REMOVED lines=9> */
[----:B------:R-:W-:Y:S01]  /*7cd0*/  FMNMX.FTZ R127, R145, R184, !PT ;  /* 0x000000b8917f7209 */ /* 0x000fe20007810000 */
[--C-:B------:R-:W-:Y:S01]  /*7ce0*/  FFMA.FTZ R184, R152, UR10, -R12.reuse ;  /* 0x0000000a98b87c23 */ /* 0x100fe2000801080c */
[----:B------:R-:W-:Y:S01]  /*7cf0*/  ISETP.GT.AND P2, PT, R166, 0x79, P2 ;  /* 0x00000079a600780c */ /* 0x000fe20001744270 */
[--C-:B------:R-:W-:Y:S01]  /*7d00*/  FFMA.FTZ R152, R156, UR10, -R12.reuse ;  /* 0x0000000a9c987c23 */ /* 0x100fe2000801080c */
[----:B------:R-:W-:Y:S01]  /*7d10*/  ISETP.LT.OR P4, PT, R165, 0x79, P4 ;  /* 0x00000079a500780c */ /* 0x000fe20002781670 */
[--C-:B------:R-:W-:Y:S01]  /*7d20*/  FFMA.FTZ R156, R162, UR10, -R12.reuse ;  /* 0x0000000aa29c7c23 */ /* 0x100fe2000801080c */
[----:B------:R-:W-:Y:S01]  /*7d30*/  FSEL R147, R147, -INF , !P5 ;  /* 0xff80000093937808 */ /* 0x000fe20006800000 */
[--C-:B------:R-:W-:Y:S01]  /*7d40*/  FFMA.FTZ R162, R164, UR10, -R12.reuse ;  /* 0x0000000aa4a27c23 */ /* 0x100fe2000801080c */
[----:B------:R-:W-:Y:S01]  /*7d50*/  FMNMX.FTZ R166, R146, R127, !PT ;  /* 0x0000007f92a67209 */ /* 0x000fe20007810000 */
[--C-:B------:R-:W-:Y:S01]  /*7d60*/  FFMA.FTZ R127, R150, UR10, -R12.reuse ;  /* 0x0000000a967f7c23 */ /* 0x100fe2000801080c */
[----:B------:R-:W-:Y:S01]  /*7d70*/  ISETP.LT.OR P2, PT, R165, 0x7a, P2 ;  /* 0x0000007aa500780c */ /* 0x000fe20001741670 */
[----:B------:R-:W-:Y:S01]  /*7d80*/  FFMA.FTZ R164, R168, UR10, -R12 ;  /* 0x0000000aa8a47c23 */ /* 0x000fe2000801080c */
[----:B------:R-:W-:Y:S01]  /*7d90*/  FSEL R148, R148, -INF , !P4 ;  /* 0xff80000094947808 */ /* 0x000fe20006000000 */
[----:B------:R-:W-:Y:S01]  /*7da0*/  MUFU.EX2 R152, R152 ;  /* 0x0000009800987308 */ /* 0x000fe20000000800 */
[----:B------:R-:W-:-:S02]  /*7db0*/  FMNMX.FTZ R165, R147, R166, !PT ;  /* 0x000000a693a57209 */ /* 0x000fc40007810000 */
[----:B------:R-:W-:Y:S02]  /*7dc0*/  FSEL R149, R149, -INF , !P2 ;  /* 0xff80000095957808 */ /* 0x000fe40005000000 */
[----:B------:R-:W-:Y:S01]  /*7dd0*/  FMNMX.FTZ R150, R148, R165, !PT ;  /* 0x000000a594967209 */ /* 0x000fe20007810000 */
[--C-:B------:R-:W-:Y:S01]  /*7de0*/  FFMA.FTZ R165, R154, UR10, -R12.reuse ;  /* 0x0000000a9aa57c23 */ /* 0x100fe2000801080c */
[----:B------:R-:W-:-:S01]  /*7df0*/  FFMA.FTZ R154, R159, UR10, -R12 ;  /* 0x0000000a9f9a7c23 */ /* 0x000fc2000801080c */
[--C-:B------:R-:W-:Y:S01]  /*7e00*/  FFMA.FTZ R159, R161, UR10, -R12.reuse ;  /* 0x0000000aa19f7c23 */ /* 0x100fe2000801080c */
[----:B------:R-:W-:Y:S01]  /*7e10*/  FMNMX.FTZ R166, R149, R150, !PT ;  /* 0x0000009695a67209 */ /* 0x000fe20007810000 */
[--C-:B------:R-:W-:Y:S01]  /*7e20*/  FFMA.FTZ R161, R163, UR10, -R12.reuse ;  /* 0x0000000aa3a17c23 */ /* 0x100fe2000801080c */
[----:B------:R1:W-:Y:S01]  /*7e30*/  MUFU.EX2 R150, R184 ;  /* 0x000000b800967308 */ /* 0x0003e20000000800 */
[----:B------:R-:W-:-:S01]  /*7e40*/  FFMA.FTZ R163, R167, UR10, -R12 ;  /* 0x0000000aa7a37c23 */ /* 0x000fc2000801080c */
[----:B------:R-:W-:Y:S01]  /*7e50*/  IMAD.U32 R167, RZ, RZ, UR10 ;  /* 0x0000000affa77e24 */ /* 0x000fe2000f8e00ff */
[----:B0-----:R-:W0:Y:S01]  /*7e60*/  SHFL.BFLY PT, R183, R166, 0x2, 0x1f ;  /* 0x0c401f00a6b77f89 */ /* 0x001e2200000e0000 */
[----:B------:R-:W-:-:S04]  /*7e70*/  FSEL R168, R14, RZ, P6 ;  /* 0x000000ff0ea87208 */ /* 0x000fc80003000000 */
[----:B------:R-:W-:Y:S01]  /*7e80*/  MUFU.EX2 R127, R127 ;  /* 0x0000007f007f7308 */ /* 0x000fe20000000800 */
[----:B-1----:R-:W-:-:S01]  /*7e90*/  FFMA.FTZ R184, R169, UR10, -R12 ;  /* 0x0000000aa9b87c23 */ /* 0x002fc2000801080c */
[----:B------:R-:W-:-:S06]  /*7ea0*/  FADD.FTZ R168, -R168, R7 ;  /* 0x00000007a8a87221 */ /* 0x000fcc0000010100 */
[----:B------:R-:W-:Y:S08]  /*7eb0*/  MUFU.EX2 R7, R184 ;  /* 0x000000b800077308 */ /* 0x000ff00000000800 */
[----:B------:R-:W-:Y:S01]  /*7ec0*/  MUFU.EX2 R165, R165 ;  /* 0x000000a500a57308 */ /* 0x000fe20000000800 */
[----:B0-----:R-:W-:-:S05]  /*7ed0*/  FMNMX.FTZ R183, R166, R183, !PT ;  /* 0x000000b7a6b77209 */ /* 0x001fca0007810000 */
[----:B------:R-:W0:Y:S02]  /*7ee0*/  SHFL.BFLY PT, R166, R183, 0x1, 0x1f ;  /* 0x0c201f00b7a67f89 */ /* 0x000e2400000e0000 */
[----:B------:R-:W-:Y:S08]  /*7ef0*/  MUFU.EX2 R154, R154 ;  /* 0x0000009a009a7308 */ /* 0x000ff00000000800 */
[----:B------:R-:W-:Y:S08]  /*7f00*/  MUFU.EX2 R159, R159 ;  /* 0x0000009f009f7308 */ /* 0x000ff00000000800 */
[----:B------:R-:W-:Y:S01]  /*7f10*/  MUFU.EX2 R156, R156 ;  /* 0x0000009c009c7308 */ /* 0x000fe20000000800 */
[----:B0-----:R-:W-:-:S07]  /*7f20*/  FMNMX.FTZ R12, R183, R166, !PT ;  /* 0x000000a6b70c7209 */ /* 0x001fce0007810000 */
[----:B------:R-:W-:Y:S01]  /*7f30*/  MUFU.EX2 R161, R161 ;  /* 0x000000a100a17308 */ /* 0x000fe20000000800 */
[C---:B------:R-:W-:Y:S01]  /*7f40*/  FSETP.NEU.FTZ.AND P2, PT, R12.reuse, -INF , PT ;  /* 0xff8000000c00780b */ /* 0x040fe20003f5d000 */
[----:B------:R-:W-:Y:S01]  /*7f50*/  FFMA.FTZ R166, R12, R167, -8 ;  /* 0xc10000000ca67423 */ /* 0x000fe200000100a7 */
[----:B------:R-:W-:Y:S02]  /*7f60*/  FMUL.FTZ R167, R168, UR10 ;  /* 0x0000000aa8a77c20 */ /* 0x000fe40008410000 */
[----:B------:R-:W-:-:S03]  /*7f70*/  FSEL R183, R12, RZ, P2 ;  /* 0x000000ff0cb77208 */ /* 0x000fc60001000000 */
[----:B------:R-:W-:Y:S01]  /*7f80*/  MUFU.EX2 R162, R162 ;  /* 0x000000a200a27308 */ /* 0x000fe20000000800 */
[----:B------:R-:W-:Y:S01]  /*7f90*/  FSEL R166, R166, RZ, P2 ;  /* 0x000000ffa6a67208 */ /* 0x000fe20001000000 */
[----:B------:R-:W-:-:S04]  /*7fa0*/  FADD.FTZ R183, -R183, R6 ;  /* 0x00000006b7b77221 */ /* 0x000fc80000010100 */
[--C-:B------:R-:W-:Y:S01]  /*7fb0*/  FFMA.FTZ R168, R15, UR10, -R166.reuse ;  /* 0x0000000a0fa87c23 */ /* 0x100fe200080108a6 */
[----:B------:R-:W-:-:S01]  /*7fc0*/  FFMA.FTZ R15, R20, UR10, -R166 ;  /* 0x0000000a140f7c23 */ /* 0x000fc200080108a6 */
[--C-:B------:R-:W-:Y:S01]  /*7fd0*/  FFMA.FTZ R20, R21, UR10, -R166.reuse ;  /* 0x0000000a15147c23 */ /* 0x100fe200080108a6 */
[----:B------:R-:W-:-:S01]  /*7fe0*/  FFMA.FTZ R21, R120, UR10, -R166 ;  /* 0x0000000a78157c23 */ /* 0x000fc200080108a6 */
[--C-:B------:R-:W-:Y:S01]  /*7ff0*/  FFMA.FTZ R120, R171, UR10, -R166.reuse ;  /* 0x0000000aab787c23 */ /* 0x100fe200080108a6 */
[----:B------:R-:W-:-:S01]  /*8000*/  FFMA.FTZ R171, R172, UR10, -R166 ;  /* 0x0000000aacab7c23 */ /* 0x000fc200080108a6 */
[--C-:B------:R-:W-:Y:S01]  /*8010*/  FFMA.FTZ R169, R173, UR10, -R166.reuse ;  /* 0x0000000aada97c23 */ /* 0x100fe200080108a6 */
[----:B------:R-:W-:Y:S01]  /*8020*/  FMUL.FTZ R172, R183, UR10 ;  /* 0x0000000ab7ac7c20 */ /* 0x000fe20008410000 */
        /* <DEDUP_REMOVED lines=17> */
[----:B0-----:R-:W-:-:S01]  /*8140*/  FFMA.FTZ R184, R167, R5, R170 ;  /* 0x00000005a7b87223 */ /* 0x001fc200000100aa */
[--C-:B------:R-:W-:Y:S01]  /*8150*/  FFMA.FTZ R158, R158, UR10, -R166.reuse ;  /* 0x0000000a9e9e7c23 */ /* 0x100fe200080108a6 */
[----:B------:R-:W-:-:S01]  /*8160*/  FFMA.FTZ R141, R141, UR10, -R166 ;  /* 0x0000000a8d8d7c23 */ /* 0x000fc200080108a6 */
[----:B------:R-:W-:Y:S01]  /*8170*/  FFMA.FTZ R142, R142, UR10, -R166 ;  /* 0x0000000a8e8e7c23 */ /* 0x000fe200080108a6 */
[----:B------:R-:W-:-:S01]  /*8180*/  FADD.FTZ R184, R121, R184 ;  /* 0x000000b879b87221 */ /* 0x000fc20000010000 */
[--C-:B------:R-:W-:Y:S01]  /*8190*/  FFMA.FTZ R143, R143, UR10, -R166.reuse ;  /* 0x0000000a8f8f7c23 */ /* 0x100fe200080108a6 */
[----:B------:R-:W-:-:S01]  /*81a0*/  FFMA.FTZ R151, R151, UR10, -R166 ;  /* 0x0000000a97977c23 */ /* 0x000fc200080108a6 */
[----:B------:R-:W0:Y:S01]  /*81b0*/  MUFU.EX2 R168, R168 ;  /* 0x000000a800a87308 */ /* 0x000e220000000800 */
[----:B------:R-:W-:-:S01]  /*81c0*/  FFMA.FTZ R148, R148, UR10, -R166 ;  /* 0x0000000a94947c23 */ /* 0x000fc200080108a6 */
[----:B------:R-:W-:-:S06]  /*81d0*/  FFMA.FTZ R149, R149, UR10, -R166 ;  /* 0x0000000a95957c23 */ /* 0x000fcc00080108a6 */
[----:B------:R-:W2:Y:S01]  /*81e0*/  MUFU.EX2 R15, R15 ;  /* 0x0000000f000f7308 */ /* 0x000ea20000000800 */
[----:B-1----:R-:W-:-:S07]  /*81f0*/  FFMA.FTZ R5, R172, R4, R169 ;  /* 0x00000004ac057223 */ /* 0x002fce00000100a9 */
[----:B------:R-:W1:Y:S01]  /*8200*/  MUFU.EX2 R20, R20 ;  /* 0x0000001400147308 */ /* 0x000e620000000800 */
[----:B0-----:R-:W-:-:S01]  /*8210*/  FADD.FTZ R4, R168, R5 ;  /* 0x00000005a8047221 */ /* 0x001fc20000010000 */
[----:B------:R-:W-:-:S04]  /*8220*/  FADD.FTZ R5, R123, R184 ;  /* 0x000000b87b057221 */ /* 0x000fc80000010000 */
[----:B------:R-:W-:Y:S02]  /*8230*/  FADD.FTZ R5, R174, R5 ;  /* 0x00000005ae057221 */ /* 0x000fe40000010000 */
[----:B------:R-:W0:Y:S01]  /*8240*/  MUFU.EX2 R21, R21 ;  /* 0x0000001500157308 */ /* 0x000e220000000800 */
[----:B--2---:R-:W-:-:S01]  /*8250*/  FADD.FTZ R179, R15, R4 ;  /* 0x000000040fb37221 */ /* 0x004fc20000010000 */
[----:B------:R-:W-:-:S04]  /*8260*/  FADD.FTZ R184, R10, R5 ;  /* 0x000000050ab87221 */ /* 0x000fc80000010000 */
[----:B------:R-:W-:Y:S02]  /*8270*/  FADD.FTZ R184, R175, R184 ;  /* 0x000000b8afb87221 */ /* 0x000fe40000010000 */
[----:B------:R-:W2:Y:S01]  /*8280*/  MUFU.EX2 R120, R120 ;  /* 0x0000007800787308 */ /* 0x000ea20000000800 */
[----:B-1----:R-:W-:-:S01]  /*8290*/  FADD.FTZ R4, R20, R179 ;  /* 0x000000b314047221 */ /* 0x002fc20000010000 */
[----:B------:R-:W-:Y:S01]  /*82a0*/  FADD.FTZ R183, R131, R184 ;  /* 0x000000b883b77221 */ /* 0x000fe20000010000 */
[----:B------:R-:W-:-:S03]  /*82b0*/  FFMA.FTZ R179, R160, UR10, -R166 ;  /* 0x0000000aa0b37c23 */ /* 0x000fc600080108a6 */
[----:B------:R-:W-:Y:S02]  /*82c0*/  FADD.FTZ R183, R132, R183 ;  /* 0x000000b784b77221 */ /* 0x000fe40000010000 */
        /* <DEDUP_REMOVED lines=8> */
[----:B------:R-:W-:-:S06]  /*8350*/  FADD.FTZ R4, R178, R183 ;  /* 0x000000b7b2047221 */ /* 0x000fcc0000010000 */
[----:B------:R-:W0:Y:S01]  /*8360*/  MUFU.EX2 R128, R128 ;  /* 0x0000008000807308 */ /* 0x000e220000000800 */
[----:B--2---:R-:W-:-:S01]  /*8370*/  FADD.FTZ R160, R124, R5 ;  /* 0x000000057ca07221 */ /* 0x004fc20000010000 */
[----:B------:R-:W-:-:S04]  /*8380*/  FADD.FTZ R5, R135, R4 ;  /* 0x0000000487057221 */ /* 0x000fc80000010000 */
[----:B------:R-:W-:Y:S02]  /*8390*/  FADD.FTZ R4, R136, R5 ;  /* 0x0000000588047221 */ /* 0x000fe40000010000 */
[----:B------:R-:W2:Y:S01]  /*83a0*/  MUFU.EX2 R129, R129 ;  /* 0x0000008100817308 */ /* 0x000ea20000000800 */
[----:B-1----:R-:W-:-:S01]  /*83b0*/  FADD.FTZ R183, R125, R160 ;  /* 0x000000a07db77221 */ /* 0x002fc20000010000 */
[----:B------:R-:W-:-:S06]  /*83c0*/  FADD.FTZ R4, R181, R4 ;  /* 0x00000004b5047221 */ /* 0x000fcc0000010000 */
        /* <DEDUP_REMOVED lines=11> */
[----:B0-----:R-:W-:-:S07]  /*8480*/  FADD.FTZ R5, R173, R4 ;  /* 0x00000004ad057221 */ /* 0x001fce0000010000 */
[----:B------:R-:W0:Y:S01]  /*8490*/  MUFU.EX2 R134, R134 ;  /* 0x0000008600867308 */ /* 0x000e220000000800 */
[----:B--2---:R-:W-:-:S07]  /*84a0*/  FADD.FTZ R4, R6, R5 ;  /* 0x0000000506047221 */ /* 0x004fce0000010000 */
[----:B------:R-:W2:Y:S01]  /*84b0*/  MUFU.EX2 R177, R177 ;  /* 0x000000b100b17308 */ /* 0x000ea20000000800 */
[----:B-1----:R-:W-:-:S01]  /*84c0*/  FADD.FTZ R5, R133, R4 ;  /* 0x0000000485057221 */ /* 0x002fc20000010000 */
[----:B------:R-:W-:-:S06]  /*84d0*/  FADD.FTZ R4, R144, R183 ;  /* 0x000000b790047221 */ /* 0x000fcc0000010000 */
[----:B------:R-:W1:Y:S01]  /*84e0*/  MUFU.EX2 R176, R180 ;  /* 0x000000b400b07308 */ /* 0x000e620000000800 */
[----:B0-----:R-:W-:-:S01]  /*84f0*/  FADD.FTZ R160, R134, R5 ;  /* 0x0000000586a07221 */ /* 0x001fc20000010000 */
[----:B------:R-:W-:Y:S01]  /*8500*/  FADD.FTZ R5, R153, R4 ;  /* 0x0000000499057221 */ /* 0x000fe20000010000 */
[----:B------:R-:W-:-:S01]  /*8510*/  FFMA.FTZ R4, R145, UR10, -R166 ;  /* 0x0000000a91047c23 */ /* 0x000fc200080108a6 */
[----:B------:R-:W-:-:S04]  /*8520*/  FFMA.FTZ R145, R146, UR10, -R166 ;  /* 0x0000000a92917c23 */ /* 0x000fc800080108a6 */
[----:B------:R-:W0:Y:S01]  /*8530*/  MUFU.EX2 R137, R137 ;  /* 0x0000008900897308 */ /* 0x000e220000000800 */
[----:B--2---:R-:W-:-:S01]  /*8540*/  FADD.FTZ R183, R177, R160 ;  /* 0x000000a0b1b77221 */ /* 0x004fc20000010000 */
[----:B------:R-:W-:-:S04]  /*8550*/  FADD.FTZ R160, R126, R5 ;  /* 0x000000057ea07221 */ /* 0x000fc80000010000 */
[----:B------:R-:W-:Y:S02]  /*8560*/  FADD.FTZ R5, R127, R160 ;  /* 0x000000a07f057221 */ /* 0x000fe40000010000 */
[----:B------:R-:W2:Y:S01]  /*8570*/  MUFU.EX2 R138, R138 ;  /* 0x0000008a008a7308 */ /* 0x000ea20000000800 */
[----:B-1----:R-:W-:-:S01]  /*8580*/  FADD.FTZ R180, R176, R183 ;  /* 0x000000b7b0b47221 */ /* 0x002fc20000010000 */
[----:B------:R-:W-:-:S04]  /*8590*/  FADD.FTZ R146, R150, R5 ;  /* 0x0000000596927221 */ /* 0x000fc80000010000 */
[----:B------:R-:W-:Y:S01]  /*85a0*/  FADD.FTZ R5, R165, R146 ;  /* 0x00000092a5057221 */ /* 0x000fe20000010000 */
[----:B------:R-:W-:-:S01]  /*85b0*/  FFMA.FTZ R146, R147, UR10, -R166 ;  /* 0x0000000a93927c23 */ /* 0x000fc200080108a6 */
[----:B------:R-:W1:Y:S01]  /*85c0*/  MUFU.EX2 R179, R179 ;  /* 0x000000b300b37308 */ /* 0x000e620000000800 */
[----:B0-----:R-:W-:-:S07]  /*85d0*/  FADD.FTZ R183, R137, R180 ;  /* 0x000000b489b77221 */ /* 0x001fce0000010000 */
[----:B------:R-:W0:Y:S01]  /*85e0*/  MUFU.EX2 R158, R158 ;  /* 0x0000009e009e7308 */ /* 0x000e220000000800 */
[----:B--2---:R-:W-:-:S07]  /*85f0*/  FADD.FTZ R160, R138, R183 ;  /* 0x000000b78aa07221 */ /* 0x004fce0000010000 */
[----:B------:R-:W2:Y:S01]  /*8600*/  MUFU.EX2 R141, R141 ;  /* 0x0000008d008d7308 */ /* 0x000ea20000000800 */
[----:B-1----:R-:W-:-:S01]  /*8610*/  FADD.FTZ R183, R179, R160 ;  /* 0x000000a0b3b77221 */ /* 0x002fc20000010000 */
[----:B------:R-:W-:-:S04]  /*8620*/  FADD.FTZ R160, R152, R5 ;  /* 0x0000000598a07221 */ /* 0x000fc80000010000 */
[----:B------:R-:W-:Y:S02]  /*8630*/  FADD.FTZ R5, R157, R160 ;  /* 0x000000a09d057221 */ /* 0x000fe40000010000 */
[----:B------:R-:W1:Y:S08]  /*8640*/  MUFU.EX2 R142, R142 ;  /* 0x0000008e008e7308 */ /* 0x000e700000000800 */
[----:B------:R-:W3:Y:S08]  /*8650*/  MUFU.EX2 R143, R143 ;  /* 0x0000008f008f7308 */ /* 0x000ef00000000800 */
[----:B------:R-:W4:Y:S08]  /*8660*/  MUFU.EX2 R151, R151 ;  /* 0x0000009700977308 */ /* 0x000f300000000800 */
[----:B------:R0:W5:Y:S08]  /*8670*/  MUFU.EX2 R184, R4 ;  /* 0x0000000400b87308 */ /* 0x0001700000000800 */
[----:B------:R-:W5:Y:S01]  /*8680*/  MUFU.EX2 R145, R145 ;  /* 0x0000009100917308 */ /* 0x000f620000000800 */
[----:B0-----:R-:W-:-:S04]  /*8690*/  FADD.FTZ R4, R158, R183 ;  /* 0x000000b79e047221 */ /* 0x001fc80000010000 */
[----:B--2---:R-:W-:Y:S01]  /*86a0*/  FADD.FTZ R147, R141, R4 ;  /* 0x000000048d937221 */ /* 0x004fe20000010000 */
[----:B------:R-:W-:-:S02]  /*86b0*/  FADD.FTZ R4, R154, R5 ;  /* 0x000000059a047221 */ /* 0x000fc40000010000 */
[----:B------:R-:W0:Y:S01]  /*86c0*/  MUFU.EX2 R163, R163 ;  /* 0x000000a300a37308 */ /* 0x000e220000000800 */
[----:B-1----:R-:W-:-:S01]  /*86d0*/  FADD.FTZ R160, R142, R147 ;  /* 0x000000938ea07221 */ /* 0x002fc20000010000 */
[----:B------:R-:W-:-:S03]  /*86e0*/  FADD.FTZ R5, R159, R4 ;  /* 0x000000049f057221 */ /* 0x000fc60000010000 */
[----:B---3--:R-:W-:Y:S01]  /*86f0*/  FADD.FTZ R160, R143, R160 ;  /* 0x000000a08fa07221 */ /* 0x008fe20000010000 */
[----:B------:R-:W-:-:S02]  /*8700*/  FADD.FTZ R4, R156, R5 ;  /* 0x000000059c047221 */ /* 0x000fc40000010000 */
[----:B------:R-:W1:Y:S01]  /*8710*/  MUFU.EX2 R146, R146 ;  /* 0x0000009200927308 */ /* 0x000e620000000800 */
[----:B----4-:R-:W-:-:S01]  /*8720*/  FADD.FTZ R160, R151, R160 ;  /* 0x000000a097a07221 */ /* 0x010fc20000010000 */
[----:B------:R-:W-:-:S03]  /*8730*/  FADD.FTZ R5, R161, R4 ;  /* 0x00000004a1057221 */ /* 0x000fc60000010000 */
[----:B-----5:R-:W-:Y:S01]  /*8740*/  FADD.FTZ R160, R184, R160 ;  /* 0x000000a0b8a07221 */ /* 0x020fe20000010000 */
[----:B------:R-:W-:-:S02]  /*8750*/  FADD.FTZ R4, R162, R5 ;  /* 0x00000005a2047221 */ /* 0x000fc40000010000 */
[----:B------:R-:W2:Y:S01]  /*8760*/  MUFU.EX2 R164, R164 ;  /* 0x000000a400a47308 */ /* 0x000ea20000000800 */
[----:B------:R-:W-:-:S01]  /*8770*/  FADD.FTZ R5, R145, R160 ;  /* 0x000000a091057221 */ /* 0x000fc20000010000 */
[----:B0-----:R-:W-:-:S06]  /*8780*/  FADD.FTZ R147, R163, R4 ;  /* 0x00000004a3937221 */ /* 0x001fcc0000010000 */
[----:B------:R-:W0:Y:S01]  /*8790*/  MUFU.EX2 R148, R148 ;  /* 0x0000009400947308 */ /* 0x000e220000000800 */
[----:B-1----:R-:W-:-:S07]  /*87a0*/  FADD.FTZ R5, R146, R5 ;  /* 0x0000000592057221 */ /* 0x002fce0000010000 */
[----:B------:R-:W1:Y:S01]  /*87b0*/  MUFU.EX2 R149, R149 ;  /* 0x0000009500957308 */ /* 0x000e620000000800 */
[----:B--2---:R-:W-:-:S01]  /*87c0*/  FADD.FTZ R4, R164, R147 ;  /* 0x00000093a4047221 */ /* 0x004fc20000010000 */
[----:B0-----:R-:W-:-:S03]  /*87d0*/  FADD.FTZ R147, R148, R5 ;  /* 0x0000000594937221 */ /* 0x001fc60000010000 */
[----:B------:R-:W-:Y:S01]  /*87e0*/  FADD.FTZ R5, R7, R4 ;  /* 0x0000000407057221 */ /* 0x000fe20000010000 */
[----:B-1----:R-:W-:-:S01]  /*87f0*/  FADD.FTZ R4, R149, R147 ;  /* 0x0000009395047221 */ /* 0x002fc20000010000 */
[----:B------:R-:W-:Y:S06]  /*8800*/  @!P0 BRA `(.L_x_1155) ;  /* 0x0000000000048947 */ /* 0x000fec0003800000 */
[----:B------:R-:W-:Y:S01]  /*8810*/  BPT.TRAP 0x1 ;  /* 0x000000040000795c */ /* 0x000fe20000300000 */
.L_x_1155:
        /* <DEDUP_REMOVED lines=10> */
[----:B------:R-:W-:Y:S01]  /*88c0*/  FMUL.FTZ R24, R24, R167 ;  /* 0x000000a718187220 */ /* 0x000fe20000410000 */
[----:B------:R-:W-:Y:S01]  /*88d0*/  F2FP.SATFINITE.E4M3.F32.PACK_AB_MERGE_C R131, R132, R131, RZ ;  /* 0x000000838483723e */ /* 0x000fe200048070ff */
[-C--:B------:R-:W-:Y:S01]  /*88e0*/  FMUL.FTZ R25, R25, R167.reuse ;  /* 0x000000a719197220 */ /* 0x080fe20000410000 */
[----:B------:R-:W-:Y:S01]  /*88f0*/  F2FP.SATFINITE.E4M3.F32.PACK_AB_MERGE_C R122, R171, R122, RZ ;  /* 0x0000007aab7a723e */ /* 0x000fe200048070ff */
[-C--:B------:R-:W-:Y:S01]  /*8900*/  FMUL.FTZ R28, R28, R167.reuse ;  /* 0x000000a71c1c7220 */ /* 0x080fe20000410000 */
[----:B------:R-:W-:Y:S01]  /*8910*/  F2FP.SATFINITE.E4M3.F32.PACK_AB_MERGE_C R136, R181, R136, RZ ;  /* 0x00000088b588723e */ /* 0x000fe200048070ff */
[----:B------:R-:W-:Y:S01]  /*8920*/  FMUL.FTZ R29, R29, R167 ;  /* 0x000000a71d1d7220 */ /* 0x000fe20000410000 */
        /* <DEDUP_REMOVED lines=126> */
.L_x_1138:
[----:B------:R-:W0:Y:S01]  /*9110*/  LDC R11, c[0x0][0x9e4] ;  /* 0x00027900ff0b7b82 */ /* 0x000e220000000800 */
[----:B------:R-:W-:Y:S02]  /*9120*/  ULDC UR6, c[0x0][0x9dc] ;  /* 0x0002770000067ab9 */ /* 0x000fe40000000800 */
[----:B------:R-:W-:-:S05]  /*9130*/  VIADD R8, R200, -UR6 ;  /* 0x80000006c8087c36 */ /* 0x000fca0008000000 */
[----:B------:R-:W-:Y:S02]  /*9140*/  R2UR UR6, R8 ;  /* 0x00000000080672ca */ /* 0x000fe400000e0000 */
[----:B0-----:R-:W-:-:S13]  /*9150*/  ISETP.GE.AND P5, PT, R11, 0x1, PT ;  /* 0x000000010b00780c */ /* 0x001fda0003fa6270 */
[----:B------:R-:W-:Y:S05]  /*9160*/  @!P5 BRA `(.L_x_1157) ;  /* 0x000000000044d947 */ /* 0x000fea0003800000 */
        /* <DEDUP_REMOVED lines=9> */
.L_x_1158:
[----:B------:R-:W-:-:S13]  /*9200*/  ISETP.NE.AND P2, PT, R11, 0x1, PT ;  /* 0x000000010b00780c */ /* 0x000fda0003f45270 */
[----:B------:R-:W0:Y:S02]  /*9210*/  @P2 LDC.64 R8, c[0x0][0x9e8] ;  /* 0x00027a00ff082b82 */ /* 0x000e240000000a00 */
[----:B0-----:R-:W-:-:S05]  /*9220*/  @P2 IMAD.HI.U32 R8, R200, R8, RZ ;  /* 0x00000008c8082227 */ /* 0x001fca00078e00ff */
[----:B------:R-:W-:-:S07]  /*9230*/  @P2 SHF.R.U32.HI R200, RZ, R9, R8 ;  /* 0x00000009ffc82219 */ /* 0x000fce0000011608 */
.L_x_1159:
[----:B------:R-:W-:-:S05]  /*9240*/  IMAD R200, R200, R11, RZ ;  /* 0x0000000bc8c87224 */ /* 0x000fca00078e02ff */
[----:B------:R-:W-:-:S13]  /*9250*/  R2UR UR7, R200 ;  /* 0x00000000c80772ca */ /* 0x000fda00000e0000 */
[----:B------:R-:W-:-:S04]  /*9260*/  UISETP.LT.AND UP0, UPT, UR6, UR7, UPT ;  /* 0x000000070600728c */ /* 0x000fc8000bf01270 */
[----:B------:R-:W-:-:S12]  /*9270*/  USEL UR6, UR6, UR7, !UP0 ;  /* 0x0000000706067287 */ /* 0x000fd8000c000000 */
.L_x_1157:
        /* <DEDUP_REMOVED lines=13> */
.L_x_1170:
[----:B------:R-:W-:Y:S01]  /*9350*/  ISETP.NE.AND P3, PT, RZ, UR37, PT ;  /* 0x00000025ff007c0c */ /* 0x000fe2000bf65270 */
[----:B------:R-:W-:-:S04]  /*9360*/  UISETP.NE.AND UP0, UPT, UR32, 0x1, UPT ;  /* 0x000000012000788c */ /* 0x000fc8000bf05270 */
[----:B------:R-:W-:-:S04]  /*9370*/  USEL UR44, URZ, 0x1, UP0 ;  /* 0x000000013f2c7887 */ /* 0x000fc80008000000 */
[----:B------:R-:W-:-:S04]  /*9380*/  ULOP3.LUT UR44, UR33, UR44, URZ, 0x3c, !UPT ;  /* 0x0000002c212c7292 */ /* 0x000fc8000f8e3c3f */
[----:B------:R-:W-:Y:S08]  /*9390*/  @P3 BRA `(.L_x_1161) ;  /* 0x0000000000383947 */ /* 0x000ff00003800000 */
[----:B------:R-:W-:Y:S05]  /*93a0*/  @!P0 BRA `(.L_x_1162) ;  /* 0x0000000000048947 */ /* 0x000fea0003800000 */
[----:B------:R-:W-:Y:S01]  /*93b0*/  BPT.TRAP 0x1 ;  /* 0x000000040000795c */ /* 0x000fe20000300000 */
.L_x_1162:
[----:B------:R-:W-:Y:S01]  /*93c0*/  UIADD3 UR6, UR32, 0x1, URZ ;  /* 0x0000000120067890 */ /* 0x000fe2000fffe03f */
[----:B------:R-:W-:-:S03]  /*93d0*/  IMAD.U32 R6, RZ, RZ, UR44 ;  /* 0x0000002cff067e24 */ /* 0x000fc6000f8e00ff */
[----:B------:R-:W-:Y:S02]  /*93e0*/  UISETP.NE.AND UP0, UPT, UR6, 0x2, UPT ;  /* 0x000000020600788c */ /* 0x000fe4000bf05270 */
[----:B------:R-:W-:Y:S02]  /*93f0*/  SHF.L.U32 R6, R6, 0x1f, RZ ;  /* 0x0000001f06067819 */ /* 0x000fe400000006ff */
[----:B------:R-:W-:-:S04]  /*9400*/  USEL UR6, UR6, URZ, UP0 ;  /* 0x0000003f06067287 */ /* 0x000fc80008000000 */
[----:B------:R-:W-:-:S09]  /*9410*/  ULEA UR6, UR6, UR36, 0x3 ;  /* 0x0000002406067291 */ /* 0x000fd2000f8e183f */
[----:B------:R0:W1:Y:S01]  /*9420*/  SYNCS.PHASECHK.TRANS64.TRYWAIT P2, [UR6+0x2a830], R6 ;  /* 0x02a83006ff0075a7 */ /* 0x0000620008040146 */
[----:B------:R-:W-:Y:S05]  /*9430*/  @!P0 BRA `(.L_x_1163) ;  /* 0x0000000000048947 */ /* 0x000fea0003800000 */
[----:B------:R-:W-:Y:S01]  /*9440*/  BPT.TRAP 0x1 ;  /* 0x000000040000795c */ /* 0x000fe20000300000 */
.L_x_1163:
[----:B-1----:R-:W-:Y:S05]  /*9450*/  @P2 BRA `(.L_x_1161) ;  /* 0x0000000000082947 */ /* 0x002fea0003800000 */
[----:B------:R-:W1:Y:S02]  /*9460*/  SYNCS.PHASECHK.TRANS64.TRYWAIT P2, [UR6+0x2a830], R6 ;  /* 0x02a83006ff0075a7 */ /* 0x000e640008040146 */
[----:B-1----:R-:W-:Y:S05]  /*9470*/  @!P2 BRA `(.L_x_1164) ;  /* 0x000000f000bca947 */ /* 0x002fea0003800000 */
.L_x_1161:
[----:B-1----:R-:W1:Y:S01]  /*9480*/  S2R R7, SR_TID.X ;  /* 0x0000000000077919 */ /* 0x002e620000002100 */
        /* <DEDUP_REMOVED lines=15> */
[----:B-1----:R-:W-:-:S05]  /*9580*/  SHF.R.U32.HI R7, RZ, 0x7, R7 ;  /* 0x00000007ff077819 */ /* 0x002fca0000011607 */
[----:B0-----:R-:W-:-:S05]  /*9590*/  VIADD R6, R7, 0x8 ;  /* 0x0000000807067836 */ /* 0x001fca0000000000 */
        /* <DEDUP_REMOVED lines=22> */
.L_x_1166:
[----:B------:R-:W-:Y:S01]  /*9700*/  ULEA UR6, UR32, UR36, 0x3 ;  /* 0x0000002420067291 */ /* 0x000fe2000f8e183f */
[----:B------:R-:W-:-:S05]  /*9710*/  IMAD.U32 R6, RZ, RZ, UR33 ;  /* 0x00000021ff067e24 */ /* 0x000fca000f8e00ff */
[----:B------:R-:W-:-:S04]  /*9720*/  SHF.L.U32 R6, R6, 0x1f, RZ ;  /* 0x0000001f06067819 */ /* 0x000fc800000006ff */
[----:B------:R0:W1:Y:S01]  /*9730*/  SYNCS.PHASECHK.TRANS64.TRYWAIT P2, [UR6+0x2a850], R6 ;  /* 0x02a85006ff0075a7 */ /* 0x0000620008040146 */
[----:B------:R-:W-:Y:S05]  /*9740*/  @!P0 BRA `(.L_x_1167) ;  /* 0x0000000000048947 */ /* 0x000fea0003800000 */
[----:B------:R-:W-:Y:S01]  /*9750*/  BPT.TRAP 0x1 ;  /* 0x000000040000795c */ /* 0x000fe20000300000 */
.L_x_1167:
[----:B-1----:R-:W-:Y:S05]  /*9760*/  @P2 BRA `(.L_x_1165) ;  /* 0x0000000000082947 */ /* 0x002fea0003800000 */
[----:B------:R-:W1:Y:S02]  /*9770*/  SYNCS.PHASECHK.TRANS64.TRYWAIT P2, [UR6+0x2a850], R6 ;  /* 0x02a85006ff0075a7 */ /* 0x000e640008040146 */
[----:B-1----:R-:W-:Y:S05]  /*9780*/  @!P2 BRA `(.L_x_1168) ;  /* 0x000000f00010a947 */ /* 0x002fea0003800000 */
.L_x_1165:
        /* <DEDUP_REMOVED lines=27> */
[----:B------:R-:W0:Y:S01]  /*9940*/  MUFU.TANH R12, R12 ;  /* 0x0000000c000c7308 */ /* 0x000e220000002400 */
        /* <DEDUP_REMOVED lines=14> */
[----:B------:R-:W-:Y:S01]  /*9a30*/  FMUL.FTZ R129, R0, R137 ;  /* 0x0000008900817220 */ /* 0x000fe20000410000 */
[----:B------:R-:W2:Y:S01]  /*9a40*/  MUFU.TANH R13, R13 ;  /* 0x0000000d000d7308 */ /* 0x000ea20000002400 */
        /* <DEDUP_REMOVED lines=34> */
[----:B------:R-:W-:Y:S01]  /*9c70*/  FMUL.FTZ R163, R0, R171 ;  /* 0x000000ab00a37220 */ /* 0x000fe20000410000 */
[----:B------:R-:W-:Y:S01]  /*9c80*/  UMOV UR10, UR31 ;  /* 0x0000001f000a7c82 */ /* 0x000fe20008000000 */
[----:B------:R-:W1:Y:S03]  /*9c90*/  S2R R200, SR_TID.X ;  /* 0x0000000000c87919 */ /* 0x000e660000002100 */
[----:B------:R-:W3:Y:S01]  /*9ca0*/  MUFU.TANH R121, R121 ;  /* 0x0000007900797308 */ /* 0x000ee20000002400 */
[----:B--2---:R-:W-:-:S07]  /*9cb0*/  FMNMX.FTZ R164, R120, R165, !PT ;  /* 0x000000a578a47209 */ /* 0x004fce0007810000 */
[----:B------:R-:W2:Y:S01]  /*9cc0*/  MUFU.TANH R122, R122 ;  /* 0x0000007a007a7308 */ /* 0x000ea20000002400 */
[----:B0-----:R-:W-:-:S07]  /*9cd0*/  FMNMX.FTZ R7, R21, R6, !PT ;  /* 0x0000000615077209 */ /* 0x001fce0007810000 */
[----:B------:R-:W0:Y:S01]  /*9ce0*/  MUFU.TANH R124, R124 ;  /* 0x0000007c007c7308 */ /* 0x000e220000002400 */
[----:B---3--:R-:W-:Y:S01]  /*9cf0*/  FMNMX.FTZ R165, R121, R164, !PT ;  /* 0x000000a479a57209 */ /* 0x008fe20007810000 */
[C---:B------:R-:W-:Y:S01]  /*9d00*/  FMUL.FTZ R164, R0.reuse, R172 ;  /* 0x000000ac00a47220 */ /* 0x040fe20000410000 */
[----:B------:R-:W-:-:S05]  /*9d10*/  FMUL.FTZ R172, R0, R176 ;  /* 0x000000b000ac7220 */ /* 0x000fca0000410000 */
[----:B------:R-:W3:Y:S01]  /*9d20*/  MUFU.TANH R123, R123 ;  /* 0x0000007b007b7308 */ /* 0x000ee20000002400 */
[----:B--2---:R-:W-:Y:S02]  /*9d30*/  FMNMX.FTZ R6, R122, R7, !PT ;  /* 0x000000077a067209 */ /* 0x004fe40007810000 */
[----:B-1----:R-:W-:-:S05]  /*9d40*/  SHF.R.U32.HI R200, RZ, 0x7, R200 ;  /* 0x00000007ffc87819 */ /* 0x002fca00000116c8 */
[----:B------:R-:W1:Y:S01]  /*9d50*/  MUFU.TANH R125, R125 ;  /* 0x0000007d007d7308 */ /* 0x000e620000002400 */
[----:B0-----:R-:W-:Y:S01]  /*9d60*/  FMNMX.FTZ R166, R124, R165, !PT ;  /* 0x000000a57ca67209 */ /* 0x001fe20007810000 */
[C---:B------:R-:W-:Y:S01]  /*9d70*/  FMUL.FTZ R165, R0.reuse, R173 ;  /* 0x000000ad00a57220 */ /* 0x040fe20000410000 */
[----:B------:R-:W-:-:S05]  /*9d80*/  FMUL.FTZ R173, R0, R177 ;  /* 0x000000b100ad7220 */ /* 0x000fca0000410000 */
        /* <DEDUP_REMOVED lines=12> */
[C---:B------:R-:W-:Y:S01]  /*9e50*/  FMUL.FTZ R166, R0.reuse, R174 ;  /* 0x000000ae00a67220 */ /* 0x040fe20000410000 */
[----:B------:R-:W-:-:S05]  /*9e60*/  FMUL.FTZ R174, R0, R180 ;  /* 0x000000b400ae7220 */ /* 0x000fca0000410000 */
[----:B------:R-:W0:Y:S01]  /*9e70*/  MUFU.TANH R131, R131 ;  /* 0x0000008300837308 */ /* 0x000e220000002400 */
[----:B--2---:R-:W-:-:S07]  /*9e80*/  FMNMX.FTZ R6, R130, R7, !PT ;  /* 0x0000000782067209 */ /* 0x004fce0007810000 */
[----:B------:R-:W2:Y:S01]  /*9e90*/  MUFU.TANH R133, R133 ;  /* 0x0000008500857308 */ /* 0x000ea20000002400 */
[----:B-1----:R-:W-:Y:S01]  /*9ea0*/  FMNMX.FTZ R168, R132, R167, !PT ;  /* 0x000000a784a87209 */ /* 0x002fe20007810000 */
[C---:B------:R-:W-:Y:S01]  /*9eb0*/  FMUL.FTZ R167, R0.reuse, R175 ;  /* 0x000000af00a77220 */ /* 0x040fe20000410000 */
[----:B------:R-:W-:-:S05]  /*9ec0*/  FMUL.FTZ R175, R0, R181 ;  /* 0x000000b500af7220 */ /* 0x000fca0000410000 */
        /* <DEDUP_REMOVED lines=11> */
[----:B-1----:R-:W-:Y:S01]  /*9f80*/  FMNMX.FTZ R169, R137, R168, !PT ;  /* 0x000000a889a97209 */ /* 0x002fe20007810000 */
[----:B------:R-:W-:Y:S02]  /*9f90*/  WARPGROUP.DEPBAR.LE gsb0, 0x0 ;  /* 0x00008000000079c5 */ /* 0x000fe40000010000 */
[----:B------:R-:W-:-:S04]  /*9fa0*/  WARPGROUP.ARRIVE ;  /* 0x00000000000079c5 */ /* 0x000fc80000000000 */
[----:B------:R-:W1:Y:S01]  /*9fb0*/  MUFU.TANH R139, R139 ;  /* 0x0000008b008b7308 */ /* 0x000e620000002400 */
[----:B0-----:R-:W-:Y:S01]  /*9fc0*/  FMNMX.FTZ R6, R138, R7, !PT ;  /* 0x000000078a067209 */ /* 0x001fe20007810000 */
[----:B------:R-:W-:Y:S01]  /*9fd0*/  QGMMA.64x192x32.F32.E4M3.E4M3 R24, R192, gdesc[UR4], R24, gsb0 ;  /* 0x02e00004c0187df3 */ /* 0x000fe20008000818 */
[----:B------:R-:W-:Y:S01]  /*9fe0*/  UIADD3 UR6, UR11, 0x4, URZ ;  /* 0x000000040b067890 */ /* 0x000fe2000fffe03f */
[----:B------:R-:W-:-:S04]  /*9ff0*/  UMOV UR7, 0x40000040 ;  /* 0x4000004000077882 */ /* 0x000fc80000000000 */
        /* <DEDUP_REMOVED lines=18> */
[----:B0-----:R-:W-:Y:S01]  /*a120*/  FMNMX.FTZ R170, R148, R169, !PT ;  /* 0x000000a994aa7209 */ /* 0x001fe20007810000 */
[----:B------:R-:W-:-:S06]  /*a130*/  FMUL.FTZ R169, R0, R179 ;  /* 0x000000b300a97220 */ /* 0x000fcc0000410000 */
        /* <DEDUP_REMOVED lines=28> */
[----:B------:R-:W-:-:S06]  /*a300*/  FMUL.FTZ R170, R0, R182 ;  /* 0x000000b600aa7220 */ /* 0x000fcc0000410000 */
[----:B------:R-:W1:Y:S01]  /*a310*/  MUFU.TANH R163, R163 ;  /* 0x000000a300a37308 */ /* 0x000e620000002400 */
[----:B0-----:R-:W-:-:S07]  /*a320*/  FMNMX.FTZ R6, R162, R7, !PT ;  /* 0x00000007a2067209 */ /* 0x001fce0007810000 */
[----:B------:R-:W0:Y:S01]  /*a330*/  MUFU.TANH R165, R165 ;  /* 0x000000a500a57308 */ /* 0x000e220000002400 */
[----:B--2---:R-:W-:Y:S01]  /*a340*/  FMNMX.FTZ R176, R164, R171, !PT ;  /* 0x000000aba4b07209 */ /* 0x004fe20007810000 */
[----:B------:R-:W-:-:S06]  /*a350*/  FMUL.FTZ R171, R0, R183 ;  /* 0x000000b700ab7220 */ /* 0x000fcc0000410000 */
        /* <DEDUP_REMOVED lines=24> */
[----:B-1----:R-:W-:Y:S02]  /*a4e0*/  FMNMX.FTZ R176, R175, R176, !PT ;  /* 0x000000b0afb07209 */ /* 0x002fe40007810000 */
[----:B0-----:R-:W-:-:S03]  /*a4f0*/  FMNMX.FTZ R6, R170, R7, !PT ;  /* 0x00000007aa067209 */ /* 0x001fc60007810000 */
[----:B------:R-:W0:Y:S01]  /*a500*/  SHFL.BFLY PT, R7, R176, 0x2, 0x1f ;  /* 0x0c401f00b0077f89 */ /* 0x000e2200000e0000 */
[----:B--2---:R-:W-:-:S05]  /*a510*/  FMNMX.FTZ R177, R171, R6, !PT ;  /* 0x00000006abb17209 */ /* 0x004fca0007810000 */
[----:B------:R-:W1:Y:S01]  /*a520*/  SHFL.BFLY PT, R6, R177, 0x2, 0x1f ;  /* 0x0c401f00b1067f89 */ /* 0x000e6200000e0000 */
[----:B0-----:R-:W-:Y:S01]  /*a530*/  FMNMX.FTZ R178, R176, R7, !PT ;  /* 0x00000007b0b27209 */ /* 0x001fe20007810000 */
[----:B------:R-:W-:-:S04]  /*a540*/  IMAD.U32 R176, RZ, RZ, UR10 ;  /* 0x0000000affb07e24 */ /* 0x000fc8000f8e00ff */
[----:B------:R-:W0:Y:S01]  /*a550*/  SHFL.BFLY PT, R7, R178, 0x1, 0x1f ;  /* 0x0c201f00b2077f89 */ /* 0x000e2200000e0000 */
[----:B-1----:R-:W-:-:S05]  /*a560*/  FMNMX.FTZ R179, R177, R6, !PT ;  /* 0x00000006b1b37209 */ /* 0x002fca0007810000 */
[----:B------:R-:W1:Y:S01]  /*a570*/  SHFL.BFLY PT, R6, R179, 0x1, 0x1f ;  /* 0x0c201f00b3067f89 */ /* 0x000e6200000e0000 */
[----:B0-----:R-:W-:Y:S02]  /*a580*/  FMNMX.FTZ R7, R178, R7, !PT ;  /* 0x00000007b2077209 */ /* 0x001fe40007810000 */
[----:B------:R-:W-:-:S03]  /*a590*/  IADD3 R178, -R200, 0xb, RZ ;  /* 0x0000000bc8b27810 */ /* 0x000fc60007ffe1ff */
[C---:B------:R-:W-:Y:S01]  /*a5a0*/  FFMA.FTZ R176, R7.reuse, R176, -8 ;  /* 0xc100000007b07423 */ /* 0x040fe200000100b0 */
[----:B------:R-:W-:-:S03]  /*a5b0*/  FADD.FTZ R8, -R7, R8 ;  /* 0x0000000807087221 */ /* 0x000fc60000010100 */
[--C-:B------:R-:W-:Y:S01]  /*a5c0*/  FFMA.FTZ R177, R175, UR10, -R176.reuse ;  /* 0x0000000aafb17c23 */ /* 0x100fe200080108b0 */
[----:B------:R-:W-:Y:S01]  /*a5d0*/  FMUL.FTZ R8, R8, UR10 ;  /* 0x0000000a08087c20 */ /* 0x000fe20008410000 */
[----:B-1----:R-:W-:Y:S01]  /*a5e0*/  FMNMX.FTZ R6, R179, R6, !PT ;  /* 0x00000006b3067209 */ /* 0x002fe20007810000 */
[----:B------:R-:W-:Y:S02]  /*a5f0*/  IMAD.U32 R179, RZ, RZ, UR10 ;  /* 0x0000000affb37e24 */ /* 0x000fe4000f8e00ff */
[--C-:B------:R-:W-:Y:S01]  /*a600*/  FFMA.FTZ R11, R11, UR10, -R176.reuse ;  /* 0x0000000a0b0b7c23 */ /* 0x100fe200080108b0 */
[----:B------:R-:W-:-:S01]  /*a610*/  FFMA.FTZ R10, R10, UR10, -R176 ;  /* 0x0000000a0a0a7c23 */ /* 0x000fc200080108b0 */
[----:B------:R-:W-:Y:S01]  /*a620*/  FFMA.FTZ R14, R14, UR10, -R176 ;  /* 0x0000000a0e0e7c23 */ /* 0x000fe200080108b0 */
[----:B------:R-:W-:-:S01]  /*a630*/  FADD.FTZ R9, -R6, R9 ;  /* 0x0000000906097221 */ /* 0x000fc20000010100 */
[----:B------:R-:W-:Y:S01]  /*a640*/  FFMA.FTZ R175, R6, R179, -8 ;  /* 0xc100000006af7423 */ /* 0x000fe200000100b3 */
[----:B------:R-:W-:Y:S01]  /*a650*/  MUFU.EX2 R8, R8 ;  /* 0x0000000800087308 */ /* 0x000fe20000000800 */
[----:B------:R-:W-:-:S01]  /*a660*/  FFMA.FTZ R15, R15, UR10, -R176 ;  /* 0x0000000a0f0f7c23 */ /* 0x000fc200080108b0 */
[----:B------:R-:W-:Y:S01]  /*a670*/  FMUL.FTZ R9, R9, UR10 ;  /* 0x0000000a09097c20 */ /* 0x000fe20008410000 */
[----:B------:R-:W-:-:S01]  /*a680*/  FFMA.FTZ R12, R12, UR10, -R175 ;  /* 0x0000000a0c0c7c23 */ /* 0x000fc200080108af */
[--C-:B------:R-:W-:Y:S01]  /*a690*/  FFMA.FTZ R13, R13, UR10, -R175.reuse ;  /* 0x0000000a0d0d7c23 */ /* 0x100fe200080108af */
[----:B------:R-:W-:-:S01]  /*a6a0*/  FFMA.FTZ R20, R20, UR10, -R175 ;  /* 0x0000000a14147c23 */ /* 0x000fc200080108af */
[----:B------:R-:W-:Y:S01]  /*a6b0*/  FFMA.FTZ R21, R21, UR10, -R175 ;  /* 0x0000000a15157c23 */ /* 0x000fe200080108af */
[----:B------:R-:W-:-:S01]  /*a6c0*/  FFMA.FTZ R120, R120, UR10, -R176 ;  /* 0x0000000a78787c23 */ /* 0x000fc200080108b0 */
[----:B------:R-:W0:Y:S01]  /*a6d0*/  MUFU.EX2 R11, R11 ;  /* 0x0000000b000b7308 */ /* 0x000e220000000800 */
[----:B------:R-:W-:-:S01]  /*a6e0*/  FFMA.FTZ R122, R122, UR10, -R175 ;  /* 0x0000000a7a7a7c23 */ /* 0x000fc200080108af */
[----:B------:R-:W-:Y:S01]  /*a6f0*/  FFMA.FTZ R121, R121, UR10, -R176 ;  /* 0x0000000a79797c23 */ /* 0x000fe200080108b0 */
[----:B------:R-:W-:-:S01]  /*a700*/  FFMA.FTZ R123, R123, UR10, -R175 ;  /* 0x0000000a7b7b7c23 */ /* 0x000fc200080108af */
[----:B------:R-:W-:Y:S01]  /*a710*/  FFMA.FTZ R124, R124, UR10, -R176 ;  /* 0x0000000a7c7c7c23 */ /* 0x000fe200080108b0 */
[----:B------:R-:W-:-:S01]  /*a720*/  FFMA.FTZ R126, R126, UR10, -R175 ;  /* 0x0000000a7e7e7c23 */ /* 0x000fc200080108af */
[----:B------:R-:W-:Y:S01]  /*a730*/  FFMA.FTZ R125, R125, UR10, -R176 ;  /* 0x0000000a7d7d7c23 */ /* 0x000fe200080108b0 */
        /* <DEDUP_REMOVED lines=29> */
[----:B------:R-:W-:Y:S01]  /*a910*/  FFMA.FTZ R174, R174, UR10, -R176 ;  /* 0x0000000aaeae7c23 */ /* 0x000fe200080108b0 */
[----:B------:R-:W-:-:S01]  /*a920*/  FFMA.FTZ R130, R130, UR10, -R175 ;  /* 0x0000000a82827c23 */ /* 0x000fc200080108af */
[--C-:B------:R-:W-:Y:S01]  /*a930*/  FFMA.FTZ R131, R131, UR10, -R175.reuse ;  /* 0x0000000a83837c23 */ /* 0x100fe200080108af */
[----:B------:R-:W-:-:S01]  /*a940*/  FFMA.FTZ R134, R134, UR10, -R175 ;  /* 0x0000000a86867c23 */ /* 0x000fc200080108af */
[----:B------:R-:W1:Y:S01]  /*a950*/  MUFU.EX2 R14, R14 ;  /* 0x0000000e000e7308 */ /* 0x000e620000000800 */
        /* <DEDUP_REMOVED lines=16> */
[----:B-1----:R-:W-:-:S01]  /*aa60*/  FADD.FTZ R4, R14, R5 ;  /* 0x000000050e047221 */ /* 0x002fc20000010000 */
[--C-:B------:R-:W-:Y:S01]  /*aa70*/  FFMA.FTZ R155, R155, UR10, -R175.reuse ;  /* 0x0000000a9b9b7c23 */ /* 0x100fe200080108af */
[----:B------:R-:W-:-:S01]  /*aa80*/  FFMA.FTZ R158, R158, UR10, -R175 ;  /* 0x0000000a9e9e7c23 */ /* 0x000fc200080108af */
[--C-:B------:R-:W-:Y:S01]  /*aa90*/  FFMA.FTZ R159, R159, UR10, -R175.reuse ;  /* 0x0000000a9f9f7c23 */ /* 0x100fe200080108af */
[----:B------:R-:W-:Y:S01]  /*aaa0*/  QGMMA.64x192x32.F32.E4M3.E4M3 R24, R184, gdesc[UR4], R24, gsb0 ;  /* 0x02e00004b8187df3 */ /* 0x000fe20008000818 */
[----:B------:R-:W-:-:S01]  /*aab0*/  FFMA.FTZ R162, R162, UR10, -R175 ;  /* 0x0000000aa2a27c23 */ /* 0x000fc200080108af */
[----:B------:R-:W-:Y:S01]  /*aac0*/  FFMA.FTZ R163, R163, UR10, -R175 ;  /* 0x0000000aa3a37c23 */ /* 0x000fe200080108af */
[----:B------:R-:W1:Y:S01]  /*aad0*/  MUFU.EX2 R21, R21 ;  /* 0x0000001500157308 */ /* 0x000e620000000800 */
[----:B0-----:R-:W-:-:S01]  /*aae0*/  FADD.FTZ R176, R20, R179 ;  /* 0x000000b314b07221 */ /* 0x001fc20000010000 */
[--C-:B------:R-:W-:Y:S01]  /*aaf0*/  FFMA.FTZ R167, R167, UR10, -R175.reuse ;  /* 0x0000000aa7a77c23 */ /* 0x100fe200080108af */
[----:B------:R-:W-:-:S01]  /*ab00*/  FFMA.FTZ R170, R170, UR10, -R175 ;  /* 0x0000000aaaaa7c23 */ /* 0x000fc200080108af */
[----:B------:R-:W-:-:S04]  /*ab10*/  FFMA.FTZ R171, R171, UR10, -R175 ;  /* 0x0000000aabab7c23 */ /* 0x000fc800080108af */
        /* <DEDUP_REMOVED lines=50> */
[----:B------:R-:W-:-:S06]  /*ae40*/  WARPGROUP.DEPBAR.LE gsb0, 0x0 ;  /* 0x00008000000079c5 */ /* 0x000fcc0000010000 */
[----:B------:R-:W2:Y:S01]  /*ae50*/  MUFU.EX2 R146, R146 ;  /* 0x0000009200927308 */ /* 0x000ea20000000800 */
[----:B-1----:R-:W-:-:S01]  /*ae60*/  FADD.FTZ R179, R143, R176 ;  /* 0x000000b08fb37221 */ /* 0x002fc20000010000 */
[----:B------:R-:W-:-:S06]  /*ae70*/  FFMA.FTZ R176, R166, UR10, -R175 ;  /* 0x0000000aa6b07c23 */ /* 0x000fcc00080108af */
        /* <DEDUP_REMOVED lines=16> */
[----:B------:R-:W-:-:S06]  /*af80*/  FFMA.FTZ R166, R168, UR10, -R175 ;  /* 0x0000000aa8a67c23 */ /* 0x000fcc00080108af */
        /* <DEDUP_REMOVED lines=12> */
[----:B------:R-:W-:-:S06]  /*b050*/  IMAD.U32 R179, RZ, RZ, UR50 ;  /* 0x00000032ffb37e24 */ /* 0x000fcc000f8e00ff */
[----:B------:R-:W2:Y:S01]  /*b060*/  MUFU.EX2 R160, R160 ;  /* 0x000000a000a07308 */ /* 0x000ea20000000800 */
[----:B-1----:R-:W-:-:S01]  /*b070*/  FADD.FTZ R5, R157, R4 ;  /* 0x000000049d057221 */ /* 0x002fc20000010000 */
[----:B------:R-:W-:-:S05]  /*b080*/  @!P1 LEA R4, R179, UR36, 0x3 ;  /* 0x00000024b3049c11 */ /* 0x000fca000f8e18ff */
[----:B------:R-:W-:Y:S01]  /*b090*/  @!P1 VIADD R4, R4, 0x2a840 ;  /* 0x0002a84004049836 */ /* 0x000fe20000000000 */
[----:B------:R-:W1:Y:S04]  /*b0a0*/  MUFU.EX2 R162, R162 ;  /* 0x000000a200a27308 */ /* 0x000e680000000800 */
[----:B------:R-:W-:Y:S01]  /*b0b0*/  @!P1 PRMT R4, RZ, 0x654, R4 ;  /* 0x00000654ff049816 */ /* 0x000fe20000000004 */
[----:B------:R1:W-:Y:S06]  /*b0c0*/  BAR.ARV R178, 0x100 ;  /* 0x000400b20000751d */ /* 0x0003ec0000002000 */
[----:B------:R-:W3:Y:S01]  /*b0d0*/  MUFU.EX2 R161, R161 ;  /* 0x000000a100a17308 */ /* 0x000ee20000000800 */
[----:B------:R4:W-:Y:S07]  /*b0e0*/  @!P1 SYNCS.ARRIVE.TRANS64.RED.A1T0 RZ, [R4+URZ], RZ ;  /* 0x000000ff04ff99a7 */ /* 0x0009ee000810043f */
[----:B------:R-:W5:Y:S08]  /*b0f0*/  MUFU.EX2 R163, R163 ;  /* 0x000000a300a37308 */ /* 0x000f700000000800 */
[----:B------:R-:W4:Y:S08]  /*b100*/  MUFU.EX2 R164, R164 ;  /* 0x000000a400a47308 */ /* 0x000f300000000800 */
[----:B------:R-:W4:Y:S08]  /*b110*/  MUFU.EX2 R176, R176 ;  /* 0x000000b000b07308 */ /* 0x000f300000000800 */
[----:B------:R-:W4:Y:S08]  /*b120*/  MUFU.EX2 R165, R165 ;  /* 0x000000a500a57308 */ /* 0x000f300000000800 */
[----:B------:R0:W4:Y:S08]  /*b130*/  MUFU.EX2 R180, R167 ;  /* 0x000000a700b47308 */ /* 0x0001300000000800 */
[----:B------:R-:W4:Y:S01]  /*b140*/  MUFU.EX2 R172, R172 ;  /* 0x000000ac00ac7308 */ /* 0x000f220000000800 */
[----:B0-----:R-:W-:-:S01]  /*b150*/  FFMA.FTZ R167, R169, UR10, -R175 ;  /* 0x0000000aa9a77c23 */ /* 0x001fc200080108af */
[----:B------:R-:W-:Y:S01]  /*b160*/  FADD.FTZ R169, R159, R168 ;  /* 0x000000a89fa97221 */ /* 0x000fe20000010000 */
[----:B--2---:R-:W-:-:S03]  /*b170*/  FADD.FTZ R168, R160, R5 ;  /* 0x00000005a0a87221 */ /* 0x004fc60000010000 */
[----:B-1----:R-:W-:Y:S01]  /*b180*/  FADD.FTZ R178, R162, R169 ;  /* 0x000000a9a2b27221 */ /* 0x002fe20000010000 */
[----:B---3--:R-:W-:-:S01]  /*b190*/  FADD.FTZ R5, R161, R168 ;  /* 0x000000a8a1057221 */ /* 0x008fc20000010000 */
[----:B------:R-:W0:Y:S02]  /*b1a0*/  MUFU.EX2 R166, R166 ;  /* 0x000000a600a67308 */ /* 0x000e240000000800 */
[----:B-----5:R-:W-:-:S01]  /*b1b0*/  FADD.FTZ R169, R163, R178 ;  /* 0x000000b2a3a97221 */ /* 0x020fc20000010000 */
[----:B----4-:R-:W-:-:S03]  /*b1c0*/  FADD.FTZ R168, R164, R5 ;  /* 0x00000005a4a87221 */ /* 0x010fc60000010000 */
[----:B------:R-:W-:Y:S01]  /*b1d0*/  FADD.FTZ R169, R176, R169 ;  /* 0x000000a9b0a97221 */ /* 0x000fe20000010000 */
[----:B------:R-:W-:-:S01]  /*b1e0*/  FADD.FTZ R5, R165, R168 ;  /* 0x000000a8a5057221 */ /* 0x000fc20000010000 */
[----:B------:R-:W1:Y:S02]  /*b1f0*/  MUFU.EX2 R173, R173 ;  /* 0x000000ad00ad7308 */ /* 0x000e640000000800 */
[----:B------:R-:W-:-:S01]  /*b200*/  FADD.FTZ R169, R180, R169 ;  /* 0x000000a9b4a97221 */ /* 0x000fc20000010000 */
[----:B------:R-:W-:-:S05]  /*b210*/  FADD.FTZ R4, R172, R5 ;  /* 0x00000005ac047221 */ /* 0x000fca0000010000 */
        /* <DEDUP_REMOVED lines=9> */
[----:B-1----:R-:W-:-:S01]  /*b2b0*/  FADD.FTZ R168, R179, R168 ;  /* 0x000000a8b3a87221 */ /* 0x002fc20000010000 */
[----:B--2---:R-:W-:-:S03]  /*b2c0*/  FADD.FTZ R5, R177, R4 ;  /* 0x00000004b1057221 */ /* 0x004fc60000010000 */
[----:B0-----:R-:W-:Y:S01]  /*b2d0*/  FADD.FTZ R4, R171, R168 ;  /* 0x000000a8ab047221 */ /* 0x001fe20000010000 */
[----:B------:R-:W-:Y:S06]  /*b2e0*/  @!P0 BRA `(.L_x_1169) ;  /* 0x0000000000048947 */ /* 0x000fec0003800000 */
[----:B------:R-:W-:Y:S01]  /*b2f0*/  BPT.TRAP 0x1 ;  /* 0x000000040000795c */ /* 0x000fe20000300000 */
.L_x_1169:
        /* <DEDUP_REMOVED lines=139> */
.L_x_1160:
[----:B------:R-:W-:-:S13]  /*bbb0*/  ISETP.GE.AND P2, PT, R2, UR39, PT ;  /* 0x0000002702007c0c */ /* 0x000fda000bf46270 */
[----:B------:R-:W-:Y:S05]  /*bbc0*/  @!P2 BRA `(.L_x_1171) ;  /* 0x000000380044a947 */ /* 0x000fea0003800000 */
[----:B------:R-:W-:Y:S01]  /*bbd0*/  IMAD.IADD R12, R17, 0x1, -R18 ;  /* 0x00000001110c7824 */ /* 0x000fe200078e0a12 */
[----:B------:R-:W-:Y:S01]  /*bbe0*/  UMOV UR34, UR44 ;  /* 0x0000002c00227c82 */ /* 0x000fe20008000000 */
[----:B------:R-:W-:Y:S01]  /*bbf0*/  IMAD.MOV.U32 R10, RZ, RZ, R6 ;  /* 0x000000ffff0a7224 */ /* 0x000fe200078e0006 */
[----:B------:R-:W-:Y:S01]  /*bc00*/  UMOV UR33, UR50 ;  /* 0x0000003200217c82 */ /* 0x000fe20008000000 */
[----:B------:R-:W-:Y:S01]  /*bc10*/  IMAD.MOV.U32 R8, RZ, RZ, R7 ;  /* 0x000000ffff087224 */ /* 0x000fe200078e0007 */
[C-C-:B------:R-:W-:Y:S01]  /*bc20*/  IADD3 R13, R12.reuse, 0x8, R3.reuse ;  /* 0x000000080c0d7810 */ /* 0x140fe20007ffe003 */
[----:B------:R-:W-:Y:S01]  /*bc30*/  IMAD.IADD R11, R12, 0x1, R3 ;  /* 0x000000010c0b7824 */ /* 0x000fe200078e0203 */
[----:B------:R-:W-:Y:S01]  /*bc40*/  ULDC UR31, c[0x0][0x9e4] ;  /* 0x00027900001f7ab9 */ /* 0x000fe20000000800 */
[----:B------:R-:W-:Y:S01]  /*bc50*/  ULDC UR30, c[0x0][0x988] ;  /* 0x00026200001e7ab9 */ /* 0x000fe20000000800 */
[----:B------:R-:W-:Y:S01]  /*bc60*/  LOP3.LUT R9, RZ, R13, RZ, 0x33, !PT ;  /* 0x0000000dff097212 */ /* 0x000fe200078e33ff */
[----:B------:R-:W-:-:S06]  /*bc70*/  ULDC UR32, c[0x0][0x9e0] ;  /* 0x0002780000207ab9 */ /* 0x000fcc0000000800 */
.L_x_1189:
[----:B------:R-:W-:Y:S01]  /*bc80*/  ISETP.NE.AND P3, PT, RZ, UR37, PT ;  /* 0x00000025ff007c0c */ /* 0x000fe2000bf65270 */
[----:B------:R-:W-:-:S04]  /*bc90*/  UISETP.NE.AND UP0, UPT, UR33, 0x1, UPT ;  /* 0x000000012100788c */ /* 0x000fc8000bf05270 */
[----:B------:R-:W-:-:S04]  /*bca0*/  USEL UR44, URZ, 0x1, UP0 ;  /* 0x000000013f2c7887 */ /* 0x000fc80008000000 */
[----:B------:R-:W-:-:S04]  /*bcb0*/  ULOP3.LUT UR44, UR34, UR44, URZ, 0x3c, !UPT ;  /* 0x0000002c222c7292 */ /* 0x000fc8000f8e3c3f */
[----:B------:R-:W-:Y:S08]  /*bcc0*/  @P3 BRA `(.L_x_1172) ;  /* 0x0000000000383947 */ /* 0x000ff00003800000 */
[----:B------:R-:W-:Y:S05]  /*bcd0*/  @!P0 BRA `(.L_x_1173) ;  /* 0x0000000000048947 */ /* 0x000fea0003800000 */
[----:B------:R-:W-:Y:S01]  /*bce0*/  BPT.TRAP 0x1 ;  /* 0x000000040000795c */ /* 0x000fe20000300000 */
.L_x_1173:
        /* <DEDUP_REMOVED lines=9> */
.L_x_1174:
[----:B-1----:R-:W-:Y:S05]  /*bd80*/  @P2 BRA `(.L_x_1172) ;  /* 0x0000000000082947 */ /* 0x002fea0003800000 */
[----:B------:R-:W1:Y:S02]  /*bd90*/  SYNCS.PHASECHK.TRANS64.TRYWAIT P2, [UR6+0x2a830], R6 ;  /* 0x02a83006ff0075a7 */ /* 0x000e640008040146 */
[----:B-1----:R-:W-:Y:S05]  /*bda0*/  @!P2 BRA `(.L_x_1175) ;  /* 0x000000c800a0a947 */ /* 0x002fea0003800000 */
.L_x_1172:
        /* <DEDUP_REMOVED lines=40> */
.L_x_1177:
[----:B------:R-:W-:Y:S01]  /*c030*/  ULEA UR6, UR33, UR36, 0x3 ;  /* 0x0000002421067291 */ /* 0x000fe2000f8e183f */
[----:B------:R-:W-:-:S05]  /*c040*/  IMAD.U32 R6, RZ, RZ, UR34 ;  /* 0x00000022ff067e24 */ /* 0x000fca000f8e00ff */
[----:B------:R-:W-:-:S04]  /*c050*/  SHF.L.U32 R6, R6, 0x1f, RZ ;  /* 0x0000001f06067819 */ /* 0x000fc800000006ff */
[----:B------:R0:W1:Y:S01]  /*c060*/  SYNCS.PHASECHK.TRANS64.TRYWAIT P2, [UR6+0x2a850], R6 ;  /* 0x02a85006ff0075a7 */ /* 0x0000620008040146 */
[----:B------:R-:W-:Y:S05]  /*c070*/  @!P0 BRA `(.L_x_1178) ;  /* 0x0000000000048947 */ /* 0x000fea0003800000 */
[----:B------:R-:W-:Y:S01]  /*c080*/  BPT.TRAP 0x1 ;  /* 0x000000040000795c */ /* 0x000fe20000300000 */
.L_x_1178:
[----:B-1----:R-:W-:Y:S05]  /*c090*/  @P2 BRA `(.L_x_1176) ;  /* 0x0000000000082947 */ /* 0x002fea0003800000 */
[----:B------:R-:W1:Y:S02]  /*c0a0*/  SYNCS.PHASECHK.TRANS64.TRYWAIT P2, [UR6+0x2a850], R6 ;  /* 0x02a85006ff0075a7 */ /* 0x000e640008040146 */
[----:B-1----:R-:W-:Y:S05]  /*c0b0*/  @!P2 BRA `(.L_x_1179) ;  /* 0x000000c400f4a947 */ /* 0x002fea0003800000 */
.L_x_1176:
[----:B------:R-:W-:Y:S01]  /*c0c0*/  UIADD3 UR6, UR36, 0x400, URZ ;  /* 0x0000040024067890 */ /* 0x000fe2000fffe03f */
[----:B------:R-:W-:Y:S01]  /*c0d0*/  WARPGROUP.ARRIVE ;  /* 0x00000000000079c5 */ /* 0x000fe20000000000 */
[----:B------:R-:W-:-:S05]  /*c0e0*/  UMOV UR7, 0x40000040 ;  /* 0x4000004000077882 */ /* 0x000fca0000000000 */
[----:B------:R-:W2:Y:S01]  /*c0f0*/  S2R R207, SR_TID.X ;  /* 0x0000000000cf7919 */ /* 0x000ea20000002100 */
[----:B------:R-:W-:Y:S01]  /*c100*/  USHF.R.U32.HI UR6, URZ, 0x4, UR6 ;  /* 0x000000043f067899 */ /* 0x000fe20008011606 */
[C---:B------:R-:W-:Y:S01]  /*c110*/  FMUL.FTZ R14, R0.reuse, R126 ;  /* 0x0000007e000e7220 */ /* 0x040fe20000410000 */
[C---:B------:R-:W-:Y:S01]  /*c120*/  FMUL.FTZ R126, R0.reuse, R142 ;  /* 0x0000008e007e7220 */ /* 0x040fe20000410000 */
[C---:B------:R-:W-:Y:S01]  /*c130*/  FMUL.FTZ R142, R0.reuse, R170 ;  /* 0x000000aa008e7220 */ /* 0x040fe20000410000 */
[----:B------:R-:W-:Y:S01]  /*c140*/  ULOP3.LUT UR6, UR6, 0x3fff, URZ, 0xc0, !UPT ;  /* 0x00003fff06067892 */ /* 0x000fe2000f8ec03f */
[C---:B-1----:R-:W-:Y:S01]  /*c150*/  FMUL.FTZ R7, R0.reuse, R120 ;  /* 0x0000007800077220 */ /* 0x042fe20000410000 */
[C---:B0-----:R-:W-:Y:S01]  /*c160*/  FMUL.FTZ R6, R0.reuse, R122 ;  /* 0x0000007a00067220 */ /* 0x041fe20000410000 */
[----:B------:R-:W-:Y:S01]  /*c170*/  FMUL.FTZ R12, R0, R123 ;  /* 0x0000007b000c7220 */ /* 0x000fe20000410000 */
[----:B------:R-:W-:Y:S01]  /*c180*/  ULOP3.LUT UR6, UR6, 0x10000, URZ, 0xfc, !UPT ;  /* 0x0001000006067892 */ /* 0x000fe2000f8efc3f */
[----:B------:R-:W-:-:S02]  /*c190*/  IMAD.SHL.U32 R170, R2, 0x80, RZ ;  /* 0x0000008002aa7824 */ /* 0x000fc400078e00ff */
        /* <DEDUP_REMOVED lines=30> */
[----:B--2---:R-:W-:Y:S01]  /*c380*/  SHF.R.U32.HI R207, RZ, 0x7, R207 ;  /* 0x00000007ffcf7819 */ /* 0x004fe200000116cf */
[----:B------:R-:W0:Y:S08]  /*c390*/  MUFU.TANH R7, R7 ;  /* 0x0000000700077308 */ /* 0x000e300000002400 */
[----:B------:R-:W1:Y:S08]  /*c3a0*/  MUFU.TANH R6, R6 ;  /* 0x0000000600067308 */ /* 0x000e700000002400 */
        /* <DEDUP_REMOVED lines=41> */
[----:B------:R-:W0:Y:S01]  /*c640*/  MUFU.TANH R196, R196 ;  /* 0x000000c400c47308 */ /* 0x000e220000002400 */
[----:B------:R-:W-:-:S07]  /*c650*/  IADD3 R153, -R207, 0xb, RZ ;  /* 0x0000000bcf997810 */ /* 0x000fce0007ffe1ff */
        /* <DEDUP_REMOVED lines=34> */
[----:B------:R-:W-:Y:S01]  /*c880*/  FMUL.FTZ R152, R0, R157 ;  /* 0x0000009d00987220 */ /* 0x000fe20000410000 */
[----:B------:R-:W-:Y:S01]  /*c890*/  @!P1 LEA R128, R128, UR36, 0x3 ;  /* 0x0000002480809c11 */ /* 0x000fe2000f8e18ff */
[----:B------:R-:W0:Y:S01]  /*c8a0*/  MUFU.TANH R192, R192 ;  /* 0x000000c000c07308 */ /* 0x000e220000002400 */
[----:B------:R-:W-:-:S03]  /*c8b0*/  IADD3 R129, R17, 0x1, -R170 ;  /* 0x0000000111817810 */ /* 0x000fc60007ffe8aa */
[----:B------:R-:W-:Y:S02]  /*c8c0*/  @!P1 VIADD R128, R128, 0x2a840 ;  /* 0x0002a84080809836 */ /* 0x000fe40000000000 */
[----:B------:R-:W-:Y:S02]  /*c8d0*/  IMAD.IADD R129, R129, 0x1, -R18 ;  /* 0x0000000181817824 */ /* 0x000fe400078e0a12 */
[----:B------:R-:W0:Y:S01]  /*c8e0*/  MUFU.TANH R193, R193 ;  /* 0x000000c100c17308 */ /* 0x000e220000002400 */
[----:B------:R-:W-:Y:S01]  /*c8f0*/  @!P1 PRMT R128, RZ, 0x654, R128 ;  /* 0x00000654ff809816 */ /* 0x000fe20000000080 */
[----:B------:R-:W-:-:S04]  /*c900*/  IMAD R129, R16, -0x2, R129 ;  /* 0xfffffffe10817824 */ /* 0x000fc800078e0281 */
[----:B------:R-:W-:Y:S02]  /*c910*/  VIADD R182, R129, UR32 ;  /* 0x0000002081b67c36 */ /* 0x000fe40008000000 */
[----:B------:R-:W0:Y:S02]  /*c920*/  MUFU.TANH R194, R194 ;  /* 0x000000c200c27308 */ /* 0x000e240000002400 */
[----:B------:R-:W-:-:S06]  /*c930*/  IMAD.IADD R171, R3, 0x1, R182 ;  /* 0x0000000103ab7824 */ /* 0x000fcc00078e02b6 */
        /* <DEDUP_REMOVED lines=31> */
[----:B------:R-:W-:Y:S01]  /*cb30*/  VIADD R184, R129, UR29 ;  /* 0x0000001d81b87c36 */ /* 0x000fe20008000000 */
[----:B------:R0:W-:Y:S03]  /*cb40*/  @!P1 SYNCS.ARRIVE.TRANS64.RED.A1T0 RZ, [R128+URZ], RZ ;  /* 0x000000ff80ff99a7 */ /* 0x0001e6000810043f */
[----:B------:R-:W-:Y:S01]  /*cb50*/  IMAD.IADD R173, R3, 0x1, R184 ;  /* 0x0000000103ad7824 */ /* 0x000fe200078e02b8 */
[----:B-1234-:R-:W-:Y:S06]  /*cb60*/  @!P5 BRA `(.L_x_1180) ;  /* 0x00000000005cd947 */ /* 0x01efec0003800000 */
[----:B------:R-:W-:Y:S01]  /*cb70*/  ISETP.GT.AND P2, PT, R11, -0x1, PT ;  /* 0xffffffff0b00780c */ /* 0x000fe20003f44270 */
[----:B------:R-:W-:-:S12]  /*cb80*/  BSSY B0, `(.L_x_1181) ;  /* 0x0000011000007945 */ /* 0x000fd80003800000 */
[----:B------:R-:W-:Y:S05]  /*cb90*/  @P2 BRA `(.L_x_1182) ;  /* 0x0000000000242947 */ /* 0x000fea0003800000 */
[----:B------:R-:W-:Y:S01]  /*cba0*/  IMAD.U32 R155, RZ, RZ, UR31 ;  /* 0x0000001fff9b7e24 */ /* 0x000fe2000f8e00ff */
[----:B0-----:R-:W-:-:S04]  /*cbb0*/  IADD3 R153, R3, R17, -R18 ;  /* 0x0000001103997210 */ /* 0x001fc80007ffe812 */
[----:B------:R-:W-:Y:S02]  /*cbc0*/  ISETP.NE.AND P2, PT, R155, 0x1, PT ;  /* 0x000000019b00780c */ /* 0x000fe40003f45270 */
[----:B------:R-:W-:-:S11]  /*cbd0*/  LOP3.LUT R153, RZ, R153, RZ, 0x33, !PT ;  /* 0x00000099ff997212 */ /* 0x000fd600078e33ff */
[----:B------:R-:W0:Y:S02]  /*cbe0*/  @P2 LDC.64 R128, c[0x0][0x9e8] ;  /* 0x00027a00ff802b82 */ /* 0x000e240000000a00 */
[----:B0-----:R-:W-:-:S05]  /*cbf0*/  @P2 IMAD.HI.U32 R128, R153, R128, RZ ;  /* 0x0000008099802227 */ /* 0x001fca00078e00ff */
[----:B------:R-:W-:-:S04]  /*cc00*/  @P2 SHF.R.U32.HI R153, RZ, R129, R128 ;  /* 0x00000081ff992219 */ /* 0x000fc80000011680 */
[----:B------:R-:W-:Y:S01]  /*cc10*/  LOP3.LUT R153, RZ, R153, RZ, 0x33, !PT ;  /* 0x00000099ff997212 */ /* 0x000fe200078e33ff */
[----:B------:R-:W-:Y:S06]  /*cc20*/  BRA `(.L_x_1183) ;  /* 0x0000000000187947 */ /* 0x000fec0003800000 */
.L_x_1182:
[----:B------:R-:W-:Y:S02]  /*cc30*/  IMAD.U32 R155, RZ, RZ, UR31 ;  /* 0x0000001fff9b7e24 */ /* 0x000fe4000f8e00ff */
[----:B0-----:R-:W-:-:S03]  /*cc40*/  IMAD.MOV.U32 R153, RZ, RZ, R11 ;  /* 0x000000ffff997224 */ /* 0x001fc600078e000b */
[----:B------:R-:W-:-:S13]  /*cc50*/  ISETP.NE.AND P2, PT, R155, 0x1, PT ;  /* 0x000000019b00780c */ /* 0x000fda0003f45270 */
[----:B------:R-:W0:Y:S02]  /*cc60*/  @P2 LDC.64 R128, c[0x0][0x9e8] ;  /* 0x00027a00ff802b82 */ /* 0x000e240000000a00 */
[----:B0-----:R-:W-:-:S05]  /*cc70*/  @P2 IMAD.HI.U32 R128, R11, R128, RZ ;  /* 0x000000800b802227 */ /* 0x001fca00078e00ff */
[----:B------:R-:W-:-:S07]  /*cc80*/  @P2 SHF.R.U32.HI R153, RZ, R129, R128 ;  /* 0x00000081ff992219 */ /* 0x000fce0000011680 */
.L_x_1183:
[----:B------:R-:W-:Y:S05]  /*cc90*/  BSYNC B0 ;  /* 0x0000000000007941 */ /* 0x000fea0003800000 */
.L_x_1181:
[----:B------:R-:W-:-:S04]  /*cca0*/  IMAD R129, R153, R155, -R170 ;  /* 0x0000009b99817224 */ /* 0x000fc800078e0aaa */
[----:B------:R-:W-:-:S05]  /*ccb0*/  IMAD R128, R16, -0x2, R129 ;  /* 0xfffffffe10807824 */ /* 0x000fca00078e0281 */
[----:B------:R-:W-:Y:S02]  /*ccc0*/  VIADDMNMX R171, R128, R155, R171, PT ;  /* 0x0000009b80ab7246 */ /* 0x000fe400038001ab */
[----:B------:R-:W-:-:S07]  /*ccd0*/  VIMNMX R173, R173, R128, !PT ;  /* 0x00000080adad7248 */ /* 0x000fce0007fe0100 */
.L_x_1180:
[----:B------:R-:W-:-:S04]  /*cce0*/  ISETP.GT.AND P2, PT, R2, -0x1, PT ;  /* 0xffffffff0200780c */ /* 0x000fc80003f44270 */
[C---:B------:R-:W-:Y:S02]  /*ccf0*/  ISETP.GT.AND P4, PT, R173.reuse, RZ, P2 ;  /* 0x000000ffad00720c */ /* 0x040fe40001784270 */
[----:B------:R-:W-:Y:S02]  /*cd00*/  ISETP.GT.AND P6, PT, R173, 0x1, P2 ;  /* 0x00000001ad00780c */ /* 0x000fe400017c4270 */
[C---:B------:R-:W-:Y:S02]  /*cd10*/  ISETP.LT.OR P4, PT, R171.reuse, 0x1, P4 ;  /* 0x00000001ab00780c */ /* 0x040fe40002781670 */
[----:B------:R-:W-:Y:S02]  /*cd20*/  ISETP.LT.OR P6, PT, R171, 0x2, P6 ;  /* 0x00000002ab00780c */ /* 0x000fe400037c1670 */
[----:B------:R-:W-:Y:S02]  /*cd30*/  ISETP.GT.AND P3, PT, R173, 0x8, P2 ;  /* 0x00000008ad00780c */ /* 0x000fe40001764270 */
[----:B0-----:R-:W-:-:S02]  /*cd40*/  FSEL R180, R7, -INF , !P4 ;  /* 0xff80000007b47808 */ /* 0x001fc40006000000 */
[----:B------:R-:W-:Y:S02]  /*cd50*/  FSEL R192, R192, -INF , !P6 ;  /* 0xff800000c0c07808 */ /* 0x000fe40007000000 */
[C---:B------:R-:W-:Y:S02]  /*cd60*/  ISETP.GT.AND P4, PT, R173.reuse, 0x9, P2 ;  /* 0x00000009ad00780c */ /* 0x040fe40001784270 */
[----:B------:R-:W-:Y:S02]  /*cd70*/  ISETP.GT.AND P6, PT, R173, 0x10, P2 ;  /* 0x00000010ad00780c */ /* 0x000fe400017c4270 */
[C---:B------:R-:W-:Y:S02]  /*cd80*/  ISETP.LT.OR P3, PT, R171.reuse, 0x9, P3 ;  /* 0x00000009ab00780c */ /* 0x040fe40001f61670 */
[C---:B------:R-:W-:Y:S02]  /*cd90*/  ISETP.LT.OR P4, PT, R171.reuse, 0xa, P4 ;  /* 0x0000000aab00780c */ /* 0x040fe40002781670 */
[----:B------:R-:W-:-:S02]  /*cda0*/  ISETP.LT.OR P6, PT, R171, 0x11, P6 ;  /* 0x00000011ab00780c */ /* 0x000fc400037c1670 */
[----:B------:R-:W-:Y:S02]  /*cdb0*/  FSEL R178, R124, -INF , !P3 ;  /* 0xff8000007cb27808 */ /* 0x000fe40005800000 */
[----:B------:R-:W-:Y:S02]  /*cdc0*/  ISETP.GT.AND P3, PT, R173, 0x11, P2 ;  /* 0x00000011ad00780c */ /* 0x000fe40001764270 */
[----:B------:R-:W-:Y:S02]  /*cdd0*/  FSEL R176, R125, -INF , !P4 ;  /* 0xff8000007db07808 */ /* 0x000fe40006000000 */
[----:B------:R-:W-:Y:S02]  /*cde0*/  FSEL R172, R193, -INF , !P6 ;  /* 0xff800000c1ac7808 */ /* 0x000fe40007000000 */
[C---:B------:R-:W-:Y:S02]  /*cdf0*/  ISETP.GT.AND P4, PT, R173.reuse, 0x18, P2 ;  /* 0x00000018ad00780c */ /* 0x040fe40001784270 */
[----:B------:R-:W-:-:S02]  /*ce00*/  ISETP.GT.AND P6, PT, R173, 0x19, P2 ;  /* 0x00000019ad00780c */ /* 0x000fc400017c4270 */
[C---:B------:R-:W-:Y:S02]  /*ce10*/  ISETP.LT.OR P3, PT, R171.reuse, 0x12, P3 ;  /* 0x00000012ab00780c */ /* 0x040fe40001f61670 */
[C---:B------:R-:W-:Y:S02]  /*ce20*/  ISETP.LT.OR P4, PT, R171.reuse, 0x19, P4 ;  /* 0x00000019ab00780c */ /* 0x040fe40002781670 */
[----:B------:R-:W-:Y:S02]  /*ce30*/  ISETP.LT.OR P6, PT, R171, 0x1a, P6 ;  /* 0x0000001aab00780c */ /* 0x000fe400037c1670 */
[----:B------:R-:W-:Y:S02]  /*ce40*/  FSEL R194, R194, -INF , !P3 ;  /* 0xff800000c2c27808 */ /* 0x000fe40005800000 */
[----:B------:R-:W-:Y:S02]  /*ce50*/  ISETP.GT.AND P3, PT, R173, 0x20, P2 ;  /* 0x00000020ad00780c */ /* 0x000fe40001764270 */
[----:B------:R-:W-:-:S02]  /*ce60*/  FSEL R174, R195, -INF , !P4 ;  /* 0xff800000c3ae7808 */ /* 0x000fc40006000000 */
        /* <DEDUP_REMOVED lines=62> */
[----:B------:R-:W-:Y:S02]  /*d250*/  FSEL R164, R166, -INF , !P6 ;  /* 0xff800000a6a47808 */ /* 0x000fe40007000000 */
[C---:B------:R-:W-:Y:S02]  /*d260*/  ISETP.GT.AND P3, PT, R173.reuse, 0x71, P2 ;  /* 0x00000071ad00780c */ /* 0x040fe40001764270 */
[C---:B------:R-:W-:Y:S02]  /*d270*/  ISETP.GT.AND P4, PT, R173.reuse, 0x78, P2 ;  /* 0x00000078ad00780c */ /* 0x040fe40001784270 */
[----:B------:R-:W-:-:S02]  /*d280*/  ISETP.GT.AND P6, PT, R173, 0x79, P2 ;  /* 0x00000079ad00780c */ /* 0x000fc400017c4270 */
[C---:B------:R-:W-:Y:S02]  /*d290*/  ISETP.LT.OR P3, PT, R171.reuse, 0x72, P3 ;  /* 0x00000072ab00780c */ /* 0x040fe40001f61670 */
[C---:B------:R-:W-:Y:S02]  /*d2a0*/  ISETP.LT.OR P4, PT, R171.reuse, 0x79, P4 ;  /* 0x00000079ab00780c */ /* 0x040fe40002781670 */
[----:B------:R-:W-:Y:S02]  /*d2b0*/  ISETP.LT.OR P6, PT, R171, 0x7a, P6 ;  /* 0x0000007aab00780c */ /* 0x000fe400037c1670 */
[--C-:B------:R-:W-:Y:S02]  /*d2c0*/  IADD3 R165, R182, 0x8, R3.reuse ;  /* 0x00000008b6a57810 */ /* 0x100fe40007ffe003 */
[----:B------:R-:W-:Y:S02]  /*d2d0*/  IADD3 R166, R184, 0x8, R3 ;  /* 0x00000008b8a67810 */ /* 0x000fe40007ffe003 */
[----:B------:R-:W-:-:S02]  /*d2e0*/  FSEL R167, R167, -INF , !P3 ;  /* 0xff800000a7a77808 */ /* 0x000fc40005800000 */
[----:B------:R-:W-:Y:S02]  /*d2f0*/  FSEL R168, R168, -INF , !P4 ;  /* 0xff800000a8a87808 */ /* 0x000fe40006000000 */
[----:B------:R-:W-:Y:S01]  /*d300*/  FSEL R169, R169, -INF , !P6 ;  /* 0xff800000a9a97808 */ /* 0x000fe20007000000 */
[----:B------:R-:W-:Y:S06]  /*d310*/  @!P5 BRA `(.L_x_1184) ;  /* 0x000000000058d947 */ /* 0x000fec0003800000 */
[----:B------:R-:W-:Y:S01]  /*d320*/  ISETP.GT.AND P3, PT, R13, -0x1, PT ;  /* 0xffffffff0d00780c */ /* 0x000fe20003f64270 */
[----:B------:R-:W-:-:S12]  /*d330*/  BSSY B0, `(.L_x_1185) ;  /* 0x0000010000007945 */ /* 0x000fd80003800000 */
[----:B------:R-:W-:Y:S05]  /*d340*/  @P3 BRA `(.L_x_1186) ;  /* 0x0000000000203947 */ /* 0x000fea0003800000 */
[----:B------:R-:W-:Y:S02]  /*d350*/  IMAD.U32 R182, RZ, RZ, UR31 ;  /* 0x0000001fffb67e24 */ /* 0x000fe4000f8e00ff */
[----:B------:R-:W-:-:S03]  /*d360*/  IMAD.MOV.U32 R7, RZ, RZ, R9 ;  /* 0x000000ffff077224 */ /* 0x000fc600078e0009 */
[----:B------:R-:W-:-:S13]  /*d370*/  ISETP.NE.AND P3, PT, R182, 0x1, PT ;  /* 0x00000001b600780c */ /* 0x000fda0003f65270 */
[----:B------:R-:W0:Y:S02]  /*d380*/  @P3 LDC.64 R124, c[0x0][0x9e8] ;  /* 0x00027a00ff7c3b82 */ /* 0x000e240000000a00 */
[----:B0-----:R-:W-:-:S05]  /*d390*/  @P3 IMAD.HI.U32 R124, R9, R124, RZ ;  /* 0x0000007c097c3227 */ /* 0x001fca00078e00ff */
[----:B------:R-:W-:-:S04]  /*d3a0*/  @P3 SHF.R.U32.HI R7, RZ, R125, R124 ;  /* 0x0000007dff073219 */ /* 0x000fc8000001167c */
[----:B------:R-:W-:Y:S01]  /*d3b0*/  LOP3.LUT R7, RZ, R7, RZ, 0x33, !PT ;  /* 0x00000007ff077212 */ /* 0x000fe200078e33ff */
[----:B------:R-:W-:Y:S06]  /*d3c0*/  BRA `(.L_x_1187) ;  /* 0x0000000000187947 */ /* 0x000fec0003800000 */
.L_x_1186:
[----:B------:R-:W-:Y:S02]  /*d3d0*/  IMAD.U32 R182, RZ, RZ, UR31 ;  /* 0x0000001fffb67e24 */ /* 0x000fe4000f8e00ff */
[----:B------:R-:W-:-:S03]  /*d3e0*/  IMAD.MOV.U32 R7, RZ, RZ, R13 ;  /* 0x000000ffff077224 */ /* 0x000fc600078e000d */
[----:B------:R-:W-:-:S13]  /*d3f0*/  ISETP.NE.AND P3, PT, R182, 0x1, PT ;  /* 0x00000001b600780c */ /* 0x000fda0003f65270 */
[----:B------:R-:W0:Y:S02]  /*d400*/  @P3 LDC.64 R124, c[0x0][0x9e8] ;  /* 0x00027a00ff7c3b82 */ /* 0x000e240000000a00 */
[----:B0-----:R-:W-:-:S05]  /*d410*/  @P3 IMAD.HI.U32 R124, R13, R124, RZ ;  /* 0x0000007c0d7c3227 */ /* 0x001fca00078e00ff */
[----:B------:R-:W-:-:S07]  /*d420*/  @P3 SHF.R.U32.HI R7, RZ, R125, R124 ;  /* 0x0000007dff073219 */ /* 0x000fce000001167c */
.L_x_1187:
[----:B------:R-:W-:Y:S05]  /*d430*/  BSYNC B0 ;  /* 0x0000000000007941 */ /* 0x000fea0003800000 */
.L_x_1185:
[----:B------:R-:W-:-:S04]  /*d440*/  IMAD R7, R7, R182, -R170 ;  /* 0x000000b607077224 */ /* 0x000fc800078e0aaa */
[----:B------:R-:W-:-:S05]  /*d450*/  IMAD R7, R16, -0x2, R7 ;  /* 0xfffffffe10077824 */ /* 0x000fca00078e0207 */
[----:B------:R-:W-:Y:S02]  /*d460*/  VIADDMNMX R165, R7, R182, R165, PT ;  /* 0x000000b607a57246 */ /* 0x000fe400038001a5 */
[----:B------:R-:W-:-:S07]  /*d470*/  VIMNMX R166, R166, R7, !PT ;  /* 0x00000007a6a67248 */ /* 0x000fce0007fe0100 */
.L_x_1184:
        /* <DEDUP_REMOVED lines=18> */
[----:B------:R-:W-:-:S02]  /*d5a0*/  ISETP.GT.AND P4, PT, R166, 0x1, P2 ;  /* 0x00000001a600780c */ /* 0x000fc40001784270 */
        /* <DEDUP_REMOVED lines=13> */
[----:B------:R-:W-:Y:S02]  /*d680*/  ISETP.GT.AND P4, PT, R166, 0x18, P2 ;  /* 0x00000018a600780c */ /* 0x000fe40001784270 */
[----:B------:R-:W-:Y:S02]  /*d690*/  FMNMX.FTZ R7, R150, R7, !PT ;  /* 0x0000000796077209 */ /* 0x000fe40007810000 */
[C---:B------:R-:W-:Y:S02]  /*d6a0*/  ISETP.LT.OR P6, PT, R165.reuse, 0x9, P6 ;  /* 0x00000009a500780c */ /* 0x040fe400037c1670 */
[----:B------:R-:W-:Y:S02]  /*d6b0*/  FMNMX.FTZ R124, R128, R7, !PT ;  /* 0x00000007807c7209 */ /* 0x000fe40007810000 */
[----:B------:R-:W-:-:S02]  /*d6c0*/  ISETP.LT.OR P4, PT, R165, 0x19, P4 ;  /* 0x00000019a500780c */ /* 0x000fc40002781670 */
[----:B------:R-:W-:Y:S02]  /*d6d0*/  FMNMX.FTZ R124, R129, R124, !PT ;  /* 0x0000007c817c7209 */ /* 0x000fe40007810000 */
[----:B------:R-:W-:Y:S02]  /*d6e0*/  FSEL R14, R14, -INF , !P6 ;  /* 0xff8000000e0e7808 */ /* 0x000fe40007000000 */
        /* <DEDUP_REMOVED lines=24> */
[----:B------:R-:W-:-:S05]  /*d870*/  FMNMX.FTZ R124, R169, R124, !PT ;  /* 0x0000007ca97c7209 */ /* 0x000fca0007810000 */
[----:B------:R-:W0:Y:S02]  /*d880*/  SHFL.BFLY PT, R7, R124, 0x2, 0x1f ;  /* 0x0c401f007c077f89 */ /* 0x000e2400000e0000 */
[----:B0-----:R-:W-:-:S05]  /*d890*/  FMNMX.FTZ R125, R124, R7, !PT ;  /* 0x000000077c7d7209 */ /* 0x001fca0007810000 */
[----:B------:R-:W0:Y:S02]  /*d8a0*/  SHFL.BFLY PT, R170, R125, 0x1, 0x1f ;  /* 0x0c201f007daa7f89 */ /* 0x000e2400000e0000 */
[----:B0-----:R-:W-:Y:S01]  /*d8b0*/  FMNMX.FTZ R7, R125, R170, !PT ;  /* 0x000000aa7d077209 */ /* 0x001fe20007810000 */
        /* <DEDUP_REMOVED lines=8> */
[----:B------:R-:W-:Y:S01]  /*d940*/  FSEL R123, R123, -INF , !P3 ;  /* 0xff8000007b7b7808 */ /* 0x000fe20005800000 */
[--C-:B------:R-:W-:Y:S01]  /*d950*/  FFMA.FTZ R182, R157, UR10, -R125.reuse ;  /* 0x0000000a9db67c23 */ /* 0x100fe2000801087d */
[----:B------:R-:W-:Y:S01]  /*d960*/  ISETP.GT.AND P3, PT, R166, RZ, P2 ;  /* 0x000000ffa600720c */ /* 0x000fe20001764270 */
[----:B------:R0:W-:Y:S01]  /*d970*/  MUFU.EX2 R122, R178 ;  /* 0x000000b2007a7308 */ /* 0x0001e20000000800 */
[----:B------:R-:W-:-:S01]  /*d980*/  FFMA.FTZ R184, R160, UR10, -R125 ;  /* 0x0000000aa0b87c23 */ /* 0x000fc2000801087d */
[--C-:B------:R-:W-:Y:S01]  /*d990*/  FFMA.FTZ R124, R180, UR10, -R125.reuse ;  /* 0x0000000ab47c7c23 */ /* 0x100fe2000801087d */
[----:B------:R-:W-:Y:S01]  /*d9a0*/  ISETP.LT.OR P3, PT, R165, 0x1, P3 ;  /* 0x00000001a500780c */ /* 0x000fe20001f61670 */
[--C-:B------:R-:W-:Y:S01]  /*d9b0*/  FFMA.FTZ R173, R176, UR10, -R125.reuse ;  /* 0x0000000ab0ad7c23 */ /* 0x100fe2000801087d */
[----:B------:R-:W-:-:S01]  /*d9c0*/  FFMA.FTZ R192, R192, UR10, -R125 ;  /* 0x0000000ac0c07c23 */ /* 0x000fc2000801087d */
[--C-:B------:R-:W-:Y:S01]  /*d9d0*/  FFMA.FTZ R172, R172, UR10, -R125.reuse ;  /* 0x0000000aacac7c23 */ /* 0x100fe2000801087d */
[----:B------:R-:W-:Y:S01]  /*d9e0*/  FSEL R175, R6, -INF , !P3 ;  /* 0xff80000006af7808 */ /* 0x000fe20005800000 */
[--C-:B------:R-:W-:Y:S01]  /*d9f0*/  FFMA.FTZ R194, R194, UR10, -R125.reuse ;  /* 0x0000000ac2c27c23 */ /* 0x100fe2000801087d */
[----:B------:R-:W-:Y:S01]  /*da00*/  ISETP.GT.AND P3, PT, R166, 0x30, P2 ;  /* 0x00000030a600780c */ /* 0x000fe20001764270 */
[--C-:B0-----:R-:W-:Y:S01]  /*da10*/  FFMA.FTZ R178, R174, UR10, -R125.reuse ;  /* 0x0000000aaeb27c23 */ /* 0x101fe2000801087d */
        /* <DEDUP_REMOVED lines=18> */
[----:B------:R0:W-:Y:S01]  /*db40*/  MUFU.EX2 R131, R178 ;  /* 0x000000b200837308 */ /* 0x0001e20000000800 */
[----:B------:R-:W-:Y:S02]  /*db50*/  ISETP.GT.AND P4, PT, R166, 0x39, P2 ;  /* 0x00000039a600780c */ /* 0x000fe40001784270 */
[----:B------:R-:W-:Y:S02]  /*db60*/  FMNMX.FTZ R179, R120, R179, !PT ;  /* 0x000000b378b37209 */ /* 0x000fe40007810000 */
[----:B------:R-:W-:-:S02]  /*db70*/  FSEL R132, R132, -INF , !P3 ;  /* 0xff80000084847808 */ /* 0x000fc40005800000 */
[----:B------:R-:W-:Y:S01]  /*db80*/  FMNMX.FTZ R6, R170, R179, !PT ;  /* 0x000000b3aa067209 */ /* 0x000fe20007810000 */
[----:B------:R-:W-:Y:S01]  /*db90*/  MUFU.EX2 R121, R192 ;  /* 0x000000c000797308 */ /* 0x000fe20000000800 */
[----:B------:R-:W-:Y:S02]  /*dba0*/  ISETP.GT.AND P3, PT, R166, 0x40, P2 ;  /* 0x00000040a600780c */ /* 0x000fe40001764270 */
[----:B------:R-:W-:Y:S02]  /*dbb0*/  FMNMX.FTZ R6, R171, R6, !PT ;  /* 0x00000006ab067209 */ /* 0x000fe40007810000 */
[----:B------:R-:W-:Y:S02]  /*dbc0*/  ISETP.LT.OR P4, PT, R165, 0x3a, P4 ;  /* 0x0000003aa500780c */ /* 0x000fe40002781670 */
        /* <DEDUP_REMOVED lines=9> */
[----:B0-----:R-:W-:-:S02]  /*dc60*/  FSEL R178, R134, -INF , !P3 ;  /* 0xff80000086b27808 */ /* 0x001fc40005800000 */
        /* <DEDUP_REMOVED lines=8> */
[----:B------:R-:W-:Y:S02]  /*dcf0*/  ISETP.GT.AND P4, PT, R166, 0x49, P2 ;  /* 0x00000049a600780c */ /* 0x000fe40001784270 */
[----:B------:R-:W-:Y:S02]  /*dd00*/  FMNMX.FTZ R183, R133, R6, !PT ;  /* 0x0000000685b77209 */ /* 0x000fe40007810000 */
[----:B------:R-:W-:Y:S01]  /*dd10*/  FSEL R136, R136, -INF , !P3 ;  /* 0xff80000088887808 */ /* 0x000fe20005800000 */
[----:B------:R-:W-:Y:S01]  /*dd20*/  MUFU.EX2 R134, R198 ;  /* 0x000000c600867308 */ /* 0x000fe20000000800 */
[----:B------:R-:W-:Y:S02]  /*dd30*/  ISETP.GT.AND P3, PT, R166, 0x50, P2 ;  /* 0x00000050a600780c */ /* 0x000fe40001764270 */
[----:B------:R-:W-:Y:S02]  /*dd40*/  ISETP.LT.OR P4, PT, R165, 0x4a, P4 ;  /* 0x0000004aa500780c */ /* 0x000fe40002781670 */
[----:B------:R-:W-:Y:S01]  /*dd50*/  FMNMX.FTZ R6, R178, R183, !PT ;  /* 0x000000b7b2067209 */ /* 0x000fe20007810000 */
[----:B------:R-:W-:Y:S01]  /*dd60*/  FFMA.FTZ R183, R155, UR10, -R125 ;  /* 0x0000000a9bb77c23 */ /* 0x000fe2000801087d */
        /* <DEDUP_REMOVED lines=23> */
[----:B0-----:R-:W-:Y:S01]  /*dee0*/  FFMA.FTZ R184, R153, UR10, -R125 ;  /* 0x0000000a99b87c23 */ /* 0x001fe2000801087d */
[----:B------:R-:W-:Y:S02]  /*def0*/  FSEL R141, R141, -INF , !P4 ;  /* 0xff8000008d8d7808 */ /* 0x000fe40006000000 */
[----:B------:R-:W-:-:S02]  /*df00*/  ISETP.GT.AND P4, PT, R166, 0x61, P2 ;  /* 0x00000061a600780c */ /* 0x000fc40001784270 */
[----:B------:R-:W-:Y:S01]  /*df10*/  FMNMX.FTZ R6, R140, R157, !PT ;  /* 0x0000009d8c067209 */ /* 0x000fe20007810000 */
[--C-:B------:R-:W-:Y:S01]  /*df20*/  FFMA.FTZ R157, R128, UR10, -R125.reuse ;  /* 0x0000000a809d7c23 */ /* 0x100fe2000801087d */
[----:B------:R-:W-:Y:S01]  /*df30*/  FSEL R155, R142, -INF , !P3 ;  /* 0xff8000008e9b7808 */ /* 0x000fe20005800000 */
[----:B------:R-:W-:Y:S01]  /*df40*/  FFMA.FTZ R128, R129, UR10, -R125 ;  /* 0x0000000a81807c23 */ /* 0x000fe2000801087d */
[----:B------:R-:W-:Y:S01]  /*df50*/  ISETP.GT.AND P3, PT, R166, 0x68, P2 ;  /* 0x00000068a600780c */ /* 0x000fe20001764270 */
[----:B------:R0:W-:Y:S01]  /*df60*/  MUFU.EX2 R142, R183 ;  /* 0x000000b7008e7308 */ /* 0x0001e20000000800 */
[----:B------:R-:W-:Y:S02]  /*df70*/  ISETP.LT.OR P4, PT, R165, 0x62, P4 ;  /* 0x00000062a500780c */ /* 0x000fe40002781670 */
[----:B------:R-:W-:Y:S02]  /*df80*/  FMNMX.FTZ R6, R141, R6, !PT ;  /* 0x000000068d067209 */ /* 0x000fe40007810000 */
[----:B------:R-:W-:-:S02]  /*df90*/  ISETP.LT.OR P3, PT, R165, 0x69, P3 ;  /* 0x00000069a500780c */ /* 0x000fc40001f61670 */
[----:B------:R-:W-:Y:S01]  /*dfa0*/  FSEL R153, R143, -INF , !P4 ;  /* 0xff8000008f997808 */ /* 0x000fe20006000000 */
[----:B------:R-:W-:Y:S01]  /*dfb0*/  MUFU.EX2 R150, R150 ;  /* 0x0000009600967308 */ /* 0x000fe20000000800 */
[----:B------:R-:W-:Y:S02]  /*dfc0*/  ISETP.GT.AND P4, PT, R166, 0x69, P2 ;  /* 0x00000069a600780c */ /* 0x000fe40001784270 */
[----:B------:R-:W-:Y:S02]  /*dfd0*/  FMNMX.FTZ R6, R155, R6, !PT ;  /* 0x000000069b067209 */ /* 0x000fe40007810000 */
[----:B------:R-:W-:Y:S02]  /*dfe0*/  FSEL R144, R144, -INF , !P3 ;  /* 0xff80000090907808 */ /* 0x000fe40005800000 */
[----:B------:R-:W-:Y:S01]  /*dff0*/  ISETP.GT.AND P3, PT, R166, 0x70, P2 ;  /* 0x00000070a600780c */ /* 0x000fe20001764270 */
[----:B------:R-:W-:Y:S01]  /*e000*/  MUFU.EX2 R143, R184 ;  /* 0x000000b8008f7308 */ /* 0x000fe20000000800 */
[----:B------:R-:W-:-:S02]  /*e010*/  ISETP.LT.OR P4, PT, R165, 0x6a, P4 ;  /* 0x0000006aa500780c */ /* 0x000fc40002781670 */
[----:B0-----:R-:W-:Y:S02]  /*e020*/  FMNMX.FTZ R183, R153, R6, !PT ;  /* 0x0000000699b77209 */ /* 0x001fe40007810000 */
[----:B------:R-:W-:Y:S02]  /*e030*/  ISETP.LT.OR P3, PT, R165, 0x71, P3 ;  /* 0x00000071a500780c */ /* 0x000fe40001f61670 */
[----:B------:R-:W-:Y:S01]  /*e040*/  FSEL R145, R145, -INF , !P4 ;  /* 0xff80000091917808 */ /* 0x000fe20006000000 */
[----:B------:R-:W-:Y:S01]  /*e050*/  MUFU.EX2 R157, R157 ;  /* 0x0000009d009d7308 */ /* 0x000fe20000000800 */
[----:B------:R-:W-:Y:S02]  /*e060*/  ISETP.GT.AND P4, PT, R166, 0x71, P2 ;  /* 0x00000071a600780c */ /* 0x000fe40001784270 */
[----:B------:R-:W-:Y:S02]  /*e070*/  FMNMX.FTZ R6, R144, R183, !PT ;  /* 0x000000b790067209 */ /* 0x000fe40007810000 */
[----:B------:R-:W-:-:S02]  /*e080*/  FSEL R146, R146, -INF , !P3 ;  /* 0xff80000092927808 */ /* 0x000fc40005800000 */
[C---:B------:R-:W-:Y:S01]  /*e090*/  ISETP.GT.AND P3, PT, R166.reuse, 0x78, P2 ;  /* 0x00000078a600780c */ /* 0x040fe20001764270 */
[----:B------:R-:W-:Y:S01]  /*e0a0*/  MUFU.EX2 R128, R128 ;  /* 0x0000008000807308 */ /* 0x000fe20000000800 */
[----:B------:R-:W-:Y:S02]  /*e0b0*/  ISETP.LT.OR P4, PT, R165, 0x72, P4 ;  /* 0x00000072a500780c */ /* 0x000fe40002781670 */
[----:B------:R-:W-:Y:S02]  /*e0c0*/  FMNMX.FTZ R129, R145, R6, !PT ;  /* 0x0000000691817209 */ /* 0x000fe40007810000 */
[----:B------:R-:W-:Y:S01]  /*e0d0*/  ISETP.GT.AND P2, PT, R166, 0x79, P2 ;  /* 0x00000079a600780c */ /* 0x000fe20001744270 */
[----:B------:R-:W-:Y:S01]  /*e0e0*/  FFMA.FTZ R166, R169, UR10, -R125 ;  /* 0x0000000aa9a67c23 */ /* 0x000fe2000801087d */
[----:B------:R-:W-:Y:S02]  /*e0f0*/  ISETP.LT.OR P3, PT, R165, 0x79, P3 ;  /* 0x00000079a500780c */ /* 0x000fe40001f61670 */
[----:B------:R-:W-:-:S02]  /*e100*/  FSEL R147, R147, -INF , !P4 ;  /* 0xff80000093937808 */ /* 0x000fc40006000000 */
[----:B------:R-:W-:Y:S01]  /*e110*/  FMNMX.FTZ R6, R146, R129, !PT ;  /* 0x0000008192067209 */ /* 0x000fe20007810000 */
[--C-:B------:R-:W-:Y:S01]  /*e120*/  FFMA.FTZ R129, R151, UR10, -R125.reuse ;  /* 0x0000000a97817c23 */ /* 0x100fe2000801087d */
[----:B------:R-:W-:Y:S01]  /*e130*/  ISETP.LT.OR P2, PT, R165, 0x7a, P2 ;  /* 0x0000007aa500780c */ /* 0x000fe20001741670 */
[--C-:B------:R-:W-:Y:S01]  /*e140*/  FFMA.FTZ R165, R158, UR10, -R125.reuse ;  /* 0x0000000a9ea57c23 */ /* 0x100fe2000801087d */
[----:B------:R-:W-:Y:S01]  /*e150*/  FSEL R148, R148, -INF , !P3 ;  /* 0xff80000094947808 */ /* 0x000fe20005800000 */
[--C-:B------:R-:W-:Y:S01]  /*e160*/  FFMA.FTZ R158, R162, UR10, -R125.reuse ;  /* 0x0000000aa29e7c23 */ /* 0x100fe2000801087d */
[----:B------:R-:W-:Y:S01]  /*e170*/  FMNMX.FTZ R151, R147, R6, !PT ;  /* 0x0000000693977209 */ /* 0x000fe20007810000 */
[--C-:B------:R-:W-:Y:S01]  /*e180*/  FFMA.FTZ R162, R164, UR10, -R125.reuse ;  /* 0x0000000aa4a27c23 */ /* 0x100fe2000801087d */
[----:B------:R-:W-:Y:S01]  /*e190*/  FSEL R149, R149, -INF , !P2 ;  /* 0xff80000095957808 */ /* 0x000fe20005000000 */
[--C-:B------:R-:W-:Y:S01]  /*e1a0*/  FFMA.FTZ R164, R168, UR10, -R125.reuse ;  /* 0x0000000aa8a47c23 */ /* 0x100fe2000801087d */
        /* <DEDUP_REMOVED lines=9> */
[----:B------:R-:W0:Y:S01]  /*e240*/  SHFL.BFLY PT, R183, R6, 0x2, 0x1f ;  /* 0x0c401f0006b77f89 */ /* 0x000e2200000e0000 */
[----:B------:R-:W-:Y:S01]  /*e250*/  IMAD.U32 R167, RZ, RZ, UR10 ;  /* 0x0000000affa77e24 */ /* 0x000fe2000f8e00ff */
[----:B------:R-:W-:Y:S01]  /*e260*/  FSEL R125, R7, RZ, P6 ;  /* 0x000000ff077d7208 */ /* 0x000fe20003000000 */
[----:B------:R-:W-:Y:S04]  /*e270*/  MUFU.EX2 R129, R129 ;  /* 0x0000008100817308 */ /* 0x000fe80000000800 */
[----:B------:R-:W-:-:S04]  /*e280*/  FADD.FTZ R8, -R125, R8 ;  /* 0x000000087d087221 */ /* 0x000fc80000010100 */
[----:B------:R-:W-:Y:S01]  /*e290*/  FMUL.FTZ R169, R8, UR10 ;  /* 0x0000000a08a97c20 */ /* 0x000fe20008410000 */
[----:B------:R-:W-:Y:S08]  /*e2a0*/  MUFU.EX2 R125, R166 ;  /* 0x000000a6007d7308 */ /* 0x000ff00000000800 */
[----:B------:R-:W1:Y:S01]  /*e2b0*/  MUFU.EX2 R169, R169 ;  /* 0x000000a900a97308 */ /* 0x000e620000000800 */
[----:B0-----:R-:W-:-:S07]  /*e2c0*/  FMNMX.FTZ R183, R6, R183, !PT ;  /* 0x000000b706b77209 */ /* 0x001fce0007810000 */
[----:B------:R-:W-:Y:S01]  /*e2d0*/  MUFU.EX2 R151, R151 ;  /* 0x0000009700977308 */ /* 0x000fe20000000800 */
[----:B------:R-:W0:Y:S07]  /*e2e0*/  SHFL.BFLY PT, R6, R183, 0x1, 0x1f ;  /* 0x0c201f00b7067f89 */ /* 0x000e2e00000e0000 */
[----:B------:R-:W-:Y:S08]  /*e2f0*/  MUFU.EX2 R152, R152 ;  /* 0x0000009800987308 */ /* 0x000ff00000000800 */
[----:B------:R-:W-:Y:S08]  /*e300*/  MUFU.EX2 R154, R154 ;  /* 0x0000009a009a7308 */ /* 0x000ff00000000800 */
[----:B------:R-:W-:Y:S01]  /*e310*/  MUFU.EX2 R165, R165 ;  /* 0x000000a500a57308 */ /* 0x000fe20000000800 */
[----:B0-----:R-:W-:-:S04]  /*e320*/  FMNMX.FTZ R6, R183, R6, !PT ;  /* 0x00000006b7067209 */ /* 0x001fc80007810000 */
[C---:B------:R-:W-:Y:S01]  /*e330*/  FSETP.NEU.FTZ.AND P2, PT, R6.reuse, -INF , PT ;  /* 0xff8000000600780b */ /* 0x040fe20003f5d000 */
[----:B------:R-:W-:-:S02]  /*e340*/  FFMA.FTZ R167, R6, R167, -8 ;  /* 0xc100000006a77423 */ /* 0x000fc400000100a7 */
[----:B------:R-:W-:Y:S01]  /*e350*/  MUFU.EX2 R156, R156 ;  /* 0x0000009c009c7308 */ /* 0x000fe20000000800 */
[----:B------:R-:W-:Y:S02]  /*e360*/  FSEL R185, R6, RZ, P2 ;  /* 0x000000ff06b97208 */ /* 0x000fe40001000000 */
[----:B------:R-:W-:-:S03]  /*e370*/  FSEL R167, R167, RZ, P2 ;  /* 0x000000ffa7a77208 */ /* 0x000fc60001000000 */
[----:B------:R-:W-:Y:S02]  /*e380*/  FADD.FTZ R185, -R185, R10 ;  /* 0x0000000ab9b97221 */ /* 0x000fe40000010100 */
        /* <DEDUP_REMOVED lines=9> */
[----:B------:R-:W-:Y:S01]  /*e420*/  FFMA.FTZ R183, R170, UR10, -R167 ;  /* 0x0000000aaab77c23 */ /* 0x000fe200080108a7 */
[----:B-1----:R-:W-:-:S01]  /*e430*/  FFMA.FTZ R170, R169, R5, R124 ;  /* 0x00000005a9aa7223 */ /* 0x002fc2000001007c */
[--C-:B------:R-:W-:Y:S01]  /*e440*/  FFMA.FTZ R20, R120, UR10, -R167.reuse ;  /* 0x0000000a78147c23 */ /* 0x100fe200080108a7 */
[----:B------:R-:W-:-:S01]  /*e450*/  FFMA.FTZ R120, R171, UR10, -R167 ;  /* 0x0000000aab787c23 */ /* 0x000fc200080108a7 */
[----:B------:R-:W-:Y:S01]  /*e460*/  FFMA.FTZ R123, R123, UR10, -R167 ;  /* 0x0000000a7b7b7c23 */ /* 0x000fe200080108a7 */
[----:B------:R-:W-:-:S01]  /*e470*/  FADD.FTZ R185, R121, R170 ;  /* 0x000000aa79b97221 */ /* 0x000fc20000010000 */
        /* <DEDUP_REMOVED lines=17> */
[----:B0-----:R-:W-:-:S01]  /*e590*/  FFMA.FTZ R5, R132, R4, R175 ;  /* 0x0000000484057223 */ /* 0x001fc200000100af */
[----:B------:R-:W-:Y:S01]  /*e5a0*/  FADD.FTZ R4, R122, R185 ;  /* 0x000000b97a047221 */ /* 0x000fe20000010000 */
[----:B------:R-:W-:-:S01]  /*e5b0*/  FFMA.FTZ R147, R147, UR10, -R167 ;  /* 0x0000000a93937c23 */ /* 0x000fc200080108a7 */
[--C-:B------:R-:W-:Y:S01]  /*e5c0*/  FFMA.FTZ R148, R148, UR10, -R167.reuse ;  /* 0x0000000a94947c23 */ /* 0x100fe200080108a7 */
[----:B------:R-:W-:-:S03]  /*e5d0*/  FFMA.FTZ R149, R149, UR10, -R167 ;  /* 0x0000000a95957c23 */ /* 0x000fc600080108a7 */
[----:B------:R-:W0:Y:S01]  /*e5e0*/  MUFU.EX2 R15, R15 ;  /* 0x0000000f000f7308 */ /* 0x000e220000000800 */
[----:B-1----:R-:W-:-:S07]  /*e5f0*/  FADD.FTZ R5, R8, R5 ;  /* 0x0000000508057221 */ /* 0x002fce0000010000 */
[----:B------:R-:W1:Y:S08]  /*e600*/  MUFU.EX2 R14, R14 ;  /* 0x0000000e000e7308 */ /* 0x000e700000000800 */
[----:B------:R-:W3:Y:S08]  /*e610*/  MUFU.EX2 R21, R21 ;  /* 0x0000001500157308 */ /* 0x000ef00000000800 */
[----:B------:R-:W4:Y:S08]  /*e620*/  MUFU.EX2 R20, R20 ;  /* 0x0000001400147308 */ /* 0x000f300000000800 */
[----:B------:R2:W-:Y:S08]  /*e630*/  MUFU.EX2 R10, R168 ;  /* 0x000000a8000a7308 */ /* 0x0005f00000000800 */
[----:B------:R-:W5:Y:S01]  /*e640*/  MUFU.EX2 R183, R183 ;  /* 0x000000b700b77308 */ /* 0x000f620000000800 */
[----:B--2---:R-:W-:-:S01]  /*e650*/  FADD.FTZ R168, R12, R5 ;  /* 0x000000050ca87221 */ /* 0x004fc20000010000 */
[----:B------:R-:W-:-:S03]  /*e660*/  FADD.FTZ R5, R173, R4 ;  /* 0x00000004ad057221 */ /* 0x000fc60000010000 */
[----:B0-----:R-:W-:Y:S01]  /*e670*/  FADD.FTZ R185, R15, R168 ;  /* 0x000000a80fb97221 */ /* 0x001fe20000010000 */
[----:B------:R-:W-:-:S02]  /*e680*/  FADD.FTZ R4, R172, R5 ;  /* 0x00000005ac047221 */ /* 0x000fc40000010000 */
[----:B------:R-:W0:Y:S01]  /*e690*/  MUFU.EX2 R120, R120 ;  /* 0x0000007800787308 */ /* 0x000e220000000800 */
[----:B-1----:R-:W-:-:S01]  /*e6a0*/  FADD.FTZ R168, R14, R185 ;  /* 0x000000b90ea87221 */ /* 0x002fc20000010000 */
[----:B------:R-:W-:Y:S01]  /*e6b0*/  FADD.FTZ R4, R177, R4 ;  /* 0x00000004b1047221 */ /* 0x000fe20000010000 */
[----:B------:R-:W-:-:S02]  /*e6c0*/  FFMA.FTZ R185, R160, UR10, -R167 ;  /* 0x0000000aa0b97c23 */ /* 0x000fc400080108a7 */
        /* <DEDUP_REMOVED lines=8> */
[----:B0-----:R-:W-:-:S01]  /*e750*/  FADD.FTZ R160, R120, R5 ;  /* 0x0000000578a07221 */ /* 0x001fc20000010000 */
[----:B------:R-:W-:-:S04]  /*e760*/  FADD.FTZ R5, R135, R4 ;  /* 0x0000000487057221 */ /* 0x000fc80000010000 */
[----:B------:R-:W-:Y:S02]  /*e770*/  FADD.FTZ R4, R180, R5 ;  /* 0x00000005b4047221 */ /* 0x000fe40000010000 */
[----:B------:R-:W0:Y:S01]  /*e780*/  MUFU.EX2 R127, R127 ;  /* 0x0000007f007f7308 */ /* 0x000e220000000800 */
[----:B-1----:R-:W-:-:S01]  /*e790*/  FADD.FTZ R187, R123, R160 ;  /* 0x000000a07bbb7221 */ /* 0x002fc20000010000 */
[----:B------:R-:W-:-:S06]  /*e7a0*/  FADD.FTZ R4, R181, R4 ;  /* 0x00000004b5047221 */ /* 0x000fcc0000010000 */
[----:B------:R-:W1:Y:S01]  /*e7b0*/  MUFU.EX2 R130, R130 ;  /* 0x0000008200827308 */ /* 0x000e620000000800 */
[----:B--2---:R-:W-:-:S01]  /*e7c0*/  FADD.FTZ R160, R126, R187 ;  /* 0x000000bb7ea07221 */ /* 0x004fc20000010000 */
[----:B------:R-:W-:-:S04]  /*e7d0*/  FADD.FTZ R187, R139, R4 ;  /* 0x000000048bbb7221 */ /* 0x000fc80000010000 */
[----:B------:R-:W-:Y:S02]  /*e7e0*/  FADD.FTZ R187, R182, R187 ;  /* 0x000000bbb6bb7221 */ /* 0x000fe40000010000 */
[----:B------:R-:W2:Y:S01]  /*e7f0*/  MUFU.EX2 R171, R171 ;  /* 0x000000ab00ab7308 */ /* 0x000ea20000000800 */
[----:B0-----:R-:W-:-:S01]  /*e800*/  FADD.FTZ R5, R127, R160 ;  /* 0x000000a07f057221 */ /* 0x001fc20000010000 */
[--C-:B------:R-:W-:Y:S01]  /*e810*/  FFMA.FTZ R160, R153, UR10, -R167.reuse ;  /* 0x0000000a99a07c23 */ /* 0x100fe200080108a7 */
[----:B------:R-:W-:-:S05]  /*e820*/  FFMA.FTZ R153, R144, UR10, -R167 ;  /* 0x0000000a90997c23 */ /* 0x000fca00080108a7 */
[----:B------:R-:W0:Y:S01]  /*e830*/  MUFU.EX2 R133, R133 ;  /* 0x0000008500857308 */ /* 0x000e220000000800 */
[----:B-1----:R-:W-:-:S07]  /*e840*/  FADD.FTZ R4, R130, R5 ;  /* 0x0000000582047221 */ /* 0x002fce0000010000 */
[----:B------:R-:W1:Y:S01]  /*e850*/  MUFU.EX2 R166, R166 ;  /* 0x000000a600a67308 */ /* 0x000e620000000800 */
[----:B--2---:R-:W-:-:S01]  /*e860*/  FADD.FTZ R5, R171, R4 ;  /* 0x00000004ab057221 */ /* 0x004fc20000010000 */
[----:B------:R-:W-:-:S03]  /*e870*/  FADD.FTZ R4, R142, R187 ;  /* 0x000000bb8e047221 */ /* 0x000fc60000010000 */
[----:B------:R-:W-:Y:S01]  /*e880*/  FADD.FTZ R168, R10, R5 ;  /* 0x000000050aa87221 */ /* 0x000fe20000010000 */
[----:B------:R-:W-:-:S02]  /*e890*/  FADD.FTZ R5, R143, R4 ;  /* 0x000000048f057221 */ /* 0x000fc40000010000 */
[----:B------:R-:W2:Y:S01]  /*e8a0*/  MUFU.EX2 R179, R179 ;  /* 0x000000b300b37308 */ /* 0x000ea20000000800 */
[----:B0-----:R-:W-:-:S01]  /*e8b0*/  FADD.FTZ R187, R133, R168 ;  /* 0x000000a885bb7221 */ /* 0x001fc20000010000 */
[----:B------:R-:W-:-:S04]  /*e8c0*/  FADD.FTZ R4, R150, R5 ;  /* 0x0000000596047221 */ /* 0x000fc80000010000 */
[----:B------:R-:W-:Y:S02]  /*e8d0*/  FADD.FTZ R5, R157, R4 ;  /* 0x000000049d057221 */ /* 0x000fe40000010000 */
[----:B------:R-:W0:Y:S01]  /*e8e0*/  MUFU.EX2 R136, R136 ;  /* 0x0000008800887308 */ /* 0x000e220000000800 */
[----:B-1----:R-:W-:-:S01]  /*e8f0*/  FADD.FTZ R144, R166, R187 ;  /* 0x000000bba6907221 */ /* 0x002fc20000010000 */
[----:B------:R-:W-:-:S04]  /*e900*/  FADD.FTZ R4, R128, R5 ;  /* 0x0000000580047221 */ /* 0x000fc80000010000 */
[----:B------:R-:W-:Y:S02]  /*e910*/  FADD.FTZ R4, R129, R4 ;  /* 0x0000000481047221 */ /* 0x000fe40000010000 */
[----:B------:R-:W1:Y:S01]  /*e920*/  MUFU.EX2 R137, R137 ;  /* 0x0000008900897308 */ /* 0x000e620000000800 */
[----:B--2---:R-:W-:-:S07]  /*e930*/  FADD.FTZ R187, R179, R144 ;  /* 0x00000090b3bb7221 */ /* 0x004fce0000010000 */
[----:B------:R-:W2:Y:S01]  /*e940*/  MUFU.EX2 R138, R138 ;  /* 0x0000008a008a7308 */ /* 0x000ea20000000800 */
[----:B0-----:R-:W-:-:S01]  /*e950*/  FADD.FTZ R144, R136, R187 ;  /* 0x000000bb88907221 */ /* 0x001fc20000010000 */
[----:B------:R-:W-:-:S04]  /*e960*/  FADD.FTZ R187, R151, R4 ;  /* 0x0000000497bb7221 */ /* 0x000fc80000010000 */
[----:B------:R-:W-:Y:S02]  /*e970*/  FADD.FTZ R187, R152, R187 ;  /* 0x000000bb98bb7221 */ /* 0x000fe40000010000 */
[----:B------:R-:W0:Y:S01]  /*e980*/  MUFU.EX2 R185, R185 ;  /* 0x000000b900b97308 */ /* 0x000e220000000800 */
[----:B-1----:R-:W-:-:S01]  /*e990*/  FADD.FTZ R5, R137, R144 ;  /* 0x0000009089057221 */ /* 0x002fc20000010000 */
[----:B------:R-:W-:-:S06]  /*e9a0*/  FFMA.FTZ R144, R146, UR10, -R167 ;  /* 0x0000000a92907c23 */ /* 0x000fcc00080108a7 */
[----:B------:R-:W1:Y:S01]  /*e9b0*/  MUFU.EX2 R140, R140 ;  /* 0x0000008c008c7308 */ /* 0x000e620000000800 */
[----:B--2---:R-:W-:-:S07]  /*e9c0*/  FADD.FTZ R4, R138, R5 ;  /* 0x000000058a047221 */ /* 0x004fce0000010000 */
[----:B------:R-:W2:Y:S01]  /*e9d0*/  MUFU.EX2 R141, R141 ;  /* 0x0000008d008d7308 */ /* 0x000ea20000000800 */
[----:B0-----:R-:W-:-:S01]  /*e9e0*/  FADD.FTZ R5, R185, R4 ;  /* 0x00000004b9057221 */ /* 0x001fc20000010000 */
[----:B------:R-:W-:-:S06]  /*e9f0*/  FADD.FTZ R4, R154, R187 ;  /* 0x000000bb9a047221 */ /* 0x000fcc0000010000 */
[----:B------:R-:W0:Y:S01]  /*ea00*/  MUFU.EX2 R155, R155 ;  /* 0x0000009b009b7308 */ /* 0x000e220000000800 */
[----:B-1----:R-:W-:-:S01]  /*ea10*/  FADD.FTZ R146, R140, R5 ;  /* 0x000000058c927221 */ /* 0x002fc20000010000 */
[----:B------:R-:W-:-:S04]  /*ea20*/  FADD.FTZ R5, R165, R4 ;  /* 0x00000004a5057221 */ /* 0x000fc80000010000 */
[----:B------:R-:W-:Y:S02]  /*ea30*/  FADD.FTZ R4, R156, R5 ;  /* 0x000000059c047221 */ /* 0x000fe40000010000 */
        /* <DEDUP_REMOVED lines=14> */
[----:B------:R-:W2:Y:S08]  /*eb20*/  MUFU.EX2 R144, R144 ;  /* 0x0000009000907308 */ /* 0x000eb00000000800 */
[----:B------:R-:W3:Y:S08]  /*eb30*/  MUFU.EX2 R163, R163 ;  /* 0x000000a300a37308 */ /* 0x000ef00000000800 */
[----:B------:R0:W4:Y:S08]  /*eb40*/  MUFU.EX2 R145, R147 ;  /* 0x0000009300917308 */ /* 0x0001300000000800 */
[----:B------:R-:W5:Y:S01]  /*eb50*/  MUFU.EX2 R164, R164 ;  /* 0x000000a400a47308 */ /* 0x000f620000000800 */
[----:B0-----:R-:W-:-:S01]  /*eb60*/  FADD.FTZ R147, R168, R4 ;  /* 0x00000004a8937221 */ /* 0x001fc20000010000 */
[----:B-1----:R-:W-:-:S03]  /*eb70*/  FADD.FTZ R4, R162, R5 ;  /* 0x00000005a2047221 */ /* 0x002fc60000010000 */
[----:B--2---:R-:W-:Y:S01]  /*eb80*/  FADD.FTZ R146, R144, R147 ;  /* 0x0000009390927221 */ /* 0x004fe20000010000 */
[----:B---3--:R-:W-:-:S02]  /*eb90*/  FADD.FTZ R5, R163, R4 ;  /* 0x00000004a3057221 */ /* 0x008fc40000010000 */
[----:B------:R-:W0:Y:S01]  /*eba0*/  MUFU.EX2 R189, R148 ;  /* 0x0000009400bd7308 */ /* 0x000e220000000800 */
[----:B----4-:R-:W-:-:S07]  /*ebb0*/  FADD.FTZ R146, R145, R146 ;  /* 0x0000009291927221 */ /* 0x010fce0000010000 */
[----:B------:R-:W1:Y:S01]  /*ebc0*/  MUFU.EX2 R149, R149 ;  /* 0x0000009500957308 */ /* 0x000e620000000800 */
[----:B-----5:R-:W-:-:S04]  /*ebd0*/  FADD.FTZ R4, R164, R5 ;  /* 0x00000005a4047221 */ /* 0x020fc80000010000 */
[----:B------:R-:W-:Y:S01]  /*ebe0*/  FADD.FTZ R5, R125, R4 ;  /* 0x000000047d057221 */ /* 0x000fe20000010000 */
[----:B0-----:R-:W-:-:S04]  /*ebf0*/  FADD.FTZ R146, R189, R146 ;  /* 0x00000092bd927221 */ /* 0x001fc80000010000 */
[----:B-1----:R-:W-:Y:S01]  /*ec00*/  FADD.FTZ R4, R149, R146 ;  /* 0x0000009295047221 */ /* 0x002fe20000010000 */
[----:B------:R-:W-:Y:S06]  /*ec10*/  @!P0 BRA `(.L_x_1188) ;  /* 0x0000000000048947 */ /* 0x000fec0003800000 */
[----:B------:R-:W-:Y:S01]  /*ec20*/  BPT.TRAP 0x1 ;  /* 0x000000040000795c */ /* 0x000fe20000300000 */
.L_x_1188:
        /* <DEDUP_REMOVED lines=139> */
.L_x_1171:
[----:B------:R-:W-:Y:S06]  /*f4e0*/  BAR.ARV 0x8, 0x120 ;  /* 0x0204800000007b1d */ /* 0x000fec0000002000 */
[----:B------:R-:W-:Y:S05]  /*f4f0*/  @!P0 BRA `(.L_x_1190) ;  /* 0x0000000000048947 */ /* 0x000fea0003800000 */
[----:B------:R-:W-:Y:S01]  /*f500*/  BPT.TRAP 0x1 ;  /* 0x000000040000795c */ /* 0x000fe20000300000 */
.L_x_1190:
[----:B------:R-:W-:Y:S01]  /*f510*/  ULEA UR9, UR50, UR36, 0x3 ;  /* 0x0000002432097291 */ /* 0x000fe2000f8e183f */
[----:B------:R-:W-:-:S05]  /*f520*/  IMAD.U32 R0, RZ, RZ, UR44 ;  /* 0x0000002cff007e24 */ /* 0x000fca000f8e00ff */
[----:B------:R-:W-:-:S04]  /*f530*/  SHF.L.U32 R0, R0, 0x1f, RZ ;  /* 0x0000001f00007819 */ /* 0x000fc800000006ff */
[----:B------:R0:W1:Y:S01]  /*f540*/  SYNCS.PHASECHK.TRANS64.TRYWAIT P1, [UR9+0x2a850], R0 ;  /* 0x02a85000ff0075a7 */ /* 0x0000620008020149 */
[----:B------:R-:W-:Y:S05]  /*f550*/  @!P0 BRA `(.L_x_1191) ;  /* 0x0000000000048947 */ /* 0x000fea0003800000 */
[----:B------:R-:W-:Y:S01]  /*f560*/  BPT.TRAP 0x1 ;  /* 0x000000040000795c */ /* 0x000fe20000300000 */
.L_x_1191:
[----:B-1----:R-:W-:Y:S05]  /*f570*/  @P1 BRA `(.L_x_1192) ;  /* 0x0000000000081947 */ /* 0x002fea0003800000 */
[----:B------:R-:W1:Y:S02]  /*f580*/  SYNCS.PHASECHK.TRANS64.TRYWAIT P1, [UR9+0x2a850], R0 ;  /* 0x02a85000ff0075a7 */ /* 0x000e640008020149 */
[----:B-1----:R-:W-:Y:S05]  /*f590*/  @!P1 BRA `(.L_x_1193) ;  /* 0x0000009000d49947 */ /* 0x002fea0003800000 */
.L_x_1192:
        /* <DEDUP_REMOVED lines=35> */
[----:B-1----:R-:W-:-:S05]  /*f7d0*/  IMAD.U32 R3, RZ, RZ, UR7 ;  /* 0x00000007ff037e24 */ /* 0x002fca000f8e00ff */
[----:B------:R1:W2:Y:S01]  /*f7e0*/  @P1 LDG.E R8, desc[UR48][R2.64] ;  /* 0x0000003002081981 */ /* 0x0002a2000c1e1900 */
        /* <DEDUP_REMOVED lines=9> */
[----:B0-----:R-:W0:Y:S04]  /*f880*/  SHFL.BFLY PT, R0, R5, 0x2, 0x1f ;  /* 0x0c401f0005007f89 */ /* 0x001e2800000e0000 */
[----:B------:R-:W3:Y:S01]  /*f890*/  SHFL.BFLY PT, R11, R4, 0x2, 0x1f ;  /* 0x0c401f00040b7f89 */ /* 0x000ee200000e0000 */
[----:B0-----:R-:W-:-:S01]  /*f8a0*/  FADD.FTZ R0, R0, R5 ;  /* 0x0000000500007221 */ /* 0x001fc20000010000 */
[----:B---3--:R-:W-:-:S04]  /*f8b0*/  FADD.FTZ R11, R11, R4 ;  /* 0x000000040b0b7221 */ /* 0x008fc80000010000 */
[----:B------:R-:W0:Y:S04]  /*f8c0*/  SHFL.BFLY PT, R9, R0, 0x1, 0x1f ;  /* 0x0c201f0000097f89 */ /* 0x000e2800000e0000 */
[----:B-1----:R-:W1:Y:S01]  /*f8d0*/  SHFL.BFLY PT, R2, R11, 0x1, 0x1f ;  /* 0x0c201f000b027f89 */ /* 0x002e6200000e0000 */
[----:B------:R-:W-:Y:S02]  /*f8e0*/  IMAD.MOV.U32 R3, RZ, RZ, RZ ;  /* 0x000000ffff037224 */ /* 0x000fe400078e00ff */
[----:B0-----:R-:W-:Y:S01]  /*f8f0*/  FADD.FTZ R12, R0, R9 ;  /* 0x00000009000c7221 */ /* 0x001fe20000010000 */
[----:B-1----:R-:W-:-:S04]  /*f900*/  FADD.FTZ R13, R11, R2 ;  /* 0x000000020b0d7221 */ /* 0x002fc80000010000 */
[C---:B------:R-:W-:Y:S01]  /*f910*/  FSETP.NE.FTZ.AND P1, PT, R12.reuse, RZ, PT ;  /* 0x000000ff0c00720b */ /* 0x040fe20003f35000 */
[----:B------:R-:W-:Y:S01]  /*f920*/  FMUL.FTZ R14, R12, 0.00390625 ;  /* 0x3b8000000c0e7820 */ /* 0x000fe20000410000 */
[----:B------:R-:W-:-:S04]  /*f930*/  FMUL.FTZ R10, R13, 0.00390625 ;  /* 0x3b8000000d0a7820 */ /* 0x000fc80000410000 */
[----:B------:R-:W-:Y:S02]  /*f940*/  FSETP.NE.FTZ.AND P2, PT, R14, RZ, PT ;  /* 0x000000ff0e00720b */ /* 0x000fe40003f55000 */
[----:B------:R-:W-:-:S05]  /*f950*/  FSETP.NE.FTZ.AND P3, PT, R10, RZ, PT ;  /* 0x000000ff0a00720b */ /* 0x000fca0003f75000 */
[----:B------:R0:W-:Y:S01]  /*f960*/  @P1 MUFU.RCP R3, R12 ;  /* 0x0000000c00031308 */ /* 0x0001e20000001000 */
[----:B------:R-:W-:Y:S01]  /*f970*/  FSETP.NE.FTZ.AND P1, PT, R13, RZ, PT ;  /* 0x000000ff0d00720b */ /* 0x000fe20003f35000 */
[----:B------:R-:W-:-:S06]  /*f980*/  IMAD.MOV.U32 R9, RZ, RZ, RZ ;  /* 0x000000ffff097224 */ /* 0x000fcc00078e00ff */
[----:B------:R-:W1:Y:S01]  /*f990*/  @P3 MUFU.LG2 R10, R10 ;  /* 0x0000000a000a3308 */ /* 0x000e620000000c00 */
[----:B------:R-:W-:Y:S02]  /*f9a0*/  WARPGROUP.DEPBAR.LE gsb0, 0x0 ;  /* 0x00008000000079c5 */ /* 0x000fe40000010000 */
[----:B------:R-:W-:-:S06]  /*f9b0*/  WARPGROUP.ARRIVE ;  /* 0x00000000000079c5 */ /* 0x000fcc0000000000 */
[----:B------:R-:W-:Y:S01]  /*f9c0*/  QGMMA.64x192x32.F32.E4M3.E4M3 R24, R184, gdesc[UR4], R24, gsb0 ;  /* 0x02e00004b8187df3 */ /* 0x000fe20008000818 */
[----:B------:R-:W3:Y:S01]  /*f9d0*/  @P2 MUFU.LG2 R5, R14 ;  /* 0x0000000e00052308 */ /* 0x000ee20000000c00 */
[----:B------:R-:W-:-:S07]  /*f9e0*/  IMAD.U32 R11, RZ, RZ, UR10 ;  /* 0x0000000aff0b7e24 */ /* 0x000fce000f8e00ff */
[----:B------:R-:W4:Y:S01]  /*f9f0*/  @P1 MUFU.RCP R9, R13 ;  /* 0x0000000d00091308 */ /* 0x000f220000001000 */
[----:B------:R-:W-:Y:S02]  /*fa00*/  IMAD.U32 R4, RZ, RZ, UR10 ;  /* 0x0000000aff047e24 */ /* 0x000fe4000f8e00ff */
[----:B0-----:R-:W-:Y:S01]  /*fa10*/  @P3 FMUL.FTZ R12, R11, 0.69314718246459960938 ;  /* 0x3f3172180b0c3820 */ /* 0x001fe20000410000 */
[----:B-1----:R-:W-:Y:S01]  /*fa20*/  @P3 FMUL.FTZ R11, R10, 0.69314718246459960938 ;  /* 0x3f3172180a0b3820 */ /* 0x002fe20000410000 */
[----:B------:R-:W-:Y:S01]  /*fa30*/  @P2 FMUL.FTZ R4, R4, 0.69314718246459960938 ;  /* 0x3f31721804042820 */ /* 0x000fe20000410000 */
[----:B------:R-:W-:Y:S02]  /*fa40*/  IMAD.MOV.U32 R2, RZ, RZ, -0x800000 ;  /* 0xff800000ff027424 */ /* 0x000fe400078e00ff */
[----:B---3--:R-:W-:Y:S01]  /*fa50*/  @P2 FMUL.FTZ R5, R5, 0.69314718246459960938 ;  /* 0x3f31721805052820 */ /* 0x008fe20000410000 */
[----:B------:R-:W-:Y:S02]  /*fa60*/  IMAD.MOV.U32 R0, RZ, RZ, -0x800000 ;  /* 0xff800000ff007424 */ /* 0x000fe400078e00ff */
[----:B------:R-:W-:Y:S01]  /*fa70*/  @P3 FFMA.FTZ R2, R12, R6, R11 ;  /* 0x000000060c023223 */ /* 0x000fe2000001000b */
[-C--:B--2---:R-:W-:Y:S01]  /*fa80*/  FMUL.FTZ R3, R3, R8.reuse ;  /* 0x0000000803037220 */ /* 0x084fe20000410000 */
[----:B------:R-:W-:Y:S01]  /*fa90*/  @P2 FFMA.FTZ R0, R4, R7, R5 ;  /* 0x0000000704002223 */ /* 0x000fe20000010005 */
[----:B----4-:R-:W-:Y:S01]  /*faa0*/  FMUL.FTZ R6, R9, R8 ;  /* 0x0000000809067220 */ /* 0x010fe20000410000 */
[----:B------:R-:W-:-:S02]  /*fab0*/  WARPGROUP.DEPBAR.LE gsb0, 0x0 ;  /* 0x00008000000079c5 */ /* 0x000fc40000010000 */
[----:B------:R-:W-:Y:S05]  /*fac0*/  @!P0 BRA `(.L_x_1194) ;  /* 0x0000000000048947 */ /* 0x000fea0003800000 */
[----:B------:R-:W-:Y:S01]  /*fad0*/  BPT.TRAP 0x1 ;  /* 0x000000040000795c */ /* 0x000fe20000300000 */
.L_x_1194:
        /* <DEDUP_REMOVED lines=106> */
.L_x_1120:
[----:B------:R-:W0:Y:S01]  /*10180*/  S2R R6, SR_CgaCtaId ;  /* 0x0000000000067919 */ /* 0x000e220000008800 */
[----:B------:R-:W-:Y:S01]  /*10190*/  MOV R3, 0x400 ;  /* 0x0000040000037802 */ /* 0x000fe20000000f00 */
[----:B------:R-:W-:Y:S01]  /*101a0*/  BSSY B0, `(.L_x_1195) ;  /* 0x00002e3000007945 */ /* 0x000fe20003800000 */
[----:B------:R-:W-:Y:S02]  /*101b0*/  BAR.SYNC.DEFER_BLOCKING 0x5, 0x180 ;  /* 0x0146000000007b1d */ /* 0x000fe40000010000 */
[----:B0-----:R-:W-:-:S05]  /*101c0*/  LEA R3, R6, R3, 0x18 ;  /* 0x0000000306037211 */ /* 0x001fca00078ec0ff */
[----:B------:R-:W0:Y:S02]  /*101d0*/  LDS.128 R92, [R3+0x2a8d0] ;  /* 0x02a8d000035c7984 */ /* 0x000e240000000c00 */
[----:B0-----:R-:W-:Y:S02]  /*101e0*/  R2UR UR41, R94 ;  /* 0x000000005e2972ca */ /* 0x001fe400000e0000 */
[----:B------:R-:W-:Y:S01]  /*101f0*/  R2UR UR47, R95 ;  /* 0x000000005f2f72ca */ /* 0x000fe200000e0000 */
        /* <DEDUP_REMOVED lines=17> */
[----:B------:R-:W-:Y:S02]  /*10310*/  F2FP.BF16.F32.PACK_AB R57, R57, R64 ;  /* 0x000000403939723e */ /* 0x000fe400000010ff */
[----:B------:R-:W-:Y:S01]  /*10320*/  F2FP.BF16.F32.PACK_AB R56, R49, R56 ;  /* 0x000000383138723e */ /* 0x000fe200000010ff */
[----:B------:R-:W-:Y:S01]  /*10330*/  ULDC.64 UR4, c[0x0][0xbd8] ;  /* 0x0002f60000047ab9 */ /* 0x000fe20000000a00 */
[----:B0-----:R-:W-:Y:S01]  /*10340*/  LOP3.LUT P0, R7, R17, 0x3, RZ, 0xc0, !PT ;  /* 0x0000000311077812 */ /* 0x001fe2000780c0ff */
[----:B------:R-:W-:Y:S01]  /*10350*/  UIMAD.WIDE UR4, UR42, 0x4, UR4 ;  /* 0x000000042a0478a5 */ /* 0x000fe2000f8e0204 */
[----:B------:R-:W-:-:S02]  /*10360*/  F2FP.BF16.F32.PACK_AB R36, R85, R36 ;  /* 0x000000245524723e */ /* 0x000fc400000010ff */
[----:B------:R-:W-:Y:S02]  /*10370*/  F2FP.BF16.F32.PACK_AB R11, R110, R11 ;  /* 0x0000000b6e0b723e */ /* 0x000fe400000010ff */
[----:B------:R-:W-:Y:S02]  /*10380*/  F2FP.BF16.F32.PACK_AB R10, R111, R10 ;  /* 0x0000000a6f0a723e */ /* 0x000fe400000010ff */
[----:B------:R-:W-:Y:S02]  /*10390*/  ISETP.EQ.OR P0, PT, R7, 0x3, !P0 ;  /* 0x000000030700780c */ /* 0x000fe40004702670 */
        /* <DEDUP_REMOVED lines=8> */
[----:B------:R-:W-:-:S02]  /*10420*/  MOV R4, R3 ;  /* 0x0000000300047202 */ /* 0x000fc40000000f00 */
[----:B-1----:R-:W-:Y:S02]  /*10430*/  MOV R5, R24 ;  /* 0x0000001800057202 */ /* 0x002fe40000000f00 */
[----:B------:R-:W-:Y:S02]  /*10440*/  F2FP.BF16.F32.PACK_AB R8, R117, R8 ;  /* 0x000000087508723e */ /* 0x000fe400000010ff */
[----:B------:R-:W-:Y:S01]  /*10450*/  SEL R71, R57, R56, P0 ;  /* 0x0000003839477207 */ /* 0x000fe20000000000 */
[----:B------:R-:W-:Y:S01]  /*10460*/  IMAD.WIDE R24, R205, 0x2, R4 ;  /* 0x00000002cd187825 */ /* 0x000fe200078e0204 */
[----:B------:R-:W-:Y:S02]  /*10470*/  SEL R79, R11, R10, P0 ;  /* 0x0000000a0b4f7207 */ /* 0x000fe40000000000 */
[----:B------:R-:W-:Y:S02]  /*10480*/  SEL R70, R10, R11, P0 ;  /* 0x0000000b0a467207 */ /* 0x000fe40000000000 */
[----:B------:R-:W-:-:S02]  /*10490*/  IADD3 R85, P5, R24, 0x40, RZ ;  /* 0x0000004018557810 */ /* 0x000fc40007fbe0ff */
[----:B------:R-:W-:Y:S02]  /*104a0*/  F2FP.BF16.F32.PACK_AB R26, R26, R27 ;  /* 0x0000001b1a1a723e */ /* 0x000fe400000010ff */
[----:B------:R-:W-:Y:S02]  /*104b0*/  SEL R56, R56, R57, P0 ;  /* 0x0000003938387207 */ /* 0x000fe40000000000 */
[----:B------:R-:W-:Y:S02]  /*104c0*/  IADD3 R83, P4, R24, 0x20, RZ ;  /* 0x0000002018537810 */ /* 0x000fe40007f9e0ff */
[----:B------:R-:W-:Y:S02]  /*104d0*/  LOP3.LUT R10, R85, 0x380, RZ, 0xc0, !PT ;  /* 0x00000380550a7812 */ /* 0x000fe400078ec0ff */
[----:B------:R-:W-:Y:S02]  /*104e0*/  SEL R57, R47, R46, P0 ;  /* 0x0000002e2f397207 */ /* 0x000fe40000000000 */
[----:B------:R-:W-:-:S02]  /*104f0*/  F2FP.BF16.F32.PACK_AB R72, R65, R72 ;  /* 0x000000484148723e */ /* 0x000fc400000010ff */
[----:B------:R-:W-:Y:S02]  /*10500*/  F2FP.BF16.F32.PACK_AB R45, R60, R45 ;  /* 0x0000002d3c2d723e */ /* 0x000fe400000010ff */
[----:B------:R-:W-:Y:S02]  /*10510*/  SEL R46, R46, R47, P0 ;  /* 0x0000002f2e2e7207 */ /* 0x000fe40000000000 */
[----:B------:R-:W-:Y:S02]  /*10520*/  F2FP.BF16.F32.PACK_AB R35, R78, R35 ;  /* 0x000000234e23723e */ /* 0x000fe400000010ff */
[----:B------:R-:W-:Y:S02]  /*10530*/  F2FP.BF16.F32.PACK_AB R30, R87, R30 ;  /* 0x0000001e571e723e */ /* 0x000fe400000010ff */
[----:B------:R-:W-:Y:S02]  /*10540*/  F2FP.BF16.F32.PACK_AB R13, R108, R13 ;  /* 0x0000000d6c0d723e */ /* 0x000fe400000010ff */
[----:B------:R-:W-:-:S02]  /*10550*/  F2FP.BF16.F32.PACK_AB R12, R109, R12 ;  /* 0x0000000c6d0c723e */ /* 0x000fc400000010ff */
[----:B------:R-:W-:Y:S02]  /*10560*/  SEL R65, R9, R8, P0 ;  /* 0x0000000809417207 */ /* 0x000fe40000000000 */
[----:B------:R-:W-:Y:S02]  /*10570*/  SEL R60, R8, R9, P0 ;  /* 0x00000009083c7207 */ /* 0x000fe40000000000 */
[----:B------:R-:W-:Y:S02]  /*10580*/  SEL R47, R43, R42, P0 ;  /* 0x0000002a2b2f7207 */ /* 0x000fe40000000000 */
[----:B------:R-:W-:Y:S02]  /*10590*/  F2FP.BF16.F32.PACK_AB R52, R52, R121 ;  /* 0x000000793434723e */ /* 0x000fe400000010ff */
[----:B------:R-:W-:Y:S02]  /*105a0*/  F2FP.BF16.F32.PACK_AB R53, R53, R120 ;  /* 0x000000783535723e */ /* 0x000fe400000010ff */
[----:B------:R-:W-:-:S02]  /*105b0*/  SEL R42, R42, R43, P0 ;  /* 0x0000002b2a2a7207 */ /* 0x000fc40000000000 */
[----:B------:R-:W-:Y:S02]  /*105c0*/  SEL R75, R26, R91, P0 ;  /* 0x0000005b1a4b7207 */ /* 0x000fe40000000000 */
[----:B------:R-:W-:Y:S02]  /*105d0*/  SEL R66, R91, R26, P0 ;  /* 0x0000001a5b427207 */ /* 0x000fe40000000000 */
[----:B------:R-:W-:Y:S02]  /*105e0*/  IADD3 R87, P6, R24, 0x60, RZ ;  /* 0x0000006018577810 */ /* 0x000fe40007fde0ff */
[----:B------:R-:W-:Y:S02]  /*105f0*/  LOP3.LUT R8, R83, 0x380, RZ, 0xc0, !PT ;  /* 0x0000038053087812 */ /* 0x000fe400078ec0ff */
[----:B------:R-:W-:Y:S02]  /*10600*/  SHF.R.U64 R10, R10, 0x3, RZ ;  /* 0x000000030a0a7819 */ /* 0x000fe400000012ff */
[----:B------:R-:W-:-:S02]  /*10610*/  SEL R43, R39, R38, P0 ;  /* 0x00000026272b7207 */ /* 0x000fc40000000000 */
[----:B------:R-:W-:Y:S02]  /*10620*/  IADD3 R91, P2, R24, 0x4020, RZ ;  /* 0x00004020185b7810 */ /* 0x000fe40007f5e0ff */
[----:B------:R-:W-:Y:S02]  /*10630*/  F2FP.BF16.F32.PACK_AB R48, R61, R48 ;  /* 0x000000303d30723e */ /* 0x000fe400000010ff */
[----:B------:R-:W-:Y:S02]  /*10640*/  SEL R38, R38, R39, P0 ;  /* 0x0000002726267207 */ /* 0x000fe40000000000 */
[----:B------:R-:W-:Y:S02]  /*10650*/  F2FP.BF16.F32.PACK_AB R33, R84, R33 ;  /* 0x000000215421723e */ /* 0x000fe400000010ff */
[----:B------:R-:W-:Y:S02]  /*10660*/  SEL R63, R13, R12, P0 ;  /* 0x0000000c0d3f7207 */ /* 0x000fe40000000000 */
[----:B------:R-:W-:-:S02]  /*10670*/  SEL R58, R12, R13, P0 ;  /* 0x0000000d0c3a7207 */ /* 0x000fc40000000000 */
[----:B------:R-:W-:Y:S02]  /*10680*/  SEL R39, R35, R34, P0 ;  /* 0x0000002223277207 */ /* 0x000fe40000000000 */
[----:B------:R-:W-:Y:S01]  /*10690*/  SEL R62, R34, R35, P0 ;  /* 0x00000023223e7207 */ /* 0x000fe20000000000 */
[----:B------:R-:W-:Y:S01]  /*106a0*/  IMAD.X R35, RZ, RZ, R25, P5 ;  /* 0x000000ffff237224 */ /* 0x000fe200028e0619 */
[----:B------:R-:W-:Y:S02]  /*106b0*/  F2FP.BF16.F32.PACK_AB R41, R68, R41 ;  /* 0x000000294429723e */ /* 0x000fe400000010ff */
[----:B------:R-:W-:Y:S02]  /*106c0*/  F2FP.BF16.F32.PACK_AB R44, R69, R44 ;  /* 0x0000002c452c723e */ /* 0x000fe400000010ff */
[----:B------:R-:W-:Y:S02]  /*106d0*/  SEL R51, R52, R53, P0 ;  /* 0x0000003534337207 */ /* 0x000fe40000000000 */
[----:B------:R-:W-:-:S02]  /*106e0*/  LOP3.LUT R12, R87, 0x380, RZ, 0xc0, !PT ;  /* 0x00000380570c7812 */ /* 0x000fc400078ec0ff */
[----:B------:R-:W-:Y:S02]  /*106f0*/  SHF.R.U64 R8, R8, 0x3, RZ ;  /* 0x0000000308087819 */ /* 0x000fe400000012ff */
[----:B------:R-:W-:Y:S02]  /*10700*/  LOP3.LUT R34, R10, R85, RZ, 0x3c, !PT ;  /* 0x000000550a227212 */ /* 0x000fe400078e3cff */
[----:B------:R-:W-:Y:S02]  /*10710*/  F2FP.BF16.F32.PACK_AB R29, R29, R32 ;  /* 0x000000201d1d723e */ /* 0x000fe400000010ff */
[----:B------:R-:W-:Y:S02]  /*10720*/  SEL R52, R53, R52, P0 ;  /* 0x0000003435347207 */ /* 0x000fe40000000000 */
[----:B------:R-:W-:Y:S02]  /*10730*/  IADD3 R89, P1, R24, 0x4000, RZ ;  /* 0x0000400018597810 */ /* 0x000fe40007f3e0ff */
[----:B------:R-:W-:-:S02]  /*10740*/  LOP3.LUT R10, R91, 0x380, RZ, 0xc0, !PT ;  /* 0x000003805b0a7812 */ /* 0x000fc400078ec0ff */
[----:B------:R-:W-:Y:S02]  /*10750*/  F2FP.BF16.F32.PACK_AB R37, R76, R37 ;  /* 0x000000254c25723e */ /* 0x000fe400000010ff */
[----:B------:R-:W-:Y:S02]  /*10760*/  F2FP.BF16.F32.PACK_AB R40, R77, R40 ;  /* 0x000000284d28723e */ /* 0x000fe400000010ff */
[----:B------:R-:W-:Y:S02]  /*10770*/  SEL R53, R45, R48, P0 ;  /* 0x000000302d357207 */ /* 0x000fe40000000000 */
[----:B------:R-:W-:Y:S02]  /*10780*/  F2FP.BF16.F32.PACK_AB R97, R97, R104 ;  /* 0x000000686161723e */ /* 0x000fe400000010ff */
[----:B------:R-:W-:Y:S02]  /*10790*/  F2FP.BF16.F32.PACK_AB R96, R81, R96 ;  /* 0x000000605160723e */ /* 0x000fe400000010ff */
[----:B------:R-:W-:-:S02]  /*107a0*/  F2FP.BF16.F32.PACK_AB R73, R73, R80 ;  /* 0x000000504949723e */ /* 0x000fc400000010ff */
[----:B------:R-:W-:Y:S02]  /*107b0*/  SEL R48, R48, R45, P0 ;  /* 0x0000002d30307207 */ /* 0x000fe40000000000 */
[----:B------:R-:W-:Y:S02]  /*107c0*/  SEL R55, R33, R36, P0 ;  /* 0x0000002421377207 */ /* 0x000fe40000000000 */
[----:B------:R-:W-:Y:S01]  /*107d0*/  SEL R18, R36, R33, P0 ;  /* 0x0000002124127207 */ /* 0x000fe20000000000 */
[----:B------:R-:W-:Y:S01]  /*107e0*/  IMAD.X R33, RZ, RZ, R25, P6 ;  /* 0x000000ffff217224 */ /* 0x000fe200030e0619 */
[----:B------:R-:W-:Y:S02]  /*107f0*/  SEL R45, R41, R44, P0 ;  /* 0x0000002c292d7207 */ /* 0x000fe40000000000 */
[----:B------:R-:W-:Y:S02]  /*10800*/  SHF.R.U64 R12, R12, 0x3, RZ ;  /* 0x000000030c0c7819 */ /* 0x000fe400000012ff */
[----:B------:R-:W-:-:S02]  /*10810*/  LOP3.LUT R36, R8, R83, RZ, 0x3c, !PT ;  /* 0x0000005308247212 */ /* 0x000fc400078e3cff */
[----:B------:R-:W-:Y:S02]  /*10820*/  F2FP.BF16.F32.PACK_AB R31, R86, R31 ;  /* 0x0000001f561f723e */ /* 0x000fe400000010ff */
[----:B------:R-:W-:Y:S02]  /*10830*/  F2FP.BF16.F32.PACK_AB R20, R101, R20 ;  /* 0x000000146514723e */ /* 0x000fe400000010ff */
[----:B------:R-:W-:Y:S02]  /*10840*/  SEL R44, R44, R41, P0 ;  /* 0x000000292c2c7207 */ /* 0x000fe40000000000 */
[----:B------:R-:W-:Y:S02]  /*10850*/  SEL R59, R29, R28, P0 ;  /* 0x0000001c1d3b7207 */ /* 0x000fe40000000000 */
[----:B------:R-:W-:Y:S01]  /*10860*/  SEL R50, R28, R29, P0 ;  /* 0x0000001d1c327207 */ /* 0x000fe20000000000 */
[----:B------:R-:W-:Y:S01]  /*10870*/  IMAD.X R29, RZ, RZ, R25, P2 ;  /* 0x000000ffff1d7224 */ /* 0x000fe200010e0619 */
[----:B------:R-:W-:-:S02]  /*10880*/  IADD3 R95, P3, R24, 0x4040, RZ ;  /* 0x00004040185f7810 */ /* 0x000fc40007f7e0ff */
[----:B------:R-:W-:Y:S02]  /*10890*/  LOP3.LUT R8, R89, 0x380, RZ, 0xc0, !PT ;  /* 0x0000038059087812 */ /* 0x000fe400078ec0ff */
[----:B------:R-:W-:Y:S01]  /*108a0*/  SHF.R.U64 R10, R10, 0x3, RZ ;  /* 0x000000030a0a7819 */ /* 0x000fe200000012ff */
[--C-:B------:R-:W-:Y:S01]  /*108b0*/  IMAD.X R27, RZ, RZ, R25.reuse, P3 ;  /* 0x000000ffff1b7224 */ /* 0x100fe200018e0619 */
[----:B------:R-:W-:Y:S02]  /*108c0*/  SEL R41, R37, R40, P0 ;  /* 0x0000002825297207 */ /* 0x000fe40000000000 */
[----:B------:R-:W-:Y:S02]  /*108d0*/  IADD3 R101, P6, R24, 0x8020, RZ ;  /* 0x0000802018657810 */ /* 0x000fe40007fde0ff */
[----:B------:R-:W-:Y:S01]  /*108e0*/  SEL R40, R40, R37, P0 ;  /* 0x0000002528287207 */ /* 0x000fe20000000000 */
[--C-:B------:R-:W-:Y:S01]  /*108f0*/  IMAD.X R37, RZ, RZ, R25.reuse, P4 ;  /* 0x000000ffff257224 */ /* 0x100fe200020e0619 */
[----:B------:R-:W-:Y:S01]  /*10900*/  SEL R67, R97, R96, P0 ;  /* 0x0000006061437207 */ /* 0x000fe20000000000 */
[----:B------:R-:W-:Y:S01]  /*10910*/  IMAD.X R13, RZ, RZ, R25, P6 ;  /* 0x000000ffff0d7224 */ /* 0x000fe200030e0619 */
[----:B------:R-:W-:-:S02]  /*10920*/  SEL R69, R73, R72, P0 ;  /* 0x0000004849457207 */ /* 0x000fc40000000000 */
[----:B------:R-:W-:Y:S02]  /*10930*/  IADD3 R105, P2, R24, 0x8060, RZ ;  /* 0x0000806018697810 */ /* 0x000fe40007f5e0ff */
[----:B------:R-:W-:Y:S02]  /*10940*/  F2FP.BF16.F32.PACK_AB R15, R102, R15 ;  /* 0x0000000f660f723e */ /* 0x000fe400000010ff */
[----:B------:R-:W-:Y:S02]  /*10950*/  F2FP.BF16.F32.PACK_AB R14, R103, R14 ;  /* 0x0000000e670e723e */ /* 0x000fe400000010ff */
[----:B------:R-:W-:Y:S02]  /*10960*/  SEL R96, R96, R97, P0 ;  /* 0x0000006160607207 */ /* 0x000fe40000000000 */
[----:B------:R-:W-:Y:S02]  /*10970*/  SEL R72, R72, R73, P0 ;  /* 0x0000004948487207 */ /* 0x000fe40000000000 */
[----:B------:R-:W-:-:S02]  /*10980*/  LOP3.LUT R32, R12, R87, RZ, 0x3c, !PT ;  /* 0x000000570c207212 */ /* 0x000fc400078e3cff */
[----:B------:R-:W-:Y:S02]  /*10990*/  SEL R73, R31, R30, P0 ;  /* 0x0000001e1f497207 */ /* 0x000fe40000000000 */
[----:B------:R-:W-:Y:S01]  /*109a0*/  SEL R64, R30, R31, P0 ;  /* 0x0000001f1e407207 */ /* 0x000fe20000000000 */
[----:B------:R-:W-:Y:S01]  /*109b0*/  IMAD.X R31, RZ, RZ, R25, P1 ;  /* 0x000000ffff1f7224 */ /* 0x000fe200008e0619 */
[----:B------:R-:W-:Y:S02]  /*109c0*/  IADD3 R97, P4, R24, 0x4060, RZ ;  /* 0x0000406018617810 */ /* 0x000fe40007f9e0ff */
[----:B------:R-:W-:Y:S02]  /*109d0*/  LOP3.LUT R12, R95, 0x380, RZ, 0xc0, !PT ;  /* 0x000003805f0c7812 */ /* 0x000fe400078ec0ff */
[----:B------:R-:W-:Y:S02]  /*109e0*/  SHF.R.U64 R8, R8, 0x3, RZ ;  /* 0x0000000308087819 */ /* 0x000fe400000012ff */
[----:B------:R-:W-:-:S02]  /*109f0*/  LOP3.LUT R28, R10, R91, RZ, 0x3c, !PT ;  /* 0x0000005b0a1c7212 */ /* 0x000fc400078e3cff */
[C---:B------:R-:W-:Y:S02]  /*10a00*/  LOP3.LUT R11, R24.reuse, 0x380, RZ, 0xc0, !PT ;  /* 0x00000380180b7812 */ /* 0x040fe400078ec0ff */
[C---:B------:R-:W-:Y:S02]  /*10a10*/  IADD3 R99, P5, R24.reuse, 0x8000, RZ ;  /* 0x0000800018637810 */ /* 0x040fe40007fbe0ff */
[----:B------:R-:W-:Y:S02]  /*10a20*/  LOP3.LUT R10, R101, 0x380, RZ, 0xc0, !PT ;  /* 0x00000380650a7812 */ /* 0x000fe400078ec0ff */
[----:B------:R-:W-:Y:S02]  /*10a30*/  IADD3 R103, P1, R24, 0x8040, RZ ;  /* 0x0000804018677810 */ /* 0x000fe40007f3e0ff */
[----:B------:R-:W-:Y:S02]  /*10a40*/  LOP3.LUT R76, R105, 0x380, RZ, 0xc0, !PT ;  /* 0x00000380694c7812 */ /* 0x000fe400078ec0ff */
[----:B------:R-:W-:Y:S01]  /*10a50*/  SEL R77, R15, R14, P0 ;  /* 0x0000000e0f4d7207 */ /* 0x000fe20000000000 */
[--C-:B------:R-:W-:Y:S01]  /*10a60*/  IMAD.X R9, RZ, RZ, R25.reuse, P1 ;  /* 0x000000ffff097224 */ /* 0x100fe200008e0619 */
[----:B------:R-:W-:Y:S01]  /*10a70*/  SEL R68, R14, R15, P0 ;  /* 0x0000000f0e447207 */ /* 0x000fe20000000000 */
[----:B------:R-:W-:Y:S01]  /*10a80*/  IMAD.X R15, RZ, RZ, R25, P5 ;  /* 0x000000ffff0f7224 */ /* 0x000fe200028e0619 */
[----:B------:R-:W-:-:S02]  /*10a90*/  LOP3.LUT R14, R97, 0x380, RZ, 0xc0, !PT ;  /* 0x00000380610e7812 */ /* 0x000fc400078ec0ff */
[----:B------:R-:W-:Y:S02]  /*10aa0*/  SHF.R.U64 R12, R12, 0x3, RZ ;  /* 0x000000030c0c7819 */ /* 0x000fe400000012ff */
[----:B------:R-:W-:Y:S02]  /*10ab0*/  LOP3.LUT R30, R8, R89, RZ, 0x3c, !PT ;  /* 0x00000059081e7212 */ /* 0x000fe400078e3cff */
[----:B------:R-:W-:Y:S02]  /*10ac0*/  SHF.R.U64 R11, R11, 0x3, RZ ;  /* 0x000000030b0b7819 */ /* 0x000fe400000012ff */
[----:B------:R-:W-:Y:S02]  /*10ad0*/  LOP3.LUT R8, R99, 0x380, RZ, 0xc0, !PT ;  /* 0x0000038063087812 */ /* 0x000fe400078ec0ff */
[----:B------:R-:W-:Y:S02]  /*10ae0*/  SHF.R.U64 R10, R10, 0x3, RZ ;  /* 0x000000030a0a7819 */ /* 0x000fe400000012ff */
[----:B------:R-:W-:-:S02]  /*10af0*/  LOP3.LUT R74, R103, 0x380, RZ, 0xc0, !PT ;  /* 0x00000380674a7812 */ /* 0x000fc400078ec0ff */
[----:B------:R-:W-:Y:S02]  /*10b00*/  SHF.R.U64 R76, R76, 0x3, RZ ;  /* 0x000000034c4c7819 */ /* 0x000fe400000012ff */
[----:B------:R-:W-:Y:S02]  /*10b10*/  F2FP.BF16.F32.PACK_AB R132, R132, R133 ;  /* 0x000000858484723e */ /* 0x000fe400000010ff */
[----:B------:R-:W-:Y:S02]  /*10b20*/  F2FP.BF16.F32.PACK_AB R131, R130, R131 ;  /* 0x000000838283723e */ /* 0x000fe400000010ff */
[----:B------:R-:W-:Y:S02]  /*10b30*/  F2FP.BF16.F32.PACK_AB R21, R100, R21 ;  /* 0x000000156415723e */ /* 0x000fe400000010ff */
[----:B------:R-:W-:Y:S02]  /*10b40*/  SHF.R.U64 R14, R14, 0x3, RZ ;  /* 0x000000030e0e7819 */ /* 0x000fe400000012ff */
[----:B------:R-:W-:-:S02]  /*10b50*/  LOP3.LUT R26, R12, R95, RZ, 0x3c, !PT ;  /* 0x0000005f0c1a7212 */ /* 0x000fc400078e3cff */
[----:B------:R-:W-:Y:S01]  /*10b60*/  LOP3.LUT R24, R11, R24, RZ, 0x3c, !PT ;  /* 0x000000180b187212 */ /* 0x000fe200078e3cff */
[----:B------:R-:W-:Y:S01]  /*10b70*/  IMAD.X R11, RZ, RZ, R25, P2 ;  /* 0x000000ffff0b7224 */ /* 0x000fe200010e0619 */
[----:B------:R-:W-:Y:S02]  /*10b80*/  SHF.R.U64 R8, R8, 0x3, RZ ;  /* 0x0000000308087819 */ /* 0x000fe400000012ff */
[----:B------:R-:W-:Y:S02]  /*10b90*/  LOP3.LUT R12, R10, R101, RZ, 0x3c, !PT ;  /* 0x000000650a0c7212 */ /* 0x000fe400078e3cff */
[----:B------:R-:W-:Y:S02]  /*10ba0*/  SHF.R.U64 R74, R74, 0x3, RZ ;  /* 0x000000034a4a7819 */ /* 0x000fe400000012ff */
[----:B------:R-:W-:Y:S02]  /*10bb0*/  LOP3.LUT R10, R76, R105, RZ, 0x3c, !PT ;  /* 0x000000694c0a7212 */ /* 0x000fe400078e3cff */
[----:B------:R-:W-:-:S02]  /*10bc0*/  SEL R7, R132, R131, P0 ;  /* 0x0000008384077207 */ /* 0x000fc40000000000 */
[----:B------:R-:W-:Y:S02]  /*10bd0*/  SEL R61, R21, R20, P0 ;  /* 0x00000014153d7207 */ /* 0x000fe40000000000 */
[----:B------:R-:W-:Y:S01]  /*10be0*/  SEL R54, R20, R21, P0 ;  /* 0x0000001514367207 */ /* 0x000fe20000000000 */
[----:B------:R-:W-:Y:S01]  /*10bf0*/  IMAD.X R21, RZ, RZ, R25, P4 ;  /* 0x000000ffff157224 */ /* 0x000fe200020e0619 */
[----:B------:R-:W-:Y:S02]  /*10c00*/  LOP3.LUT R20, R14, R97, RZ, 0x3c, !PT ;  /* 0x000000610e147212 */ /* 0x000fe400078e3cff */
[----:B------:R-:W-:Y:S02]  /*10c10*/  LOP3.LUT R14, R8, R99, RZ, 0x3c, !PT ;  /* 0x00000063080e7212 */ /* 0x000fe400078e3cff */
[----:B------:R-:W-:Y:S02]  /*10c20*/  F2FP.BF16.F32.PACK_AB R128, R128, R129 ;  /* 0x000000818080723e */ /* 0x000fe400000010ff */
[----:B------:R-:W-:-:S02]  /*10c30*/  F2FP.BF16.F32.PACK_AB R127, R126, R127 ;  /* 0x0000007f7e7f723e */ /* 0x000fc400000010ff */
[----:B------:R-:W-:Y:S02]  /*10c40*/  LOP3.LUT R8, R74, R103, RZ, 0x3c, !PT ;  /* 0x000000674a087212 */ /* 0x000fe400078e3cff */
[----:B------:R-:W-:Y:S02]  /*10c50*/  F2FP.BF16.F32.PACK_AB R124, R124, R125 ;  /* 0x0000007d7c7c723e */ /* 0x000fe400000010ff */
[----:B------:R-:W-:Y:S02]  /*10c60*/  F2FP.BF16.F32.PACK_AB R123, R122, R123 ;  /* 0x0000007b7a7b723e */ /* 0x000fe400000010ff */
[----:B------:R-:W-:Y:S02]  /*10c70*/  MOV R74, R10 ;  /* 0x0000000a004a7202 */ /* 0x000fe40000000f00 */
[----:B------:R-:W-:Y:S02]  /*10c80*/  SEL R132, R131, R132, P0 ;  /* 0x0000008483847207 */ /* 0x000fe40000000000 */
[----:B------:R-:W-:-:S02]  /*10c90*/  SEL R17, R128, R127, P0 ;  /* 0x0000007f80117207 */ /* 0x000fc40000000000 */
[----:B------:R-:W-:Y:S02]  /*10ca0*/  SEL R128, R127, R128, P0 ;  /* 0x000000807f807207 */ /* 0x000fe40000000000 */
[----:B------:R-:W-:Y:S02]  /*10cb0*/  SEL R49, R124, R123, P0 ;  /* 0x0000007b7c317207 */ /* 0x000fe40000000000 */
[----:B------:R-:W-:Y:S02]  /*10cc0*/  SEL R124, R123, R124, P0 ;  /* 0x0000007c7b7c7207 */ /* 0x000fe40000000000 */
[----:B------:R-:W-:Y:S02]  /*10cd0*/  MOV R76, R8 ;  /* 0x00000008004c7202 */ /* 0x000fe40000000f00 */
[----:B------:R-:W-:Y:S02]  /*10ce0*/  SEL R81, R118, R119, P0 ;  /* 0x0000007776517207 */ /* 0x000fe40000000000 */
[----:B------:R-:W-:-:S02]  /*10cf0*/  MOV R82, R20 ;  /* 0x0000001400527202 */ /* 0x000fc40000000f00 */
[----:B------:R-:W-:Y:S02]  /*10d00*/  SEL R118, R119, R118, P0 ;  /* 0x0000007677767207 */ /* 0x000fe40000000000 */
[----:B------:R-:W-:Y:S02]  /*10d10*/  MOV R89, R24 ;  /* 0x0000001800597202 */ /* 0x000fe40000000f00 */
[----:B------:R-:W-:Y:S01]  /*10d20*/  MOV R80, R14 ;  /* 0x0000000e00507202 */ /* 0x000fe20000000f00 */
[----:B--2---:R0:W-:Y:S01]  /*10d30*/  SHFL.IDX PT, R10, R7, R6, 0x1c1f ;  /* 0x001c1f06070a7589 */ /* 0x0041e200000e0000 */
[----:B------:R-:W-:Y:S02]  /*10d40*/  MOV R78, R12 ;  /* 0x0000000c004e7202 */ /* 0x000fe40000000f00 */
[----:B------:R-:W-:Y:S01]  /*10d50*/  MOV R88, R36 ;  /* 0x0000002400587202 */ /* 0x000fe20000000f00 */
[----:B------:R-:W-:Y:S01]  /*10d60*/  SHFL.IDX PT, R67, R67, R6, 0x1c1f ;  /* 0x001c1f0643437589 */ /* 0x000fe200000e0000 */
[----:B------:R-:W-:-:S02]  /*10d70*/  MOV R83, R26 ;  /* 0x0000001a00537202 */ /* 0x000fc40000000f00 */
[----:B------:R-:W-:Y:S01]  /*10d80*/  MOV R87, R34 ;  /* 0x0000002200577202 */ /* 0x000fe20000000f00 */
[----:B------:R-:W-:Y:S01]  /*10d90*/  SHFL.IDX PT, R17, R17, R6, 0x1c1f ;  /* 0x001c1f0611117589 */ /* 0x000fe200000e0000 */
[----:B------:R-:W-:Y:S02]  /*10da0*/  MOV R85, R30 ;  /* 0x0000001e00557202 */ /* 0x000fe40000000f00 */
[----:B0-----:R-:W-:Y:S01]  /*10db0*/  LOP3.LUT R7, R6, 0x2, RZ, 0x3c, !PT ;  /* 0x0000000206077812 */ /* 0x001fe200078e3cff */
[----:B------:R-:W-:Y:S01]  /*10dc0*/  SHFL.IDX PT, R69, R69, R6, 0x1c1f ;  /* 0x001c1f0645457589 */ /* 0x000fe200000e0000 */
[----:B------:R-:W-:Y:S02]  /*10dd0*/  MOV R84, R28 ;  /* 0x0000001c00547202 */ /* 0x000fe40000000f00 */
[----:B------:R-:W-:Y:S01]  /*10de0*/  MOV R86, R32 ;  /* 0x0000002000567202 */ /* 0x000fe20000000f00 */
[----:B------:R-:W0:Y:S01]  /*10df0*/  SHFL.IDX PT, R9, R132, R7, 0x1c1f ;  /* 0x001c1f0784097589 */ /* 0x000e2200000e0000 */
[----:B------:R-:W-:-:S03]  /*10e00*/  PLOP3.LUT P1, PT, PT, PT, UP0, 0x80, 0x0 ;  /* 0x000000000000781c */ /* 0x000fc60003f2f008 */
[----:B------:R-:W1:Y:S04]  /*10e10*/  SHFL.IDX PT, R96, R96, R7, 0x1c1f ;  /* 0x001c1f0760607589 */ /* 0x000e6800000e0000 */
[----:B------:R-:W2:Y:S04]  /*10e20*/  SHFL.IDX PT, R128, R128, R7, 0x1c1f ;  /* 0x001c1f0780807589 */ /* 0x000ea800000e0000 */
[----:B------:R-:W3:Y:S04]  /*10e30*/  SHFL.IDX PT, R72, R72, R7, 0x1c1f ;  /* 0x001c1f0748487589 */ /* 0x000ee800000e0000 */
[----:B------:R-:W-:Y:S04]  /*10e40*/  SHFL.IDX PT, R49, R49, R6, 0x1c1f ;  /* 0x001c1f0631317589 */ /* 0x000fe800000e0000 */
[----:B------:R-:W-:Y:S04]  /*10e50*/  SHFL.IDX PT, R71, R71, R6, 0x1c1f ;  /* 0x001c1f0647477589 */ /* 0x000fe800000e0000 */
[----:B------:R-:W4:Y:S01]  /*10e60*/  SHFL.IDX PT, R124, R124, R7, 0x1c1f ;  /* 0x001c1f077c7c7589 */ /* 0x000f2200000e0000 */
[----:B0-----:R-:W-:-:S02]  /*10e70*/  SEL R8, R10, R9, P0 ;  /* 0x000000090a087207 */ /* 0x001fc40000000000 */
[----:B------:R-:W-:Y:S01]  /*10e80*/  SEL R10, R9, R10, P0 ;  /* 0x0000000a090a7207 */ /* 0x000fe20000000000 */
[----:B------:R-:W0:Y:S01]  /*10e90*/  SHFL.IDX PT, R56, R56, R7, 0x1c1f ;  /* 0x001c1f0738387589 */ /* 0x000e2200000e0000 */
[----:B-1----:R-:W-:Y:S02]  /*10ea0*/  SEL R9, R67, R96, P0 ;  /* 0x0000006043097207 */ /* 0x002fe40000000000 */
[----:B------:R-:W-:Y:S01]  /*10eb0*/  SEL R11, R96, R67, P0 ;  /* 0x00000043600b7207 */ /* 0x000fe20000000000 */
[----:B------:R-:W-:Y:S01]  /*10ec0*/  SHFL.IDX PT, R51, R51, R6, 0x1c1f ;  /* 0x001c1f0633337589 */ /* 0x000fe200000e0000 */
[----:B--2---:R-:W-:Y:S02]  /*10ed0*/  SEL R12, R17, R128, P0 ;  /* 0x00000080110c7207 */ /* 0x004fe40000000000 */
[----:B------:R-:W-:Y:S01]  /*10ee0*/  SEL R14, R128, R17, P0 ;  /* 0x00000011800e7207 */ /* 0x000fe20000000000 */
[----:B------:R-:W-:Y:S01]  /*10ef0*/  SHFL.IDX PT, R57, R57, R6, 0x1c1f ;  /* 0x001c1f0639397589 */ /* 0x000fe200000e0000 */
[----:B---3--:R-:W-:-:S02]  /*10f00*/  SEL R13, R69, R72, P0 ;  /* 0x00000048450d7207 */ /* 0x008fc40000000000 */
[----:B------:R-:W-:Y:S01]  /*10f10*/  SEL R15, R72, R69, P0 ;  /* 0x00000045480f7207 */ /* 0x000fe20000000000 */
[----:B------:R-:W1:Y:S04]  /*10f20*/  SHFL.IDX PT, R52, R52, R7, 0x1c1f ;  /* 0x001c1f0734347589 */ /* 0x000e6800000e0000 */
[----:B------:R-:W2:Y:S04]  /*10f30*/  SHFL.IDX PT, R46, R46, R7, 0x1c1f ;  /* 0x001c1f072e2e7589 */ /* 0x000ea800000e0000 */
[----:B------:R-:W-:Y:S01]  /*10f40*/  SHFL.IDX PT, R53, R53, R6, 0x1c1f ;  /* 0x001c1f0635357589 */ /* 0x000fe200000e0000 */
[----:B----4-:R-:W-:-:S02]  /*10f50*/  SEL R24, R49, R124, P0 ;  /* 0x0000007c31187207 */ /* 0x010fc40000000000 */
[----:B------:R-:W-:Y:S01]  /*10f60*/  SEL R26, R124, R49, P0 ;  /* 0x000000317c1a7207 */ /* 0x000fe20000000000 */
[----:B------:R-:W-:Y:S01]  /*10f70*/  SHFL.IDX PT, R45, R45, R6, 0x1c1f ;  /* 0x001c1f062d2d7589 */ /* 0x000fe200000e0000 */
[----:B0-----:R-:W-:Y:S02]  /*10f80*/  SEL R25, R71, R56, P0 ;  /* 0x0000003847197207 */ /* 0x001fe40000000000 */
[----:B------:R-:W-:Y:S01]  /*10f90*/  SEL R27, R56, R71, P0 ;  /* 0x00000047381b7207 */ /* 0x000fe20000000000 */
[----:B------:R-:W-:Y:S04]  /*10fa0*/  SHFL.IDX PT, R41, R41, R6, 0x1c1f ;  /* 0x001c1f0629297589 */ /* 0x000fe800000e0000 */
[----:B------:R-:W-:Y:S04]  /*10fb0*/  SHFL.IDX PT, R55, R55, R6, 0x1c1f ;  /* 0x001c1f0637377589 */ /* 0x000fe800000e0000 */
[----:B------:R-:W-:Y:S01]  /*10fc0*/  SHFL.IDX PT, R59, R59, R6, 0x1c1f ;  /* 0x001c1f063b3b7589 */ /* 0x000fe200000e0000 */
[----:B-1----:R-:W-:-:S02]  /*10fd0*/  SEL R28, R51, R52, P0 ;  /* 0x00000034331c7207 */ /* 0x002fc40000000000 */
[----:B------:R-:W-:Y:S01]  /*10fe0*/  SEL R30, R52, R51, P0 ;  /* 0x00000033341e7207 */ /* 0x000fe20000000000 */
[----:B------:R-:W-:Y:S01]  /*10ff0*/  SHFL.IDX PT, R61, R61, R6, 0x1c1f ;  /* 0x001c1f063d3d7589 */ /* 0x000fe200000e0000 */
[----:B--2---:R-:W-:Y:S02]  /*11000*/  SEL R29, R57, R46, P0 ;  /* 0x0000002e391d7207 */ /* 0x004fe40000000000 */
[----:B------:R-:W-:Y:S01]  /*11010*/  SEL R31, R46, R57, P0 ;  /* 0x000000392e1f7207 */ /* 0x000fe20000000000 */
[----:B------:R-:W-:Y:S04]  /*11020*/  SHFL.IDX PT, R63, R63, R6, 0x1c1f ;  /* 0x001c1f063f3f7589 */ /* 0x000fe800000e0000 */
        /* <DEDUP_REMOVED lines=9> */
[----:B------:R-:W0:Y:S04]  /*110c0*/  SHFL.IDX PT, R48, R48, R7, 0x1c1f ;  /* 0x001c1f0730307589 */ /* 0x000e2800000e0000 */
[----:B------:R-:W1:Y:S04]  /*110d0*/  SHFL.IDX PT, R42, R42, R7, 0x1c1f ;  /* 0x001c1f072a2a7589 */ /* 0x000e6800000e0000 */
[----:B------:R-:W2:Y:S04]  /*110e0*/  SHFL.IDX PT, R44, R44, R7, 0x1c1f ;  /* 0x001c1f072c2c7589 */ /* 0x000ea800000e0000 */
[----:B------:R3:W4:Y:S01]  /*110f0*/  SHFL.IDX PT, R6, R38, R7, 0x1c1f ;  /* 0x001c1f0726067589 */ /* 0x00072200000e0000 */
[----:B------:R-:W-:Y:S06]  /*11100*/  BAR.SYNC.DEFER_BLOCKING 0x1, 0x100 ;  /* 0x0044000000007b1d */ /* 0x000fec0000010000 */
[----:B------:R-:W-:Y:S01]  /*11110*/  SHFL.IDX PT, R40, R40, R7, 0x1c1f ;  /* 0x001c1f0728287589 */ /* 0x000fe200000e0000 */
[----:B0-----:R-:W-:-:S02]  /*11120*/  SEL R32, R53, R48, P0 ;  /* 0x0000003035207207 */ /* 0x001fc40000000000 */
[----:B------:R-:W-:Y:S01]  /*11130*/  SEL R34, R48, R53, P0 ;  /* 0x0000003530227207 */ /* 0x000fe20000000000 */
[----:B------:R-:W-:Y:S01]  /*11140*/  SHFL.IDX PT, R21, R62, R7, 0x1c1f ;  /* 0x001c1f073e157589 */ /* 0x000fe200000e0000 */
[----:B-1----:R-:W-:Y:S02]  /*11150*/  SEL R33, R47, R42, P0 ;  /* 0x0000002a2f217207 */ /* 0x002fe40000000000 */
[----:B------:R-:W-:Y:S01]  /*11160*/  SEL R35, R42, R47, P0 ;  /* 0x0000002f2a237207 */ /* 0x000fe20000000000 */
[----:B------:R-:W-:Y:S01]  /*11170*/  SHFL.IDX PT, R18, R18, R7, 0x1c1f ;  /* 0x001c1f0712127589 */ /* 0x000fe200000e0000 */
[----:B--2---:R-:W-:Y:S02]  /*11180*/  SEL R36, R45, R44, P0 ;  /* 0x0000002c2d247207 */ /* 0x004fe40000000000 */
[----:B---3--:R-:W-:Y:S01]  /*11190*/  SEL R38, R44, R45, P0 ;  /* 0x0000002d2c267207 */ /* 0x008fe20000000000 */
[----:B------:R-:W0:Y:S01]  /*111a0*/  SHFL.IDX PT, R50, R50, R7, 0x1c1f ;  /* 0x001c1f0732327589 */ /* 0x000e2200000e0000 */
[----:B----4-:R-:W-:-:S02]  /*111b0*/  SEL R37, R43, R6, P0 ;  /* 0x000000062b257207 */ /* 0x010fc40000000000 */
[----:B------:R-:W-:Y:S01]  /*111c0*/  SEL R39, R6, R43, P0 ;  /* 0x0000002b06277207 */ /* 0x000fe20000000000 */
[----:B------:R-:W-:Y:S01]  /*111d0*/  SHFL.IDX PT, R64, R64, R7, 0x1c1f ;  /* 0x001c1f0740407589 */ /* 0x000fe200000e0000 */
[----:B------:R-:W-:-:S03]  /*111e0*/  IMAD.U32 R6, RZ, RZ, UR4 ;  /* 0x00000004ff067e24 */ /* 0x000fc6000f8e00ff */
[----:B------:R-:W1:Y:S04]  /*111f0*/  SHFL.IDX PT, R54, R54, R7, 0x1c1f ;  /* 0x001c1f0736367589 */ /* 0x000e6800000e0000 */
[----:B------:R-:W2:Y:S04]  /*11200*/  SHFL.IDX PT, R66, R66, R7, 0x1c1f ;  /* 0x001c1f0742427589 */ /* 0x000ea800000e0000 */
[----:B------:R-:W3:Y:S04]  /*11210*/  SHFL.IDX PT, R58, R58, R7, 0x1c1f ;  /* 0x001c1f073a3a7589 */ /* 0x000ee800000e0000 */
[----:B------:R-:W4:Y:S04]  /*11220*/  SHFL.IDX PT, R68, R68, R7, 0x1c1f ;  /* 0x001c1f0744447589 */ /* 0x000f2800000e0000 */
[----:B------:R-:W4:Y:S01]  /*11230*/  SHFL.IDX PT, R70, R70, R7, 0x1c1f ;  /* 0x001c1f0746467589 */ /* 0x000f2200000e0000 */
[----:B0-----:R-:W-:-:S02]  /*11240*/  SEL R48, R59, R50, P0 ;  /* 0x000000323b307207 */ /* 0x001fc40000000000 */
[----:B------:R-:W-:Y:S01]  /*11250*/  SEL R50, R50, R59, P0 ;  /* 0x0000003b32327207 */ /* 0x000fe20000000000 */
[----:B------:R-:W-:Y:S04]  /*11260*/  SHFL.IDX PT, R60, R60, R7, 0x1c1f ;  /* 0x001c1f073c3c7589 */ /* 0x000fe800000e0000 */
[----:B------:R0:W4:Y:S01]  /*11270*/  SHFL.IDX PT, R118, R118, R7, 0x1c1f ;  /* 0x001c1f0776767589 */ /* 0x00012200000e0000 */
[----:B-1----:R-:W-:Y:S02]  /*11280*/  SEL R52, R61, R54, P0 ;  /* 0x000000363d347207 */ /* 0x002fe40000000000 */
[----:B------:R-:W-:Y:S01]  /*11290*/  SEL R54, R54, R61, P0 ;  /* 0x0000003d36367207 */ /* 0x000fe20000000000 */
[----:B------:R1:W-:Y:S01]  /*112a0*/  STSM.16.M88.4 [R89], R8 ;  /* 0x0000000859007844 */ /* 0x0003e20000000200 */
[----:B--2---:R-:W-:-:S02]  /*112b0*/  SEL R49, R75, R66, P0 ;  /* 0x000000424b317207 */ /* 0x004fc40000000000 */
[----:B------:R-:W-:Y:S01]  /*112c0*/  SEL R51, R66, R75, P0 ;  /* 0x0000004b42337207 */ /* 0x000fe20000000000 */
[----:B------:R2:W-:Y:S01]  /*112d0*/  STSM.16.M88.4 [R88], R12 ;  /* 0x0000000c58007844 */ /* 0x0005e20000000200 */
[----:B---3--:R-:W-:Y:S01]  /*112e0*/  SEL R56, R63, R58, P0 ;  /* 0x0000003a3f387207 */ /* 0x008fe20000000000 */
[----:B0-----:R-:W-:Y:S01]  /*112f0*/  IMAD.U32 R7, RZ, RZ, UR5 ;  /* 0x00000005ff077e24 */ /* 0x001fe2000f8e00ff */
[----:B------:R-:W-:Y:S01]  /*11300*/  SEL R58, R58, R63, P0 ;  /* 0x0000003f3a3a7207 */ /* 0x000fe20000000000 */
[----:B------:R0:W-:Y:S01]  /*11310*/  STSM.16.M88.4 [R87], R24 ;  /* 0x0000001857007844 */ /* 0x0001e20000000200 */
[----:B----4-:R-:W-:Y:S01]  /*11320*/  SEL R53, R77, R68, P0 ;  /* 0x000000444d357207 */ /* 0x010fe20000000000 */
[----:B------:R-:W-:Y:S02]  /*11330*/  ULDC.64 UR4, c[0x0][0xbe0] ;  /* 0x0002f80000047ab9 */ /* 0x000fe40000000a00 */
[----:B------:R-:W-:Y:S01]  /*11340*/  STSM.16.M88.4 [R86], R28 ;  /* 0x0000001c56007844 */ /* 0x000fe20000000200 */
[----:B------:R-:W-:-:S02]  /*11350*/  SEL R57, R79, R70, P0 ;  /* 0x000000464f397207 */ /* 0x000fc40000000000 */
[----:B------:R-:W-:Y:S01]  /*11360*/  SEL R59, R70, R79, P0 ;  /* 0x0000004f463b7207 */ /* 0x000fe20000000000 */
[----:B------:R-:W-:Y:S01]  /*11370*/  STSM.16.M88.4 [R85], R32 ;  /* 0x0000002055007844 */ /* 0x000fe20000000200 */
[----:B-1----:R-:W-:Y:S02]  /*11380*/  SEL R8, R41, R40, P0 ;  /* 0x0000002829087207 */ /* 0x002fe40000000000 */
[----:B------:R-:W-:Y:S01]  /*11390*/  SEL R10, R40, R41, P0 ;  /* 0x00000029280a7207 */ /* 0x000fe20000000000 */
[----:B------:R-:W-:Y:S01]  /*113a0*/  STSM.16.M88.4 [R84], R36 ;  /* 0x0000002454007844 */ /* 0x000fe20000000200 */
[----:B------:R-:W-:Y:S02]  /*113b0*/  SEL R9, R20, R21, P0 ;  /* 0x0000001514097207 */ /* 0x000fe40000000000 */
[----:B------:R-:W-:Y:S02]  /*113c0*/  SEL R11, R21, R20, P0 ;  /* 0x00000014150b7207 */ /* 0x000fe40000000000 */
[----:B--2---:R-:W-:-:S02]  /*113d0*/  SEL R12, R55, R18, P0 ;  /* 0x00000012370c7207 */ /* 0x004fc40000000000 */
[----:B------:R-:W-:Y:S01]  /*113e0*/  SEL R14, R18, R55, P0 ;  /* 0x00000037120e7207 */ /* 0x000fe20000000000 */
[----:B------:R1:W-:Y:S01]  /*113f0*/  STSM.16.M88.4 [R83], R8 ;  /* 0x0000000853007844 */ /* 0x0003e20000000200 */
[----:B------:R-:W-:Y:S02]  /*11400*/  SEL R13, R73, R64, P0 ;  /* 0x00000040490d7207 */ /* 0x000fe40000000000 */
[----:B------:R-:W-:Y:S02]  /*11410*/  SEL R15, R64, R73, P0 ;  /* 0x00000049400f7207 */ /* 0x000fe40000000000 */
[----:B------:R-:W-:Y:S02]  /*11420*/  SEL R55, R68, R77, P0 ;  /* 0x0000004d44377207 */ /* 0x000fe40000000000 */
[----:B0-----:R-:W-:Y:S01]  /*11430*/  SEL R25, R81, R118, P0 ;  /* 0x0000007651197207 */ /* 0x001fe20000000000 */
[----:B------:R0:W-:Y:S01]  /*11440*/  STSM.16.M88.4 [R82], R12 ;  /* 0x0000000c52007844 */ /* 0x0001e20000000200 */
[----:B------:R-:W-:-:S02]  /*11450*/  SEL R27, R118, R81, P0 ;  /* 0x00000051761b7207 */ /* 0x000fc40000000000 */
[----:B------:R-:W-:Y:S01]  /*11460*/  SEL R24, R65, R60, P0 ;  /* 0x0000003c41187207 */ /* 0x000fe20000000000 */
[----:B------:R0:W-:Y:S01]  /*11470*/  STSM.16.M88.4 [R80], R48 ;  /* 0x0000003050007844 */ /* 0x0001e20000000200 */
[----:B------:R-:W-:-:S03]  /*11480*/  SEL R26, R60, R65, P0 ;  /* 0x000000413c1a7207 */ /* 0x000fc60000000000 */
[----:B------:R0:W-:Y:S04]  /*11490*/  STSM.16.M88.4 [R78], R52 ;  /* 0x000000344e007844 */ /* 0x0001e80000000200 */
[----:B------:R0:W-:Y:S04]  /*114a0*/  STSM.16.M88.4 [R76], R56 ;  /* 0x000000384c007844 */ /* 0x0001e80000000200 */
[----:B------:R0:W-:Y:S01]  /*114b0*/  STSM.16.M88.4 [R74], R24 ;  /* 0x000000184a007844 */ /* 0x0001e20000000200 */
[----:B------:R-:W-:Y:S06]  /*114c0*/  BAR.SYNC.DEFER_BLOCKING 0x1, 0x100 ;  /* 0x0044000000007b1d */ /* 0x000fec0000010000 */
[----:B-1----:R-:W2:Y:S01]  /*114d0*/  @P1 LDG.E R8, desc[UR48][R6.64] ;  /* 0x0000003006081981 */ /* 0x002ea2000c1e1900 */
[----:B------:R-:W-:Y:S01]  /*114e0*/  UISETP.NE.U32.AND UP1, UPT, UR4, URZ, UPT ;  /* 0x0000003f0400728c */ /* 0x000fe2000bf25070 */
[----:B------:R-:W1:Y:S01]  /*114f0*/  LDC R18, c[0x0][0xa88] ;  /* 0x0002a200ff127b82 */ /* 0x000e620000000800 */
        /* <DEDUP_REMOVED lines=11> */
[----:B-1----:R0:W5:Y:S01]  /*115b0*/  @P0 LDG.E R18, desc[UR48][R8.64] ;  /* 0x0000003008120981 */ /* 0x002162000c1e1900 */
[----:B------:R-:W-:Y:S08]  /*115c0*/  @P0 BRA `(.L_x_1197) ;  /* 0x0000000000100947 */ /* 0x000ff00003800000 */
[----:B------:R-:W-:Y:S05]  /*115d0*/  @!P1 BRA `(.L_x_1197) ;  /* 0x00000000000c9947 */ /* 0x000fea0003800000 */
[----:B0-----:R-:W2:Y:S04]  /*115e0*/  LDG.E R9, desc[UR48][R6.64] ;  /* 0x0000003006097981 */ /* 0x001ea8000c1e1900 */
[----:B-----5:R-:W2:Y:S02]  /*115f0*/  LDG.E R18, desc[UR48][R6.64+0x4] ;  /* 0x0000043006127981 */ /* 0x020ea4000c1e1900 */
[----:B--2---:R-:W-:-:S07]  /*11600*/  IMAD.IADD R18, R18, 0x1, -R9 ;  /* 0x0000000112127824 */ /* 0x004fce00078e0a09 */
.L_x_1197:
[----:B------:R-:W-:Y:S01]  /*11610*/  USHF.R.S32.HI UR9, URZ, 0x1f, UR43 ;  /* 0x0000001f3f097899 */ /* 0x000fe2000801142b */
[C---:B------:R-:W-:Y:S01]  /*11620*/  IADD3 R7, P3, R4.reuse, 0x3000, RZ ;  /* 0x0000300004077810 */ /* 0x040fe20007f7e0ff */
[----:B------:R-:W-:Y:S01]  /*11630*/  ULDC.64 UR10, c[0x0][0xb70] ;  /* 0x0002dc00000a7ab9 */ /* 0x000fe20000000a00 */
[----:B------:R-:W-:Y:S01]  /*11640*/  USHF.R.S32.HI UR5, URZ, 0x1f, UR4 ;  /* 0x0000001f3f057899 */ /* 0x000fe20008011404 */
[----:B------:R-:W-:Y:S01]  /*11650*/  IMAD R11, R201, 0x80, R203 ;  /* 0x00000080c90b7824 */ /* 0x000fe200078e02cb */
[----:B------:R-:W-:Y:S01]  /*11660*/  UIMAD UR8, UR9, UR10, URZ ;  /* 0x0000000a090872a4 */ /* 0x000fe2000f8e023f */
[----:B------:R-:W-:Y:S01]  /*11670*/  LOP3.LUT R6, R7, 0x380, RZ, 0xc0, !PT ;  /* 0x0000038007067812 */ /* 0x000fe200078ec0ff */
[----:B------:R-:W-:Y:S01]  /*11680*/  USHF.R.S32.HI UR13, URZ, 0x1f, UR42 ;  /* 0x0000001f3f0d7899 */ /* 0x000fe2000801142a */
[----:B0-----:R-:W-:Y:S01]  /*11690*/  IADD3 R53, P0, R4, 0x4000, RZ ;  /* 0x0000400004357810 */ /* 0x001fe20007f1e0ff */
        /* <DEDUP_REMOVED lines=9> */
[----:B------:R-:W-:Y:S01]  /*11730*/  USEL UR12, UR42, URZ, !UP0 ;  /* 0x0000003f2a0c7287 */ /* 0x000fe2000c000000 */
[C---:B------:R-:W-:Y:S01]  /*11740*/  IADD3 R41, P1, R4.reuse, 0x5000, RZ ;  /* 0x0000500004297810 */ /* 0x040fe20007f3e0ff */
[----:B------:R-:W-:Y:S01]  /*11750*/  UIMAD UR8, UR13, UR10, URZ ;  /* 0x0000000a0d0872a4 */ /* 0x000fe2000f8e023f */
[----:B------:R-:W-:Y:S01]  /*11760*/  LOP3.LUT R52, R53, 0x380, RZ, 0xc0, !PT ;  /* 0x0000038035347812 */ /* 0x000fe200078ec0ff */
[----:B------:R-:W-:Y:S01]  /*11770*/  UIMAD.WIDE.U32 UR6, UR12, UR10, UR6 ;  /* 0x0000000a0c0672a5 */ /* 0x000fe2000f8e0006 */
[----:B------:R-:W-:Y:S01]  /*11780*/  IADD3 R29, P2, R4, 0x6000, RZ ;  /* 0x00006000041d7810 */ /* 0x000fe20007f5e0ff */
[----:B------:R-:W-:Y:S01]  /*11790*/  UIMAD UR8, UR12, UR11, UR8 ;  /* 0x0000000b0c0872a4 */ /* 0x000fe2000f8e0208 */
[----:B------:R-:W-:-:S02]  /*117a0*/  LOP3.LUT R32, R33, 0x380, RZ, 0xc0, !PT ;  /* 0x0000038021207812 */ /* 0x000fc400078ec0ff */
[----:B------:R-:W-:Y:S02]  /*117b0*/  LOP3.LUT R12, R13, 0x380, RZ, 0xc0, !PT ;  /* 0x000003800d0c7812 */ /* 0x000fe400078ec0ff */
[----:B------:R-:W-:Y:S01]  /*117c0*/  IADD3 R8, P6, R11, UR6, RZ ;  /* 0x000000060b087c10 */ /* 0x000fe2000ffde0ff */
[----:B------:R-:W-:Y:S01]  /*117d0*/  IMAD.U32 R10, RZ, RZ, UR8 ;  /* 0x00000008ff0a7e24 */ /* 0x000fe2000f8e00ff */
[----:B------:R-:W-:Y:S02]  /*117e0*/  LOP3.LUT R40, R41, 0x380, RZ, 0xc0, !PT ;  /* 0x0000038029287812 */ /* 0x000fe400078ec0ff */
[----:B------:R-:W-:Y:S02]  /*117f0*/  SHF.R.U64 R52, R52, 0x3, RZ ;  /* 0x0000000334347819 */ /* 0x000fe400000012ff */
[----:B------:R-:W-:Y:S01]  /*11800*/  IADD3.X R7, R7, UR7, R10, P6, !PT ;  /* 0x0000000707077c10 */ /* 0x000fe2000b7fe40a */
[----:B------:R-:W-:Y:S01]  /*11810*/  ULDC.64 UR6, c[0x0][0xb40] ;  /* 0x0002d00000067ab9 */ /* 0x000fe20000000a00 */
[----:B------:R-:W-:-:S02]  /*11820*/  LOP3.LUT R28, R29, 0x380, RZ, 0xc0, !PT ;  /* 0x000003801d1c7812 */ /* 0x000fc400078ec0ff */
[----:B------:R-:W-:Y:S02]  /*11830*/  LEA R20, P6, R8, UR6, 0x2 ;  /* 0x0000000608147c11 */ /* 0x000fe4000f8c10ff */
[----:B------:R-:W-:Y:S02]  /*11840*/  SHF.R.U64 R32, R32, 0x3, RZ ;  /* 0x0000000320207819 */ /* 0x000fe400000012ff */
[----:B------:R-:W-:Y:S01]  /*11850*/  LEA.HI.X R21, R8, UR7, R7, 0x2, P6 ;  /* 0x0000000708157c11 */ /* 0x000fe2000b0f1407 */
[----:B------:R-:W-:Y:S01]  /*11860*/  IMAD.X R7, RZ, RZ, R5, P3 ;  /* 0x000000ffff077224 */ /* 0x000fe200018e0605 */
[----:B------:R-:W-:Y:S01]  /*11870*/  IADD3 R9, P6, R4, 0x7000, RZ ;  /* 0x0000700004097810 */ /* 0x000fe20007fde0ff */
[----:B------:R-:W-:Y:S01]  /*11880*/  ULDC.64 UR6, c[0x0][0xaa0] ;  /* 0x0002a80000067ab9 */ /* 0x000fe20000000a00 */
[----:B------:R-:W-:Y:S02]  /*11890*/  SHF.R.U64 R12, R12, 0x3, RZ ;  /* 0x000000030c0c7819 */ /* 0x000fe400000012ff */
[----:B------:R-:W-:-:S02]  /*118a0*/  LOP3.LUT R8, R9, 0x380, RZ, 0xc0, !PT ;  /* 0x0000038009087812 */ /* 0x000fc400078ec0ff */
[----:B------:R-:W-:Y:S02]  /*118b0*/  SHF.R.U64 R40, R40, 0x3, RZ ;  /* 0x0000000328287819 */ /* 0x000fe400000012ff */
[----:B------:R-:W-:Y:S02]  /*118c0*/  SHF.R.U64 R8, R8, 0x3, RZ ;  /* 0x0000000308087819 */ /* 0x000fe400000012ff */
[----:B------:R-:W-:Y:S01]  /*118d0*/  LOP3.LUT R52, R52, R53, RZ, 0x3c, !PT ;  /* 0x0000003534347212 */ /* 0x000fe200078e3cff */
[----:B------:R-:W-:Y:S01]  /*118e0*/  IMAD.X R53, RZ, RZ, R5, P0 ;  /* 0x000000ffff357224 */ /* 0x000fe200000e0605 */
[----:B------:R-:W-:Y:S02]  /*118f0*/  SHF.R.U64 R28, R28, 0x3, RZ ;  /* 0x000000031c1c7819 */ /* 0x000fe400000012ff */
[----:B------:R-:W-:Y:S01]  /*11900*/  LOP3.LUT R8, R8, R9, RZ, 0x3c, !PT ;  /* 0x0000000908087212 */ /* 0x000fe200078e3cff */
[----:B------:R-:W-:Y:S01]  /*11910*/  VIADD R9, R11, 0x8 ;  /* 0x000000080b097836 */ /* 0x000fe20000000000 */
[----:B------:R-:W-:-:S02]  /*11920*/  LOP3.LUT P0, RZ, R202, 0x3, RZ, 0xc0, !PT ;  /* 0x00000003caff7812 */ /* 0x000fc4000780c0ff */
        /* <DEDUP_REMOVED lines=8> */
[C---:B------:R-:W-:Y:S02]  /*119b0*/  IADD3 R57, P5, R4.reuse, 0x8000, RZ ;  /* 0x0000800004397810 */ /* 0x040fe40007fbe0ff */
[----:B------:R-:W-:-:S02]  /*119c0*/  IADD3 R49, P4, R4, 0x9000, RZ ;  /* 0x0000900004317810 */ /* 0x000fc40007f9e0ff */
[C---:B------:R-:W-:Y:S02]  /*119d0*/  IADD3 R37, P3, R4.reuse, 0xa000, RZ ;  /* 0x0000a00004257810 */ /* 0x040fe40007f7e0ff */
[-C--:B-----5:R-:W-:Y:S02]  /*119e0*/  ISETP.GE.OR P1, PT, R11, R18.reuse, P0 ;  /* 0x000000120b00720c */ /* 0x0a0fe40000726670 */
[C---:B------:R-:W-:Y:S02]  /*119f0*/  LOP3.LUT R45, R4.reuse, 0x380, RZ, 0xc0, !PT ;  /* 0x00000380042d7812 */ /* 0x040fe400078ec0ff */
[----:B------:R-:W-:Y:S02]  /*11a00*/  IADD3 R11, P2, R4, 0xb000, RZ ;  /* 0x0000b000040b7810 */ /* 0x000fe40007f5e0ff */
[----:B------:R-:W-:Y:S01]  /*11a10*/  ISETP.GE.OR P0, PT, R9, R18, P0 ;  /* 0x000000120900720c */ /* 0x000fe20000706670 */
[--C-:B------:R-:W-:Y:S01]  /*11a20*/  IMAD.X R9, RZ, RZ, R5.reuse, P6 ;  /* 0x000000ffff097224 */ /* 0x100fe200030e0605 */
[----:B------:R-:W-:Y:S01]  /*11a30*/  LOP3.LUT R56, R57, 0x380, RZ, 0xc0, !PT ;  /* 0x0000038039387812 */ /* 0x000fe200078ec0ff */
[----:B------:R-:W-:Y:S01]  /*11a40*/  IMAD.X R25, RZ, RZ, R5, P2 ;  /* 0x000000ffff197224 */ /* 0x000fe200010e0605 */
[----:B------:R-:W-:-:S02]  /*11a50*/  LOP3.LUT R48, R49, 0x380, RZ, 0xc0, !PT ;  /* 0x0000038031307812 */ /* 0x000fc400078ec0ff */
[----:B------:R-:W-:Y:S01]  /*11a60*/  LOP3.LUT R36, R37, 0x380, RZ, 0xc0, !PT ;  /* 0x0000038025247812 */ /* 0x000fe200078ec0ff */
[----:B------:R-:W-:Y:S01]  /*11a70*/  @!P1 STG.E desc[UR48][R20.64], R0 ;  /* 0x0000000014009986 */ /* 0x000fe2000c101930 */
[----:B------:R-:W-:Y:S02]  /*11a80*/  SHF.R.U64 R45, R45, 0x3, RZ ;  /* 0x000000032d2d7819 */ /* 0x000fe400000012ff */
[----:B------:R-:W-:Y:S02]  /*11a90*/  LOP3.LUT R10, R11, 0x380, RZ, 0xc0, !PT ;  /* 0x000003800b0a7812 */ /* 0x000fe400078ec0ff */
[----:B------:R-:W-:Y:S01]  /*11aa0*/  SHF.R.U64 R56, R56, 0x3, RZ ;  /* 0x0000000338387819 */ /* 0x000fe200000012ff */
[----:B------:R0:W-:Y:S01]  /*11ab0*/  @!P0 STG.E desc[UR48][R20.64+0x20], R2 ;  /* 0x0000200214008986 */ /* 0x0001e2000c101930 */
[----:B------:R-:W-:Y:S02]  /*11ac0*/  SHF.R.U64 R48, R48, 0x3, RZ ;  /* 0x0000000330307819 */ /* 0x000fe400000012ff */
[----:B------:R-:W-:Y:S01]  /*11ad0*/  SHF.R.U64 R36, R36, 0x3, RZ ;  /* 0x0000000324247819 */ /* 0x000fe200000012ff */
[----:B------:R-:W-:Y:S01]  /*11ae0*/  UIMAD UR5, UR5, UR6, URZ ;  /* 0x00000006050572a4 */ /* 0x000fe2000f8e023f */
[----:B------:R-:W-:Y:S01]  /*11af0*/  LOP3.LUT R44, R45, R4, RZ, 0x3c, !PT ;  /* 0x000000042d2c7212 */ /* 0x000fe200078e3cff */
[--C-:B------:R-:W-:Y:S01]  /*11b00*/  IMAD.MOV.U32 R45, RZ, RZ, R5.reuse ;  /* 0x000000ffff2d7224 */ /* 0x100fe200078e0005 */
[----:B------:R-:W-:Y:S01]  /*11b10*/  SHF.R.U64 R4, R10, 0x3, RZ ;  /* 0x000000030a047819 */ /* 0x000fe200000012ff */
[----:B------:R-:W-:Y:S01]  /*11b20*/  IMAD.U32 R17, RZ, RZ, UR6 ;  /* 0x00000006ff117e24 */ /* 0x000fe2000f8e00ff */
[----:B------:R-:W-:Y:S01]  /*11b30*/  LOP3.LUT R56, R56, R57, RZ, 0x3c, !PT ;  /* 0x0000003938387212 */ /* 0x000fe200078e3cff */
[--C-:B------:R-:W-:Y:S01]  /*11b40*/  IMAD.X R57, RZ, RZ, R5.reuse, P5 ;  /* 0x000000ffff397224 */ /* 0x100fe200028e0605 */
[----:B------:R-:W-:Y:S01]  /*11b50*/  LOP3.LUT R48, R48, R49, RZ, 0x3c, !PT ;  /* 0x0000003130307212 */ /* 0x000fe200078e3cff */
[--C-:B------:R-:W-:Y:S01]  /*11b60*/  IMAD.X R49, RZ, RZ, R5.reuse, P4 ;  /* 0x000000ffff317224 */ /* 0x100fe200020e0605 */
[----:B------:R-:W-:Y:S01]  /*11b70*/  LOP3.LUT R36, R36, R37, RZ, 0x3c, !PT ;  /* 0x0000002524247212 */ /* 0x000fe200078e3cff */
[----:B------:R-:W-:Y:S01]  /*11b80*/  IMAD.X R37, RZ, RZ, R5, P3 ;  /* 0x000000ffff257224 */ /* 0x000fe200018e0605 */
[----:B------:R-:W-:Y:S01]  /*11b90*/  LOP3.LUT R24, R4, R11, RZ, 0x3c, !PT ;  /* 0x0000000b04187212 */ /* 0x000fe200078e3cff */
[--C-:B0-----:R-:W-:Y:S01]  /*11ba0*/  IMAD.MOV.U32 R20, RZ, RZ, R19.reuse ;  /* 0x000000ffff147224 */ /* 0x101fe200078e0013 */
[----:B------:R-:W-:Y:S01]  /*11bb0*/  SHF.R.S32.HI R21, RZ, 0x1f, R19 ;  /* 0x0000001fff157819 */ /* 0x000fe20000011413 */
[----:B------:R-:W5:Y:S01]  /*11bc0*/  LD.E.128 R44, desc[UR48][R44.64] ;  /* 0x000000302c2c7980 */ /* 0x000f62000c101d00 */
[----:B------:R-:W-:-:S03]  /*11bd0*/  UIMAD UR5, UR4, UR7, UR5 ;  /* 0x00000007040572a4 */ /* 0x000fc6000f8e0205 */
[----:B------:R-:W5:Y:S01]  /*11be0*/  LD.E.128 R32, desc[UR48][R32.64] ;  /* 0x0000003020207980 */ /* 0x000f62000c101d00 */
[----:B------:R-:W-:Y:S01]  /*11bf0*/  IMAD.WIDE.U32 R20, R17, UR4, R20 ;  /* 0x0000000411147c25 */ /* 0x000fe2000f8e0014 */
[----:B------:R-:W-:Y:S02]  /*11c00*/  ULDC.64 UR6, c[0x0][0xae0] ;  /* 0x0002b80000067ab9 */ /* 0x000fe40000000a00 */
        /* <DEDUP_REMOVED lines=10> */
[----:B------:R-:W-:Y:S01]  /*11cb0*/  UIMAD UR4, UR9, UR6, URZ ;  /* 0x00000006090472a4 */ /* 0x000fe2000f8e023f */
[----:B------:R-:W-:Y:S01]  /*11cc0*/  VIADD R21, R21, UR5 ;  /* 0x0000000515157c36 */ /* 0x000fe20008000000 */
[----:B------:R-:W-:Y:S01]  /*11cd0*/  BSSY B1, `(.L_x_1198) ;  /* 0x0000032000017945 */ /* 0x000fe20003800000 */
        /* <DEDUP_REMOVED lines=10> */
[----:B------:R-:W-:Y:S01]  /*11d80*/  ULDC.64 UR6, c[0x0][0xae8] ;  /* 0x0002ba0000067ab9 */ /* 0x000fe20000000a00 */
[----:B------:R-:W-:Y:S02]  /*11d90*/  SHF.R.S32.HI R23, RZ, 0x1f, R22 ;  /* 0x0000001fff177819 */ /* 0x000fe40000011416 */
[CC--:B------:R-:W-:Y:S01]  /*11da0*/  ISETP.GE.AND P3, PT, R22.reuse, R17.reuse, PT ;  /* 0x000000111600720c */ /* 0x0c0fe20003f66270 */
[----:B------:R-:W-:Y:S01]  /*11db0*/  VIADD R21, R21, UR4 ;  /* 0x0000000415157c36 */ /* 0x000fe20008000000 */
[----:B------:R-:W-:Y:S01]  /*11dc0*/  UIMAD UR4, UR13, UR6, URZ ;  /* 0x000000060d0472a4 */ /* 0x000fe2000f8e023f */
[----:B------:R-:W-:Y:S02]  /*11dd0*/  VIADD R3, R3, 0x2a820 ;  /* 0x0002a82003037836 */ /* 0x000fe40000000000 */
[C---:B------:R-:W-:Y:S01]  /*11de0*/  VIADD R0, R22.reuse, 0x20 ;  /* 0x0000002016007836 */ /* 0x040fe20000000000 */
[----:B------:R-:W-:Y:S01]  /*11df0*/  UIMAD UR4, UR12, UR7, UR4 ;  /* 0x000000070c0472a4 */ /* 0x000fe2000f8e0204 */
[----:B------:R-:W-:Y:S01]  /*11e00*/  IMAD.U32 R61, RZ, RZ, UR6 ;  /* 0x00000006ff3d7e24 */ /* 0x000fe2000f8e00ff */
[----:B------:R-:W-:Y:S01]  /*11e10*/  PRMT R3, RZ, 0x654, R3 ;  /* 0x00000654ff037816 */ /* 0x000fe20000000003 */
[----:B------:R-:W-:Y:S01]  /*11e20*/  VIADD R2, R22, 0x60 ;  /* 0x0000006016027836 */ /* 0x000fe20000000000 */
[----:B------:R-:W-:Y:S01]  /*11e30*/  ISETP.GE.AND P0, PT, R0, R17, PT ;  /* 0x000000110000720c */ /* 0x000fe20003f06270 */
[----:B------:R-:W-:-:S03]  /*11e40*/  IMAD.WIDE.U32 R60, R61, UR12, R20 ;  /* 0x0000000c3d3c7c25 */ /* 0x000fc6000f8e0014 */
[-C--:B------:R-:W-:Y:S01]  /*11e50*/  ISETP.GE.AND P2, PT, R2, R17.reuse, PT ;  /* 0x000000110200720c */ /* 0x080fe20003f46270 */
[----:B------:R-:W-:Y:S01]  /*11e60*/  VIADD R0, R22, 0x40 ;  /* 0x0000004016007836 */ /* 0x000fe20000000000 */
[----:B0-----:R0:W-:Y:S01]  /*11e70*/  SYNCS.ARRIVE.TRANS64.RED.A1T0 RZ, [R3+URZ], RZ ;  /* 0x000000ff03ff79a7 */ /* 0x0011e2000810043f */
[----:B------:R-:W-:Y:S02]  /*11e80*/  VIADD R65, R61, UR4 ;  /* 0x000000043d417c36 */ /* 0x000fe40008000000 */
        /* <DEDUP_REMOVED lines=12> */
[----:B0-----:R-:W-:Y:S02]  /*11f50*/  IMAD.MOV.U32 R3, RZ, RZ, R65 ;  /* 0x000000ffff037224 */ /* 0x001fe400078e0041 */
        /* <DEDUP_REMOVED lines=9> */
.L_x_1199:
[----:B------:R-:W-:Y:S05]  /*11ff0*/  BSYNC B1 ;  /* 0x0000000000017941 */ /* 0x000fea0003800000 */
.L_x_1198:
[----:B------:R-:W-:Y:S04]  /*12000*/  BSSY B1, `(.L_x_1200) ;  /* 0x0000017000017945 */ /* 0x000fe80003800000 */
[----:B------:R-:W-:Y:S05]  /*12010*/  @P0 BRA `(.L_x_1201) ;  /* 0x0000000000540947 */ /* 0x000fea0003800000 */
[----:B------:R-:W-:Y:S01]  /*12020*/  IADD3 R17, P0, R20, 0x20, RZ ;  /* 0x0000002014117810 */ /* 0x000fe20007f1e0ff */
[C---:B------:R-:W-:Y:S01]  /*12030*/  VIADD R2, R19.reuse, 0x40 ;  /* 0x0000004013027836 */ /* 0x040fe20000000000 */
[----:B------:R-:W-:Y:S01]  /*12040*/  ULDC UR4, c[0x0][0xa8c] ;  /* 0x0002a30000047ab9 */ /* 0x000fe20000000800 */
[----:B------:R-:W-:Y:S01]  /*12050*/  ULDC.64 UR6, c[0x0][0xad8] ;  /* 0x0002b60000067ab9 */ /* 0x000fe20000000a00 */
[----:B0-----:R-:W-:Y:S01]  /*12060*/  IMAD.MOV.U32 R3, RZ, RZ, R65 ;  /* 0x000000ffff037224 */ /* 0x001fe200078e0041 */
[C---:B------:R-:W-:Y:S01]  /*12070*/  ISETP.GE.AND P3, PT, R19.reuse, UR4, PT ;  /* 0x0000000413007c0c */ /* 0x040fe2000bf66270 */
        /* <DEDUP_REMOVED lines=15> */
.L_x_1201:
[----:B------:R-:W-:Y:S05]  /*12170*/  BSYNC B1 ;  /* 0x0000000000017941 */ /* 0x000fea0003800000 */
.L_x_1200:
        /* <DEDUP_REMOVED lines=23> */
.L_x_1203:
[----:B------:R-:W-:Y:S05]  /*122f0*/  BSYNC B1 ;  /* 0x0000000000017941 */ /* 0x000fea0003800000 */
.L_x_1202:
[----:B------:R-:W-:Y:S05]  /*12300*/  @P2 BRA `(.L_x_1204) ;  /* 0x0000000c00302947 */ /* 0x000fea0003800000 */
[----:B---3-5:R-:W-:Y:S01]  /*12310*/  IADD3 R13, P0, R20, 0x60, RZ ;  /* 0x00000060140d7810 */ /* 0x028fe20007f1e0ff */
[----:B------:R-:W-:Y:S01]  /*12320*/  ULDC.64 UR4, c[0x0][0xad8] ;  /* 0x0002b60000047ab9 */ /* 0x000fe20000000a00 */
[----:B------:R-:W-:Y:S01]  /*12330*/  IMAD.MOV.U32 R2, RZ, RZ, R60 ;  /* 0x000000ffff027224 */ /* 0x000fe200078e003c */
[----:B------:R-:W-:Y:S01]  /*12340*/  ULDC.64 UR6, c[0x0][0xa80] ;  /* 0x0002a00000067ab9 */ /* 0x000fe20000000a00 */
[----:B0-----:R-:W-:Y:S02]  /*12350*/  IMAD.MOV.U32 R3, RZ, RZ, R65 ;  /* 0x000000ffff037224 */ /* 0x001fe400078e0041 */
[----:B------:R-:W-:Y:S02]  /*12360*/  IMAD.X R20, RZ, RZ, R21, P0 ;  /* 0x000000ffff147224 */ /* 0x000fe400000e0615 */
[----:B------:R-:W-:Y:S02]  /*12370*/  VIADD R0, R19, 0x40 ;  /* 0x0000004013007836 */ /* 0x000fe40000000000 */
[----:B------:R-:W-:-:S02]  /*12380*/  IMAD R20, R20, UR4, RZ ;  /* 0x0000000414147c24 */ /* 0x000fc4000f8e02ff */
[----:B------:R-:W-:Y:S01]  /*12390*/  IMAD.WIDE.U32 R2, R13, UR4, R2 ;  /* 0x000000040d027c25 */ /* 0x000fe2000f8e0002 */
[----:B------:R-:W-:Y:S02]  /*123a0*/  ULDC UR4, c[0x0][0xa8c] ;  /* 0x0002a30000047ab9 */ /* 0x000fe40000000800 */
[----:B------:R-:W-:Y:S01]  /*123b0*/  ISETP.GE.AND P1, PT, R19, UR4, PT ;  /* 0x0000000413007c0c */ /* 0x000fe2000bf26270 */
[----:B------:R-:W-:Y:S01]  /*123c0*/  IMAD R13, R13, UR5, R20 ;  /* 0x000000050d0d7c24 */ /* 0x000fe2000f8e0214 */
[----:B------:R-:W-:Y:S01]  /*123d0*/  ISETP.GE.AND P2, PT, R0, UR4, PT ;  /* 0x0000000400007c0c */ /* 0x000fe2000bf46270 */
[----:B------:R-:W-:Y:S01]  /*123e0*/  VIADD R0, R19, 0x80 ;  /* 0x0000008013007836 */ /* 0x000fe20000000000 */
[----:B------:R-:W-:Y:S01]  /*123f0*/  LEA R12, P0, R2, UR6, 0x1 ;  /* 0x00000006020c7c11 */ /* 0x000fe2000f8008ff */
[----:B------:R-:W-:-:S05]  /*12400*/  IMAD.IADD R3, R3, 0x1, R13 ;  /* 0x0000000103037824 */ /* 0x000fca00078e020d */
[----:B------:R-:W-:Y:S02]  /*12410*/  LEA.HI.X R13, R2, UR7, R3, 0x1, P0 ;  /* 0x00000007020d7c11 */ /* 0x000fe400080f0c03 */
[----:B------:R-:W-:-:S03]  /*12420*/  ISETP.GE.AND P0, PT, R0, UR4, PT ;  /* 0x0000000400007c0c */ /* 0x000fc6000bf06270 */
[----:B------:R4:W-:Y:S04]  /*12430*/  @!P1 STG.E.128 desc[UR48][R12.64], R4 ;  /* 0x000000040c009986 */ /* 0x0009e8000c101d30 */
[----:B------:R4:W-:Y:S06]  /*12440*/  @!P2 STG.E.128 desc[UR48][R12.64+0x80], R8 ;  /* 0x000080080c00a986 */ /* 0x0009ec000c101d30 */
[----:B------:R-:W-:Y:S05]  /*12450*/  @P0 BRA `(.L_x_1204) ;  /* 0x0000000800dc0947 */ /* 0x000fea0003800000 */
[----:B------:R0:W-:Y:S01]  /*12460*/  STG.E.128 desc[UR48][R12.64+0x100], R24 ;  /* 0x000100180c007986 */ /* 0x0001e2000c101d30 */
[----:B------:R-:W-:Y:S05]  /*12470*/  BRA `(.L_x_1204) ;  /* 0x0000000800d47947 */ /* 0x000fea0003800000 */
.L_x_1196:
[----:B------:R-:W-:Y:S01]  /*12480*/  ULDC.64 UR4, c[0x0][0xbd8] ;  /* 0x0002f60000047ab9 */ /* 0x000fe20000000a00 */
[----:B------:R-:W-:Y:S01]  /*12490*/  IMAD.MOV.U32 R7, RZ, RZ, RZ ;  /* 0x000000ffff077224 */ /* 0x000fe200078e00ff */
[----:B------:R-:W-:-:S04]  /*124a0*/  UISETP.NE.U32.AND UP0, UPT, UR4, URZ, UPT ;  /* 0x0000003f0400728c */ /* 0x000fc8000bf05070 */
[----:B------:R-:W-:-:S03]  /*124b0*/  UISETP.NE.AND.EX UP0, UPT, UR5, URZ, UPT, UP0 ;  /* 0x0000003f0500728c */ /* 0x000fc6000bf05300 */
[----:B------:R-:W-:Y:S02]  /*124c0*/  ULDC.64 UR4, c[0x0][0xbd8] ;  /* 0x0002f60000047ab9 */ /* 0x000fe40000000a00 */
[----:B------:R-:W-:Y:S01]  /*124d0*/  UIMAD.WIDE UR4, UR42, 0x4, UR4 ;  /* 0x000000042a0478a5 */ /* 0x000fe2000f8e0204 */
[----:B------:R-:W0:Y:S01]  /*124e0*/  LDC R0, c[0x0][0xa88] ;  /* 0x0002a200ff007b82 */ /* 0x000e220000000800 */
[----:B------:R-:W-:-:S04]  /*124f0*/  PLOP3.LUT P1, PT, PT, PT, UP0, 0x80, 0x0 ;  /* 0x000000000000781c */ /* 0x000fc80003f2f008 */
[----:B------:R-:W-:Y:S02]  /*12500*/  IMAD.U32 R2, RZ, RZ, UR4 ;  /* 0x00000004ff027e24 */ /* 0x000fe4000f8e00ff */
[----:B------:R-:W-:Y:S01]  /*12510*/  IMAD.U32 R3, RZ, RZ, UR5 ;  /* 0x00000005ff037e24 */ /* 0x000fe2000f8e00ff */
[----:B------:R-:W-:Y:S02]  /*12520*/  ULDC.64 UR4, c[0x0][0xbe0] ;  /* 0x0002f80000047ab9 */ /* 0x000fe40000000a00 */
[----:B------:R-:W-:-:S04]  /*12530*/  UISETP.NE.U32.AND UP1, UPT, UR4, URZ, UPT ;  /* 0x0000003f0400728c */ /* 0x000fc8000bf25070 */
[----:B------:R-:W-:Y:S01]  /*12540*/  UISETP.NE.AND.EX UP1, UPT, UR5, URZ, UPT, UP1 ;  /* 0x0000003f0500728c */ /* 0x000fe2000bf25310 */
[----:B------:R1:W5:Y:S05]  /*12550*/  @P1 LDG.E R7, desc[UR48][R2.64] ;  /* 0x0000003002071981 */ /* 0x00036a000c1e1900 */
[----:B------:R-:W-:-:S05]  /*12560*/  PLOP3.LUT P2, PT, PT, PT, UP1, 0x80, 0x0 ;  /* 0x000000000000781c */ /* 0x000fca0003f4f018 */
[----:B------:R-:W-:Y:S02]  /*12570*/  @UP1 ULDC.64 UR4, c[0x0][0xbe0] ;  /* 0x0002f80000041ab9 */ /* 0x000fe40000000a00 */
[----:B------:R-:W-:-:S06]  /*12580*/  @UP1 UIMAD.WIDE UR4, UR42, 0x4, UR4 ;  /* 0x000000042a0418a5 */ /* 0x000fcc000f8e0204 */
[----:B------:R-:W-:Y:S02]  /*12590*/  IMAD.U32 R4, RZ, RZ, UR4 ;  /* 0x00000004ff047e24 */ /* 0x000fe4000f8e00ff */
[----:B------:R-:W-:-:S05]  /*125a0*/  IMAD.U32 R5, RZ, RZ, UR5 ;  /* 0x00000005ff057e24 */ /* 0x000fca000f8e00ff */
[----:B0-----:R1:W5:Y:S01]  /*125b0*/  @P2 LDG.E R0, desc[UR48][R4.64] ;  /* 0x0000003004002981 */ /* 0x001362000c1e1900 */
[----:B------:R-:W-:Y:S01]  /*125c0*/  USHF.R.S32.HI UR6, URZ, 0x1f, UR43 ;  /* 0x0000001f3f067899 */ /* 0x000fe2000801142b */
[----:B------:R-:W-:Y:S01]  /*125d0*/  ISETP.GT.AND P0, PT, R206, 0x7f, PT ;  /* 0x0000007fce00780c */ /* 0x000fe20003f04270 */
[----:B------:R-:W-:-:S12]  /*125e0*/  @P2 BRA `(.L_x_1205) ;  /* 0x0000000000102947 */ /* 0x000fd80003800000 */
[----:B------:R-:W-:Y:S05]  /*125f0*/  @!P1 BRA `(.L_x_1205) ;  /* 0x00000000000c9947 */ /* 0x000fea0003800000 */
[----:B-1----:R-:W2:Y:S04]  /*12600*/  LDG.E R5, desc[UR48][R2.64] ;  /* 0x0000003002057981 */ /* 0x002ea8000c1e1900 */
[----:B-----5:R-:W2:Y:S02]  /*12610*/  LDG.E R0, desc[UR48][R2.64+0x4] ;  /* 0x0000043002007981 */ /* 0x020ea4000c1e1900 */
[----:B--2---:R-:W-:-:S07]  /*12620*/  IMAD.IADD R0, R0, 0x1, -R5 ;  /* 0x0000000100007824 */ /* 0x004fce00078e0a05 */
.L_x_1205:
[----:B------:R-:W-:Y:S01]  /*12630*/  USHF.R.S32.HI UR4, URZ, 0x1f, UR42 ;  /* 0x0000001f3f047899 */ /* 0x000fe2000801142a */
[----:B------:R-:W-:Y:S01]  /*12640*/  BSSY B1, `(.L_x_1206) ;  /* 0x000001e000017945 */ /* 0x000fe20003800000 */
[----:B------:R-:W-:Y:S01]  /*12650*/  USEL UR8, UR42, URZ, !UP0 ;  /* 0x0000003f2a087287 */ /* 0x000fe2000c000000 */
[----:B------:R-:W-:Y:S01]  /*12660*/  SHF.R.S32.HI R8, RZ, 0x1f, R19 ;  /* 0x0000001fff087819 */ /* 0x000fe20000011413 */
[----:B------:R-:W-:Y:S01]  /*12670*/  USEL UR7, UR4, URZ, !UP0 ;  /* 0x0000003f04077287 */ /* 0x000fe2000c000000 */
[----:B-----5:R-:W-:Y:S01]  /*12680*/  SHF.R.S32.HI R6, RZ, 0x1f, R7 ;  /* 0x0000001fff067819 */ /* 0x020fe20000011407 */
[----:B------:R-:W-:Y:S10]  /*12690*/  @P0 BRA `(.L_x_1207) ;  /* 0x0000000000600947 */ /* 0x000ff40003800000 */
[----:B-1----:R-:W0:Y:S02]  /*126a0*/  S2R R2, SR_TID.X ;  /* 0x0000000000027919 */ /* 0x002e240000002100 */
[----:B0-----:R-:W-:-:S04]  /*126b0*/  IMAD R2, R201, 0x80, R2 ;  /* 0x00000080c9027824 */ /* 0x001fc800078e0202 */
[----:B------:R-:W-:-:S05]  /*126c0*/  VIADD R3, R2, 0xffffff80 ;  /* 0xffffff8002037836 */ /* 0x000fca0000000000 */
[----:B------:R-:W-:-:S13]  /*126d0*/  ISETP.GE.AND P0, PT, R3, R0, PT ;  /* 0x000000000300720c */ /* 0x000fda0003f06270 */
[----:B------:R-:W-:Y:S05]  /*126e0*/  @P0 BRA `(.L_x_1207) ;  /* 0x00000000004c0947 */ /* 0x000fea0003800000 */
[C---:B------:R-:W-:Y:S01]  /*126f0*/  IADD3 R2, P0, R3.reuse, R7, RZ ;  /* 0x0000000703027210 */ /* 0x040fe20007f1e0ff */
        /* <DEDUP_REMOVED lines=18> */
.L_x_1207:
[----:B------:R-:W-:Y:S05]  /*12820*/  BSYNC B1 ;  /* 0x0000000000017941 */ /* 0x000fea0003800000 */
.L_x_1206:
[----:B------:R-:W-:Y:S01]  /*12830*/  ULDC.64 UR4, c[0x0][0xaa0] ;  /* 0x0002a80000047ab9 */ /* 0x000fe20000000a00 */
[----:B-1----:R-:W-:Y:S01]  /*12840*/  IMAD.MOV.U32 R2, RZ, RZ, R19 ;  /* 0x000000ffff027224 */ /* 0x002fe200078e0013 */
[----:B------:R-:W-:Y:S01]  /*12850*/  ULDC.64 UR10, c[0x0][0xae0] ;  /* 0x0002b800000a7ab9 */ /* 0x000fe20000000a00 */
[----:B0-----:R-:W-:Y:S01]  /*12860*/  IMAD.MOV.U32 R3, RZ, RZ, R8 ;  /* 0x000000ffff037224 */ /* 0x001fe200078e0008 */
[----:B------:R-:W-:Y:S01]  /*12870*/  BSSY B1, `(.L_x_1208) ;  /* 0x000002f000017945 */ /* 0x000fe20003800000 */
[----:B------:R-:W-:Y:S02]  /*12880*/  IMAD R4, R6, UR4, RZ ;  /* 0x0000000406047c24 */ /* 0x000fe4000f8e02ff */
[----:B------:R-:W-:Y:S01]  /*12890*/  IMAD.WIDE.U32 R2, R7, UR4, R2 ;  /* 0x0000000407027c25 */ /* 0x000fe2000f8e0002 */
[----:B------:R-:W-:-:S03]  /*128a0*/  UIMAD UR4, UR6, UR10, URZ ;  /* 0x0000000a060472a4 */ /* 0x000fc6000f8e023f */
[----:B------:R-:W-:Y:S01]  /*128b0*/  IMAD R7, R7, UR5, R4 ;  /* 0x0000000507077c24 */ /* 0x000fe2000f8e0204 */
[----:B------:R-:W-:Y:S01]  /*128c0*/  UIMAD UR4, UR43, UR11, UR4 ;  /* 0x0000000b2b0472a4 */ /* 0x000fe2000f8e0204 */
[----:B------:R-:W-:Y:S02]  /*128d0*/  IMAD R5, R201, -0x80, R0 ;  /* 0xffffff80c9057824 */ /* 0x000fe400078e0200 */
[----:B------:R-:W-:Y:S02]  /*128e0*/  IMAD.IADD R3, R3, 0x1, R7 ;  /* 0x0000000103037824 */ /* 0x000fe400078e0207 */
[----:B------:R-:W-:Y:S01]  /*128f0*/  IMAD.U32 R7, RZ, RZ, UR10 ;  /* 0x0000000aff077e24 */ /* 0x000fe2000f8e00ff */
[----:B------:R-:W-:Y:S01]  /*12900*/  ULDC.64 UR10, c[0x0][0xae8] ;  /* 0x0002ba00000a7ab9 */ /* 0x000fe20000000a00 */
[C---:B------:R-:W-:Y:S01]  /*12910*/  VIADD R0, R22.reuse, 0x20 ;  /* 0x0000002016007836 */ /* 0x040fe20000000000 */
[----:B------:R-:W-:Y:S01]  /*12920*/  ISETP.GE.AND P3, PT, R22, R5, PT ;  /* 0x000000051600720c */ /* 0x000fe20003f66270 */
[----:B------:R-:W-:Y:S01]  /*12930*/  IMAD.WIDE.U32 R2, R7, UR43, R2 ;  /* 0x0000002b07027c25 */ /* 0x000fe2000f8e0002 */
[----:B------:R-:W-:-:S02]  /*12940*/  SHF.R.S32.HI R7, RZ, 0x1f, R22 ;  /* 0x0000001fff077819 */ /* 0x000fc40000011416 */
        /* <DEDUP_REMOVED lines=10> */
[----:B------:R-:W-:-:S04]  /*129f0*/  IMAD.WIDE.U32 R4, R9, UR8, R2 ;  /* 0x0000000809047c25 */ /* 0x000fc8000f8e0002 */
        /* <DEDUP_REMOVED lines=22> */
.L_x_1209:
[----:B------:R-:W-:Y:S05]  /*12b60*/  BSYNC B1 ;  /* 0x0000000000017941 */ /* 0x000fea0003800000 */
.L_x_1208:
[----:B------:R-:W-:Y:S04]  /*12b70*/  BSSY B1, `(.L_x_1210) ;  /* 0x0000017000017945 */ /* 0x000fe80003800000 */
[----:B------:R-:W-:Y:S05]  /*12b80*/  @P2 BRA `(.L_x_1211) ;  /* 0x0000000000542947 */ /* 0x000fea0003800000 */
[----:B0-----:R-:W-:Y:S01]  /*12b90*/  IADD3 R9, P2, R6, 0x20, RZ ;  /* 0x0000002006097810 */ /* 0x001fe20007f5e0ff */
[C---:B------:R-:W-:Y:S01]  /*12ba0*/  VIADD R2, R19.reuse, 0x40 ;  /* 0x0000004013027836 */ /* 0x040fe20000000000 */
[----:B------:R-:W-:Y:S01]  /*12bb0*/  ULDC UR4, c[0x0][0xa8c] ;  /* 0x0002a30000047ab9 */ /* 0x000fe20000000800 */
[----:B------:R-:W-:Y:S01]  /*12bc0*/  ULDC.64 UR6, c[0x0][0xad8] ;  /* 0x0002b60000067ab9 */ /* 0x000fe20000000a00 */
[----:B------:R-:W-:Y:S01]  /*12bd0*/  IMAD.MOV.U32 R3, RZ, RZ, R11 ;  /* 0x000000ffff037224 */ /* 0x000fe200078e000b */
        /* <DEDUP_REMOVED lines=16> */
.L_x_1211:
[----:B------:R-:W-:Y:S05]  /*12ce0*/  BSYNC B1 ;  /* 0x0000000000017941 */ /* 0x000fea0003800000 */
.L_x_1210:
[----:B------:R-:W-:Y:S04]  /*12cf0*/  BSSY B1, `(.L_x_1212) ;  /* 0x0000017000017945 */ /* 0x000fe80003800000 */
[----:B------:R-:W-:Y:S05]  /*12d00*/  @P1 BRA `(.L_x_1213) ;  /* 0x0000000000541947 */ /* 0x000fea0003800000 */
[----:B01----:R-:W-:Y:S01]  /*12d10*/  IADD3 R9, P1, R6, 0x40, RZ ;  /* 0x0000004006097810 */ /* 0x003fe20007f3e0ff */
        /* <DEDUP_REMOVED lines=20> */
.L_x_1213:
[----:B------:R-:W-:Y:S05]  /*12e60*/  BSYNC B1 ;  /* 0x0000000000017941 */ /* 0x000fea0003800000 */
.L_x_1212:
        /* <DEDUP_REMOVED lines=22> */
.L_x_1204:
[----:B------:R-:W-:Y:S05]  /*12fd0*/  BSYNC B0 ;  /* 0x0000000000007941 */ /* 0x000fea0003800000 */
.L_x_1195:
[----:B------:R-:W-:Y:S02]  /*12fe0*/  ULDC UR4, c[0x0][0xc14] ;  /* 0x0003050000047ab9 */ /* 0x000fe40000000800 */
[----:B------:R-:W-:-:S06]  /*12ff0*/  UISETP.GE.AND UP0, UPT, UR47, UR4, UPT ;  /* 0x000000042f00728c */ /* 0x000fcc000bf06270 */
[----:B------:R-:W-:-:S13]  /*13000*/  PLOP3.LUT P0, PT, PT, PT, UP0, 0x80, 0x0 ;  /* 0x000000000000781c */ /* 0x000fda0003f0f008 */
[----:B------:R-:W-:Y:S05]  /*13010*/  @!P0 BRA `(.L_x_1214) ;  /* 0xfffffedc005c8947 */ /* 0x000fea000383ffff */
[----:B------:R-:W-:Y:S05]  /*13020*/  EXIT ;  /* 0x000000000000794d */ /* 0x000fea0003800000 */
.L_x_1109:
[----:B------:R-:W-:-:S08]  /*13030*/  NOP ;  /* 0x0000000000007918 */ /* 0x000fd00000000000 */
[----:B------:R-:W0:-:S00]  /*13040*/  USETMAXREG.DEALLOC.CTAPOOL 0x18 ;  /* 0x00000018000079c8 */ /* 0x000e0000080e0500 */
[----:B0-----:R-:W2:Y:S01]  /*13050*/  LDL.LU R2, [R1+0x28] ;  /* 0x0000280001027983 */ /* 0x001ea20000300800 */
[----:B------:R-:W-:Y:S01]  /*13060*/  LOP3.LUT R0, R0, 0x3, RZ, 0xc0, !PT ;  /* 0x0000000300007812 */ /* 0x000fe200078ec0ff */
[----:B------:R-:W-:-:S05]  /*13070*/  IMAD.MOV.U32 R6, RZ, RZ, RZ ;  /* 0x000000ffff067224 */ /* 0x000fca00078e00ff */
[----:B------:R-:W0:Y:S02]  /*13080*/  SHFL.IDX PT, R0, R0, RZ, 0x1f ;  /* 0x00001fff00007589 */ /* 0x000e2400000e0000 */
[----:B0-----:R-:W-:Y:S02]  /*13090*/  ISETP.NE.AND P0, PT, R0, RZ, PT ;  /* 0x000000ff0000720c */ /* 0x001fe40003f05270 */
[----:B--2---:R-:W-:-:S11]  /*130a0*/  LOP3.LUT R2, R2, 0xfffffffd, RZ, 0xc0, !PT ;  /* 0xfffffffd02027812 */ /* 0x004fd600078ec0ff */
[----:B------:R-:W-:-:S05]  /*130b0*/  @P0 LOP3.LUT R2, R2, 0x2, RZ, 0xfc, !PT ;  /* 0x0000000202020812 */ /* 0x000fca00078efcff */
[----:B------:R0:W-:Y:S01]  /*130c0*/  STL [R1+0x28], R2 ;  /* 0x0000280201007387 */ /* 0x0001e20000100800 */
        /* <DEDUP_REMOVED lines=12> */
.L_x_1215:
[----:B------:R-:W1:Y:S01]  /*13190*/  S2R R0, SR_TID.X ;  /* 0x0000000000007919 */ /* 0x000e620000002100 */
[----:B------:R-:W-:Y:S01]  /*131a0*/  ULDC UR4, c[0x0][0xc14] ;  /* 0x0003050000047ab9 */ /* 0x000fe20000000800 */
[----:B-1----:R-:W-:-:S04]  /*131b0*/  LOP3.LUT R5, R0, 0x1f, RZ, 0xc0, !PT ;  /* 0x0000001f00057812 */ /* 0x002fc800078ec0ff */
[----:B------:R-:W-:-:S04]  /*131c0*/  ISETP.NE.AND P0, PT, R5, 0x1f, PT ;  /* 0x0000001f0500780c */ /* 0x000fc80003f05270 */
[----:B------:R-:W-:-:S13]  /*131d0*/  ISETP.GE.OR P1, PT, R5, UR4, !P0 ;  /* 0x0000000405007c0c */ /* 0x000fda000c726670 */
[----:B0-----:R-:W0:Y:S02]  /*131e0*/  @!P1 LDC.64 R2, c[0x0][0xc58] ;  /* 0x00031600ff029b82 */ /* 0x001e240000000a00 */
        /* <DEDUP_REMOVED lines=18> */
[----:B------:R-:W1:Y:S02]  /*13310*/  SHFL.UP PT, R2, R3, 0x8, RZ ;  /* 0x0500000003027989 */ /* 0x000e6400000e00ff */
[----:B-1----:R-:W-:-:S05]  /*13320*/  SEL R2, R2, RZ, P4 ;  /* 0x000000ff02027207 */ /* 0x002fca0002000000 */
[----:B------:R-:W-:-:S05]  /*13330*/  IMAD.IADD R2, R3, 0x1, R2 ;  /* 0x0000000103027824 */ /* 0x000fca00078e0202 */
[----:B------:R-:W1:Y:S02]  /*13340*/  SHFL.UP PT, R4, R2, 0x10, RZ ;  /* 0x0600000002047989 */ /* 0x000e6400000e00ff */
[----:B-1----:R-:W-:-:S05]  /*13350*/  SEL R7, R4, RZ, P5 ;  /* 0x000000ff04077207 */ /* 0x002fca0002800000 */
[----:B------:R-:W-:Y:S02]  /*13360*/  IMAD.IADD R10, R2, 0x1, R7 ;  /* 0x00000001020a7824 */ /* 0x000fe400078e0207 */
[----:B------:R-:W1:Y:S03]  /*13370*/  LDC R7, c[0x0][0xc10] ;  /* 0x00030400ff077b82 */ /* 0x000e660000000800 */
        /* <DEDUP_REMOVED lines=10> */
.L_x_1221:
        /* <DEDUP_REMOVED lines=14> */
.L_x_1220:
[----:B------:R-:W-:Y:S05]  /*13500*/  BSYNC B0 ;  /* 0x0000000000007941 */ /* 0x000fea0003800000 */
.L_x_1219:
        /* <DEDUP_REMOVED lines=22> */
.L_x_1217:
[----:B------:R-:W-:Y:S01]  /*13670*/  IMAD.IADD R11, R9, 0x1, -R8 ;  /* 0x00000001090b7824 */ /* 0x000fe200078e0a08 */
[----:B------:R-:W-:-:S03]  /*13680*/  ULDC.64 UR4, c[0x0][0xc68] ;  /* 0x00031a0000047ab9 */ /* 0x000fc60000000a00 */
[----:B------:R-:W-:-:S05]  /*13690*/  IMAD R3, R10, R7, R11 ;  /* 0x000000070a037224 */ /* 0x000fca00078e020b */
[----:B------:R-:W-:-:S13]  /*136a0*/  ISETP.GT.AND P0, PT, R3, R0, PT ;  /* 0x000000000300720c */ /* 0x000fda0003f04270 */
[----:B------:R-:W-:Y:S02]  /*136b0*/  VOTEU.ANY UR7, UPT, !P0 ;  /* 0x0000000000077886 */ /* 0x000fe400040e0100 */
[----:B------:R-:W-:-:S04]  /*136c0*/  UPOPC UR6, UR7 ;  /* 0x00000007000672bf */ /* 0x000fc80008000000 */
[----:B------:R-:W-:-:S04]  /*136d0*/  UIADD3 UR45, UR6, UR45, URZ ;  /* 0x0000002d062d7290 */ /* 0x000fc8000fffe03f */
[----:B------:R-:W-:-:S06]  /*136e0*/  UIMAD.WIDE UR4, UR45, 0x4, UR4 ;  /* 0x000000042d0478a5 */ /* 0x000fcc000f8e0204 */
[----:B------:R-:W-:Y:S02]  /*136f0*/  IMAD.U32 R2, RZ, RZ, UR4 ;  /* 0x00000004ff027e24 */ /* 0x000fe4000f8e00ff */
[----:B------:R-:W-:-:S05]  /*13700*/  IMAD.U32 R3, RZ, RZ, UR5 ;  /* 0x00000005ff037e24 */ /* 0x000fca000f8e00ff */
[----:B------:R-:W2:Y:S01]  /*13710*/  LDG.E R9, desc[UR48][R2.64] ;  /* 0x0000003002097981 */ /* 0x000ea2000c1e1900 */
[----:B------:R-:W-:Y:S01]  /*13720*/  IMAD.U32 R15, RZ, RZ, UR6 ;  /* 0x00000006ff0f7e24 */ /* 0x000fe2000f8e00ff */
[----:B------:R-:W-:-:S04]  /*13730*/  ISETP.NE.AND P0, PT, RZ, UR7, PT ;  /* 0x00000007ff007c0c */ /* 0x000fc8000bf05270 */
[----:B------:R-:W2:Y:S02]  /*13740*/  SHFL.IDX PT, R6, R6, R15, 0x1f ;  /* 0x00001f0f06067589 */ /* 0x000ea400000e0000 */
[----:B--2---:R-:W-:-:S05]  /*13750*/  IMAD R8, R6, R9, RZ ;  /* 0x0000000906087224 */ /* 0x004fca00078e02ff */
[----:B------:R-:W-:-:S04]  /*13760*/  IABS R12, R8 ;  /* 0x00000008000c7213 */ /* 0x000fc80000000000 */
[----:B------:R-:W0:Y:S08]  /*13770*/  I2F.RP R13, R12 ;  /* 0x0000000c000d7306 */ /* 0x000e300000209400 */
[----:B0-----:R-:W0:Y:S02]  /*13780*/  MUFU.RCP R13, R13 ;  /* 0x0000000d000d7308 */ /* 0x001e240000001000 */
[----:B0-----:R-:W-:-:S06]  /*13790*/  VIADD R14, R13, 0xffffffe ;  /* 0x0ffffffe0d0e7836 */ /* 0x001fcc0000000000 */
[----:B------:R-:W0:Y:S02]  /*137a0*/  F2I.FTZ.U32.TRUNC.NTZ R3, R14 ;  /* 0x0000000e00037305 */ /* 0x000e24000021f000 */
[----:B0-----:R-:W-:Y:S01]  /*137b0*/  IMAD.MOV R17, RZ, RZ, -R3 ;  /* 0x000000ffff117224 */ /* 0x001fe200078e0a03 */
[----:B------:R-:W-:Y:S06]  /*137c0*/  @!P0 BRA `(.L_x_1222) ;  /* 0x00000000000c8947 */ /* 0x000fec0003800000 */
[----:B------:R-:W-:-:S06]  /*137d0*/  UIADD3 UR4, UR6, -0x1, URZ ;  /* 0xffffffff06047890 */ /* 0x000fcc000fffe03f */
[----:B------:R-:W-:-:S05]  /*137e0*/  IMAD.U32 R13, RZ, RZ, UR4 ;  /* 0x00000004ff0d7e24 */ /* 0x000fca000f8e00ff */
[----:B------:R0:W1:Y:S02]  /*137f0*/  SHFL.IDX PT, R4, R10, R13, 0x1f ;  /* 0x00001f0d0a047589 */ /* 0x00006400000e0000 */
.L_x_1222:
[----:B-1----:R-:W-:Y:S02]  /*13800*/  IMAD R4, R4, R7, R11 ;  /* 0x0000000704047224 */ /* 0x002fe400078e020b */
        /* <DEDUP_REMOVED lines=19> */
[----:B------:R-:W-:-:S05]  /*13940*/  @!P1 LOP3.LUT R2, RZ, R8, RZ, 0x33, !PT ;  /* 0x00000008ff029212 */ /* 0x000fca00078e33ff */
[----:B------:R-:W-:Y:S02]  /*13950*/  IMAD R0, R9, R2, RZ ;  /* 0x0000000209007224 */ /* 0x000fe400078e02ff */
[----:B------:R-:W-:Y:S02]  /*13960*/  IMAD.MOV R2, RZ, RZ, -R2 ;  /* 0x000000ffff027224 */ /* 0x000fe400078e0a02 */
[----:B-1----:R-:W-:Y:S02]  /*13970*/  IMAD.MOV R4, RZ, RZ, -R0 ;  /* 0x000000ffff047224 */ /* 0x002fe400078e0a00 */
[----:B------:R-:W-:Y:S02]  /*13980*/  IMAD R8, R8, R2, R11 ;  /* 0x0000000208087224 */ /* 0x000fe400078e020b */
[----:B------:R-:W-:Y:S01]  /*13990*/  IMAD.MOV.U32 R2, RZ, RZ, RZ ;  /* 0x000000ffff027224 */ /* 0x000fe200078e00ff */
[----:B------:R-:W-:-:S04]  /*139a0*/  VIADDMNMX R7, R4, R7, R9, PT ;  /* 0x0000000704077246 */ /* 0x000fc80003800109 */
[-C--:B------:R-:W-:Y:S02]  /*139b0*/  IABS R4, R7.reuse ;  /* 0x0000000700047213 */ /* 0x080fe40000000000 */
[----:B0-----:R-:W-:Y:S02]  /*139c0*/  IABS R10, R7 ;  /* 0x00000007000a7213 */ /* 0x001fe40000000000 */
[----:B------:R-:W0:Y:S08]  /*139d0*/  I2F.RP R9, R4 ;  /* 0x0000000400097306 */ /* 0x000e300000209400 */
[----:B0-----:R-:W0:Y:S02]  /*139e0*/  MUFU.RCP R9, R9 ;  /* 0x0000000900097308 */ /* 0x001e240000001000 */
[----:B0-----:R-:W-:Y:S01]  /*139f0*/  VIADD R3, R9, 0xffffffe ;  /* 0x0ffffffe09037836 */ /* 0x001fe20000000000 */
[----:B------:R-:W-:-:S05]  /*13a00*/  IABS R9, R8 ;  /* 0x0000000800097213 */ /* 0x000fca0000000000 */
[----:B------:R-:W0:Y:S02]  /*13a10*/  F2I.FTZ.U32.TRUNC.NTZ R3, R3 ;  /* 0x0000000300037305 */ /* 0x000e24000021f000 */
[----:B0-----:R-:W-:-:S04]  /*13a20*/  IMAD.MOV R11, RZ, RZ, -R3 ;  /* 0x000000ffff0b7224 */ /* 0x001fc800078e0a03 */
[----:B------:R-:W-:-:S04]  /*13a30*/  IMAD R11, R11, R4, RZ ;  /* 0x000000040b0b7224 */ /* 0x000fc800078e02ff */
[----:B------:R-:W-:-:S04]  /*13a40*/  IMAD.HI.U32 R2, R3, R11, R2 ;  /* 0x0000000b03027227 */ /* 0x000fc800078e0002 */
[----:B------:R-:W-:Y:S02]  /*13a50*/  IMAD.MOV R3, RZ, RZ, -R10 ;  /* 0x000000ffff037224 */ /* 0x000fe400078e0a0a */
        /* <DEDUP_REMOVED lines=8> */
[----:B------:R-:W-:Y:S01]  /*13ae0*/  ISETP.GE.AND P2, PT, R3, RZ, PT ;  /* 0x000000ff0300720c */ /* 0x000fe20003f46270 */
[----:B------:R-:W-:-:S06]  /*13af0*/  IMAD.IADD R3, R8, 0x1, R0 ;  /* 0x0000000108037824 */ /* 0x000fcc00078e0200 */
[----:B------:R-:W-:-:S06]  /*13b00*/  @P0 VIADD R2, R2, 0x1 ;  /* 0x0000000102020836 */ /* 0x000fcc0000000000 */
[----:B------:R-:W-:Y:S01]  /*13b10*/  @!P2 IMAD.MOV R2, RZ, RZ, -R2 ;  /* 0x000000ffff02a224 */ /* 0x000fe200078e0a02 */
[----:B------:R-:W-:Y:S01]  /*13b20*/  @!P1 LOP3.LUT R2, RZ, R7, RZ, 0x33, !PT ;  /* 0x00000007ff029212 */ /* 0x000fe200078e33ff */
[----:B------:R-:W-:-:S04]  /*13b30*/  IMAD.MOV R7, RZ, RZ, -R7 ;  /* 0x000000ffff077224 */ /* 0x000fc800078e0a07 */
[----:B------:R-:W-:-:S05]  /*13b40*/  IMAD R3, R2, R7, R3 ;  /* 0x0000000702037224 */ /* 0x000fca00078e0203 */
[----:B------:R-:W-:Y:S02]  /*13b50*/  R2UR UR38, R3 ;  /* 0x00000000032672ca */ /* 0x000fe400000e0000 */
[----:B------:R-:W-:-:S05]  /*13b60*/  LOP3.LUT R3, RZ, R2, RZ, 0x33, !PT ;  /* 0x00000002ff037212 */ /* 0x000fca00078e33ff */
[----:B------:R-:W-:-:S05]  /*13b70*/  IMAD.IADD R0, R6, 0x1, R3 ;  /* 0x0000000106007824 */ /* 0x000fca00078e0203 */
[----:B------:R1:W-:Y:S01]  /*13b80*/  STL [R1+0x4], R0 ;  /* 0x0000040001007387 */ /* 0x0003e20000100800 */
[----:B------:R-:W-:Y:S05]  /*13b90*/  BRA `(.L_x_1223) ;  /* 0x00000000000c7947 */ /* 0x000fea0003800000 */
.L_x_1218:
[----:B------:R0:W-:Y:S01]  /*13ba0*/  STL [R1], R0 ;  /* 0x0000000001007387 */ /* 0x0001e20000100800 */
[----:B------:R-:W-:-:S03]  /*13bb0*/  UMOV UR38, URZ ;  /* 0x0000003f00267c82 */ /* 0x000fc60008000000 */
[----:B------:R0:W-:Y:S02]  /*13bc0*/  STL [R1+0x4], RZ ;  /* 0x000004ff01007387 */ /* 0x0001e40000100800 */
.L_x_1223:
[----:B------:R-:W2:Y:S04]  /*13bd0*/  LDL R2, [R1+0x4] ;  /* 0x0000040001027983 */ /* 0x000ea80000100800 */
[----:B------:R-:W3:Y:S01]  /*13be0*/  LDL R4, [R1] ;  /* 0x0000000001047983 */ /* 0x000ee20000100800 */
[----:B------:R-:W-:-:S13]  /*13bf0*/  ISETP.NE.AND P0, PT, R5, RZ, PT ;  /* 0x000000ff0500720c */ /* 0x000fda0003f05270 */
[----:B------:R-:W4:Y:S01]  /*13c00*/  @!P0 S2R R3, SR_CgaCtaId ;  /* 0x0000000000038919 */ /* 0x000f220000008800 */
[----:B01----:R-:W-:Y:S01]  /*13c10*/  @!P0 MOV R0, 0x400 ;  /* 0x0000040000008802 */ /* 0x003fe20000000f00 */
[----:B------:R-:W-:Y:S02]  /*13c20*/  IMAD.U32 R6, RZ, RZ, UR38 ;  /* 0x00000026ff067e24 */ /* 0x000fe4000f8e00ff */
[----:B------:R-:W-:Y:S01]  /*13c30*/  IMAD.U32 R7, RZ, RZ, UR45 ;  /* 0x0000002dff077e24 */ /* 0x000fe2000f8e00ff */
[----:B----4-:R-:W-:Y:S01]  /*13c40*/  @!P0 LEA R0, R3, R0, 0x18 ;  /* 0x0000000003008211 */ /* 0x010fe200078ec0ff */
[----:B--2---:R-:W-:-:S05]  /*13c50*/  IMAD.MOV.U32 R5, RZ, RZ, R2 ;  /* 0x000000ffff057224 */ /* 0x004fca00078e0002 */
[----:B---3--:R0:W-:Y:S01]  /*13c60*/  @!P0 STS.128 [R0+0x2a8d0], R4 ;  /* 0x02a8d00400008388 */ /* 0x0081e20000000c00 */
[----:B------:R-:W-:Y:S06]  /*13c70*/  BAR.ARV 0x5, 0x180 ;  /* 0x0146000000007b1d */ /* 0x000fec0000002000 */
.L_x_1216:
[----:B------:R-:W-:Y:S01]  /*13c80*/  ULDC UR4, c[0x0][0xc14] ;  /* 0x0003050000047ab9 */ /* 0x000fe20000000800 */
[----:B------:R2:W-:Y:S01]  /*13c90*/  STL [R1+0x2c], RZ ;  /* 0x00002cff01007387 */ /* 0x0005e20000100800 */
[----:B------:R-:W-:Y:S01]  /*13ca0*/  UISETP.GE.AND UP0, UPT, UR45, UR4, UPT ;  /* 0x000000042d00728c */ /* 0x000fe2000bf06270 */
[----:B------:R-:W-:Y:S02]  /*13cb0*/  IMAD.MOV.U32 R18, RZ, RZ, 0x1 ;  /* 0x00000001ff127424 */ /* 0x000fe400078e00ff */
[----:B------:R-:W-:-:S03]  /*13cc0*/  IMAD.MOV.U32 R17, RZ, RZ, RZ ;  /* 0x000000ffff117224 */ /* 0x000fc600078e00ff */
[----:B------:R-:W-:-:S13]  /*13cd0*/  PLOP3.LUT P0, PT, PT, PT, UP0, 0x80, 0x0 ;  /* 0x000000000000781c */ /* 0x000fda0003f0f008 */
[----:B--2---:R-:W-:Y:S05]  /*13ce0*/  @P0 BRA `(.L_x_1224) ;  /* 0x0000004400400947 */ /* 0x004fea0003800000 */
[----:B0-----:R-:W0:Y:S01]  /*13cf0*/  S2R R6, SR_TID.X ;  /* 0x0000000000067919 */ /* 0x001e220000002100 */
[----:B------:R-:W-:Y:S01]  /*13d00*/  IMAD.MOV.U32 R18, RZ, RZ, 0x1 ;  /* 0x00000001ff127424 */ /* 0x000fe200078e00ff */
[----:B------:R-:W-:Y:S01]  /*13d10*/  ULDC UR43, c[0x0][0xc] ;  /* 0x00000300002b7ab9 */ /* 0x000fe20000000800 */
[----:B------:R-:W-:Y:S01]  /*13d20*/  IMAD.MOV.U32 R17, RZ, RZ, RZ ;  /* 0x000000ffff117224 */ /* 0x000fe200078e00ff */
[----:B------:R-:W1:Y:S01]  /*13d30*/  S2R R2, SR_TID.X ;  /* 0x0000000000027919 */ /* 0x000e620000002100 */
[----:B------:R-:W-:Y:S02]  /*13d40*/  ULOP3.LUT UR42, UR40, 0x1, URZ, 0xfc, !UPT ;  /* 0x00000001282a7892 */ /* 0x000fe4000f8efc3f */
[----:B------:R-:W-:Y:S01]  /*13d50*/  ULOP3.LUT UR44, UR40, 0x2, URZ, 0xfc, !UPT ;  /* 0x00000002282c7892 */ /* 0x000fe2000f8efc3f */
[----:B------:R-:W-:Y:S01]  /*13d60*/  ULDC.64 UR46, c[0x0][0x198] ;  /* 0x00006600002e7ab9 */ /* 0x000fe20000000a00 */
[C---:B0-----:R-:W-:Y:S01]  /*13d70*/  IMAD.SHL.U32 R0, R6.reuse, 0x40, RZ ;  /* 0x0000004006007824 */ /* 0x041fe200078e00ff */
[----:B------:R-:W-:Y:S01]  /*13d80*/  SHF.R.U32.HI R3, RZ, 0x1, R6 ;  /* 0x00000001ff037819 */ /* 0x000fe20000011606 */
[C---:B------:R-:W-:Y:S01]  /*13d90*/  IMAD.SHL.U32 R7, R6.reuse, 0x10, RZ ;  /* 0x0000001006077824 */ /* 0x040fe200078e00ff */
[----:B------:R-:W-:-:S02]  /*13da0*/  R2P PR, R6, 0x6 ;  /* 0x0000000606007804 */ /* 0x000fc40000000000 */
[----:B-1----:R-:W-:Y:S02]  /*13db0*/  LOP3.LUT R4, R2, 0x7f, RZ, 0xc0, !PT ;  /* 0x0000007f02047812 */ /* 0x002fe400078ec0ff */
[----:B------:R-:W-:-:S03]  /*13dc0*/  LOP3.LUT R2, R0, 0x180, RZ, 0xc0, !PT ;  /* 0x0000018000027812 */ /* 0x000fc600078ec0ff */
[----:B------:R-:W-:Y:S01]  /*13dd0*/  IMAD.SHL.U32 R5, R4, 0x40, RZ ;  /* 0x0000004004057824 */ /* 0x000fe200078e00ff */
[----:B------:R-:W-:Y:S01]  /*13de0*/  LOP3.LUT R2, R2, 0x30, R3, 0xf8, !PT ;  /* 0x0000003002027812 */ /* 0x000fe200078ef803 */
[----:B------:R-:W-:-:S05]  /*13df0*/  IMAD.SHL.U32 R3, R6, 0x80, RZ ;  /* 0x0000008006037824 */ /* 0x000fca00078e00ff */
[----:B------:R-:W-:-:S04]  /*13e00*/  LOP3.LUT R4, R3, 0x400, RZ, 0xc0, !PT ;  /* 0x0000040003047812 */ /* 0x000fc800078ec0ff */
[----:B------:R-:W-:Y:S02]  /*13e10*/  LOP3.LUT R5, R4, 0x1800, R5, 0xf8, !PT ;  /* 0x0000180004057812 */ /* 0x000fe400078ef805 */
[----:B------:R-:W-:Y:S01]  /*13e20*/  LOP3.LUT R4, R3, 0x380, RZ, 0xc0, !PT ;  /* 0x0000038003047812 */ /* 0x000fe200078ec0ff */
[----:B------:R-:W-:-:S03]  /*13e30*/  IMAD.SHL.U32 R3, R6, 0x8, RZ ;  /* 0x0000000806037824 */ /* 0x000fc600078e00ff */
[----:B------:R-:W-:Y:S02]  /*13e40*/  LOP3.LUT R4, R4, 0x10, R6, 0xf8, !PT ;  /* 0x0000001004047812 */ /* 0x000fe400078ef806 */
[----:B------:R-:W-:Y:S02]  /*13e50*/  LOP3.LUT R3, R2, 0x30, R3, 0x78, !PT ;  /* 0x0000003002037812 */ /* 0x000fe400078e7803 */
[----:B------:R-:W-:Y:S02]  /*13e60*/  LOP3.LUT R4, R4, 0x70, R7, 0x78, !PT ;  /* 0x0000007004047812 */ /* 0x000fe400078e7807 */
[----:B------:R-:W-:Y:S02]  /*13e70*/  LOP3.LUT R2, R3, 0x640, R0, 0xf8, !PT ;  /* 0x0000064003027812 */ /* 0x000fe400078ef800 */
[----:B------:R-:W-:-:S03]  /*13e80*/  LOP3.LUT R0, R5, R4, RZ, 0xfc, !PT ;  /* 0x0000000405007212 */ /* 0x000fc600078efcff */
[----:B------:R0:W-:Y:S04]  /*13e90*/  STL [R1+0x1c], R2 ;  /* 0x00001c0201007387 */ /* 0x0001e80000100800 */
[----:B------:R1:W-:Y:S01]  /*13ea0*/  STL [R1+0x14], R0 ;  /* 0x0000140001007387 */ /* 0x0003e20000100800 */
[----:B0-----:R-:W-:Y:S02]  /*13eb0*/  IMAD.MOV.U32 R2, RZ, RZ, 0x40 ;  /* 0x00000040ff027424 */ /* 0x001fe400078e00ff */
[----:B-1----:R-:W-:-:S05]  /*13ec0*/  IMAD.MOV.U32 R0, RZ, RZ, 0x20 ;  /* 0x00000020ff007424 */ /* 0x002fca00078e00ff */
[----:B------:R-:W-:Y:S02]  /*13ed0*/  SEL R3, R0, 0xffffffe0, !P1 ;  /* 0xffffffe000037807 */ /* 0x000fe40004800000 */
[----:B------:R-:W-:-:S03]  /*13ee0*/  SEL R0, R2, 0xffffffc0, !P2 ;  /* 0xffffffc002007807 */ /* 0x000fc60005000000 */
[----:B------:R0:W-:Y:S04]  /*13ef0*/  STL [R1+0x10], R3 ;  /* 0x0000100301007387 */ /* 0x0001e80000100800 */
[----:B------:R0:W-:Y:S04]  /*13f00*/  STL [R1+0x18], R0 ;  /* 0x0000180001007387 */ /* 0x0001e80000100800 */
[----:B------:R0:W-:Y:S02]  /*13f10*/  STL [R1+0x2c], RZ ;  /* 0x00002cff01007387 */ /* 0x0001e40000100800 */
.L_x_1294:
[----:B------:R-:W-:Y:S01]  /*13f20*/  ULDC.64 UR4, c[0x0][0xa00] ;  /* 0x0002800000047ab9 */ /* 0x000fe20000000a00 */
[----:B------:R-:W-:Y:S01]  /*13f30*/  ULDC.64 UR6, c[0x0][0xa00] ;  /* 0x0002800000067ab9 */ /* 0x000fe20000000a00 */
[----:B------:R-:W-:Y:S01]  /*13f40*/  ISETP.NE.U32.AND P0, PT, RZ, UR4, PT ;  /* 0x00000004ff007c0c */ /* 0x000fe2000bf05070 */
[----:B------:R-:W-:Y:S01]  /*13f50*/  UIMAD.WIDE UR6, UR45, 0x4, UR6 ;  /* 0x000000042d0678a5 */ /* 0x000fe2000f8e0206 */
[----:B0-----:R-:W-:Y:S01]  /*13f60*/  IMAD.MOV.U32 R0, RZ, RZ, RZ ;  /* 0x000000ffff007224 */ /* 0x001fe200078e00ff */
[----:B------:R-:W-:Y:S01]  /*13f70*/  ULDC.64 UR10, c[0x0][0xa08] ;  /* 0x00028200000a7ab9 */ /* 0x000fe20000000a00 */
[----:B------:R-:W-:Y:S01]  /*13f80*/  ISETP.NE.AND.EX P0, PT, RZ, UR5, PT, P0 ;  /* 0x00000005ff007c0c */ /* 0x000fe2000bf05300 */
[----:B------:R-:W-:Y:S01]  /*13f90*/  ULDC.64 UR4, c[0x0][0xa28] ;  /* 0x00028a0000047ab9 */ /* 0x000fe20000000a00 */
[----:B------:R-:W-:Y:S01]  /*13fa0*/  ULDC.64 UR8, c[0x0][0xa08] ;  /* 0x0002820000087ab9 */ /* 0x000fe20000000a00 */
[----:B------:R-:W-:Y:S01]  /*13fb0*/  IMAD.U32 R2, RZ, RZ, UR6 ;  /* 0x00000006ff027e24 */ /* 0x000fe2000f8e00ff */
[----:B-1----:R-:W-:Y:S01]  /*13fc0*/  CS2R R4, SRZ ;  /* 0x0000000000047805 */ /* 0x002fe2000001ff00 */
[----:B------:R-:W-:Y:S01]  /*13fd0*/  IMAD.U32 R3, RZ, RZ, UR7 ;  /* 0x00000007ff037e24 */ /* 0x000fe2000f8e00ff */
[----:B------:R-:W0:Y:S07]  /*13fe0*/  LDC R6, c[0x0][0x404] ;  /* 0x00010100ff067b82 */ /* 0x000e2e0000000800 */
[----:B------:R1:W2:Y:S01]  /*13ff0*/  @P0 LDG.E R0, desc[UR48][R2.64] ;  /* 0x0000003002000981 */ /* 0x0002a2000c1e1900 */
[----:B------:R-:W-:Y:S01]  /*14000*/  UISETP.NE.U32.AND UP0, UPT, UR4, URZ, UPT ;  /* 0x0000003f0400728c */ /* 0x000fe2000bf05070 */
[----:B------:R-:W-:Y:S01]  /*14010*/  ISETP.NE.U32.AND P1, PT, RZ, UR10, PT ;  /* 0x0000000aff007c0c */ /* 0x000fe2000bf25070 */
[----:B------:R-:W-:Y:S01]  /*14020*/  UIMAD.WIDE UR8, UR45, 0x4, UR8 ;  /* 0x000000042d0878a5 */ /* 0x000fe2000f8e0208 */
[----:B------:R-:W3:Y:S01]  /*14030*/  LDC R7, c[0x0][0x2e0] ;  /* 0x0000b800ff077b82 */ /* 0x000ee20000000800 */
[----:B------:R-:W-:Y:S01]  /*14040*/  UISETP.NE.AND.EX UP0, UPT, UR5, URZ, UPT, UP0 ;  /* 0x0000003f0500728c */ /* 0x000fe2000bf05300 */
[----:B------:R-:W-:Y:S01]  /*14050*/  ISETP.NE.AND.EX P1, PT, RZ, UR11, PT, P1 ;  /* 0x0000000bff007c0c */ /* 0x000fe2000bf25310 */
[----:B------:R-:W-:-:S02]  /*14060*/  ULDC.64 UR10, c[0x0][0xa18] ;  /* 0x00028600000a7ab9 */ /* 0x000fc40000000a00 */
[----:B------:R-:W-:Y:S01]  /*14070*/  UISETP.NE.U32.AND UP1, UPT, UR10, URZ, UPT ;  /* 0x0000003f0a00728c */ /* 0x000fe2000bf25070 */
[----:B-1----:R-:W-:Y:S02]  /*14080*/  IMAD.U32 R2, RZ, RZ, UR8 ;  /* 0x00000008ff027e24 */ /* 0x002fe4000f8e00ff */
[----:B------:R-:W-:Y:S01]  /*14090*/  IMAD.U32 R3, RZ, RZ, UR9 ;  /* 0x00000009ff037e24 */ /* 0x000fe2000f8e00ff */
[----:B------:R-:W-:-:S03]  /*140a0*/  UISETP.NE.AND.EX UP1, UPT, UR11, URZ, UPT, UP1 ;  /* 0x0000003f0b00728c */ /* 0x000fc6000bf25310 */
[----:B------:R-:W-:Y:S01]  /*140b0*/  @UP0 ULDC.64 UR4, c[0x0][0xa28] ;  /* 0x00028a0000040ab9 */ /* 0x000fe20000000a00 */
[----:B------:R-:W-:Y:S01]  /*140c0*/  PLOP3.LUT P2, PT, PT, PT, UP0, 0x80, 0x0 ;  /* 0x000000000000781c */ /* 0x000fe20003f4f008 */
[----:B------:R-:W-:Y:S01]  /*140d0*/  @UP0 UIMAD.WIDE UR4, UR45, 0x4, UR4 ;  /* 0x000000042d0408a5 */ /* 0x000fe2000f8e0204 */
[----:B------:R1:W5:Y:S01]  /*140e0*/  @P1 LDG.E R5, desc[UR48][R2.64] ;  /* 0x0000003002051981 */ /* 0x000362000c1e1900 */
[----:B------:R-:W-:-:S04]  /*140f0*/  PLOP3.LUT P4, PT, PT, PT, UP1, 0x80, 0x0 ;  /* 0x000000000000781c */ /* 0x000fc80003f8f018 */
[----:B-1----:R-:W-:Y:S02]  /*14100*/  IMAD.U32 R2, RZ, RZ, UR4 ;  /* 0x00000004ff027e24 */ /* 0x002fe4000f8e00ff */
[----:B------:R-:W-:Y:S01]  /*14110*/  IMAD.U32 R3, RZ, RZ, UR5 ;  /* 0x00000005ff037e24 */ /* 0x000fe2000f8e00ff */
[----:B------:R-:W-:Y:S02]  /*14120*/  @UP1 ULDC.64 UR4, c[0x0][0xa18] ;  /* 0x0002860000041ab9 */ /* 0x000fe40000000a00 */
[----:B------:R-:W-:Y:S02]  /*14130*/  @UP1 UIMAD.WIDE UR4, UR45, 0x4, UR4 ;  /* 0x000000042d0418a5 */ /* 0x000fe4000f8e0204 */
[----:B------:R1:W5:Y:S04]  /*14140*/  @P2 LDG.E R4, desc[UR48][R2.64] ;  /* 0x0000003002042981 */ /* 0x000368000c1e1900 */
[----:B-1----:R-:W-:-:S02]  /*14150*/  IMAD.U32 R2, RZ, RZ, UR4 ;  /* 0x00000004ff027e24 */ /* 0x002fc4000f8e00ff */
[----:B------:R-:W-:Y:S01]  /*14160*/  IMAD.U32 R3, RZ, RZ, UR5 ;  /* 0x00000005ff037e24 */ /* 0x000fe2000f8e00ff */
[----:B------:R-:W-:Y:S02]  /*14170*/  ULDC.64 UR4, c[0x0][0xa20] ;  /* 0x0002880000047ab9 */ /* 0x000fe40000000a00 */
[----:B------:R-:W-:-:S04]  /*14180*/  ISETP.NE.U32.AND P3, PT, RZ, UR4, PT ;  /* 0x00000004ff007c0c */ /* 0x000fc8000bf65070 */
[----:B------:R-:W-:Y:S01]  /*14190*/  ISETP.NE.AND.EX P3, PT, RZ, UR5, PT, P3 ;  /* 0x00000005ff007c0c */ /* 0x000fe2000bf65330 */
[----:B--2---:R1:W-:Y:S02]  /*141a0*/  STL [R1+0x24], R0 ;  /* 0x0000240001007387 */ /* 0x0043e40000100800 */
[----:B-1----:R-:W1:Y:S02]  /*141b0*/  LDC R0, c[0x0][0x288] ;  /* 0x0000a200ff007b82 */ /* 0x002e640000000800 */
[----:B-1----:R1:W5:Y:S06]  /*141c0*/  @P4 LDG.E R0, desc[UR48][R2.64] ;  /* 0x0000003002004981 */ /* 0x00236c000c1e1900 */
[----:B-1----:R-:W1:Y:S02]  /*141d0*/  LDC.64 R2, c[0x0][0x3f8] ;  /* 0x0000fe00ff027b82 */ /* 0x002e640000000a00 */
[----:B-1----:R-:W-:-:S04]  /*141e0*/  ISETP.NE.U32.AND P2, PT, R2, RZ, PT ;  /* 0x000000ff0200720c */ /* 0x002fc80003f45070 */
[----:B------:R-:W-:-:S04]  /*141f0*/  ISETP.NE.AND.EX P2, PT, R3, RZ, PT, P2 ;  /* 0x000000ff0300720c */ /* 0x000fc80003f45320 */
[----:B0-----:R-:W-:-:S05]  /*14200*/  SEL R6, R6, 0x1, P2 ;  /* 0x0000000106067807 */ /* 0x001fca0001000000 */
[----:B---3--:R-:W-:Y:S01]  /*14210*/  IMAD R6, R6, R7, RZ ;  /* 0x0000000706067224 */ /* 0x008fe200078e02ff */
[----:B------:R-:W-:Y:S06]  /*14220*/  @P4 BRA `(.L_x_1225) ;  /* 0x0000000000184947 */ /* 0x000fec0003800000 */
[----:B------:R-:W-:Y:S05]  /*14230*/  @!P0 BRA `(.L_x_1225) ;  /* 0x0000000000148947 */ /* 0x000fea0003800000 */
[----:B------:R-:W-:Y:S02]  /*14240*/  IMAD.U32 R2, RZ, RZ, UR6 ;  /* 0x00000006ff027e24 */ /* 0x000fe4000f8e00ff */
[----:B------:R-:W-:-:S05]  /*14250*/  IMAD.U32 R3, RZ, RZ, UR7 ;  /* 0x00000007ff037e24 */ /* 0x000fca000f8e00ff */
[----:B------:R-:W2:Y:S04]  /*14260*/  LDG.E R7, desc[UR48][R2.64] ;  /* 0x0000003002077981 */ /* 0x000ea8000c1e1900 */
[----:B-----5:R-:W2:Y:S02]  /*14270*/  LDG.E R0, desc[UR48][R2.64+0x4] ;  /* 0x0000043002007981 */ /* 0x020ea4000c1e1900 */
[----:B--2---:R-:W-:-:S07]  /*14280*/  IMAD.IADD R0, R0, 0x1, -R7 ;  /* 0x0000000100007824 */ /* 0x004fce00078e0a07 */
.L_x_1225:
[----:B-----5:R-:W-:-:S05]  /*14290*/  IMAD.IADD R2, R5, 0x1, R4 ;  /* 0x0000000105027824 */ /* 0x020fca00078e0204 */
[----:B------:R0:W-:Y:S01]  /*142a0*/  STL [R1+0xc], R2 ;  /* 0x00000c0201007387 */ /* 0x0001e20000100800 */
[----:B------:R-:W-:Y:S05]  /*142b0*/  @!P3 BRA `(.L_x_1226) ;  /* 0x000000000018b947 */ /* 0x000fea0003800000 */
[----:B------:R-:W-:Y:S02]  /*142c0*/  ULDC.64 UR4, c[0x0][0xa20] ;  /* 0x0002880000047ab9 */ /* 0x000fe40000000a00 */
[----:B------:R-:W-:-:S06]  /*142d0*/  UIMAD.WIDE UR4, UR45, 0x4, UR4 ;  /* 0x000000042d0478a5 */ /* 0x000fcc000f8e0204 */
[----:B0-----:R-:W-:Y:S02]  /*142e0*/  IMAD.U32 R2, RZ, RZ, UR4 ;  /* 0x00000004ff027e24 */ /* 0x001fe4000f8e00ff */
[----:B------:R-:W-:-:S05]  /*142f0*/  IMAD.U32 R3, RZ, RZ, UR5 ;  /* 0x00000005ff037e24 */ /* 0x000fca000f8e00ff */
[----:B------:R1:W5:Y:S01]  /*14300*/  LDG.E R6, desc[UR48][R2.64] ;  /* 0x0000003002067981 */ /* 0x000362000c1e1900 */
[----:B------:R-:W-:Y:S05]  /*14310*/  BRA `(.L_x_1227) ;  /* 0x0000000000187947 */ /* 0x000fea0003800000 */
.L_x_1226:
[----:B------:R-:W-:Y:S05]  /*14320*/  @!P1 BRA `(.L_x_1227) ;  /* 0x0000000000149947 */ /* 0x000fea0003800000 */
[----:B0-----:R-:W-:Y:S02]  /*14330*/  IMAD.U32 R2, RZ, RZ, UR8 ;  /* 0x00000008ff027e24 */ /* 0x001fe4000f8e00ff */
[----:B------:R-:W-:-:S05]  /*14340*/  IMAD.U32 R3, RZ, RZ, UR9 ;  /* 0x00000009ff037e24 */ /* 0x000fca000f8e00ff */
[----:B------:R-:W2:Y:S04]  /*14350*/  LDG.E R5, desc[UR48][R2.64] ;  /* 0x0000003002057981 */ /* 0x000ea8000c1e1900 */
[----:B------:R-:W2:Y:S02]  /*14360*/  LDG.E R6, desc[UR48][R2.64+0x4] ;  /* 0x0000043002067981 */ /* 0x000ea4000c1e1900 */
[----:B--2---:R-:W-:-:S07]  /*14370*/  IMAD.IADD R6, R6, 0x1, -R5 ;  /* 0x0000000106067824 */ /* 0x004fce00078e0a05 */
.L_x_1227:
[----:B------:R-:W2:Y:S01]  /*14380*/  LDL R9, [R1+0x4] ;  /* 0x0000040001097983 */ /* 0x000ea20000100800 */
[----:B01----:R-:W0:Y:S01]  /*14390*/  LDC.64 R2, c[0x0][0x9e0] ;  /* 0x00027800ff027b82 */ /* 0x003e220000000a00 */
[----:B-----5:R-:W-:Y:S01]  /*143a0*/  IMAD.IADD R6, R6, 0x1, -R4 ;  /* 0x0000000106067824 */ /* 0x020fe200078e0a04 */
[----:B0-----:R-:W-:Y:S02]  /*143b0*/  ISETP.GE.AND P1, PT, R3, 0x1, PT ;  /* 0x000000010300780c */ /* 0x001fe40003f26270 */
[----:B--2---:R-:W-:-:S04]  /*143c0*/  LEA R7, R9, 0x80, 0x7 ;  /* 0x0000008009077811 */ /* 0x004fc800078e38ff */
[----:B------:R-:W-:-:S05]  /*143d0*/  IADD3 R7, R6, R7, -R0 ;  /* 0x0000000706077210 */ /* 0x000fca0007ffe800 */
[----:B------:R-:W-:Y:S02]  /*143e0*/  IMAD.IADD R2, R7, 0x1, R2 ;  /* 0x0000000107027824 */ /* 0x000fe400078e0202 */
[----:B------:R-:W-:Y:S05]  /*143f0*/  @!P1 BRA `(.L_x_1228) ;  /* 0x0000000000409947 */ /* 0x000fea0003800000 */
[C---:B------:R-:W-:Y:S01]  /*14400*/  ISETP.GT.AND P0, PT, R7.reuse, RZ, PT ;  /* 0x000000ff0700720c */ /* 0x040fe20003f04270 */
[----:B------:R-:W-:-:S12]  /*14410*/  VIADD R8, R7, 0xffffffff ;  /* 0xffffffff07087836 */ /* 0x000fd80000000000 */
        /* <DEDUP_REMOVED lines=8> */
.L_x_1229:
[----:B------:R-:W-:-:S13]  /*144a0*/  ISETP.NE.AND P0, PT, R3, 0x1, PT ;  /* 0x000000010300780c */ /* 0x000fda0003f05270 */
[----:B------:R-:W0:Y:S02]  /*144b0*/  @P0 LDC.64 R4, c[0x0][0x9e8] ;  /* 0x00027a00ff040b82 */ /* 0x000e240000000a00 */
[----:B0-----:R-:W-:-:S05]  /*144c0*/  @P0 IMAD.HI.U32 R4, R8, R4, RZ ;  /* 0x0000000408040227 */ /* 0x001fca00078e00ff */
[----:B------:R-:W-:-:S07]  /*144d0*/  @P0 SHF.R.U32.HI R8, RZ, R5, R4 ;  /* 0x00000005ff080219 */ /* 0x000fce0000011604 */
.L_x_1230:
[----:B------:R-:W-:-:S05]  /*144e0*/  IMAD R5, R8, R3, R3 ;  /* 0x0000000308057224 */ /* 0x000fca00078e0203 */
[----:B------:R-:W-:-:S07]  /*144f0*/  VIMNMX R2, R2, R5, PT ;  /* 0x0000000502027248 */ /* 0x000fce0003fe0100 */
.L_x_1228:
[----:B------:R-:W-:Y:S01]  /*14500*/  IMAD R5, R9, 0x80, -R0 ;  /* 0x0000008009057824 */ /* 0x000fe200078e0a00 */
[----:B------:R-:W-:Y:S01]  /*14510*/  ULDC UR4, c[0x0][0x9dc] ;  /* 0x0002770000047ab9 */ /* 0x000fe20000000800 */
[----:B------:R-:W-:Y:S02]  /*14520*/  VIADD R0, R2, 0x7f ;  /* 0x0000007f02007836 */ /* 0x000fe40000000000 */
[C---:B------:R-:W-:Y:S02]  /*14530*/  IMAD.IADD R2, R6.reuse, 0x1, R5 ;  /* 0x0000000106027824 */ /* 0x040fe400078e0205 */
[----:B------:R-:W-:Y:S01]  /*14540*/  VIADD R6, R6, 0x7f ;  /* 0x0000007f06067836 */ /* 0x000fe20000000000 */
[----:B------:R-:W-:-:S04]  /*14550*/  SHF.R.S32.HI R5, RZ, 0x1f, R0 ;  /* 0x0000001fff057819 */ /* 0x000fc80000011400 */
[----:B------:R-:W-:Y:S02]  /*14560*/  LEA.HI R0, R5, R0, RZ, 0x7 ;  /* 0x0000000005007211 */ /* 0x000fe400078f38ff */
[----:B------:R-:W-:Y:S02]  /*14570*/  SHF.R.S32.HI R5, RZ, 0x1f, R6 ;  /* 0x0000001fff057819 */ /* 0x000fe40000011406 */
[----:B------:R-:W-:Y:S02]  /*14580*/  SHF.R.S32.HI R0, RZ, 0x7, R0 ;  /* 0x00000007ff007819 */ /* 0x000fe40000011400 */
[----:B------:R-:W-:-:S04]  /*14590*/  LEA.HI R5, R5, R6, RZ, 0x7 ;  /* 0x0000000605057211 */ /* 0x000fc800078f38ff */
[----:B------:R-:W-:-:S04]  /*145a0*/  SHF.R.S32.HI R5, RZ, 0x7, R5 ;  /* 0x00000007ff057819 */ /* 0x000fc80000011405 */
[----:B------:R-:W-:Y:S01]  /*145b0*/  VIMNMX R8, R5, R0, PT ;  /* 0x0000000005087248 */ /* 0x000fe20003fe0100 */
[----:B------:R-:W-:-:S04]  /*145c0*/  VIADD R0, R2, -UR4 ;  /* 0x8000000402007c36 */ /* 0x000fc80008000000 */
[----:B------:R0:W-:Y:S01]  /*145d0*/  STL [R1+0x20], R8 ;  /* 0x0000200801007387 */ /* 0x0001e20000100800 */
        /* <DEDUP_REMOVED lines=10> */
.L_x_1232:
[----:B------:R-:W-:-:S13]  /*14680*/  ISETP.NE.AND P0, PT, R3, 0x1, PT ;  /* 0x000000010300780c */ /* 0x000fda0003f05270 */
[----:B------:R-:W1:Y:S02]  /*14690*/  @P0 LDC.64 R4, c[0x0][0x9e8] ;  /* 0x00027a00ff040b82 */ /* 0x000e640000000a00 */
[----:B-1----:R-:W-:-:S05]  /*146a0*/  @P0 IMAD.HI.U32 R4, R2, R4, RZ ;  /* 0x0000000402040227 */ /* 0x002fca00078e00ff */
[----:B------:R-:W-:-:S07]  /*146b0*/  @P0 SHF.R.U32.HI R2, RZ, R5, R4 ;  /* 0x00000005ff020219 */ /* 0x000fce0000011604 */
.L_x_1233:
[----:B------:R-:W-:-:S05]  /*146c0*/  IMAD R3, R2, R3, RZ ;  /* 0x0000000302037224 */ /* 0x000fca00078e02ff */
[----:B------:R-:W-:-:S07]  /*146d0*/  VIMNMX R0, R0, R3, !PT ;  /* 0x0000000300007248 */ /* 0x000fce0007fe0100 */
.L_x_1231:
[----:B------:R-:W-:Y:S01]  /*146e0*/  SHF.R.S32.HI R3, RZ, 0x1f, R0 ;  /* 0x0000001fff037819 */ /* 0x000fe20000011400 */
[----:B------:R-:W-:Y:S03]  /*146f0*/  BSSY B6, `(.L_x_1234) ;  /* 0x00002e8000067945 */ /* 0x000fe60003800000 */
[----:B------:R-:W-:-:S04]  /*14700*/  LEA.HI R3, R3, R0, RZ, 0x7 ;  /* 0x0000000003037211 */ /* 0x000fc800078f38ff */
[----:B------:R-:W-:-:S04]  /*14710*/  SHF.R.S32.HI R3, RZ, 0x7, R3 ;  /* 0x00000007ff037819 */ /* 0x000fc80000011403 */
[----:B------:R-:W-:-:S04]  /*14720*/  VIMNMX R2, RZ, R3, !PT ;  /* 0x00000003ff027248 */ /* 0x000fc80007fe0100 */
[----:B------:R-:W-:Y:S01]  /*14730*/  ISETP.GT.AND P0, PT, R8, R2, PT ;  /* 0x000000020800720c */ /* 0x000fe20003f04270 */
[----:B------:R1:W-:-:S12]  /*14740*/  STL [R1+0x8], R2 ;  /* 0x0000080201007387 */ /* 0x0003d80000100800 */
[----:B-1----:R-:W-:Y:S05]  /*14750*/  @P0 BRA `(.L_x_1235) ;  /* 0x0000000000480947 */ /* 0x002fea0003800000 */
[----:B------:R-:W1:Y:S02]  /*14760*/  S2R R2, SR_TID.X ;  /* 0x0000000000027919 */ /* 0x000e640000002100 */
[----:B-1----:R-:W-:-:S04]  /*14770*/  LOP3.LUT R2, R2, 0x7f, RZ, 0xc0, !PT ;  /* 0x0000007f02027812 */ /* 0x002fc800078ec0ff */
[----:B------:R-:W-:-:S13]  /*14780*/  ISETP.NE.AND P0, PT, R2, RZ, PT ;  /* 0x000000ff0200720c */ /* 0x000fda0003f05270 */
[----:B------:R-:W-:Y:S05]  /*14790*/  @P0 BRA `(.L_x_1236) ;  /* 0x0000002c00740947 */ /* 0x000fea0003800000 */
[----:B------:R-:W1:Y:S01]  /*147a0*/  S2R R5, SR_LANEID ;  /* 0x0000000000057919 */ /* 0x000e620000000000 */
        /* <DEDUP_REMOVED lines=11> */
[----:B------:R2:W-:Y:S01]  /*14860*/  STL [R1], R0 ;  /* 0x0000000001007387 */ /* 0x0005e20000100800 */
[----:B------:R-:W-:Y:S05]  /*14870*/  BRA `(.L_x_1236) ;  /* 0x0000002c003c7947 */ /* 0x000fea0003800000 */
.L_x_1235:
[----:B------:R-:W1:Y:S01]  /*14880*/  S2UR UR4, SR_CgaCtaId ;  /* 0x00000000000479c3 */ /* 0x000e620000008800 */
[----:B------:R-:W-:Y:S02]  /*14890*/  UMOV UR41, 0x400 ;  /* 0x0000040000297882 */ /* 0x000fe40000000000 */
[----:B-1----:R-:W-:-:S04]  /*148a0*/  ULEA UR41, UR4, UR41, 0x18 ;  /* 0x0000002904297291 */ /* 0x002fc8000f8ec03f */
        /* <DEDUP_REMOVED lines=15> */
[----:B0-----:R-:W-:Y:S02]  /*149a0*/  IMAD.MOV.U32 R8, RZ, RZ, 0x70 ;  /* 0x00000070ff087424 */ /* 0x001fe400078e00ff */
[----:B------:R-:W-:Y:S02]  /*149b0*/  IMAD.MOV.U32 R12, RZ, RZ, 0x1 ;  /* 0x00000001ff0c7424 */ /* 0x000fe400078e00ff */
[----:B------:R-:W-:-:S07]  /*149c0*/  IMAD.MOV.U32 R13, RZ, RZ, RZ ;  /* 0x000000ffff0d7224 */ /* 0x000fce00078e00ff */
[----:B------:R-:W-:-:S07]  /*149d0*/  LEPC R20, `(.L_x_1237) ;  /* 0x000000001014794e */ /* 0x000fce0000000000 */
[----:B-1----:R-:W-:Y:S05]  /*149e0*/  CALL.ABS.NOINC R2 ;  /* 0x0000000002007343 */ /* 0x002fea0003c00000 */
.L_x_1237:
[----:B------:R-:W2:Y:S01]  /*149f0*/  LDL.LU R2, [R1+0x28] ;  /* 0x0000280001027983 */ /* 0x000ea20000300800 */
        /* <DEDUP_REMOVED lines=23> */
.L_x_1238:
        /* <DEDUP_REMOVED lines=20> */
.L_x_1239:
        /* <DEDUP_REMOVED lines=18> */
.L_x_1240:
[----:B------:R-:W2:Y:S01]  /*14dd0*/  LDC R0, c[0x0][0x428] ;  /* 0x00010a00ff007b82 */ /* 0x000ea20000000800 */
[----:B------:R-:W-:Y:S01]  /*14de0*/  ULDC.64 UR4, c[0x0][0x9f8] ;  /* 0x00027e0000047ab9 */ /* 0x000fe20000000a00 */
[----:B------:R-:W3:Y:S01]  /*14df0*/  LDL.LU R6, [R1+0x24] ;  /* 0x0000240001067983 */ /* 0x000ee20000300800 */
[----:B------:R-:W-:Y:S01]  /*14e00*/  IMAD.U32 R16, RZ, RZ, UR38 ;  /* 0x00000026ff107e24 */ /* 0x000fe2000f8e00ff */
[----:B------:R-:W-:Y:S01]  /*14e10*/  ULDC.64 UR6, c[0x0][0xa08] ;  /* 0x0002820000067ab9 */ /* 0x000fe20000000a00 */
[----:B--2---:R-:W-:Y:S01]  /*14e20*/  ISETP.NE.AND P0, PT, R0, 0x1, PT ;  /* 0x000000010000780c */ /* 0x004fe20003f05270 */
[----:B------:R-:W-:Y:S01]  /*14e30*/  UISETP.NE.U32.AND UP0, UPT, UR4, URZ, UPT ;  /* 0x0000003f0400728c */ /* 0x000fe2000bf05070 */
[----:B------:R-:W3:Y:S01]  /*14e40*/  LDL.LU R5, [R1+0x4] ;  /* 0x0000040001057983 */ /* 0x000ee20000300800 */
[----:B------:R-:W-:Y:S02]  /*14e50*/  IMAD.U32 R19, RZ, RZ, UR45 ;  /* 0x0000002dff137e24 */ /* 0x000fe4000f8e00ff */
[----:B------:R-:W-:Y:S01]  /*14e60*/  UISETP.NE.AND.EX UP0, UPT, UR5, URZ, UPT, UP0 ;  /* 0x0000003f0500728c */ /* 0x000fe2000bf05300 */
[----:B------:R-:W2:Y:S07]  /*14e70*/  S2R R4, SR_TID.X ;  /* 0x0000000000047919 */ /* 0x000eae0000002100 */
[----:B------:R-:W4:Y:S03]  /*14e80*/  @P0 LDC R0, c[0x0][0x42c] ;  /* 0x00010b00ff000b82 */ /* 0x000f260000000800 */
[----:B------:R-:W-:-:S02]  /*14e90*/  @UP0 ULDC.64 UR4, c[0x0][0x9f8] ;  /* 0x00027e0000040ab9 */ /* 0x000fc40000000a00 */
[----:B------:R-:W-:-:S03]  /*14ea0*/  @UP0 UIMAD.WIDE UR4, UR45, 0x4, UR4 ;  /* 0x000000042d0408a5 */ /* 0x000fc6000f8e0204 */
[----:B------:R-:W5:Y:S03]  /*14eb0*/  @P0 LDC R3, c[0x0][0x430] ;  /* 0x00010c00ff030b82 */ /* 0x000f660000000800 */
[----:B-1----:R-:W-:Y:S02]  /*14ec0*/  IMAD.U32 R2, RZ, RZ, UR4 ;  /* 0x00000004ff027e24 */ /* 0x002fe4000f8e00ff */
[----:B----4-:R-:W-:Y:S01]  /*14ed0*/  @P0 IMAD.HI.U32 R0, R0, UR38, RZ ;  /* 0x0000002600000c27 */ /* 0x010fe2000f8e00ff */
[----:B--2---:R-:W-:-:S04]  /*14ee0*/  LOP3.LUT R10, R4, 0x7f, RZ, 0xc0, !PT ;  /* 0x0000007f040a7812 */ /* 0x004fc800078ec0ff */
[----:B-----5:R-:W-:Y:S01]  /*14ef0*/  @P0 SHF.R.U32.HI R16, RZ, R3, R0 ;  /* 0x00000003ff100219 */ /* 0x020fe20000011600 */
[----:B------:R-:W-:Y:S01]  /*14f00*/  IMAD.U32 R3, RZ, RZ, UR5 ;  /* 0x00000005ff037e24 */ /* 0x000fe2000f8e00ff */
[----:B------:R-:W-:Y:S01]  /*14f10*/  PLOP3.LUT P0, PT, PT, PT, UP0, 0x80, 0x0 ;  /* 0x000000000000781c */ /* 0x000fe20003f0f008 */
[----:B------:R-:W-:-:S12]  /*14f20*/  ULDC.64 UR4, c[0x0][0xa00] ;  /* 0x0002800000047ab9 */ /* 0x000fd80000000a00 */
[----:B------:R1:W2:Y:S01]  /*14f30*/  @P0 LDG.E R19, desc[UR48][R2.64] ;  /* 0x0000003002130981 */ /* 0x0002a2000c1e1900 */
[----:B------:R-:W-:Y:S01]  /*14f40*/  ISETP.NE.AND P1, PT, R10, RZ, PT ;  /* 0x000000ff0a00720c */ /* 0x000fe20003f25270 */
[----:B------:R-:W-:Y:S01]  /*14f50*/  UMOV UR36, URZ ;  /* 0x0000003f00247c82 */ /* 0x000fe20008000000 */
[----:B------:R-:W-:Y:S01]  /*14f60*/  ISETP.NE.U32.AND P0, PT, RZ, UR4, PT ;  /* 0x00000004ff007c0c */ /* 0x000fe2000bf05070 */
[----:B------:R-:W-:Y:S01]  /*14f70*/  UMOV UR8, 0x40 ;  /* 0x0000004000087882 */ /* 0x000fe20000000000 */
[----:B------:R-:W-:Y:S01]  /*14f80*/  UMOV UR10, UR38 ;  /* 0x00000026000a7c82 */ /* 0x000fe20008000000 */
[----:B------:R-:W-:Y:S01]  /*14f90*/  UMOV UR12, 0x80 ;  /* 0x00000080000c7882 */ /* 0x000fe20000000000 */
[----:B------:R-:W-:Y:S01]  /*14fa0*/  ISETP.NE.AND.EX P0, PT, RZ, UR5, PT, P0 ;  /* 0x00000005ff007c0c */ /* 0x000fe2000bf05300 */
[----:B------:R-:W-:Y:S01]  /*14fb0*/  UMOV UR14, UR38 ;  /* 0x00000026000e7c82 */ /* 0x000fe20008000000 */
[----:B------:R-:W-:Y:S01]  /*14fc0*/  SHF.R.U32.HI R4, RZ, 0x5, R4 ;  /* 0x00000005ff047819 */ /* 0x000fe20000011604 */
[----:B-1----:R-:W1:Y:S01]  /*14fd0*/  LDC.64 R2, c[0x0][0x3f8] ;  /* 0x0000fe00ff027b82 */ /* 0x002e620000000a00 */
[----:B0-----:R-:W-:-:S02]  /*14fe0*/  SEL R8, RZ, UR45, P0 ;  /* 0x0000002dff087c07 */ /* 0x001fc40008000000 */
[----:B------:R-:W-:Y:S01]  /*14ff0*/  LOP3.LUT R4, R4, 0x3, RZ, 0xc0, !PT ;  /* 0x0000000304047812 */ /* 0x000fe200078ec0ff */
[----:B------:R-:W-:Y:S01]  /*15000*/  VOTEU.ALL UP1, P1 ;  /* 0x00000000003f7886 */ /* 0x000fe20000820000 */
[----:B------:R-:W-:-:S04]  /*15010*/  R2UR UR39, R8 ;  /* 0x00000000082772ca */ /* 0x000fc800000e0000 */
[----:B------:R-:W-:-:S04]  /*15020*/  @!UP1 UIADD3 UR4, UP0, UR46, 0x270, URZ ;  /* 0x000002702e049890 */ /* 0x000fc8000ff1e03f */
[----:B------:R-:W-:-:S05]  /*15030*/  @!UP1 UIADD3.X UR5, URZ, UR47, URZ, UP0, !UPT ;  /* 0x0000002f3f059290 */ /* 0x000fca00087fe43f */
[----:B------:R-:W-:Y:S01]  /*15040*/  UMOV UR11, UR39 ;  /* 0x00000027000b7c82 */ /* 0x000fe20008000000 */
[----:B------:R-:W-:Y:S01]  /*15050*/  UMOV UR15, UR39 ;  /* 0x00000027000f7c82 */ /* 0x000fe20008000000 */
[----:B-1----:R-:W-:Y:S01]  /*15060*/  LOP3.LUT P0, RZ, R2, UR6, RZ, 0xfc, !PT ;  /* 0x0000000602ff7c12 */ /* 0x002fe2000f80fcff */
[----:B------:R-:W-:-:S03]  /*15070*/  UMOV UR6, 0xffffffff ;  /* 0xffffffff00067882 */ /* 0x000fc60000000000 */
[----:B------:R-:W-:Y:S01]  /*15080*/  LOP3.LUT P0, RZ, R3, UR7, RZ, 0xfc, P0 ;  /* 0x0000000703ff7c12 */ /* 0x000fe2000800fcff */
[----:B---3--:R-:W-:-:S05]  /*15090*/  IMAD R6, R5, 0x80, R6 ;  /* 0x0000008005067824 */ /* 0x008fca00078e0206 */
[----:B------:R-:W-:-:S13]  /*150a0*/  R2UR UR37, R6 ;  /* 0x00000000062572ca */ /* 0x000fda00000e0000 */
[----:B------:R-:W-:Y:S01]  /*150b0*/  UMOV UR9, UR37 ;  /* 0x0000002500097c82 */ /* 0x000fe20008000000 */
[----:B------:R-:W-:Y:S01]  /*150c0*/  UMOV UR13, UR37 ;  /* 0x00000025000d7c82 */ /* 0x000fe20008000000 */
[----:B------:R0:W-:Y:S01]  /*150d0*/  @!UP1 UTMAPF.L2.4D [UR36], [UR4] ;  /* 0x00000024040095b8 */ /* 0x0001e20008018000 */
[----:B------:R0:W-:Y:S01]  /*150e0*/  @!UP1 UTMAPF.L2.4D [UR8], [UR4] ;  /* 0x00000008040095b8 */ /* 0x0001e20008018000 */
[----:B------:R0:W-:Y:S01]  /*150f0*/  @!UP1 UTMAPF.L2.4D [UR12], [UR4] ;  /* 0x0000000c040095b8 */ /* 0x0001e20008018000 */
[----:B--2---:R-:W-:Y:S02]  /*15100*/  SHF.R.S32.HI R20, RZ, 0x1f, R19 ;  /* 0x0000001fff147819 */ /* 0x004fe40000011413 */
[----:B------:R-:W-:Y:S01]  /*15110*/  SEL R0, R19, RZ, !P0 ;  /* 0x000000ff13007207 */ /* 0x000fe20004000000 */
[----:B0-----:R-:W-:Y:S06]  /*15120*/  BRA.DIV UR6, `(.L_x_1241) ;  /* 0x0000003a06087947 */ /* 0x001fec000b800000 */
[----:B------:R0:W1:Y:S02]  /*15130*/  SHFL.IDX PT, R14, R4, RZ, 0x1f ;  /* 0x00001fff040e7589 */ /* 0x00006400000e0000 */
.L_x_1313:
[----:B-1----:R-:W-:Y:S02]  /*15140*/  ISETP.NE.AND P0, PT, R14, RZ, PT ;  /* 0x000000ff0e00720c */ /* 0x002fe40003f05270 */
[----:B------:R-:W-:-:S11]  /*15150*/  PLOP3.LUT P6, PT, PT, PT, PT, 0x8, 0x0 ;  /* 0x000000000000781c */ /* 0x000fd60003fce170 */
[----:B------:R-:W-:Y:S05]  /*15160*/  @P0 BRA `(.L_x_1242) ;  /* 0x0000000800100947 */ /* 0x000fea0003800000 */
[----:B0-----:R-:W2:Y:S01]  /*15170*/  LDL R4, [R1+0x20] ;  /* 0x0000200001047983 */ /* 0x001ea20000100800 */
[----:B------:R-:W-:Y:S01]  /*15180*/  UMOV UR4, 0xffffffff ;  /* 0xffffffff00047882 */ /* 0x000fe20000000000 */
[----:B--2---:R-:W-:Y:S02]  /*15190*/  VIADD R7, R4, 0xffffffff ;  /* 0xffffffff04077836 */ /* 0x004fe40000000000 */
[----:B------:R-:W-:Y:S05]  /*151a0*/  BRA.DIV UR4, `(.L_x_1243) ;  /* 0x0000003a04087947 */ /* 0x000fea000b800000 */
[----:B------:R-:W-:-:S13]  /*151b0*/  ELECT P6, URZ, PT ;  /* 0x00000000003f782f */ /* 0x000fda00038c0000 */
.L_x_1316:
[----:B------:R-:W-:Y:S05]  /*151c0*/  @!P6 BRA `(.L_x_1244) ;  /* 0x00000004007ce947 */ /* 0x000fea0003800000 */
[----:B------:R-:W-:-:S04]  /*151d0*/  ISETP.NE.U32.AND P0, PT, R2, RZ, PT ;  /* 0x000000ff0200720c */ /* 0x000fc80003f05070 */
[----:B------:R-:W-:-:S13]  /*151e0*/  ISETP.NE.AND.EX P0, PT, R3, RZ, PT, P0 ;  /* 0x000000ff0300720c */ /* 0x000fda0003f05300 */
        /* <DEDUP_REMOVED lines=10> */
[----:B------:R-:W-:Y:S02]  /*15290*/  IMAD R7, R9, R4, R7 ;  /* 0x0000000409077224 */ /* 0x000fe400078e0207 */
[----:B------:R-:W-:Y:S02]  /*152a0*/  IMAD R9, R20, UR4, RZ ;  /* 0x0000000414097c24 */ /* 0x000fe4000f8e02ff */
[----:B------:R-:W-:Y:S02]  /*152b0*/  IMAD.MOV.U32 R4, RZ, RZ, R0 ;  /* 0x000000ffff047224 */ /* 0x000fe400078e0000 */
[C---:B------:R-:W-:Y:S02]  /*152c0*/  IMAD R0, R19.reuse, UR5, R9 ;  /* 0x0000000513007c24 */ /* 0x040fe4000f8e0209 */
[----:B------:R-:W-:-:S04]  /*152d0*/  IMAD.WIDE.U32 R4, R19, UR4, R4 ;  /* 0x0000000413047c25 */ /* 0x000fc8000f8e0004 */
[----:B------:R-:W-:Y:S01]  /*152e0*/  IMAD.IADD R0, R5, 0x1, R0 ;  /* 0x0000000105007824 */ /* 0x000fe200078e0200 */
[----:B------:R-:W-:-:S04]  /*152f0*/  LEA R2, P0, R4, R2, 0x2 ;  /* 0x0000000204027211 */ /* 0x000fc800078010ff */
[----:B------:R-:W-:-:S05]  /*15300*/  LEA.HI.X R3, R4, R3, R0, 0x2, P0 ;  /* 0x0000000304037211 */ /* 0x000fca00000f1400 */
[----:B------:R0:W5:Y:S04]  /*15310*/  LDG.E R0, desc[UR48][R2.64] ;  /* 0x0000003002007981 */ /* 0x000168000c1e1900 */
.L_x_1245:
[----:B------:R-:W-:Y:S02]  /*15320*/  LEA R4, R17, UR41, 0x3 ;  /* 0x0000002911047c11 */ /* 0x000fe4000f8e18ff */
[----:B0-----:R-:W-:Y:S02]  /*15330*/  SHF.L.U32 R3, R18, 0x1f, RZ ;  /* 0x0000001f12037819 */ /* 0x001fe400000006ff */
[----:B------:R-:W-:Y:S02]  /*15340*/  ISETP.NE.AND P0, PT, R10, RZ, PT ;  /* 0x000000ff0a00720c */ /* 0x000fe40003f05270 */
[----:B------:R-:W0:Y:S02]  /*15350*/  SYNCS.PHASECHK.TRANS64.TRYWAIT P2, [R4+URZ+0x2a880], R3 ;  /* 0x02a88003040075a7 */ /* 0x000e24000804017f */
[----:B0-----:R-:W-:Y:S09]  /*15360*/  @!P2 BRA `(.L_x_1246) ;  /* 0x0000003400b8a947 */ /* 0x001ff20003800000 */
.L_x_1317:
        /* <DEDUP_REMOVED lines=8> */
.L_x_1247:
        /* <DEDUP_REMOVED lines=29> */
.L_x_1318:
        /* <DEDUP_REMOVED lines=8> */
.L_x_1249:
        /* <DEDUP_REMOVED lines=24> */
.L_x_1244:
        /* <DEDUP_REMOVED lines=9> */
[----:B------:R-:W-:Y:S01]  /*15850*/  @P0 R2UR UR11, R6 ;  /* 0x00000000060b02ca */ /* 0x000fe200000e0000 */
[----:B------:R-:W-:Y:S01]  /*15860*/  @P0 IMAD.MOV.U32 R2, RZ, RZ, 0x6000 ;  /* 0x00006000ff020424 */ /* 0x000fe200078e00ff */
[----:B------:R-:W-:Y:S01]  /*15870*/  @P0 R2UR UR13, R8 ;  /* 0x00000000080d02ca */ /* 0x000fe200000e0000 */
[----:B------:R-:W-:Y:S01]  /*15880*/  UMOV UR6, 0x0 ;  /* 0x0000000000067882 */ /* 0x000fe20000000000 */
[----:B------:R-:W-:Y:S01]  /*15890*/  @P0 R2UR UR27, R6 ;  /* 0x00000000061b02ca */ /* 0x000fe200000e0000 */
[----:B------:R-:W-:Y:S01]  /*158a0*/  UMOV UR7, 0x12f00000 ;  /* 0x12f0000000077882 */ /* 0x000fe20000000000 */
[----:B------:R-:W-:Y:S01]  /*158b0*/  @P0 R2UR UR29, R8 ;  /* 0x00000000081d02ca */ /* 0x000fe200000e0000 */
        /* <DEDUP_REMOVED lines=15> */
.L_x_1242:
        /* <DEDUP_REMOVED lines=10> */
.L_x_1319:
[----:B------:R-:W-:Y:S05]  /*15a50*/  BSYNC B0 ;  /* 0x0000000000007941 */ /* 0x000fea0003800000 */
.L_x_1250:
[----:B0-----:R-:W2:Y:S04]  /*15a60*/  LDL.LU R3, [R1+0x20] ;  /* 0x0000200001037983 */ /* 0x001ea80000300800 */
[----:B------:R-:W3:Y:S01]  /*15a70*/  LDL R4, [R1+0x8] ;  /* 0x0000080001047983 */ /* 0x000ee20000100800 */
[----:B--2---:R-:W-:-:S05]  /*15a80*/  VIADD R3, R3, 0xfffffffe ;  /* 0xfffffffe03037836 */ /* 0x004fca0000000000 */
[----:B---3--:R-:W-:-:S13]  /*15a90*/  ISETP.GE.AND P0, PT, R3, R4, PT ;  /* 0x000000040300720c */ /* 0x008fda0003f06270 */
[----:B------:R-:W-:Y:S05]  /*15aa0*/  @!P0 BRA `(.L_x_1252) ;  /* 0x0000001000908947 */ /* 0x000fea0003800000 */
[----:B------:R-:W-:Y:S02]  /*15ab0*/  IMAD.MOV.U32 R2, RZ, RZ, R17 ;  /* 0x000000ffff027224 */ /* 0x000fe400078e0011 */
[----:B------:R-:W-:-:S07]  /*15ac0*/  IMAD.MOV.U32 R8, RZ, RZ, R18 ;  /* 0x000000ffff087224 */ /* 0x000fce00078e0012 */
.L_x_1276:
        /* <DEDUP_REMOVED lines=30> */
.L_x_1255:
[----:B0-----:R-:W-:Y:S01]  /*15cb0*/  LEA R6, R17, UR41, 0x3 ;  /* 0x0000002911067c11 */ /* 0x001fe2000f8e18ff */
[----:B------:R-:W0:Y:S01]  /*15cc0*/  S2R R4, SR_TID.X ;  /* 0x0000000000047919 */ /* 0x000e220000002100 */
[----:B------:R-:W-:Y:S01]  /*15cd0*/  SHF.L.U32 R5, R18, 0x1f, RZ ;  /* 0x0000001f12057819 */ /* 0x000fe200000006ff */
[----:B------:R-:W-:Y:S03]  /*15ce0*/  BSSY B1, `(.L_x_1256) ;  /* 0x0000005000017945 */ /* 0x000fe60003800000 */
[----:B------:R-:W1:Y:S01]  /*15cf0*/  SYNCS.PHASECHK.TRANS64.TRYWAIT P0, [R6+URZ+0x2a880], R5 ;  /* 0x02a88005060075a7 */ /* 0x000e62000800017f */
[----:B0-----:R-:W-:-:S04]  /*15d00*/  LOP3.LUT R4, R4, 0x7f, RZ, 0xc0, !PT ;  /* 0x0000007f04047812 */ /* 0x001fc800078ec0ff */
[----:B------:R-:W-:Y:S01]  /*15d10*/  ISETP.NE.AND P2, PT, R4, RZ, PT ;  /* 0x000000ff0400720c */ /* 0x000fe20003f45270 */
[----:B-1----:R-:W-:-:S12]  /*15d20*/  @!P0 BRA `(.L_x_1257) ;  /* 0x0000002c00888947 */ /* 0x002fd80003800000 */
.L_x_1320:
[----:B------:R-:W-:Y:S05]  /*15d30*/  BSYNC B1 ;  /* 0x0000000000017941 */ /* 0x000fea0003800000 */
.L_x_1256:
        /* <DEDUP_REMOVED lines=9> */
.L_x_1259:
[----:B------:R-:W-:Y:S05]  /*15dd0*/  BSYNC B1 ;  /* 0x0000000000017941 */ /* 0x000fea0003800000 */
.L_x_1258:
        /* <DEDUP_REMOVED lines=14> */
.L_x_1260:
        /* <DEDUP_REMOVED lines=16> */
.L_x_1261:
        /* <DEDUP_REMOVED lines=16> */
.L_x_1262:
        /* <DEDUP_REMOVED lines=12> */
.L_x_1321:
[----:B------:R-:W-:Y:S05]  /*16180*/  BSYNC B1 ;  /* 0x0000000000017941 */ /* 0x000fea0003800000 */
.L_x_1263:
[----:B------:R-:W-:Y:S01]  /*16190*/  BSSY B1, `(.L_x_1265) ;  /* 0x000000b000017945 */ /* 0x000fe20003800000 */
[----:B------:R-:W-:Y:S02]  /*161a0*/  IMAD.MOV.U32 R10, RZ, RZ, 0x0 ;  /* 0x00000000ff0a7424 */ /* 0x000fe400078e00ff */
[----:B------:R-:W-:Y:S01]  /*161b0*/  IMAD.MOV.U32 R11, RZ, RZ, 0x14f00000 ;  /* 0x14f00000ff0b7424 */ /* 0x000fe200078e00ff */
[----:B------:R-:W-:Y:S06]  /*161c0*/  @P2 BRA `(.L_x_1266) ;  /* 0x00000000001c2947 */ /* 0x000fec0003800000 */
[----:B------:R-:W2:Y:S01]  /*161d0*/  S2R R7, SR_TID.X ;  /* 0x0000000000077919 */ /* 0x000ea20000002100 */
[----:B01----:R-:W-:-:S04]  /*161e0*/  IMAD.MOV.U32 R5, RZ, RZ, 0x6000 ;  /* 0x00006000ff057424 */ /* 0x003fc800078e00ff */
[----:B------:R3:W-:Y:S01]  /*161f0*/  SYNCS.ARRIVE.TRANS64 RZ, [R6+URZ+0x2a830], R5 ;  /* 0x02a8300506ff79a7 */ /* 0x0007e2000800003f */
[----:B--2---:R-:W-:-:S04]  /*16200*/  LOP3.LUT R7, R7, 0x1f, RZ, 0xc0, !PT ;  /* 0x0000001f07077812 */ /* 0x004fc800078ec0ff */
[----:B------:R-:W-:-:S13]  /*16210*/  ISETP.NE.AND P0, PT, R7, RZ, PT ;  /* 0x000000ff0700720c */ /* 0x000fda0003f05270 */
[----:B---3--:R-:W-:Y:S05]  /*16220*/  @!P0 BRA `(.L_x_1266) ;  /* 0x0000000000048947 */ /* 0x008fea0003800000 */
[----:B------:R-:W-:Y:S01]  /*16230*/  BPT.TRAP 0x1 ;  /* 0x000000040000795c */ /* 0x000fe20000300000 */
.L_x_1266:
[----:B------:R-:W-:Y:S05]  /*16240*/  BSYNC B1 ;  /* 0x0000000000017941 */ /* 0x000fea0003800000 */
.L_x_1265:
[----:B------:R-:W-:Y:S01]  /*16250*/  R2UR UR10, R14 ;  /* 0x000000000e0a72ca */ /* 0x000fe200000e0000 */
[----:B------:R-:W-:Y:S01]  /*16260*/  UIADD3 UR4, UP0, UR46, 0x370, URZ ;  /* 0x000003702e047890 */ /* 0x000fe2000ff1e03f */
[----:B------:R-:W-:Y:S01]  /*16270*/  R2UR UR6, R10 ;  /* 0x000000000a0672ca */ /* 0x000fe200000e0000 */
[----:B01----:R-:W-:Y:S01]  /*16280*/  VIADD R6, R6, 0x2a830 ;  /* 0x0002a83006067836 */ /* 0x003fe20000000000 */
[----:B------:R-:W-:Y:S01]  /*16290*/  R2UR UR7, R11 ;  /* 0x000000000b0772ca */ /* 0x000fe200000e0000 */
[----:B------:R-:W-:Y:S01]  /*162a0*/  VIADD R5, R4, 0x1e400 ;  /* 0x0001e40004057836 */ /* 0x000fe20000000000 */
[----:B------:R-:W-:Y:S01]  /*162b0*/  R2UR UR12, R16 ;  /* 0x00000000100c72ca */ /* 0x000fe200000e0000 */
[----:B------:R-:W-:Y:S01]  /*162c0*/  UIADD3.X UR5, URZ, UR47, URZ, UP0, !UPT ;  /* 0x0000002f3f057290 */ /* 0x000fe200087fe43f */
[----:B------:R-:W-:-:S13]  /*162d0*/  PLOP3.LUT P0, PT, PT, PT, PT, 0x80, 0x0 ;  /* 0x000000000000781c */ /* 0x000fda0003f0f070 */
.L_x_1267:
        /* <DEDUP_REMOVED lines=15> */
.L_x_1268:
        /* <DEDUP_REMOVED lines=15> */
.L_x_1269:
        /* <DEDUP_REMOVED lines=9> */
.L_x_1254:
[----:B------:R-:W-:Y:S05]  /*16550*/  BSYNC B0 ;  /* 0x0000000000007941 */ /* 0x000fea0003800000 */
.L_x_1253:
[----:B------:R-:W-:-:S06]  /*16560*/  UISETP.NE.AND UP0, UPT, UR42, 0x3, UPT ;  /* 0x000000032a00788c */ /* 0x000fcc000bf05270 */
[----:B------:R-:W-:-:S13]  /*16570*/  PLOP3.LUT P0, PT, PT, PT, UP0, 0x80, 0x0 ;  /* 0x000000000000781c */ /* 0x000fda0003f0f008 */
[----:B------:R-:W-:Y:S05]  /*16580*/  @!P0 BRA `(.L_x_1270) ;  /* 0x0000000000048947 */ /* 0x000fea0003800000 */
[----:B------:R-:W-:Y:S01]  /*16590*/  BPT.TRAP 0x1 ;  /* 0x000000040000795c */ /* 0x000fe20000300000 */
.L_x_1270:
        /* <DEDUP_REMOVED lines=8> */
.L_x_1322:
[----:B------:R-:W-:Y:S05]  /*16620*/  BSYNC B0 ;  /* 0x0000000000007941 */ /* 0x000fea0003800000 */
.L_x_1271:
[----:B------:R-:W-:Y:S05]  /*16630*/  @!P0 BRA `(.L_x_1273) ;  /* 0x0000000000048947 */ /* 0x000fea0003800000 */
[----:B------:R-:W-:Y:S01]  /*16640*/  BPT.TRAP 0x1 ;  /* 0x000000040000795c */ /* 0x000fe20000300000 */
.L_x_1273:
[----:B0-----:R-:W-:Y:S01]  /*16650*/  SHF.L.U32 R4, R8, 0x1f, RZ ;  /* 0x0000001f08047819 */ /* 0x001fe200000006ff */
[----:B------:R-:W-:-:S03]  /*16660*/  IMAD R10, R2, 0x6000, RZ ;  /* 0x00006000020a7824 */ /* 0x000fc600078e02ff */
[----:B------:R-:W0:Y:S02]  /*16670*/  SYNCS.PHASECHK.TRANS64.TRYWAIT P2, [R13+URZ+0x2a860], R4 ;  /* 0x02a860040d0075a7 */ /* 0x000e24000804017f */
[----:B0-----:R-:W-:Y:S05]  /*16680*/  @!P2 BRA `(.L_x_1274) ;  /* 0x00000024006ca947 */ /* 0x001fea0003800000 */
.L_x_1323:
[----:B------:R-:W2:Y:S04]  /*16690*/  LDL R2, [R1+0x1c] ;  /* 0x00001c0001027983 */ /* 0x000ea80000100800 */
[----:B------:R-:W3:Y:S01]  /*166a0*/  LDL R11, [R1+0x14] ;  /* 0x00001400010b7983 */ /* 0x000ee20000100800 */
[----:B------:R-:W-:Y:S05]  /*166b0*/  WARPSYNC.ALL ;  /* 0x0000000000007948 */ /* 0x000fea0003800000 */
[----:B------:R-:W4:Y:S01]  /*166c0*/  LDL R15, [R1+0x10] ;  /* 0x00001000010f7983 */ /* 0x000f220000100800 */
[----:B--2---:R-:W-:-:S02]  /*166d0*/  LOP3.LUT R2, R10, R2, RZ, 0xfc, !PT ;  /* 0x000000020a027212 */ /* 0x004fc400078efcff */
[----:B---3--:R-:W-:-:S03]  /*166e0*/  LOP3.LUT R14, R10, R11, RZ, 0xfc, !PT ;  /* 0x0000000b0a0e7212 */ /* 0x008fc600078efcff */
[----:B0-----:R-:W0:Y:S02]  /*166f0*/  LDSM.16.MT88.4 R4, [R2+UR41+0xc400] ;  /* 0x00c400290204783b */ /* 0x001e240008004200 */
        /* <DEDUP_REMOVED lines=18> */
[----:B------:R-:W0:Y:S01]  /*16820*/  LDSM.16.MT88.4 R4, [R2+UR41+0xcc00] ;  /* 0x00cc00290204783b */ /* 0x000e220008004200 */
[----:B----4-:R-:W-:Y:S02]  /*16830*/  IADD3 R12, R15, 0x400, R14 ;  /* 0x000004000f0c7810 */ /* 0x010fe40007ffe00e */
[C-C-:B0-----:R-:W-:Y:S02]  /*16840*/  PRMT R8, R4.reuse, 0x6420, R5.reuse ;  /* 0x0000642004087816 */ /* 0x141fe40000000005 */
[----:B------:R-:W-:Y:S02]  /*16850*/  PRMT R9, R4, 0x7531, R5 ;  /* 0x0000753104097816 */ /* 0x000fe40000000005 */
[----:B------:R-:W-:-:S02]  /*16860*/  PRMT R10, R6, 0x6420, R7 ;  /* 0x00006420060a7816 */ /* 0x000fc40000000007 */
[----:B------:R-:W-:-:S05]  /*16870*/  PRMT R11, R6, 0x7531, R7 ;  /* 0x00007531060b7816 */ /* 0x000fca0000000007 */
[----:B------:R-:W-:Y:S04]  /*16880*/  STSM.16.M88.4 [R12], R8 ;  /* 0x000000080c007844 */ /* 0x000fe80000000200 */
        /* <DEDUP_REMOVED lines=11> */
[----:B------:R0:W-:Y:S04]  /*16940*/  STSM.16.M88.4 [R12+0x4000], R8 ;  /* 0x004000080c007844 */ /* 0x0001e80000000200 */
[----:B------:R-:W1:Y:S04]  /*16950*/  LDSM.16.MT88.4 R4, [R2+UR41+0xd400] ;  /* 0x00d400290204783b */ /* 0x000e680008004200 */
[----:B0-----:R-:W2:Y:S01]  /*16960*/  LDL R12, [R1+0x18] ;  /* 0x00001800010c7983 */ /* 0x001ea20000100800 */
[C-C-:B-1----:R-:W-:Y:S02]  /*16970*/  PRMT R8, R4.reuse, 0x6420, R5.reuse ;  /* 0x0000642004087816 */ /* 0x142fe40000000005 */
[----:B------:R-:W-:-:S02]  /*16980*/  PRMT R9, R4, 0x7531, R5 ;  /* 0x0000753104097816 */ /* 0x000fc40000000005 */
[C-C-:B------:R-:W-:Y:S02]  /*16990*/  PRMT R10, R6.reuse, 0x6420, R7.reuse ;  /* 0x00006420060a7816 */ /* 0x140fe40000000007 */
[----:B------:R-:W-:Y:S02]  /*169a0*/  PRMT R11, R6, 0x7531, R7 ;  /* 0x00007531060b7816 */ /* 0x000fe40000000007 */
[----:B--2---:R-:W-:-:S05]  /*169b0*/  IADD3 R12, R12, 0x400, R14 ;  /* 0x000004000c0c7810 */ /* 0x004fca0007ffe00e */
        /* <DEDUP_REMOVED lines=13> */
[----:B------:R-:W1:Y:S01]  /*16a90*/  LDSM.16.MT88.4 R4, [R2+UR41+0xdc00] ;  /* 0x00dc00290204783b */ /* 0x000e620008004200 */
[----:B0-----:R-:W-:Y:S01]  /*16aa0*/  IMAD.IADD R12, R15, 0x1, R12 ;  /* 0x000000010f0c7824 */ /* 0x001fe200078e020c */
[C-C-:B-1----:R-:W-:Y:S02]  /*16ab0*/  PRMT R8, R4.reuse, 0x6420, R5.reuse ;  /* 0x0000642004087816 */ /* 0x142fe40000000005 */
        /* <DEDUP_REMOVED lines=24> */
.L_x_1275:
[----:B------:R-:W2:Y:S01]  /*16c40*/  LDL R2, [R1+0x8] ;  /* 0x0000080001027983 */ /* 0x000ea20000100800 */
[----:B-1----:R1:W-:Y:S01]  /*16c50*/  SYNCS.ARRIVE.TRANS64.A1T0 RZ, [R13+URZ+0x2a850], RZ ;  /* 0x02a850ff0dff79a7 */ /* 0x0023e2000810003f */
[----:B0-----:R-:W-:Y:S02]  /*16c60*/  IMAD.MOV.U32 R8, RZ, RZ, R18 ;  /* 0x000000ffff087224 */ /* 0x001fe400078e0012 */
[----:B-1----:R-:W-:-:S05]  /*16c70*/  @!P1 VIADD R13, R13, 0x2a880 ;  /* 0x0002a8800d0d9836 */ /* 0x002fca0000000000 */
[----:B------:R-:W-:Y:S01]  /*16c80*/  @!P1 PRMT R13, RZ, 0x654, R13 ;  /* 0x00000654ff0d9816 */ /* 0x000fe2000000000d */
[----:B------:R-:W-:Y:S06]  /*16c90*/  BAR.SYNC.DEFER_BLOCKING 0x2, 0x80 ;  /* 0x0082000000007b1d */ /* 0x000fec0000010000 */
[----:B------:R0:W-:Y:S01]  /*16ca0*/  @!P1 SYNCS.ARRIVE.TRANS64.RED.A1T0 RZ, [R13+URZ], RZ ;  /* 0x000000ff0dff99a7 */ /* 0x0001e2000810043f */
[C---:B--2---:R-:W-:Y:S01]  /*16cb0*/  ISETP.GT.AND P0, PT, R3.reuse, R2, PT ;  /* 0x000000020300720c */ /* 0x044fe20003f04270 */
[----:B------:R-:W-:Y:S02]  /*16cc0*/  VIADD R3, R3, 0xffffffff ;  /* 0xffffffff03037836 */ /* 0x000fe40000000000 */
[----:B------:R-:W-:-:S10]  /*16cd0*/  IMAD.MOV.U32 R2, RZ, RZ, R17 ;  /* 0x000000ffff027224 */ /* 0x000fd400078e0011 */
[----:B0-----:R-:W-:Y:S05]  /*16ce0*/  @P0 BRA `(.L_x_1276) ;  /* 0xffffffec00780947 */ /* 0x001fea000383ffff */
.L_x_1252:
[----:B------:R-:W-:Y:S04]  /*16cf0*/  BSSY B0, `(.L_x_1277) ;  /* 0x000000f000007945 */ /* 0x000fe80003800000 */
        /* <DEDUP_REMOVED lines=13> */
[----:B------:R0:W-:Y:S02]  /*16dd0*/  STL [R1], R0 ;  /* 0x0000000001007387 */ /* 0x0001e40000100800 */
.L_x_1278:
[----:B------:R-:W-:Y:S05]  /*16de0*/  BSYNC B0 ;  /* 0x0000000000007941 */ /* 0x000fea0003800000 */
.L_x_1277:
[----:B------:R-:W-:-:S06]  /*16df0*/  UISETP.NE.AND UP0, UPT, UR42, 0x3, UPT ;  /* 0x000000032a00788c */ /* 0x000fcc000bf05270 */
[----:B------:R-:W-:-:S13]  /*16e00*/  PLOP3.LUT P0, PT, PT, PT, UP0, 0x80, 0x0 ;  /* 0x000000000000781c */ /* 0x000fda0003f0f008 */
[----:B------:R-:W-:Y:S05]  /*16e10*/  @!P0 BRA `(.L_x_1279) ;  /* 0x0000000000048947 */ /* 0x000fea0003800000 */
[----:B------:R-:W-:Y:S01]  /*16e20*/  BPT.TRAP 0x1 ;  /* 0x000000040000795c */ /* 0x000fe20000300000 */
.L_x_1279:
[----:B------:R-:W-:Y:S01]  /*16e30*/  LOP3.LUT R3, R18, 0x1, RZ, 0x3c, !PT ;  /* 0x0000000112037812 */ /* 0x000fe200078e3cff */
[----:B0-----:R-:W-:Y:S01]  /*16e40*/  IMAD.U32 R0, RZ, RZ, UR44 ;  /* 0x0000002cff007e24 */ /* 0x001fe2000f8e00ff */
[----:B------:R-:W-:Y:S01]  /*16e50*/  LEA R12, R17, UR41, 0x3 ;  /* 0x00000029110c7c11 */ /* 0x000fe2000f8e18ff */
[----:B------:R-:W-:Y:S01]  /*16e60*/  BSSY B0, `(.L_x_1280) ;  /* 0x0000005000007945 */ /* 0x000fe20003800000 */
[----:B------:R-:W-:Y:S02]  /*16e70*/  SHF.L.U32 R3, R3, 0x1f, RZ ;  /* 0x0000001f03037819 */ /* 0x000fe400000006ff */
[----:B------:R-:W-:Y:S02]  /*16e80*/  ISETP.NE.AND P2, PT, R0, 0x3, PT ;  /* 0x000000030000780c */ /* 0x000fe40003f45270 */
[----:B------:R-:W0:Y:S02]  /*16e90*/  SYNCS.PHASECHK.TRANS64.TRYWAIT P0, [R12+URZ+0x2a870], R3 ;  /* 0x02a870030c0075a7 */ /* 0x000e24000800017f */
[----:B0-----:R-:W-:Y:S09]  /*16ea0*/  @!P0 BRA `(.L_x_1281) ;  /* 0x0000001c00788947 */ /* 0x001ff20003800000 */
.L_x_1324:
[----:B------:R-:W-:Y:S05]  /*16eb0*/  BSYNC B0 ;  /* 0x0000000000007941 */ /* 0x000fea0003800000 */
.L_x_1280:
[----:B------:R-:W-:Y:S05]  /*16ec0*/  @!P2 BRA `(.L_x_1282) ;  /* 0x000000000004a947 */ /* 0x000fea0003800000 */
[----:B------:R-:W-:Y:S01]  /*16ed0*/  BPT.TRAP 0x1 ;  /* 0x000000040000795c */ /* 0x000fe20000300000 */
.L_x_1282:
[----:B0-----:R-:W-:-:S04]  /*16ee0*/  SHF.L.U32 R3, R18, 0x1f, RZ ;  /* 0x0000001f12037819 */ /* 0x001fc800000006ff */
[----:B------:R-:W0:Y:S02]  /*16ef0*/  SYNCS.PHASECHK.TRANS64.TRYWAIT P0, [R12+URZ+0x2a860], R3 ;  /* 0x02a860030c0075a7 */ /* 0x000e24000800017f */
[----:B0-----:R-:W-:Y:S05]  /*16f00*/  @!P0 BRA `(.L_x_1283) ;  /* 0x0000001c00748947 */ /* 0x001fea0003800000 */
.L_x_1325:
[----:B------:R-:W2:Y:S04]  /*16f10*/  LDL R0, [R1+0x1c] ;  /* 0x00001c0001007983 */ /* 0x000ea80000100800 */
[----:B------:R-:W3:Y:S04]  /*16f20*/  LDL R10, [R1+0x14] ;  /* 0x00001400010a7983 */ /* 0x000ee80000100800 */
[----:B------:R-:W0:Y:S01]  /*16f30*/  LDL R13, [R1+0x10] ;  /* 0x00001000010d7983 */ /* 0x000e220000100800 */
[----:B------:R-:W-:Y:S01]  /*16f40*/  IMAD R2, R17, 0x6000, RZ ;  /* 0x0000600011027824 */ /* 0x000fe200078e02ff */
[----:B------:R-:W-:Y:S05]  /*16f50*/  WARPSYNC.ALL ;  /* 0x0000000000007948 */ /* 0x000fea0003800000 */
[----:B------:R-:W4:Y:S01]  /*16f60*/  LDL R14, [R1+0x18] ;  /* 0x00001800010e7983 */ /* 0x000f220000100800 */
        /* <DEDUP_REMOVED lines=22> */
[----:B0-----:R-:W-:Y:S02]  /*170d0*/  IADD3 R3, R13, 0x400, R2 ;  /* 0x000004000d037810 */ /* 0x001fe40007ffe002 */
        /* <DEDUP_REMOVED lines=63> */
.L_x_1284:
[----:B-1----:R1:W-:Y:S01]  /*174d0*/  SYNCS.ARRIVE.TRANS64.A1T0 RZ, [R12+URZ+0x2a850], RZ ;  /* 0x02a850ff0cff79a7 */ /* 0x0023e2000810003f */
        /* <DEDUP_REMOVED lines=9> */
.L_x_1236:
[----:B------:R-:W-:Y:S05]  /*17570*/  BSYNC B6 ;  /* 0x0000000000067941 */ /* 0x000fea0003800000 */
.L_x_1234:
[----:B-12---:R-:W2:Y:S02]  /*17580*/  LDL R0, [R1+0x28] ;  /* 0x0000280001007983 */ /* 0x006ea40000100800 */
[----:B--2---:R-:W-:-:S13]  /*17590*/  LOP3.LUT P0, RZ, R0, 0x2, RZ, 0xc0, !PT ;  /* 0x0000000200ff7812 */ /* 0x004fda000780c0ff */
        /* <DEDUP_REMOVED lines=13> */
.L_x_1285:
[----:B0-----:R-:W0:Y:S01]  /*17670*/  S2R R2, SR_TID.X ;  /* 0x0000000000027919 */ /* 0x001e220000002100 */
[----:B------:R-:W-:Y:S01]  /*17680*/  ULDC UR4, c[0x0][0xc14] ;  /* 0x0003050000047ab9 */ /* 0x000fe20000000800 */
[----:B------:R-:W2:Y:S01]  /*17690*/  LDL.LU R0, [R1] ;  /* 0x0000000001007983 */ /* 0x000ea20000300800 */
[----:B0-----:R-:W-:-:S04]  /*176a0*/  LOP3.LUT R8, R2, 0x1f, RZ, 0xc0, !PT ;  /* 0x0000001f02087812 */ /* 0x001fc800078ec0ff */
[C---:B------:R-:W-:Y:S01]  /*176b0*/  ISETP.NE.AND P0, PT, R8.reuse, 0x1f, PT ;  /* 0x0000001f0800780c */ /* 0x040fe20003f05270 */
[----:B------:R-:W-:-:S05]  /*176c0*/  VIADD R5, R8, UR45 ;  /* 0x0000002d08057c36 */ /* 0x000fca0008000000 */
[----:B------:R-:W-:Y:S01]  /*176d0*/  ISETP.GE.OR P1, PT, R5, UR4, !P0 ;  /* 0x0000000405007c0c */ /* 0x000fe2000c726670 */
[----:B------:R-:W-:-:S12]  /*176e0*/  ULDC UR4, c[0x0][0xc14] ;  /* 0x0003050000047ab9 */ /* 0x000fd80000000800 */
[----:B------:R-:W0:Y:S02]  /*176f0*/  @!P1 LDC.64 R2, c[0x0][0xc58] ;  /* 0x00031600ff029b82 */ /* 0x000e240000000a00 */
[----:B0-----:R-:W-:-:S04]  /*17700*/  @!P1 IMAD.WIDE R2, R5, 0x4, R2 ;  /* 0x0000000405029825 */ /* 0x001fc800078e0202 */
[----:B------:R-:W-:-:S06]  /*17710*/  IMAD.MOV.U32 R5, RZ, RZ, RZ ;  /* 0x000000ffff057224 */ /* 0x000fcc00078e00ff */
        /* <DEDUP_REMOVED lines=17> */
[----:B------:R-:W1:Y:S02]  /*17830*/  SHFL.UP PT, R3, R2, 0x8, RZ ;  /* 0x0500000002037989 */ /* 0x000e6400000e00ff */
[----:B-1----:R-:W-:-:S05]  /*17840*/  SEL R3, R3, RZ, P4 ;  /* 0x000000ff03037207 */ /* 0x002fca0002000000 */
[----:B------:R-:W-:-:S05]  /*17850*/  IMAD.IADD R3, R2, 0x1, R3 ;  /* 0x0000000102037824 */ /* 0x000fca00078e0203 */
[----:B------:R-:W1:Y:S04]  /*17860*/  SHFL.UP PT, R0, R3, 0x10, RZ ;  /* 0x0600000003007989 */ /* 0x000e6800000e00ff */
[----:B------:R-:W-:Y:S01]  /*17870*/  SHFL.IDX PT, R9, R6, 0x1, 0x1f ;  /* 0x00201f0006097f89 */ /* 0x000fe200000e0000 */
[----:B-1----:R-:W-:-:S05]  /*17880*/  SEL R0, R0, RZ, P5 ;  /* 0x000000ff00007207 */ /* 0x002fca0002800000 */
[----:B------:R-:W-:-:S05]  /*17890*/  IMAD.IADD R8, R3, 0x1, R0 ;  /* 0x0000000103087824 */ /* 0x000fca00078e0200 */
[----:B------:R-:W0:Y:S04]  /*178a0*/  SHFL.IDX PT, R7, R8, 0x1f, 0x1f ;  /* 0x03e01f0008077f89 */ /* 0x000e2800000e0000 */
[----:B------:R-:W1:Y:S01]  /*178b0*/  SHFL.IDX PT, R0, R6, RZ, 0x1f ;  /* 0x00001fff06007589 */ /* 0x000e6200000e0000 */
[----:B0-----:R-:W-:-:S04]  /*178c0*/  IMAD R2, R7, R4, RZ ;  /* 0x0000000407027224 */ /* 0x001fc800078e02ff */
[----:B------:R-:W-:-:S05]  /*178d0*/  IMAD.IADD R7, R9, 0x1, R2 ;  /* 0x0000000109077824 */ /* 0x000fca00078e0202 */
[----:B-1----:R-:W-:-:S13]  /*178e0*/  ISETP.GT.AND P6, PT, R7, R0, PT ;  /* 0x000000000700720c */ /* 0x002fda0003fc4270 */
[----:B------:R-:W-:Y:S05]  /*178f0*/  @P6 BRA `(.L_x_1287) ;  /* 0x0000000000906947 */ /* 0x000fea0003800000 */
.L_x_1291:
        /* <DEDUP_REMOVED lines=14> */
.L_x_1290:
[----:B------:R-:W-:Y:S05]  /*179e0*/  BSYNC B0 ;  /* 0x0000000000007941 */ /* 0x000fea0003800000 */
.L_x_1289:
        /* <DEDUP_REMOVED lines=21> */
.L_x_1287:
        /* <DEDUP_REMOVED lines=10> */
[----:B------:R0:W2:Y:S01]  /*17be0*/  LDG.E R9, desc[UR48][R2.64] ;  /* 0x0000003002097981 */ /* 0x0000a2000c1e1900 */
[----:B------:R-:W-:Y:S01]  /*17bf0*/  IMAD.U32 R12, RZ, RZ, UR6 ;  /* 0x00000006ff0c7e24 */ /* 0x000fe2000f8e00ff */
[----:B------:R-:W-:-:S04]  /*17c00*/  ISETP.NE.AND P0, PT, RZ, UR7, PT ;  /* 0x00000007ff007c0c */ /* 0x000fc8000bf05270 */
[----:B------:R-:W2:Y:S01]  /*17c10*/  SHFL.IDX PT, R5, R5, R12, 0x1f ;  /* 0x00001f0c05057589 */ /* 0x000ea200000e0000 */
[----:B0-----:R-:W-:Y:S02]  /*17c20*/  IMAD.MOV.U32 R2, RZ, RZ, RZ ;  /* 0x000000ffff027224 */ /* 0x001fe400078e00ff */
[----:B--2---:R-:W-:-:S05]  /*17c30*/  IMAD R6, R5, R9, RZ ;  /* 0x0000000905067224 */ /* 0x004fca00078e02ff */
[----:B------:R-:W-:Y:S01]  /*17c40*/  IABS R10, R6 ;  /* 0x00000006000a7213 */ /* 0x000fe20000000000 */
[----:B------:R-:W-:Y:S06]  /*17c50*/  @!P0 BRA `(.L_x_1292) ;  /* 0x00000000000c8947 */ /* 0x000fec0003800000 */
[----:B------:R-:W-:-:S06]  /*17c60*/  UIADD3 UR4, UR6, -0x1, URZ ;  /* 0xffffffff06047890 */ /* 0x000fcc000fffe03f */
[----:B------:R-:W-:-:S05]  /*17c70*/  IMAD.U32 R3, RZ, RZ, UR4 ;  /* 0x00000004ff037e24 */ /* 0x000fca000f8e00ff */
[----:B------:R0:W1:Y:S02]  /*17c80*/  SHFL.IDX PT, R2, R8, R3, 0x1f ;  /* 0x00001f0308027589 */ /* 0x00006400000e0000 */
.L_x_1292:
[----:B0-----:R-:W0:Y:S01]  /*17c90*/  I2F.RP R8, R10 ;  /* 0x0000000a00087306 */ /* 0x001e220000209400 */
[----:B-1----:R-:W-:Y:S02]  /*17ca0*/  IMAD R12, R2, R4, R7 ;  /* 0x00000004020c7224 */ /* 0x002fe400078e0207 */
[----:B------:R-:W-:-:S03]  /*17cb0*/  IMAD.MOV.U32 R2, RZ, RZ, RZ ;  /* 0x000000ffff027224 */ /* 0x000fc600078e00ff */
[----:B------:R1:W-:Y:S02]  /*17cc0*/  STL [R1], R12 ;  /* 0x0000000c01007387 */ /* 0x0003e40000100800 */
[----:B0-----:R-:W0:Y:S02]  /*17cd0*/  MUFU.RCP R8, R8 ;  /* 0x0000000800087308 */ /* 0x001e240000001000 */
[----:B0-----:R-:W-:-:S06]  /*17ce0*/  VIADD R11, R8, 0xffffffe ;  /* 0x0ffffffe080b7836 */ /* 0x001fcc0000000000 */
[----:B------:R-:W0:Y:S02]  /*17cf0*/  F2I.FTZ.U32.TRUNC.NTZ R3, R11 ;  /* 0x0000000b00037305 */ /* 0x000e24000021f000 */
[----:B0-----:R-:W-:-:S04]  /*17d00*/  IMAD.MOV R7, RZ, RZ, -R3 ;  /* 0x000000ffff077224 */ /* 0x001fc800078e0a03 */
[----:B------:R-:W-:-:S04]  /*17d10*/  IMAD R7, R7, R10, RZ ;  /* 0x0000000a07077224 */ /* 0x000fc800078e02ff */
        /* <DEDUP_REMOVED lines=19> */
[----:B------:R-:W-:Y:S02]  /*17e50*/  IMAD.MOV R3, RZ, RZ, -R0 ;  /* 0x000000ffff037224 */ /* 0x000fe400078e0a00 */
[----:B------:R-:W-:Y:S02]  /*17e60*/  IMAD R7, R6, R2, R7 ;  /* 0x0000000206077224 */ /* 0x000fe400078e0207 */
[----:B------:R-:W-:Y:S01]  /*17e70*/  IMAD.MOV.U32 R2, RZ, RZ, RZ ;  /* 0x000000ffff027224 */ /* 0x000fe200078e00ff */
[----:B------:R-:W-:-:S04]  /*17e80*/  VIADDMNMX R4, R3, R4, R9, PT ;  /* 0x0000000403047246 */ /* 0x000fc80003800109 */
[-C--:B------:R-:W-:Y:S02]  /*17e90*/  IABS R8, R4.reuse ;  /* 0x0000000400087213 */ /* 0x080fe40000000000 */
[----:B------:R-:W-:Y:S02]  /*17ea0*/  IABS R6, R4 ;  /* 0x0000000400067213 */ /* 0x000fe40000000000 */
[----:B------:R-:W0:Y:S03]  /*17eb0*/  I2F.RP R9, R8 ;  /* 0x0000000800097306 */ /* 0x000e260000209400 */
[----:B------:R-:W-:-:S05]  /*17ec0*/  IMAD.MOV R6, RZ, RZ, -R6 ;  /* 0x000000ffff067224 */ /* 0x000fca00078e0a06 */
[----:B0-----:R-:W0:Y:S02]  /*17ed0*/  MUFU.RCP R9, R9 ;  /* 0x0000000900097308 */ /* 0x001e240000001000 */
[----:B0-----:R-:W-:-:S06]  /*17ee0*/  VIADD R10, R9, 0xffffffe ;  /* 0x0ffffffe090a7836 */ /* 0x001fcc0000000000 */
[----:B------:R-:W0:Y:S02]  /*17ef0*/  F2I.FTZ.U32.TRUNC.NTZ R3, R10 ;  /* 0x0000000a00037305 */ /* 0x000e24000021f000 */
[----:B0-----:R-:W-:-:S04]  /*17f00*/  IMAD.MOV R11, RZ, RZ, -R3 ;  /* 0x000000ffff0b7224 */ /* 0x001fc800078e0a03 */
[----:B------:R-:W-:-:S04]  /*17f10*/  IMAD R11, R11, R8, RZ ;  /* 0x000000080b0b7224 */ /* 0x000fc800078e02ff */
[----:B------:R-:W-:Y:S01]  /*17f20*/  IMAD.HI.U32 R2, R3, R11, R2 ;  /* 0x0000000b03027227 */ /* 0x000fe200078e0002 */
        /* <DEDUP_REMOVED lines=8> */
[C---:B------:R-:W-:Y:S01]  /*17fb0*/  LOP3.LUT R3, R7.reuse, R4, RZ, 0x3c, !PT ;  /* 0x0000000407037212 */ /* 0x040fe200078e3cff */
[----:B------:R-:W-:-:S03]  /*17fc0*/  IMAD.IADD R7, R7, 0x1, R0 ;  /* 0x0000000107077824 */ /* 0x000fc600078e0200 */
[----:B------:R-:W-:-:S07]  /*17fd0*/  ISETP.GE.AND P2, PT, R3, RZ, PT ;  /* 0x000000ff0300720c */ /* 0x000fce0003f46270 */
[----:B------:R-:W-:-:S06]  /*17fe0*/  @P0 VIADD R2, R2, 0x1 ;  /* 0x0000000102020836 */ /* 0x000fcc0000000000 */
[----:B------:R-:W-:Y:S01]  /*17ff0*/  @!P2 IMAD.MOV R2, RZ, RZ, -R2 ;  /* 0x000000ffff02a224 */ /* 0x000fe200078e0a02 */
[----:B------:R-:W-:Y:S01]  /*18000*/  @!P1 LOP3.LUT R2, RZ, R4, RZ, 0x33, !PT ;  /* 0x00000004ff029212 */ /* 0x000fe200078e33ff */
[----:B------:R-:W-:-:S04]  /*18010*/  IMAD.MOV R4, RZ, RZ, -R4 ;  /* 0x000000ffff047224 */ /* 0x000fc800078e0a04 */
[----:B------:R-:W-:Y:S01]  /*18020*/  IMAD R4, R2, R4, R7 ;  /* 0x0000000402047224 */ /* 0x000fe200078e0207 */
[----:B------:R-:W-:-:S04]  /*18030*/  LOP3.LUT R2, RZ, R2, RZ, 0x33, !PT ;  /* 0x00000002ff027212 */ /* 0x000fc800078e33ff */
[----:B------:R-:W-:Y:S01]  /*18040*/  R2UR UR38, R4 ;  /* 0x00000000042672ca */ /* 0x000fe200000e0000 */
[----:B------:R-:W-:-:S05]  /*18050*/  IMAD.IADD R0, R5, 0x1, R2 ;  /* 0x0000000105007824 */ /* 0x000fca00078e0202 */
[----:B------:R1:W-:Y:S01]  /*18060*/  STL [R1+0x4], R0 ;  /* 0x0000040001007387 */ /* 0x0003e20000100800 */
[----:B------:R-:W-:Y:S08]  /*18070*/  BRA `(.L_x_1293) ;  /* 0x0000000000107947 */ /* 0x000ff00003800000 */
.L_x_1288:
[----:B------:R0:W-:Y:S01]  /*18080*/  STL [R1], R0 ;  /* 0x0000000001007387 */ /* 0x0001e20000100800 */
[----:B------:R-:W-:Y:S01]  /*18090*/  ULDC UR45, c[0x0][0xc14] ;  /* 0x00030500002d7ab9 */ /* 0x000fe20000000800 */
[----:B------:R-:W-:Y:S02]  /*180a0*/  UMOV UR38, URZ ;  /* 0x0000003f00267c82 */ /* 0x000fe40008000000 */
[----:B------:R0:W-:Y:S03]  /*180b0*/  STL [R1+0x4], RZ ;  /* 0x000004ff01007387 */ /* 0x0001e60000100800 */
.L_x_1293:
[----:B------:R-:W2:Y:S04]  /*180c0*/  LDL R3, [R1] ;  /* 0x0000000001037983 */ /* 0x000ea80000100800 */
[----:B------:R-:W3:Y:S01]  /*180d0*/  LDL R2, [R1+0x4] ;  /* 0x0000040001027983 */ /* 0x000ee20000100800 */
[----:B------:R-:W-:Y:S02]  /*180e0*/  IMAD.U32 R6, RZ, RZ, UR38 ;  /* 0x00000026ff067e24 */ /* 0x000fe4000f8e00ff */
[----:B------:R-:W-:Y:S01]  /*180f0*/  IMAD.U32 R7, RZ, RZ, UR45 ;  /* 0x0000002dff077e24 */ /* 0x000fe2000f8e00ff */
[----:B01----:R-:W0:Y:S02]  /*18100*/  S2R R0, SR_TID.X ;  /* 0x0000000000007919 */ /* 0x003e240000002100 */
        /* <DEDUP_REMOVED lines=10> */
.L_x_1286:
[----:B------:R-:W-:Y:S02]  /*181b0*/  ULDC UR4, c[0x0][0xc14] ;  /* 0x0003050000047ab9 */ /* 0x000fe40000000800 */
[----:B------:R-:W-:-:S06]  /*181c0*/  UISETP.GE.AND UP0, UPT, UR45, UR4, UPT ;  /* 0x000000042d00728c */ /* 0x000fcc000bf06270 */
[----:B------:R-:W-:-:S13]  /*181d0*/  PLOP3.LUT P0, PT, PT, PT, UP0, 0x80, 0x0 ;  /* 0x000000000000781c */ /* 0x000fda0003f0f008 */
[----:B------:R-:W-:Y:S05]  /*181e0*/  @!P0 BRA `(.L_x_1294) ;  /* 0xffffffbc004c8947 */ /* 0x000fea000383ffff */
.L_x_1224:
[----:B0-----:R-:W2:Y:S01]  /*181f0*/  LDL.LU R0, [R1+0x2c] ;  /* 0x00002c0001007983 */ /* 0x001ea20000300800 */
        /* <DEDUP_REMOVED lines=11> */
.L_x_1326:
[----:B------:R-:W-:Y:S05]  /*182b0*/  BSYNC B0 ;  /* 0x0000000000007941 */ /* 0x000fea0003800000 */
.L_x_1295:
[----:B------:R-:W-:-:S03]  /*182c0*/  UMOV UR4, 0xffffffff ;  /* 0xffffffff00047882 */ /* 0x000fc60000000000 */
[----:B------:R-:W-:Y:S05]  /*182d0*/  BRA.DIV UR4, `(.L_x_1297) ;  /* 0x0000000a04a87947 */ /* 0x000fea000b800000 */
[----:B------:R-:W1:Y:S02]  /*182e0*/  S2R R2, SR_TID.X ;  /* 0x0000000000027919 */ /* 0x000e640000002100 */
[----:B-1----:R-:W-:-:S04]  /*182f0*/  SHF.R.U32.HI R2, RZ, 0x5, R2 ;  /* 0x00000005ff027819 */ /* 0x002fc80000011602 */
[----:B------:R-:W-:-:S05]  /*18300*/  LOP3.LUT R2, R2, 0x3, RZ, 0xc0, !PT ;  /* 0x0000000302027812 */ /* 0x000fca00078ec0ff */
[----:B------:R1:W2:Y:S02]  /*18310*/  SHFL.IDX PT, R14, R2, RZ, 0x1f ;  /* 0x00001fff020e7589 */ /* 0x0002a400000e0000 */
.L_x_1329:
[----:B--2---:R-:W-:Y:S01]  /*18320*/  ISETP.NE.AND P0, PT, R14, RZ, PT ;  /* 0x000000ff0e00720c */ /* 0x004fe20003f05270 */
[----:B------:R-:W-:-:S12]  /*18330*/  BSSY B0, `(.L_x_1298) ;  /* 0x000002b000007945 */ /* 0x000fd80003800000 */
[----:B------:R-:W-:Y:S05]  /*18340*/  @P0 BRA `(.L_x_1299) ;  /* 0x0000000000a40947 */ /* 0x000fea0003800000 */
[----:B------:R-:W-:-:S03]  /*18350*/  UMOV UR4, 0xffffffff ;  /* 0xffffffff00047882 */ /* 0x000fc60000000000 */
[----:B------:R-:W-:Y:S05]  /*18360*/  BRA.DIV UR4, `(.L_x_1300) ;  /* 0x0000000a04b87947 */ /* 0x000fea000b800000 */
[----:B------:R-:W-:-:S13]  /*18370*/  ELECT P6, URZ, PT ;  /* 0x00000000003f782f */ /* 0x000fda00038c0000 */
.L_x_1332:
[----:B------:R-:W-:Y:S05]  /*18380*/  @!P6 BRA `(.L_x_1299) ;  /* 0x000000000094e947 */ /* 0x000fea0003800000 */
[----:B------:R-:W-:-:S06]  /*18390*/  ULOP3.LUT UR4, UR40, 0x2, URZ, 0xfc, !UPT ;  /* 0x0000000228047892 */ /* 0x000fcc000f8efc3f */
[----:B-1----:R-:W-:-:S05]  /*183a0*/  IMAD.U32 R2, RZ, RZ, UR4 ;  /* 0x00000004ff027e24 */ /* 0x002fca000f8e00ff */
[----:B------:R-:W-:-:S13]  /*183b0*/  ISETP.NE.AND P0, PT, R2, 0x3, PT ;  /* 0x000000030200780c */ /* 0x000fda0003f05270 */
[----:B------:R-:W-:Y:S05]  /*183c0*/  @!P0 BRA `(.L_x_1301) ;  /* 0x0000000000048947 */ /* 0x000fea0003800000 */
[----:B------:R-:W-:Y:S01]  /*183d0*/  BPT.TRAP 0x1 ;  /* 0x000000040000795c */ /* 0x000fe20000300000 */
.L_x_1301:
        /* <DEDUP_REMOVED lines=12> */
.L_x_1333:
[----:B------:R-:W1:Y:S02]  /*184a0*/  SYNCS.PHASECHK.TRANS64.TRYWAIT P1, [R9+URZ], R2 ;  /* 0x00000002090075a7 */ /* 0x000e64000802017f */
[----:B-1----:R-:W-:Y:S05]  /*184b0*/  @!P1 BRA `(.L_x_1303) ;  /* 0x0000000800989947 */ /* 0x002fea0003800000 */
.L_x_1334:
[----:B------:R-:W-:Y:S05]  /*184c0*/  @!P0 BRA `(.L_x_1304) ;  /* 0x0000000000048947 */ /* 0x000fea0003800000 */
[----:B------:R-:W-:Y:S01]  /*184d0*/  BPT.TRAP 0x1 ;  /* 0x000000040000795c */ /* 0x000fe20000300000 */
.L_x_1304:
[----:B------:R-:W-:-:S04]  /*184e0*/  IMAD R17, R17, 0x8, R0 ;  /* 0x0000000811117824 */ /* 0x000fc800078e0200 */
[----:B------:R-:W2:Y:S02]  /*184f0*/  SYNCS.PHASECHK.TRANS64.TRYWAIT P1, [R17+URZ+0x2a860], R4 ;  /* 0x02a86004110075a7 */ /* 0x000ea4000802017f */
[----:B--2---:R-:W-:Y:S05]  /*18500*/  @!P1 BRA `(.L_x_1305) ;  /* 0x0000000800989947 */ /* 0x004fea0003800000 */
.L_x_1335:
[----:B------:R-:W-:Y:S05]  /*18510*/  @!P0 BRA `(.L_x_1306) ;  /* 0x0000000000048947 */ /* 0x000fea0003800000 */
[----:B------:R-:W-:Y:S01]  /*18520*/  BPT.TRAP 0x1 ;  /* 0x000000040000795c */ /* 0x000fe20000300000 */
.L_x_1306:
[----:B------:R-:W-:-:S04]  /*18530*/  IMAD R3, R3, 0x8, R0 ;  /* 0x0000000803037824 */ /* 0x000fc800078e0200 */
[----:B------:R-:W3:Y:S02]  /*18540*/  SYNCS.PHASECHK.TRANS64.TRYWAIT P1, [R3+URZ+0x2a860], R2 ;  /* 0x02a86002030075a7 */ /* 0x000ee4000802017f */
[----:B---3--:R-:W-:Y:S05]  /*18550*/  @!P1 BRA `(.L_x_1307) ;  /* 0x0000000800989947 */ /* 0x008fea0003800000 */
.L_x_1336:
[----:B------:R-:W-:Y:S05]  /*18560*/  @!P0 BRA `(.L_x_1308) ;  /* 0x0000000000048947 */ /* 0x000fea0003800000 */
[----:B------:R-:W-:Y:S01]  /*18570*/  BPT.TRAP 0x1 ;  /* 0x000000040000795c */ /* 0x000fe20000300000 */
.L_x_1308:
[----:B------:R-:W4:Y:S02]  /*18580*/  SYNCS.PHASECHK.TRANS64.TRYWAIT P0, [R17+URZ+0x2a880], R4 ;  /* 0x02a88004110075a7 */ /* 0x000f24000800017f */
[----:B----4-:R-:W-:Y:S05]  /*18590*/  @!P0 BRA `(.L_x_1309) ;  /* 0x00000008009c8947 */ /* 0x010fea0003800000 */
.L_x_1310:
[----:B------:R0:W0:Y:S02]  /*185a0*/  SYNCS.PHASECHK.TRANS64.TRYWAIT P0, [R3+URZ+0x2a880], R2 ;  /* 0x02a88002030075a7 */ /* 0x000024000800017f */
[----:B0-----:R-:W-:Y:S05]  /*185b0*/  @!P0 NANOSLEEP.SYNCS 0x989680 ;  /* 0x009896800000895d */ /* 0x001fea0003900000 */
[----:B------:R-:W0:Y:S02]  /*185c0*/  @!P0 SYNCS.PHASECHK.TRANS64 P0, [R3+URZ+0x2a880], R2 ;  /* 0x02a88002030085a7 */ /* 0x000e24000800007f */
[----:B0-----:R-:W-:Y:S05]  /*185d0*/  @!P0 BRA `(.L_x_1310) ;  /* 0xfffffffc00f08947 */ /* 0x001fea000383ffff */
.L_x_1299:
[----:B------:R-:W-:Y:S05]  /*185e0*/  BSYNC B0 ;  /* 0x0000000000007941 */ /* 0x000fea0003800000 */
.L_x_1298:
[----:B------:R-:W-:Y:S05]  /*185f0*/  EXIT ;  /* 0x000000000000794d */ /* 0x000fea0003800000 */
.L_x_1122:
[----:B0-----:R-:W-:-:S04]  /*18600*/  IMAD.U32 R3, RZ, RZ, UR36 ;  /* 0x00000024ff037e24 */ /* 0x001fc8000f8e00ff */
[----:B------:R0:W1:Y:S03]  /*18610*/  SYNCS.PHASECHK.TRANS64.TRYWAIT P1, [R3+URZ+0x2a800], R6 ;  /* 0x02a80006030075a7 */ /* 0x000066000802017f */
[----:B-1----:R-:W-:Y:S05]  /*18620*/  @!P1 NANOSLEEP.SYNCS 0x989680 ;  /* 0x009896800000995d */ /* 0x002fea0003900000 */
[----:B------:R-:W1:Y:S02]  /*18630*/  @!P1 SYNCS.PHASECHK.TRANS64 P1, [R3+URZ+0x2a800], R6 ;  /* 0x02a80006030095a7 */ /* 0x000e64000802007f */
[----:B-1----:R-:W-:Y:S05]  /*18640*/  @!P1 BRA `(.L_x_1122) ;  /* 0xfffffffc00ec9947 */ /* 0x002fea000383ffff */
[----:B------:R-:W-:Y:S05]  /*18650*/  BRA `(.L_x_1311) ;  /* 0xfffffe9800087947 */ /* 0x000fea000383ffff */
.L_x_1126:
[----:B-1----:R1:W2:Y:S02]  /*18660*/  SYNCS.PHASECHK.TRANS64.TRYWAIT P2, [R3+URZ+0x2a830], R2 ;  /* 0x02a83002030075a7 */ /* 0x0022a4000804017f */
[----:B--2---:R-:W-:Y:S05]  /*18670*/  @!P2 NANOSLEEP.SYNCS 0x989680 ;  /* 0x009896800000a95d */ /* 0x004fea0003900000 */
[----:B------:R-:W2:Y:S02]  /*18680*/  @!P2 SYNCS.PHASECHK.TRANS64 P2, [R3+URZ+0x2a830], R2 ;  /* 0x02a830020300a5a7 */ /* 0x000ea4000804007f */
[----:B--2---:R-:W-:Y:S05]  /*18690*/  @!P2 BRA `(.L_x_1126) ;  /* 0xfffffffc00f0a947 */ /* 0x004fea000383ffff */
[----:B------:R-:W-:Y:S05]  /*186a0*/  BRA `(.L_x_1125) ;  /* 0xfffffe98002c7947 */ /* 0x000fea000383ffff */
.L_x_1142:
[----:B-1----:R-:W-:-:S04]  /*186b0*/  IMAD.U32 R15, RZ, RZ, UR6 ;  /* 0x00000006ff0f7e24 */ /* 0x002fc8000f8e00ff */
[----:B------:R1:W2:Y:S03]  /*186c0*/  SYNCS.PHASECHK.TRANS64.TRYWAIT P2, [R15+URZ+0x2a830], R10 ;  /* 0x02a8300a0f0075a7 */ /* 0x0002a6000804017f */
[----:B--2---:R-:W-:Y:S05]  /*186d0*/  @!P2 NANOSLEEP.SYNCS 0x989680 ;  /* 0x009896800000a95d */ /* 0x004fea0003900000 */
[----:B------:R-:W2:Y:S02]  /*186e0*/  @!P2 SYNCS.PHASECHK.TRANS64 P2, [R15+URZ+0x2a830], R10 ;  /* 0x02a8300a0f00a5a7 */ /* 0x000ea4000804007f */
[----:B--2---:R-:W-:Y:S05]  /*186f0*/  @!P2 BRA `(.L_x_1142) ;  /* 0xfffffffc00eca947 */ /* 0x004fea000383ffff */
[----:B------:R-:W-:Y:S05]  /*18700*/  BRA `(.L_x_1139) ;  /* 0xfffffed000a87947 */ /* 0x000fea000383ffff */
.L_x_1146:
[----:B-1----:R-:W-:-:S04]  /*18710*/  IMAD.U32 R15, RZ, RZ, UR6 ;  /* 0x00000006ff0f7e24 */ /* 0x002fc8000f8e00ff */
[----:B------:R1:W2:Y:S03]  /*18720*/  SYNCS.PHASECHK.TRANS64.TRYWAIT P2, [R15+URZ+0x2a850], R10 ;  /* 0x02a8500a0f0075a7 */ /* 0x0002a6000804017f */
[----:B--2---:R-:W-:Y:S05]  /*18730*/  @!P2 NANOSLEEP.SYNCS 0x989680 ;  /* 0x009896800000a95d */ /* 0x004fea0003900000 */
[----:B------:R-:W2:Y:S02]  /*18740*/  @!P2 SYNCS.PHASECHK.TRANS64 P2, [R15+URZ+0x2a850], R10 ;  /* 0x02a8500a0f00a5a7 */ /* 0x000ea4000804007f */
[----:B--2---:R-:W-:Y:S05]  /*18750*/  @!P2 BRA `(.L_x_1146) ;  /* 0xfffffffc00eca947 */ /* 0x004fea000383ffff */
[----:B------:R-:W-:Y:S05]  /*18760*/  BRA `(.L_x_1143) ;  /* 0xfffffed400487947 */ /* 0x000fea000383ffff */
.L_x_1164:
[----:B-1----:R-:W-:-:S04]  /*18770*/  IMAD.U32 R7, RZ, RZ, UR6 ;  /* 0x00000006ff077e24 */ /* 0x002fc8000f8e00ff */
[----:B------:R1:W2:Y:S03]  /*18780*/  SYNCS.PHASECHK.TRANS64.TRYWAIT P2, [R7+URZ+0x2a830], R6 ;  /* 0x02a83006070075a7 */ /* 0x0002a6000804017f */
[----:B--2---:R-:W-:Y:S05]  /*18790*/  @!P2 NANOSLEEP.SYNCS 0x989680 ;  /* 0x009896800000a95d */ /* 0x004fea0003900000 */
[----:B------:R-:W2:Y:S02]  /*187a0*/  @!P2 SYNCS.PHASECHK.TRANS64 P2, [R7+URZ+0x2a830], R6 ;  /* 0x02a830060700a5a7 */ /* 0x000ea4000804007f */
[----:B--2---:R-:W-:Y:S05]  /*187b0*/  @!P2 BRA `(.L_x_1164) ;  /* 0xfffffffc00eca947 */ /* 0x004fea000383ffff */
[----:B------:R-:W-:Y:S05]  /*187c0*/  BRA `(.L_x_1161) ;  /* 0xffffff0c002c7947 */ /* 0x000fea000383ffff */
.L_x_1168:
[----:B-1----:R-:W-:-:S04]  /*187d0*/  IMAD.U32 R7, RZ, RZ, UR6 ;  /* 0x00000006ff077e24 */ /* 0x002fc8000f8e00ff */
[----:B------:R1:W2:Y:S03]  /*187e0*/  SYNCS.PHASECHK.TRANS64.TRYWAIT P2, [R7+URZ+0x2a850], R6 ;  /* 0x02a85006070075a7 */ /* 0x0002a6000804017f */
[----:B--2---:R-:W-:Y:S05]  /*187f0*/  @!P2 NANOSLEEP.SYNCS 0x989680 ;  /* 0x009896800000a95d */ /* 0x004fea0003900000 */
[----:B------:R-:W2:Y:S02]  /*18800*/  @!P2 SYNCS.PHASECHK.TRANS64 P2, [R7+URZ+0x2a850], R6 ;  /* 0x02a850060700a5a7 */ /* 0x000ea4000804007f */
[----:B--2---:R-:W-:Y:S05]  /*18810*/  @!P2 BRA `(.L_x_1168) ;  /* 0xfffffffc00eca947 */ /* 0x004fea000383ffff */
[----:B------:R-:W-:Y:S05]  /*18820*/  BRA `(.L_x_1165) ;  /* 0xffffff0c00d87947 */ /* 0x000fea000383ffff */
.L_x_1175:
[----:B-1----:R-:W-:-:S04]  /*18830*/  IMAD.U32 R7, RZ, RZ, UR6 ;  /* 0x00000006ff077e24 */ /* 0x002fc8000f8e00ff */
[----:B------:R1:W2:Y:S03]  /*18840*/  SYNCS.PHASECHK.TRANS64.TRYWAIT P2, [R7+URZ+0x2a830], R6 ;  /* 0x02a83006070075a7 */ /* 0x0002a6000804017f */
[----:B--2---:R-:W-:Y:S05]  /*18850*/  @!P2 NANOSLEEP.SYNCS 0x989680 ;  /* 0x009896800000a95d */ /* 0x004fea0003900000 */
[----:B------:R-:W2:Y:S02]  /*18860*/  @!P2 SYNCS.PHASECHK.TRANS64 P2, [R7+URZ+0x2a830], R6 ;  /* 0x02a830060700a5a7 */ /* 0x000ea4000804007f */
[----:B--2---:R-:W-:Y:S05]  /*18870*/  @!P2 BRA `(.L_x_1175) ;  /* 0xfffffffc00eca947 */ /* 0x004fea000383ffff */
[----:B------:R-:W-:Y:S05]  /*18880*/  BRA `(.L_x_1172) ;  /* 0xffffff3400487947 */ /* 0x000fea000383ffff */
.L_x_1179:
[----:B-1----:R-:W-:-:S04]  /*18890*/  IMAD.U32 R7, RZ, RZ, UR6 ;  /* 0x00000006ff077e24 */ /* 0x002fc8000f8e00ff */
[----:B------:R1:W2:Y:S03]  /*188a0*/  SYNCS.PHASECHK.TRANS64.TRYWAIT P2, [R7+URZ+0x2a850], R6 ;  /* 0x02a85006070075a7 */ /* 0x0002a6000804017f */
[----:B--2---:R-:W-:Y:S05]  /*188b0*/  @!P2 NANOSLEEP.SYNCS 0x989680 ;  /* 0x009896800000a95d */ /* 0x004fea0003900000 */
[----:B------:R-:W2:Y:S02]  /*188c0*/  @!P2 SYNCS.PHASECHK.TRANS64 P2, [R7+URZ+0x2a850], R6 ;  /* 0x02a850060700a5a7 */ /* 0x000ea4000804007f */
[----:B--2---:R-:W-:Y:S05]  /*188d0*/  @!P2 BRA `(.L_x_1179) ;  /* 0xfffffffc00eca947 */ /* 0x004fea000383ffff */
[----:B------:R-:W-:Y:S05]  /*188e0*/  BRA `(.L_x_1176) ;  /* 0xffffff3400f47947 */ /* 0x000fea000383ffff */
.L_x_1193:
[----:B-1----:R-:W-:-:S04]  /*188f0*/  IMAD.U32 R3, RZ, RZ, UR9 ;  /* 0x00000009ff037e24 */ /* 0x002fc8000f8e00ff */
[----:B------:R1:W2:Y:S03]  /*18900*/  SYNCS.PHASECHK.TRANS64.TRYWAIT P1, [R3+URZ+0x2a850], R0 ;  /* 0x02a85000030075a7 */ /* 0x0002a6000802017f */
[----:B--2---:R-:W-:Y:S05]  /*18910*/  @!P1 NANOSLEEP.SYNCS 0x989680 ;  /* 0x009896800000995d */ /* 0x004fea0003900000 */
[----:B------:R-:W2:Y:S02]  /*18920*/  @!P1 SYNCS.PHASECHK.TRANS64 P1, [R3+URZ+0x2a850], R0 ;  /* 0x02a85000030095a7 */ /* 0x000ea4000802007f */
[----:B--2---:R-:W-:Y:S05]  /*18930*/  @!P1 BRA `(.L_x_1193) ;  /* 0xfffffffc00ec9947 */ /* 0x004fea000383ffff */
[----:B------:R-:W-:Y:S05]  /*18940*/  BRA `(.L_x_1192) ;  /* 0xffffff6c00147947 */ /* 0x000fea000383ffff */
.L_x_1241:
[----:B------:R-:W-:Y:S02]  /*18950*/  IMAD.MOV.U32 R13, RZ, RZ, R4 ;  /* 0x000000ffff0d7224 */ /* 0x000fe400078e0004 */
[----:B------:R-:W-:Y:S02]  /*18960*/  IMAD.MOV.U32 R12, RZ, RZ, RZ ;  /* 0x000000ffff0c7224 */ /* 0x000fe400078e00ff */
[----:B------:R-:W-:Y:S02]  /*18970*/  IMAD.MOV.U32 R11, RZ, RZ, 0x1f ;  /* 0x0000001fff0b7424 */ /* 0x000fe400078e00ff */
[----:B------:R-:W-:-:S07]  /*18980*/  IMAD.MOV.U32 R15, RZ, RZ, -0x1 ;  /* 0xffffffffff0f7424 */ /* 0x000fce00078e00ff */
[----:B------:R-:W-:Y:S05]  /*18990*/  WARPSYNC.COLLECTIVE R15, `(.L_x_1312) ;  /* 0x000000000f087348 */ /* 0x000fea0003c00000 */
[----:B------:R0:W1:Y:S02]  /*189a0*/  SHFL.IDX P6, R14, R13, R12, R11 ;  /* 0x0000000c0d0e7389 */ /* 0x00006400000c000b */
[----:B01----:R-:W-:Y:S01]  /*189b0*/  ENDCOLLECTIVE ;  /* 0x000000000000791b */ /* 0x003fe20003800000 */
.L_x_1312:
[----:B------:R-:W-:Y:S05]  /*189c0*/  BRA `(.L_x_1313) ;  /* 0xffffffc400dc7947 */ /* 0x000fea000383ffff */
.L_x_1243:
[----:B------:R-:W-:Y:S01]  /*189d0*/  BSSY B0, `(.L_x_1314) ;  /* 0x0000006000007945 */ /* 0x000fe20003800000 */
[----:B------:R-:W-:-:S07]  /*189e0*/  IMAD.MOV.U32 R15, RZ, RZ, -0x1 ;  /* 0xffffffffff0f7424 */ /* 0x000fce00078e00ff */
[----:B------:R-:W-:Y:S05]  /*189f0*/  WARPSYNC.COLLECTIVE R15, `(.L_x_1315) ;  /* 0x000000000f0c7348 */ /* 0x000fea0003c00000 */
[----:B------:R-:W-:Y:S02]  /*18a00*/  ELECT P6, UR62, PT ;  /* 0x00000000003e782f */ /* 0x000fe400038c0000 */
[----:B------:R-:W-:Y:S01]  /*18a10*/  MOV R14, UR62 ;  /* 0x0000003e000e7c02 */ /* 0x000fe20008000f00 */
[----:B------:R-:W-:Y:S10]  /*18a20*/  ENDCOLLECTIVE ;  /* 0x000000000000791b */ /* 0x000ff40003800000 */
.L_x_1315:
[----:B------:R-:W-:Y:S05]  /*18a30*/  BSYNC B0 ;  /* 0x0000000000007941 */ /* 0x000fea0003800000 */
.L_x_1314:
[----:B------:R-:W-:Y:S05]  /*18a40*/  BRA `(.L_x_1316) ;  /* 0xffffffc400dc7947 */ /* 0x000fea000383ffff */
.L_x_1246:
[----:B0-----:R0:W1:Y:S02]  /*18a50*/  SYNCS.PHASECHK.TRANS64.TRYWAIT P2, [R4+URZ+0x2a880], R3 ;  /* 0x02a88003040075a7 */ /* 0x001064000804017f */
[----:B-1----:R-:W-:Y:S05]  /*18a60*/  @!P2 NANOSLEEP.SYNCS 0x989680 ;  /* 0x009896800000a95d */ /* 0x002fea0003900000 */
[----:B------:R-:W1:Y:S02]  /*18a70*/  @!P2 SYNCS.PHASECHK.TRANS64 P2, [R4+URZ+0x2a880], R3 ;  /* 0x02a880030400a5a7 */ /* 0x000e64000804007f */
[----:B-1----:R-:W-:Y:S05]  /*18a80*/  @!P2 BRA `(.L_x_1246) ;  /* 0xfffffffc00f0a947 */ /* 0x002fea000383ffff */
[----:B------:R-:W-:Y:S05]  /*18a90*/  BRA `(.L_x_1317) ;  /* 0xffffffc800347947 */ /* 0x000fea000383ffff */
.L_x_1248:
[----:B-1----:R1:W2:Y:S02]  /*18aa0*/  SYNCS.PHASECHK.TRANS64.TRYWAIT P2, [R4+URZ+0x2a840], R3 ;  /* 0x02a84003040075a7 */ /* 0x0022a4000804017f */
[----:B--2---:R-:W-:Y:S05]  /*18ab0*/  @!P2 NANOSLEEP.SYNCS 0x989680 ;  /* 0x009896800000a95d */ /* 0x004fea0003900000 */
[----:B------:R-:W2:Y:S02]  /*18ac0*/  @!P2 SYNCS.PHASECHK.TRANS64 P2, [R4+URZ+0x2a840], R3 ;  /* 0x02a840030400a5a7 */ /* 0x000ea4000804007f */
[----:B--2---:R-:W-:Y:S05]  /*18ad0*/  @!P2 BRA `(.L_x_1248) ;  /* 0xfffffffc00f0a947 */ /* 0x004fea000383ffff */
[----:B------:R-:W-:Y:S05]  /*18ae0*/  BRA `(.L_x_1318) ;  /* 0xffffffc800b47947 */ /* 0x000fea000383ffff */
.L_x_1251:
[----:B0-----:R-:W-:-:S04]  /*18af0*/  IMAD.U32 R3, RZ, RZ, UR41 ;  /* 0x00000029ff037e24 */ /* 0x001fc8000f8e00ff */
[----:B------:R0:W1:Y:S03]  /*18b00*/  SYNCS.PHASECHK.TRANS64.TRYWAIT P0, [R3+URZ+0x2a820], R2 ;  /* 0x02a82002030075a7 */ /* 0x000066000800017f */
[----:B-1----:R-:W-:Y:S05]  /*18b10*/  @!P0 NANOSLEEP.SYNCS 0x989680 ;  /* 0x009896800000895d */ /* 0x002fea0003900000 */
[----:B------:R-:W1:Y:S02]  /*18b20*/  @!P0 SYNCS.PHASECHK.TRANS64 P0, [R3+URZ+0x2a820], R2 ;  /* 0x02a82002030085a7 */ /* 0x000e64000800007f */
[----:B-1----:R-:W-:Y:S05]  /*18b30*/  @!P0 BRA `(.L_x_1251) ;  /* 0xfffffffc00ec8947 */ /* 0x002fea000383ffff */
[----:B------:R-:W-:Y:S05]  /*18b40*/  BRA `(.L_x_1319) ;  /* 0xffffffcc00c07947 */ /* 0x000fea000383ffff */
.L_x_1257:
[----:B0-----:R0:W1:Y:S02]  /*18b50*/  SYNCS.PHASECHK.TRANS64.TRYWAIT P0, [R6+URZ+0x2a880], R5 ;  /* 0x02a88005060075a7 */ /* 0x001064000800017f */
[----:B-1----:R-:W-:Y:S05]  /*18b60*/  @!P0 NANOSLEEP.SYNCS 0x989680 ;  /* 0x009896800000895d */ /* 0x002fea0003900000 */
[----:B------:R-:W1:Y:S02]  /*18b70*/  @!P0 SYNCS.PHASECHK.TRANS64 P0, [R6+URZ+0x2a880], R5 ;  /* 0x02a88005060085a7 */ /* 0x000e64000800007f */
[----:B-1----:R-:W-:Y:S05]  /*18b80*/  @!P0 BRA `(.L_x_1257) ;  /* 0xfffffffc00f08947 */ /* 0x002fea000383ffff */
[----:B------:R-:W-:Y:S05]  /*18b90*/  BRA `(.L_x_1320) ;  /* 0xffffffd000647947 */ /* 0x000fea000383ffff */
.L_x_1264:
[----:B-1----:R1:W2:Y:S02]  /*18ba0*/  SYNCS.PHASECHK.TRANS64.TRYWAIT P0, [R6+URZ+0x2a840], R5 ;  /* 0x02a84005060075a7 */ /* 0x0022a4000800017f */
[----:B--2---:R-:W-:Y:S05]  /*18bb0*/  @!P0 NANOSLEEP.SYNCS 0x989680 ;  /* 0x009896800000895d */ /* 0x004fea0003900000 */
[----:B------:R-:W2:Y:S02]  /*18bc0*/  @!P0 SYNCS.PHASECHK.TRANS64 P0, [R6+URZ+0x2a840], R5 ;  /* 0x02a84005060085a7 */ /* 0x000ea4000800007f */
[----:B--2---:R-:W-:Y:S05]  /*18bd0*/  @!P0 BRA `(.L_x_1264) ;  /* 0xfffffffc00f08947 */ /* 0x004fea000383ffff */
[----:B------:R-:W-:Y:S05]  /*18be0*/  BRA `(.L_x_1321) ;  /* 0xffffffd400647947 */ /* 0x000fea000383ffff */
.L_x_1272:
[----:B0-----:R0:W1:Y:S02]  /*18bf0*/  SYNCS.PHASECHK.TRANS64.TRYWAIT P2, [R13+URZ+0x2a870], R4 ;  /* 0x02a870040d0075a7 */ /* 0x001064000804017f */
[----:B-1----:R-:W-:Y:S05]  /*18c00*/  @!P2 NANOSLEEP.SYNCS 0x989680 ;  /* 0x009896800000a95d */ /* 0x002fea0003900000 */
[----:B------:R-:W1:Y:S02]  /*18c10*/  @!P2 SYNCS.PHASECHK.TRANS64 P2, [R13+URZ+0x2a870], R4 ;  /* 0x02a870040d00a5a7 */ /* 0x000e64000804007f */
[----:B-1----:R-:W-:Y:S05]  /*18c20*/  @!P2 BRA `(.L_x_1272) ;  /* 0xfffffffc00f0a947 */ /* 0x002fea000383ffff */
[----:B------:R-:W-:Y:S05]  /*18c30*/  BRA `(.L_x_1322) ;  /* 0xffffffd800787947 */ /* 0x000fea000383ffff */
.L_x_1274:
[----:B0-----:R0:W1:Y:S02]  /*18c40*/  SYNCS.PHASECHK.TRANS64.TRYWAIT P2, [R13+URZ+0x2a860], R4 ;  /* 0x02a860040d0075a7 */ /* 0x001064000804017f */
[----:B-1----:R-:W-:Y:S05]  /*18c50*/  @!P2 NANOSLEEP.SYNCS 0x989680 ;  /* 0x009896800000a95d */ /* 0x002fea0003900000 */
[----:B------:R-:W1:Y:S02]  /*18c60*/  @!P2 SYNCS.PHASECHK.TRANS64 P2, [R13+URZ+0x2a860], R4 ;  /* 0x02a860040d00a5a7 */ /* 0x000e64000804007f */
[----:B-1----:R-:W-:Y:S05]  /*18c70*/  @!P2 BRA `(.L_x_1274) ;  /* 0xfffffffc00f0a947 */ /* 0x002fea000383ffff */
[----:B------:R-:W-:Y:S05]  /*18c80*/  BRA `(.L_x_1323) ;  /* 0xffffffd800807947 */ /* 0x000fea000383ffff */
.L_x_1281:
[----:B0-----:R0:W1:Y:S02]  /*18c90*/  SYNCS.PHASECHK.TRANS64.TRYWAIT P0, [R12+URZ+0x2a870], R3 ;  /* 0x02a870030c0075a7 */ /* 0x001064000800017f */
[----:B-1----:R-:W-:Y:S05]  /*18ca0*/  @!P0 NANOSLEEP.SYNCS 0x989680 ;  /* 0x009896800000895d */ /* 0x002fea0003900000 */
[----:B------:R-:W1:Y:S02]  /*18cb0*/  @!P0 SYNCS.PHASECHK.TRANS64 P0, [R12+URZ+0x2a870], R3 ;  /* 0x02a870030c0085a7 */ /* 0x000e64000800007f */
[----:B-1----:R-:W-:Y:S05]  /*18cc0*/  @!P0 BRA `(.L_x_1281) ;  /* 0xfffffffc00f08947 */ /* 0x002fea000383ffff */
[----:B------:R-:W-:Y:S05]  /*18cd0*/  BRA `(.L_x_1324) ;  /* 0xffffffe000747947 */ /* 0x000fea000383ffff */
.L_x_1283:
[----:B0-----:R0:W1:Y:S02]  /*18ce0*/  SYNCS.PHASECHK.TRANS64.TRYWAIT P0, [R12+URZ+0x2a860], R3 ;  /* 0x02a860030c0075a7 */ /* 0x001064000800017f */
[----:B-1----:R-:W-:Y:S05]  /*18cf0*/  @!P0 NANOSLEEP.SYNCS 0x989680 ;  /* 0x009896800000895d */ /* 0x002fea0003900000 */
[----:B------:R-:W1:Y:S02]  /*18d00*/  @!P0 SYNCS.PHASECHK.TRANS64 P0, [R12+URZ+0x2a860], R3 ;  /* 0x02a860030c0085a7 */ /* 0x000e64000800007f */
[----:B-1----:R-:W-:Y:S05]  /*18d10*/  @!P0 BRA `(.L_x_1283) ;  /* 0xfffffffc00f08947 */ /* 0x002fea000383ffff */
[----:B------:R-:W-:Y:S05]  /*18d20*/  BRA `(.L_x_1325) ;  /* 0xffffffe000787947 */ /* 0x000fea000383ffff */
.L_x_1296:
[----:B0-----:R0:W1:Y:S02]  /*18d30*/  SYNCS.PHASECHK.TRANS64.TRYWAIT P0, [R0+URZ+0x2a820], R3 ;  /* 0x02a82003000075a7 */ /* 0x001064000800017f */
[----:B-1----:R-:W-:Y:S05]  /*18d40*/  @!P0 NANOSLEEP.SYNCS 0x989680 ;  /* 0x009896800000895d */ /* 0x002fea0003900000 */
[----:B------:R-:W1:Y:S02]  /*18d50*/  @!P0 SYNCS.PHASECHK.TRANS64 P0, [R0+URZ+0x2a820], R3 ;  /* 0x02a82003000085a7 */ /* 0x000e64000800007f */
[----:B-1----:R-:W-:Y:S05]  /*18d60*/  @!P0 BRA `(.L_x_1296) ;  /* 0xfffffffc00f08947 */ /* 0x002fea000383ffff */
[----:B------:R-:W-:Y:S05]  /*18d70*/  BRA `(.L_x_1326) ;  /* 0xfffffff4004c7947 */ /* 0x000fea000383ffff */
.L_x_1297:
        /* <DEDUP_REMOVED lines=11> */
.L_x_1328:
[----:B------:R-:W-:Y:S05]  /*18e30*/  BSYNC B0 ;  /* 0x0000000000007941 */ /* 0x000fea0003800000 */
.L_x_1327:
[----:B------:R-:W-:Y:S05]  /*18e40*/  BRA `(.L_x_1329) ;  /* 0xfffffff400347947 */ /* 0x000fea000383ffff */
.L_x_1300:
[----:B------:R-:W-:Y:S01]  /*18e50*/  BSSY B1, `(.L_x_1330) ;  /* 0x0000006000017945 */ /* 0x000fe20003800000 */
[----:B------:R-:W-:-:S07]  /*18e60*/  IMAD.MOV.U32 R15, RZ, RZ, -0x1 ;  /* 0xffffffffff0f7424 */ /* 0x000fce00078e00ff */
[----:B01----:R-:W-:Y:S05]  /*18e70*/  WARPSYNC.COLLECTIVE R15, `(.L_x_1331) ;  /* 0x000000000f0c7348 */ /* 0x003fea0003c00000 */
[----:B------:R-:W-:Y:S02]  /*18e80*/  ELECT P6, UR62, PT ;  /* 0x00000000003e782f */ /* 0x000fe400038c0000 */
[----:B------:R-:W-:Y:S01]  /*18e90*/  MOV R14, UR62 ;  /* 0x0000003e000e7c02 */ /* 0x000fe20008000f00 */
[----:B01----:R-:W-:Y:S10]  /*18ea0*/  ENDCOLLECTIVE ;  /* 0x000000000000791b */ /* 0x003ff40003800000 */
.L_x_1331:
[----:B------:R-:W-:Y:S05]  /*18eb0*/  BSYNC B1 ;  /* 0x0000000000017941 */ /* 0x000fea0003800000 */
.L_x_1330:
[----:B------:R-:W-:Y:S05]  /*18ec0*/  BRA `(.L_x_1332) ;  /* 0xfffffff4002c7947 */ /* 0x000fea000383ffff */
.L_x_1302:
[----:B0-----:R0:W1:Y:S02]  /*18ed0*/  SYNCS.PHASECHK.TRANS64.TRYWAIT P1, [R7+URZ], R4 ;  /* 0x00000004070075a7 */ /* 0x001064000802017f */
[----:B-1----:R-:W-:Y:S05]  /*18ee0*/  @!P1 NANOSLEEP.SYNCS 0x989680 ;  /* 0x009896800000995d */ /* 0x002fea0003900000 */
[----:B------:R-:W1:Y:S02]  /*18ef0*/  @!P1 SYNCS.PHASECHK.TRANS64 P1, [R7+URZ], R4 ;  /* 0x00000004070095a7 */ /* 0x000e64000802007f */
[----:B-1----:R-:W-:Y:S05]  /*18f00*/  @!P1 BRA `(.L_x_1302) ;  /* 0xfffffffc00f09947 */ /* 0x002fea000383ffff */
[----:B------:R-:W-:Y:S05]  /*18f10*/  BRA `(.L_x_1333) ;  /* 0xfffffff400607947 */ /* 0x000fea000383ffff */
.L_x_1303:
[----:B-1----:R1:W2:Y:S02]  /*18f20*/  SYNCS.PHASECHK.TRANS64.TRYWAIT P1, [R9+URZ], R2 ;  /* 0x00000002090075a7 */ /* 0x0022a4000802017f */
[----:B--2---:R-:W-:Y:S05]  /*18f30*/  @!P1 NANOSLEEP.SYNCS 0x989680 ;  /* 0x009896800000995d */ /* 0x004fea0003900000 */
[----:B------:R-:W2:Y:S02]  /*18f40*/  @!P1 SYNCS.PHASECHK.TRANS64 P1, [R9+URZ], R2 ;  /* 0x00000002090095a7 */ /* 0x000ea4000802007f */
[----:B--2---:R-:W-:Y:S05]  /*18f50*/  @!P1 BRA `(.L_x_1303) ;  /* 0xfffffffc00f09947 */ /* 0x004fea000383ffff */
[----:B------:R-:W-:Y:S05]  /*18f60*/  BRA `(.L_x_1334) ;  /* 0xfffffff400547947 */ /* 0x000fea000383ffff */
.L_x_1305:
[----:B--2---:R2:W3:Y:S02]  /*18f70*/  SYNCS.PHASECHK.TRANS64.TRYWAIT P1, [R17+URZ+0x2a860], R4 ;  /* 0x02a86004110075a7 */ /* 0x0044e4000802017f */
[----:B---3--:R-:W-:Y:S05]  /*18f80*/  @!P1 NANOSLEEP.SYNCS 0x989680 ;  /* 0x009896800000995d */ /* 0x008fea0003900000 */
[----:B------:R-:W3:Y:S02]  /*18f90*/  @!P1 SYNCS.PHASECHK.TRANS64 P1, [R17+URZ+0x2a860], R4 ;  /* 0x02a86004110095a7 */ /* 0x000ee4000802007f */
[----:B---3--:R-:W-:Y:S05]  /*18fa0*/  @!P1 BRA `(.L_x_1305) ;  /* 0xfffffffc00f09947 */ /* 0x008fea000383ffff */
[----:B------:R-:W-:Y:S05]  /*18fb0*/  BRA `(.L_x_1335) ;  /* 0xfffffff400547947 */ /* 0x000fea000383ffff */
.L_x_1307:
[----:B---3--:R3:W4:Y:S02]  /*18fc0*/  SYNCS.PHASECHK.TRANS64.TRYWAIT P1, [R3+URZ+0x2a860], R2 ;  /* 0x02a86002030075a7 */ /* 0x008724000802017f */
[----:B----4-:R-:W-:Y:S05]  /*18fd0*/  @!P1 NANOSLEEP.SYNCS 0x989680 ;  /* 0x009896800000995d */ /* 0x010fea0003900000 */
[----:B------:R-:W4:Y:S02]  /*18fe0*/  @!P1 SYNCS.PHASECHK.TRANS64 P1, [R3+URZ+0x2a860], R2 ;  /* 0x02a86002030095a7 */ /* 0x000f24000802007f */
[----:B----4-:R-:W-:Y:S05]  /*18ff0*/  @!P1 BRA `(.L_x_1307) ;  /* 0xfffffffc00f09947 */ /* 0x010fea000383ffff */
[----:B------:R-:W-:Y:S05]  /*19000*/  BRA `(.L_x_1336) ;  /* 0xfffffff400547947 */ /* 0x000fea000383ffff */
.L_x_1309:
[----:B----4-:R4:W0:Y:S02]  /*19010*/  SYNCS.PHASECHK.TRANS64.TRYWAIT P0, [R17+URZ+0x2a880], R4 ;  /* 0x02a88004110075a7 */ /* 0x010824000800017f */
[----:B0-----:R-:W-:Y:S05]  /*19020*/  @!P0 NANOSLEEP.SYNCS 0x989680 ;  /* 0x009896800000895d */ /* 0x001fea0003900000 */
[----:B------:R-:W0:Y:S02]  /*19030*/  @!P0 SYNCS.PHASECHK.TRANS64 P0, [R17+URZ+0x2a880], R4 ;  /* 0x02a88004110085a7 */ /* 0x000e24000800007f */
[----:B0-----:R-:W-:Y:S05]  /*19040*/  @!P0 BRA `(.L_x_1309) ;  /* 0xfffffffc00f08947 */ /* 0x001fea000383ffff */
[----:B------:R-:W-:Y:S05]  /*19050*/  BRA `(.L_x_1310) ;  /* 0xfffffff400507947 */ /* 0x000fea000383ffff */
.L_x_1337:
        /* <DEDUP_REMOVED lines=10> */
.L_x_2705:


//--------------------- .text._ZN7cutlass13device_kernelIN5flash11enable_sm90INS1_16FlashAttnFwdSm90INS1_25CollectiveMainloopFwdSm90ILi2EN4cute5tupleIJNS5_1CILi1EEES8_S8_EEENS6_IJNS7_ILi128EEESA_NS7_ILi192EEEEEELi192ENS_12float_e4m3_tEfNS_4arch4Sm90ELb0ELb1ELb1ELb1ELb0ELb1ELb0ELb1ELb1ELb0ELb0ELb0EEENS1_21CollectiveEpilogueFwdINS6_IJSA_SB_SA_EEES9_NS_10bfloat16_tESF_Li256ELb1ELb0ELb0ELb1EEENS1_36VarlenDynamicPersistentTileSchedulerILi128ELi128ELi256ELi128ELb0ELb0ELb1ELb1ELb0ELb1EEEEEEEEEvNT_6ParamsE --------------------------
	.section	.text._ZN7cutlass13device_kernelIN5flash11enable_sm90INS1_16FlashAttnFwdSm90INS1_25CollectiveMainloopFwdSm90ILi2EN4cute5tupleIJNS5_1CILi1EEES8_S8_EEENS6_IJNS7_ILi128EEESA_NS7_ILi192EEEEEELi192ENS_12float_e4m3_tEfNS_4arch4Sm90ELb0ELb1ELb1ELb1ELb0ELb1ELb0ELb1ELb1ELb0ELb0ELb0EEENS1_21CollectiveEpilogueFwdINS6_IJSA_SB_SA_EEES9_NS_10bfloat16_tESF_Li256ELb1ELb0ELb0ELb1EEENS1_36VarlenDynamicPersistentTileSchedulerILi128ELi128ELi256ELi128ELb0ELb0ELb1ELb1ELb0ELb1EEEEEEEEEvNT_6ParamsE,"ax",@progbits
	.align	128
.text._ZN7cutlass13device_kernelIN5flash11enable_sm90INS1_16FlashAttnFwdSm90INS1_25CollectiveMainloopFwdSm90ILi2EN4cute5tupleIJNS5_1CILi1EEES8_S8_EEENS6_IJNS7_ILi128EEESA_NS7_ILi192EEEEEELi192ENS_12float_e4m3_tEfNS_4arch4Sm90ELb0ELb1ELb1ELb1ELb0ELb1ELb0ELb1ELb1ELb0ELb0ELb0EEENS1_21CollectiveEpilogueFwdINS6_IJSA_SB_SA_EEES9_NS_10bfloat16_tESF_Li256ELb1ELb0ELb0ELb1EEENS1_36VarlenDynamicPersistentTileSchedulerILi128ELi128ELi256ELi128ELb0ELb0ELb1ELb1ELb0ELb1EEEEEEEEEvNT_6ParamsE:
        .type           _ZN7cutlass13device_kernelIN5flash11enable_sm90INS1_16FlashAttnFwdSm90INS1_25CollectiveMainloopFwdSm90ILi2EN4cute5tupleIJNS5_1CILi1EEES8_S8_EEENS6_IJNS7_ILi128EEESA_NS7_ILi192EEEEEELi192ENS_12float_e4m3_tEfNS_4arch4Sm90ELb0ELb1ELb1ELb1ELb0ELb1ELb0ELb1ELb1ELb0ELb0ELb0EEENS1_21CollectiveEpilogueFwdINS6_IJSA_SB_SA_EEES9_NS_10bfloat16_tESF_Li256ELb1ELb0ELb0ELb1EEENS1_36VarlenDynamicPersistentTileSchedulerILi128ELi128ELi256ELi128ELb0ELb0ELb1ELb1ELb0ELb1EEEEEEEEEvNT_6ParamsE,@function
        .size           _ZN7cutlass13device_kernelIN5flash11enable_sm90INS1_16FlashAttnFwdSm90INS1_25CollectiveMainloopFwdSm90ILi2EN4cute5tupleIJNS5_1CILi1EEES8_S8_EEENS6_IJNS7_ILi128EEESA_NS7_ILi192EEEEEELi192ENS_12float_e4m3_tEfNS_4arch4Sm90ELb0ELb1ELb1ELb1ELb0ELb1ELb0ELb1ELb1ELb0ELb0ELb0EEENS1_21CollectiveEpilogueFwdINS6_IJSA_SB_SA_EEES9_NS_10bfloat16_tESF_Li256ELb1ELb0ELb0ELb1EEENS1_36VarlenDynamicPersistentTileSchedulerILi128ELi128ELi256ELi128ELb0ELb0ELb1ELb1ELb0ELb1EEEEEEEEEvNT_6ParamsE,(.L_x_2706 - _ZN7cutlass13device_kernelIN5flash11enable_sm90INS1_16FlashAttnFwdSm90INS1_25CollectiveMainloopFwdSm90ILi2EN4cute5tupleIJNS5_1CILi1EEES8_S8_EEENS6_IJNS7_ILi128EEESA_NS7_ILi192EEEEEELi192ENS_12float_e4m3_tEfNS_4arch4Sm90ELb0ELb1ELb1ELb1ELb0ELb1ELb0ELb1ELb1ELb0ELb0ELb0EEENS1_21CollectiveEpilogueFwdINS6_IJSA_SB_SA_EEES9_NS_10bfloat16_tESF_Li256ELb1ELb0ELb0ELb1EEENS1_36VarlenDynamicPersistentTileSchedulerILi128ELi128ELi256ELi128ELb0ELb0ELb1ELb1ELb0ELb1EEEEEEEEEvNT_6ParamsE)
        .other          _ZN7cutlass13device_kernelIN5flash11enable_sm90INS1_16FlashAttnFwdSm90INS1_25CollectiveMainloopFwdSm90ILi2EN4cute5tupleIJNS5_1CILi1EEES8_S8_EEENS6_IJNS7_ILi128EEESA_NS7_ILi192EEEEEELi192ENS_12float_e4m3_tEfNS_4arch4Sm90ELb0ELb1ELb1ELb1ELb0ELb1ELb0ELb1ELb1ELb0ELb0ELb0EEENS1_21CollectiveEpilogueFwdINS6_IJSA_SB_SA_EEES9_NS_10bfloat16_tESF_Li256ELb1ELb0ELb0ELb1EEENS1_36VarlenDynamicPersistentTileSchedulerILi128ELi128ELi256ELi128ELb0ELb0ELb1ELb1ELb0ELb1EEEEEEEEEvNT_6ParamsE,@"STO_CUDA_ENTRY STV_DEFAULT"
_ZN7cutlass13device_kernelIN5flash11enable_sm90INS1_16FlashAttnFwdSm90INS1_25CollectiveMainloopFwdSm90ILi2EN4cute5tupleIJNS5_1CILi1EEES8_S8_EEENS6_IJNS7_ILi128EEESA_NS7_ILi192EEEEEELi192ENS_12float_e4m3_tEfNS_4arch4Sm90ELb0ELb1ELb1ELb1ELb0ELb1ELb0ELb1ELb1ELb0ELb0ELb0EEENS1_21CollectiveEpilogueFwdINS6_IJSA_SB_SA_EEES9_NS_10bfloat16_tESF_Li256ELb1ELb0ELb0ELb1EEENS1_36VarlenDynamicPersistentTileSchedulerILi128ELi128ELi256ELi128ELb0ELb0ELb1ELb1ELb0ELb1EEEEEEEEEvNT_6ParamsE:
        /* <DEDUP_REMOVED lines=27> */
.L_x_1339:
[----:B------:R-:W-:Y:S05]  /*01b0*/  BSYNC B0 ;  /* 0x0000000000007941 */ /* 0x000fea0003800000 */
.L_x_1338:
        /* <DEDUP_REMOVED lines=41> */
.L_x_1340:
        /* <DEDUP_REMOVED lines=22> */
.L_x_1341:
        /* <DEDUP_REMOVED lines=18> */
.L_x_1342:
        /* <DEDUP_REMOVED lines=22> */
.L_x_1343:
        /* <DEDUP_REMOVED lines=22> */
.L_x_1344:
        /* <DEDUP_REMOVED lines=8> */
.L_x_1347:
        /* <DEDUP_REMOVED lines=8> */
[----:B-1----:R-:W-:-:S06]  /*0a90*/  ULEA UR4, UR38, UR4, 0x18 ;  /* 0x0000000426047291 */ /* 0x002fcc000f8ec03f */
[----:B------:R-:W-:Y:S01]  /*0aa0*/  IMAD.U32 R16, RZ, RZ, UR4 ;  /* 0x00000004ff107e24 */ /* 0x000fe2000f8e00ff */
[----:B0-----:R-:W-:Y:S01]  /*0ab0*/  SHF.R.U32.HI R0, RZ, 0x7, R0 ;  /* 0x00000007ff007819 */ /* 0x001fe20000011600 */
[----:B------:R-:W-:-:S03]  /*0ac0*/  ULDC UR4, c[0x0][0xc14] ;  /* 0x0003050000047ab9 */ /* 0x000fc60000000800 */
[----:B------:R-:W-:-:S13]  /*0ad0*/  ISETP.NE.AND P0, PT, R0, 0x1, PT ;  /* 0x000000010000780c */ /* 0x000fda0003f05270 */
[----:B------:R-:W-:Y:S08]  /*0ae0*/  @!P0 BAR.ARV 0x9, 0x100 ;  /* 0x0244000000008b1d */ /* 0x000ff00000002000 */
[----:B------:R-:W-:Y:S06]  /*0af0*/  BAR.SYNC.DEFER_BLOCKING 0x5, 0x180 ;  /* 0x0146000000007b1d */ /* 0x000fec0000010000 */
[----:B------:R-:W0:Y:S02]  /*0b00*/  LDS.128 R208, [R16+0x2a8d0] ;  /* 0x02a8d00010d07984 */ /* 0x000e240000000c00 */
[----:B------:R-:W-:Y:S06]  /*0b10*/  BAR.ARV 0x4, 0x180 ;  /* 0x0106000000007b1d */ /* 0x000fec0000002000 */
[----:B0-----:R-:W-:-:S13]  /*0b20*/  ISETP.GE.AND P0, PT, R211, UR4, PT ;  /* 0x00000004d3007c0c */ /* 0x001fda000bf06270 */
[----:B------:R-:W-:Y:S05]  /*0b30*/  @P0 BRA `(.L_x_1348) ;  /* 0x0000028c00940947 */ /* 0x000fea0003800000 */
[----:B------:R-:W0:Y:S01]  /*0b40*/  S2R R0, SR_TID.X ;  /* 0x0000000000007919 */ /* 0x000e220000002100 */
[----:B------:R-:W-:Y:S01]  /*0b50*/  R2UR UR39, R16 ;  /* 0x00000000102772ca */ /* 0x000fe200000e0000 */
[----:B------:R-:W-:Y:S01]  /*0b60*/  IMAD.MOV.U32 R17, RZ, RZ, RZ ;  /* 0x000000ffff117224 */ /* 0x000fe200078e00ff */
[----:B------:R-:W-:Y:S01]  /*0b70*/  CS2R R18, SRZ ;  /* 0x0000000000127805 */ /* 0x000fe2000001ff00 */
[----:B------:R-:W-:Y:S01]  /*0b80*/  IMAD.MOV.U32 R205, RZ, RZ, RZ ;  /* 0x000000ffffcd7224 */ /* 0x000fe200078e00ff */
[----:B------:R-:W-:Y:S01]  /*0b90*/  ULOP3.LUT UR42, UR37, 0x1, URZ, 0xfc, !UPT ;  /* 0x00000001252a7892 */ /* 0x000fe2000f8efc3f */
[----:B------:R-:W-:-:S08]  /*0ba0*/  UMOV UR36, URZ ;  /* 0x0000003f00247c82 */ /* 0x000fd00008000000 */
        /* <DEDUP_REMOVED lines=9> */
[----:B------:R-:W-:Y:S02]  /*0c40*/  LEA.HI R6, R7, R22, RZ, 0x1 ;  /* 0x0000001607067211 */ /* 0x000fe400078f08ff */
[----:B------:R-:W-:Y:S01]  /*0c50*/  LOP3.LUT R5, R5, 0xfffffc00, RZ, 0xc0, !PT ;  /* 0xfffffc0005057812 */ /* 0x000fe200078ec0ff */
[----:B------:R-:W-:Y:S01]  /*0c60*/  IMAD.IADD R4, R235, 0x1, -R4 ;  /* 0x00000001eb047824 */ /* 0x000fe200078e0a04 */
[----:B------:R-:W-:Y:S02]  /*0c70*/  LOP3.LUT R9, R6, 0x3fffffe, RZ, 0xc0, !PT ;  /* 0x03fffffe06097812 */ /* 0x000fe400078ec0ff */
[-C--:B------:R-:W-:Y:S01]  /*0c80*/  LEA.HI R2, R0, R235.reuse, RZ, 0x7 ;  /* 0x000000eb00027211 */ /* 0x080fe200078f38ff */
[----:B------:R-:W-:Y:S01]  /*0c90*/  IMAD R234, R4, 0x40, R5 ;  /* 0x0000004004ea7824 */ /* 0x000fe200078e0205 */
[----:B------:R-:W-:Y:S01]  /*0ca0*/  SHF.R.S32.HI R4, RZ, 0x4, R3 ;  /* 0x00000004ff047819 */ /* 0x000fe20000011403 */
[----:B------:R-:W-:Y:S01]  /*0cb0*/  IMAD.IADD R9, R22, 0x1, -R9 ;  /* 0x0000000116097824 */ /* 0x000fe200078e0a09 */
[----:B------:R-:W-:-:S02]  /*0cc0*/  LEA.HI R5, R0, R235, RZ, 0x2 ;  /* 0x000000eb00057211 */ /* 0x000fc400078f10ff */
[----:B------:R-:W-:Y:S01]  /*0cd0*/  LEA.HI R3, R3, R4, RZ, 0x1 ;  /* 0x0000000403037211 */ /* 0x000fe200078f08ff */
[----:B------:R-:W-:Y:S01]  /*0ce0*/  IMAD R9, R4, 0x8, R9 ;  /* 0x0000000804097824 */ /* 0x000fe200078e0209 */
[----:B------:R-:W-:Y:S02]  /*0cf0*/  LOP3.LUT R226, R2, 0xffffff80, RZ, 0xc0, !PT ;  /* 0xffffff8002e27812 */ /* 0x000fe400078ec0ff */
[----:B------:R-:W-:Y:S01]  /*0d00*/  LOP3.LUT R3, R3, 0x1ffffffe, RZ, 0xc0, !PT ;  /* 0x1ffffffe03037812 */ /* 0x000fe200078ec0ff */
[----:B------:R-:W-:Y:S01]  /*0d10*/  IMAD.SHL.U32 R212, R9, 0x40, RZ ;  /* 0x0000004009d47824 */ /* 0x000fe200078e00ff */
[--C-:B------:R-:W-:Y:S01]  /*0d20*/  SHF.R.S32.HI R218, RZ, 0x2, R5.reuse ;  /* 0x00000002ffda7819 */ /* 0x100fe20000011405 */
[----:B------:R-:W-:Y:S01]  /*0d30*/  IMAD.IADD R226, R235, 0x1, -R226 ;  /* 0x00000001ebe27824 */ /* 0x000fe200078e0ae2 */
[----:B------:R-:W-:Y:S01]  /*0d40*/  SHF.R.S32.HI R5, RZ, 0x1f, R5 ;  /* 0x0000001fff057819 */ /* 0x000fe20000011405 */
[----:B------:R-:W-:Y:S01]  /*0d50*/  IMAD.IADD R3, R4, 0x1, -R3 ;  /* 0x0000000104037824 */ /* 0x000fe200078e0a03 */
[----:B------:R-:W-:-:S02]  /*0d60*/  LOP3.LUT R4, R7, 0xfffffffe, RZ, 0xc0, !PT ;  /* 0xfffffffe07047812 */ /* 0x000fc400078ec0ff */
[----:B------:R-:W-:Y:S01]  /*0d70*/  LEA.HI R5, R5, R218, RZ, 0x2 ;  /* 0x000000da05057211 */ /* 0x000fe200078f10ff */
[----:B------:R-:W-:Y:S01]  /*0d80*/  IMAD R234, R3, 0x8, R234 ;  /* 0x0000000803ea7824 */ /* 0x000fe200078e02ea */
[----:B------:R-:W-:Y:S01]  /*0d90*/  SHF.R.S32.HI R11, RZ, 0x1f, R226 ;  /* 0x0000001fff0b7819 */ /* 0x000fe200000114e2 */
[----:B------:R-:W-:Y:S01]  /*0da0*/  IMAD.IADD R203, R235, 0x1, -R4 ;  /* 0x00000001ebcb7824 */ /* 0x000fe200078e0a04 */
[----:B------:R-:W-:Y:S02]  /*0db0*/  LOP3.LUT R5, R5, 0xfffffffc, RZ, 0xc0, !PT ;  /* 0xfffffffc05057812 */ /* 0x000fe400078ec0ff */
[-C--:B------:R-:W-:Y:S01]  /*0dc0*/  LEA.HI R6, R11, R226.reuse, RZ, 0x2 ;  /* 0x000000e20b067211 */ /* 0x080fe200078f10ff */
[----:B------:R-:W-:Y:S01]  /*0dd0*/  IMAD.SHL.U32 R23, R203, 0x10, RZ ;  /* 0x00000010cb177824 */ /* 0x000fe200078e00ff */
[----:B------:R-:W-:Y:S01]  /*0de0*/  SHF.R.S32.HI R231, RZ, 0x7, R2 ;  /* 0x00000007ffe77819 */ /* 0x000fe20000011402 */
[----:B------:R-:W-:Y:S01]  /*0df0*/  IMAD.IADD R218, R218, 0x1, -R5 ;  /* 0x00000001dada7824 */ /* 0x000fe200078e0a05 */
[--C-:B------:R-:W-:Y:S01]  /*0e00*/  SHF.R.S32.HI R8, RZ, 0x2, R6.reuse ;  /* 0x00000002ff087819 */ /* 0x100fe20000011406 */
[C---:B------:R-:W-:Y:S01]  /*0e10*/  VIADD R213, R23.reuse, 0x20 ;  /* 0x0000002017d57836 */ /* 0x040fe20000000000 */
[----:B------:R-:W-:Y:S01]  /*0e20*/  SHF.R.S32.HI R13, RZ, 0x1f, R6 ;  /* 0x0000001fff0d7819 */ /* 0x000fe20000011406 */
[----:B------:R-:W-:Y:S01]  /*0e30*/  VIADD R214, R23, 0x40 ;  /* 0x0000004017d67836 */ /* 0x000fe20000000000 */
[----:B------:R-:W-:Y:S01]  /*0e40*/  LEA.HI R11, R11, R226, RZ, 0x5 ;  /* 0x000000e20b0b7211 */ /* 0x000fe200078f28ff */
[----:B------:R-:W-:Y:S01]  /*0e50*/  IMAD.SHL.U32 R206, R218, 0x80, RZ ;  /* 0x00000080dace7824 */ /* 0x000fe200078e00ff */
[----:B------:R-:W-:Y:S01]  /*0e60*/  SHF.R.S32.HI R4, RZ, 0x1f, R213 ;  /* 0x0000001fff047819 */ /* 0x000fe200000114d5 */
[----:B------:R-:W-:Y:S01]  /*0e70*/  IMAD.SHL.U32 R204, R203, 0x8, RZ ;  /* 0x00000008cbcc7824 */ /* 0x000fe200078e00ff */
[----:B------:R-:W-:-:S02]  /*0e80*/  LEA.HI R13, R13, R8, RZ, 0x3 ;  /* 0x000000080d0d7211 */ /* 0x000fc400078f18ff */
[----:B------:R-:W-:Y:S02]  /*0e90*/  SHF.R.S32.HI R3, RZ, 0x1f, R214 ;  /* 0x0000001fff037819 */ /* 0x000fe400000114d6 */
[CC--:B------:R-:W-:Y:S02]  /*0ea0*/  LEA.HI R233, R4.reuse, R213.reuse, RZ, 0x4 ;  /* 0x000000d504e97211 */ /* 0x0c0fe400078f20ff */
[----:B------:R-:W-:Y:S02]  /*0eb0*/  LEA.HI R4, R4, R213, RZ, 0x6 ;  /* 0x000000d504047211 */ /* 0x000fe400078f30ff */
[----:B------:R-:W-:Y:S02]  /*0ec0*/  LOP3.LUT R13, R13, 0xfffffff8, RZ, 0xc0, !PT ;  /* 0xfffffff80d0d7812 */ /* 0x000fe400078ec0ff */
[----:B------:R-:W-:Y:S02]  /*0ed0*/  LEA.HI R2, R2, R231, RZ, 0x1 ;  /* 0x000000e702027211 */ /* 0x000fe400078f08ff */
[----:B------:R-:W-:Y:S01]  /*0ee0*/  LOP3.LUT R206, R206, 0x180, RZ, 0xc0, !PT ;  /* 0x00000180cece7812 */ /* 0x000fe200078ec0ff */
[----:B------:R-:W-:Y:S01]  /*0ef0*/  IMAD.IADD R8, R8, 0x1, -R13 ;  /* 0x0000000108087824 */ /* 0x000fe200078e0a0d */
[----:B------:R-:W-:-:S02]  /*0f00*/  LEA.HI R5, R3, R214, RZ, 0x6 ;  /* 0x000000d603057211 */ /* 0x000fc400078f30ff */
[----:B------:R-:W-:Y:S01]  /*0f10*/  LEA.HI R7, R3, R214, RZ, 0x4 ;  /* 0x000000d603077211 */ /* 0x000fe200078f20ff */
[----:B------:R-:W-:Y:S01]  /*0f20*/  IMAD.SHL.U32 R3, R4, 0x80, RZ ;  /* 0x0000008004037824 */ /* 0x000fe200078e00ff */
[----:B------:R-:W-:Y:S01]  /*0f30*/  SHF.R.S32.HI R11, RZ, 0x5, R11 ;  /* 0x00000005ff0b7819 */ /* 0x000fe2000001140b */
[----:B------:R-:W-:Y:S01]  /*0f40*/  IMAD.SHL.U32 R5, R5, 0x80, RZ ;  /* 0x0000008005057824 */ /* 0x000fe200078e00ff */
[----:B------:R-:W-:Y:S02]  /*0f50*/  LOP3.LUT R2, R2, 0x3fffffe, RZ, 0xc0, !PT ;  /* 0x03fffffe02027812 */ /* 0x000fe400078ec0ff */
[----:B------:R-:W-:Y:S01]  /*0f60*/  LOP3.LUT R4, R206, 0x30, R233, 0xf8, !PT ;  /* 0x00000030ce047812 */ /* 0x000fe200078ef8e9 */
[----:B------:R-:W-:Y:S01]  /*0f70*/  IMAD R11, R11, 0x10, R8 ;  /* 0x000000100b0b7824 */ /* 0x000fe200078e0208 */
[----:B------:R-:W-:Y:S01]  /*0f80*/  SHF.R.U32.HI R207, RZ, 0x3, R206 ;  /* 0x00000003ffcf7819 */ /* 0x000fe200000116ce */
[----:B------:R-:W-:Y:S01]  /*0f90*/  IMAD.IADD R2, R231, 0x1, -R2 ;  /* 0x00000001e7027824 */ /* 0x000fe200078e0a02 */
[----:B------:R-:W-:-:S02]  /*0fa0*/  LOP3.LUT R3, R3, 0xffffe000, RZ, 0xc0, !PT ;  /* 0xffffe00003037812 */ /* 0x000fc400078ec0ff */
[----:B------:R-:W-:Y:S01]  /*0fb0*/  LOP3.LUT R4, R4, R207, RZ, 0x3c, !PT ;  /* 0x000000cf04047212 */ /* 0x000fe200078e3cff */
[----:B------:R-:W-:Y:S01]  /*0fc0*/  IMAD R230, R2, 0x40, R11 ;  /* 0x0000004002e67824 */ /* 0x000fe200078e020b */
[----:B------:R-:W-:Y:S02]  /*0fd0*/  LEA.HI R0, R0, R235, RZ, 0x3 ;  /* 0x000000eb00007211 */ /* 0x000fe400078f18ff */
[----:B------:R-:W-:Y:S02]  /*0fe0*/  LOP3.LUT R8, R206, 0x30, R7, 0xf8, !PT ;  /* 0x00000030ce087812 */ /* 0x000fe400078ef807 */
[----:B------:R-:W-:Y:S02]  /*0ff0*/  LOP3.LUT R9, R5, 0xffffe000, RZ, 0xc0, !PT ;  /* 0xffffe00005097812 */ /* 0x000fe400078ec0ff */
[----:B------:R-:W-:Y:S02]  /*1000*/  IADD3 R5, R4, R212, R3 ;  /* 0x000000d404057210 */ /* 0x000fe40007ffe003 */
[----:B------:R-:W-:-:S02]  /*1010*/  LOP3.LUT R3, R6, 0x7ffffffc, RZ, 0xc0, !PT ;  /* 0x7ffffffc06037812 */ /* 0x000fc400078ec0ff */
[----:B------:R-:W-:Y:S01]  /*1020*/  LOP3.LUT R2, R0, 0x1ffffff8, RZ, 0xc0, !PT ;  /* 0x1ffffff800027812 */ /* 0x000fe200078ec0ff */
[----:B------:R-:W-:Y:S01]  /*1030*/  IMAD.IADD R228, R16, 0x1, R5 ;  /* 0x0000000110e47824 */ /* 0x000fe200078e0205 */
[----:B------:R-:W-:Y:S01]  /*1040*/  SHF.R.S32.HI R216, RZ, 0x3, R0 ;  /* 0x00000003ffd87819 */ /* 0x000fe20000011400 */
[----:B------:R-:W-:Y:S01]  /*1050*/  IMAD.IADD R200, R226, 0x1, -R3 ;  /* 0x00000001e2c87824 */ /* 0x000fe200078e0a03 */
[----:B------:R-:W-:Y:S01]  /*1060*/  LOP3.LUT R8, R8, R207, RZ, 0x3c, !PT ;  /* 0x000000cf08087212 */ /* 0x000fe200078e3cff */
[----:B------:R-:W-:Y:S01]  /*1070*/  IMAD.IADD R2, R235, 0x1, -R2 ;  /* 0x00000001eb027824 */ /* 0x000fe200078e0a02 */
[C-C-:B------:R-:W-:Y:S02]  /*1080*/  LOP3.LUT R0, R206.reuse, 0x10, R23.reuse, 0xf8, !PT ;  /* 0x00000010ce007812 */ /* 0x140fe400078ef817 */
[----:B------:R-:W-:Y:S01]  /*1090*/  LOP3.LUT R4, R206, 0x30, R23, 0xf8, !PT ;  /* 0x00000030ce047812 */ /* 0x000fe200078ef817 */
[----:B------:R-:W-:Y:S01]  /*10a0*/  IMAD.SHL.U32 R215, R2, 0x8, RZ ;  /* 0x0000000802d77824 */ /* 0x000fe200078e00ff */
[----:B------:R-:W-:-:S02]  /*10b0*/  IADD3 R9, R8, R212, R9 ;  /* 0x000000d408097210 */ /* 0x000fc40007ffe009 */
[-C--:B------:R-:W-:Y:S02]  /*10c0*/  LOP3.LUT R3, R0, R207.reuse, RZ, 0x3c, !PT ;  /* 0x000000cf00037212 */ /* 0x080fe400078e3cff */
[----:B------:R-:W-:Y:S01]  /*10d0*/  LOP3.LUT R229, R4, R207, RZ, 0x3c, !PT ;  /* 0x000000cf04e57212 */ /* 0x000fe200078e3cff */
[----:B------:R-:W-:Y:S01]  /*10e0*/  IMAD.IADD R227, R16, 0x1, R9 ;  /* 0x0000000110e37824 */ /* 0x000fe200078e0209 */
[----:B------:R-:W-:Y:S01]  /*10f0*/  SHF.R.S32.HI R225, RZ, 0x1f, R22 ;  /* 0x0000001fffe17819 */ /* 0x000fe20000011416 */
[----:B------:R-:W-:Y:S01]  /*1100*/  IMAD.IADD R220, R212, 0x1, R3 ;  /* 0x00000001d4dc7824 */ /* 0x000fe200078e0203 */
[----:B------:R-:W-:Y:S02]  /*1110*/  SHF.R.S32.HI R233, RZ, 0x4, R233 ;  /* 0x00000004ffe97819 */ /* 0x000fe400000114e9 */
[----:B------:R-:W-:Y:S02]  /*1120*/  SHF.R.S32.HI R232, RZ, 0x4, R7 ;  /* 0x00000004ffe87819 */ /* 0x000fe40000011407 */
[----:B------:R-:W-:-:S07]  /*1130*/  IADD3 R229, R16, R212, R229 ;  /* 0x000000d410e57210 */ /* 0x000fce0007ffe0e5 */
.L_x_1569:
[----:B------:R-:W-:Y:S05]  /*1140*/  YIELD ;  /* 0x0000000000007946 */ /* 0x000fea0003800000 */
[----:B------:R-:W-:Y:S01]  /*1150*/  ULDC.64 UR4, c[0x0][0xa28] ;  /* 0x00028a0000047ab9 */ /* 0x000fe20000000a00 */
[----:B0-2345:R-:W0:Y:S01]  /*1160*/  LDC.64 R4, c[0x0][0xa08] ;  /* 0x00028200ff047b82 */ /* 0x03de220000000a00 */
[----:B------:R-:W-:Y:S01]  /*1170*/  ISETP.NE.U32.AND P1, PT, RZ, UR4, PT ;  /* 0x00000004ff007c0c */ /* 0x000fe2000bf25070 */
[----:B------:R-:W-:Y:S02]  /*1180*/  IMAD.MOV.U32 R11, RZ, RZ, RZ ;  /* 0x000000ffff0b7224 */ /* 0x000fe400078e00ff */
[----:B------:R-:W-:Y:S01]  /*1190*/  IMAD.MOV.U32 R25, RZ, RZ, RZ ;  /* 0x000000ffff197224 */ /* 0x000fe200078e00ff */
[----:B------:R-:W-:Y:S01]  /*11a0*/  ISETP.NE.AND.EX P1, PT, RZ, UR5, PT, P1 ;  /* 0x00000005ff007c0c */ /* 0x000fe2000bf25310 */
[----:B------:R-:W-:-:S02]  /*11b0*/  ULDC.64 UR4, c[0x0][0xa18] ;  /* 0x0002860000047ab9 */ /* 0x000fc40000000a00 */
[----:B------:R-:W-:-:S04]  /*11c0*/  ISETP.NE.U32.AND P2, PT, RZ, UR4, PT ;  /* 0x00000004ff007c0c */ /* 0x000fc8000bf45070 */
[----:B------:R-:W-:Y:S01]  /*11d0*/  ISETP.NE.AND.EX P2, PT, RZ, UR5, PT, P2 ;  /* 0x00000005ff007c0c */ /* 0x000fe2000bf45320 */
[----:B------:R-:W-:Y:S02]  /*11e0*/  ULDC.64 UR4, c[0x0][0xa08] ;  /* 0x0002820000047ab9 */ /* 0x000fe40000000a00 */
[----:B------:R-:W-:-:S03]  /*11f0*/  ISETP.NE.U32.AND P0, PT, RZ, UR4, PT ;  /* 0x00000004ff007c0c */ /* 0x000fc6000bf05070 */
[----:B------:R-:W1:Y:S01]  /*1200*/  @P1 LDC.64 R2, c[0x0][0xa28] ;  /* 0x00028a00ff021b82 */ /* 0x000e620000000a00 */
[----:B------:R-:W-:Y:S01]  /*1210*/  ISETP.NE.AND.EX P0, PT, RZ, UR5, PT, P0 ;  /* 0x00000005ff007c0c */ /* 0x000fe2000bf05300 */
[----:B0-----:R-:W-:-:S06]  /*1220*/  IMAD.WIDE R8, R211, 0x4, R4 ;  /* 0x00000004d3087825 */ /* 0x001fcc00078e0204 */
[----:B------:R-:W0:Y:S01]  /*1230*/  @P2 LDC.64 R6, c[0x0][0xa18] ;  /* 0x00028600ff062b82 */ /* 0x000e220000000a00 */
[----:B------:R-:W-:Y:S02]  /*1240*/  ULDC UR4, c[0x0][0x288] ;  /* 0x0000a20000047ab9 */ /* 0x000fe40000000800 */
[----:B------:R-:W-:Y:S01]  /*1250*/  IMAD.U32 R202, RZ, RZ, UR4 ;  /* 0x00000004ffca7e24 */ /* 0x000fe2000f8e00ff */
[----:B------:R-:W-:Y:S02]  /*1260*/  ULDC.64 UR4, c[0x0][0x3f8] ;  /* 0x0000fe0000047ab9 */ /* 0x000fe40000000a00 */
[----:B------:R2:W5:Y:S01]  /*1270*/  @P0 LDG.E R25, desc[UR40][R8.64] ;  /* 0x0000002808190981 */ /* 0x000562000c1e1900 */
[----:B-1----:R-:W-:-:S05]  /*1280*/  @P1 IMAD.WIDE R2, R211, 0x4, R2 ;  /* 0x00000004d3021825 */ /* 0x002fca00078e0202 */
[----:B------:R2:W5:Y:S01]  /*1290*/  @P1 LDG.E R11, desc[UR40][R2.64] ;  /* 0x00000028020b1981 */ /* 0x000562000c1e1900 */
[----:B0-----:R-:W-:-:S05]  /*12a0*/  @P2 IMAD.WIDE R4, R211, 0x4, R6 ;  /* 0x00000004d3042825 */ /* 0x001fca00078e0206 */
[----:B------:R2:W5:Y:S01]  /*12b0*/  @P2 LDG.E R202, desc[UR40][R4.64] ;  /* 0x0000002804ca2981 */ /* 0x000562000c1e1900 */
[----:B------:R-:W-:-:S03]  /*12c0*/  UISETP.NE.U32.AND UP0, UPT, UR4, URZ, UPT ;  /* 0x0000003f0400728c */ /* 0x000fc6000bf05070 */
[----:B------:R-:W-:Y:S01]  /*12d0*/  ULDC UR4, c[0x0][0x404] ;  /* 0x0001010000047ab9 */ /* 0x000fe20000000800 */
[----:B------:R-:W-:-:S03]  /*12e0*/  UISETP.NE.AND.EX UP0, UPT, UR5, URZ, UPT, UP0 ;  /* 0x0000003f0500728c */ /* 0x000fc6000bf05300 */
[----:B------:R-:W-:Y:S01]  /*12f0*/  ULDC UR5, c[0x0][0x2e0] ;  /* 0x0000b80000057ab9 */ /* 0x000fe20000000800 */
[----:B------:R-:W-:-:S04]  /*1300*/  USEL UR4, UR4, 0x1, UP0 ;  /* 0x0000000104047887 */ /* 0x000fc80008000000 */
[----:B------:R-:W-:-:S03]  /*1310*/  UIMAD UR4, UR4, UR5, URZ ;  /* 0x00000005040472a4 */ /* 0x000fc6000f8e023f */
[----:B------:R-:W-:Y:S02]  /*1320*/  ULDC UR5, c[0x0][0x338] ;  /* 0x0000ce0000057ab9 */ /* 0x000fe40000000800 */
[----:B------:R-:W-:Y:S02]  /*1330*/  IMAD.U32 R58, RZ, RZ, UR5 ;  /* 0x00000005ff3a7e24 */ /* 0x000fe4000f8e00ff */
[----:B------:R-:W-:Y:S01]  /*1340*/  IMAD.U32 R24, RZ, RZ, UR4 ;  /* 0x00000004ff187e24 */ /* 0x000fe2000f8e00ff */
[----:B--2---:R-:W-:Y:S06]  /*1350*/  @P2 BRA `(.L_x_1349) ;  /* 0x0000000000242947 */ /* 0x004fec0003800000 */
        /* <DEDUP_REMOVED lines=9> */
.L_x_1349:
[----:B------:R-:W-:Y:S01]  /*13f0*/  ULDC.64 UR4, c[0x0][0xa20] ;  /* 0x0002880000047ab9 */ /* 0x000fe20000000a00 */
[----:B------:R-:W-:Y:S01]  /*1400*/  IMAD.MOV.U32 R224, RZ, RZ, R209 ;  /* 0x000000ffffe07224 */ /* 0x000fe200078e00d1 */
[----:B------:R-:W-:Y:S01]  /*1410*/  ISETP.NE.U32.AND P1, PT, RZ, UR4, PT ;  /* 0x00000004ff007c0c */ /* 0x000fe2000bf25070 */
[----:B------:R-:W-:Y:S02]  /*1420*/  IMAD.MOV.U32 R222, RZ, RZ, R210 ;  /* 0x000000ffffde7224 */ /* 0x000fe400078e00d2 */
[----:B------:R-:W-:Y:S01]  /*1430*/  IMAD.MOV.U32 R223, RZ, RZ, R211 ;  /* 0x000000ffffdf7224 */ /* 0x000fe200078e00d3 */
[----:B------:R-:W-:-:S13]  /*1440*/  ISETP.NE.AND.EX P1, PT, RZ, UR5, PT, P1 ;  /* 0x00000005ff007c0c */ /* 0x000fda000bf25310 */
[----:B------:R-:W-:Y:S05]  /*1450*/  @!P1 BRA `(.L_x_1350) ;  /* 0x0000000000109947 */ /* 0x000fea0003800000 */
[----:B------:R-:W0:Y:S02]  /*1460*/  LDC.64 R2, c[0x0][0xa20] ;  /* 0x00028800ff027b82 */ /* 0x000e240000000a00 */
[----:B0-----:R-:W-:-:S05]  /*1470*/  IMAD.WIDE R2, R211, 0x4, R2 ;  /* 0x00000004d3027825 */ /* 0x001fca00078e0202 */
[----:B------:R0:W5:Y:S01]  /*1480*/  LDG.E R24, desc[UR40][R2.64] ;  /* 0x0000002802187981 */ /* 0x000162000c1e1900 */
[----:B------:R-:W-:Y:S05]  /*1490*/  BRA `(.L_x_1351) ;  /* 0x0000000000107947 */ /* 0x000fea0003800000 */
.L_x_1350:
[----:B------:R-:W-:Y:S05]  /*14a0*/  @!P0 BRA `(.L_x_1351) ;  /* 0x00000000000c8947 */ /* 0x000fea0003800000 */
[----:B------:R-:W2:Y:S04]  /*14b0*/  LDG.E R3, desc[UR40][R8.64] ;  /* 0x0000002808037981 */ /* 0x000ea8000c1e1900 */
[----:B------:R-:W2:Y:S02]  /*14c0*/  LDG.E R24, desc[UR40][R8.64+0x4] ;  /* 0x0000042808187981 */ /* 0x000ea4000c1e1900 */
[----:B--2---:R-:W-:-:S07]  /*14d0*/  IMAD.IADD R24, R24, 0x1, -R3 ;  /* 0x0000000118187824 */ /* 0x004fce00078e0a03 */
.L_x_1351:
[----:B------:R-:W-:Y:S01]  /*14e0*/  ULDC.64 UR4, c[0x0][0xa10] ;  /* 0x0002840000047ab9 */ /* 0x000fe20000000a00 */
[----:B------:R-:W1:Y:S01]  /*14f0*/  LDC.64 R8, c[0x0][0x9e0] ;  /* 0x00027800ff087b82 */ /* 0x000e620000000a00 */
[----:B------:R-:W-:-:S04]  /*1500*/  ISETP.NE.U32.AND P0, PT, RZ, UR4, PT ;  /* 0x00000004ff007c0c */ /* 0x000fc8000bf05070 */
[----:B------:R-:W-:Y:S01]  /*1510*/  ISETP.NE.AND.EX P0, PT, RZ, UR5, PT, P0 ;  /* 0x00000005ff007c0c */ /* 0x000fe2000bf05300 */
[----:B------:R-:W-:Y:S02]  /*1520*/  ULDC.64 UR4, c[0x0][0xa30] ;  /* 0x00028c0000047ab9 */ /* 0x000fe40000000a00 */
[----:B------:R-:W-:-:S04]  /*1530*/  ISETP.NE.U32.AND P1, PT, RZ, UR4, PT ;  /* 0x00000004ff007c0c */ /* 0x000fc8000bf25070 */
[----:B------:R-:W-:-:S06]  /*1540*/  ISETP.NE.AND.EX P1, PT, RZ, UR5, PT, P1 ;  /* 0x00000005ff007c0c */ /* 0x000fcc000bf25310 */
[----:B0-----:R-:W0:Y:S08]  /*1550*/  @P0 LDC.64 R2, c[0x0][0xa10] ;  /* 0x00028400ff020b82 */ /* 0x001e300000000a00 */
[----:B------:R-:W2:Y:S01]  /*1560*/  @P1 LDC.64 R4, c[0x0][0xa30] ;  /* 0x00028c00ff041b82 */ /* 0x000ea20000000a00 */
[----:B0-----:R-:W-:-:S05]  /*1570*/  @P0 IMAD.WIDE R2, R211, 0x4, R2 ;  /* 0x00000004d3020825 */ /* 0x001fca00078e0202 */
[----:B------:R-:W3:Y:S04]  /*1580*/  @P0 LDG.E R0, desc[UR40][R2.64] ;  /* 0x0000002802000981 */ /* 0x000ee8000c1e1900 */
[----:B------:R-:W3:Y:S01]  /*1590*/  @P0 LDG.E R7, desc[UR40][R2.64+0x4] ;  /* 0x0000042802070981 */ /* 0x000ee2000c1e1900 */
[----:B-----5:R-:W-:Y:S02]  /*15a0*/  IMAD.MOV.U32 R55, RZ, RZ, R24 ;  /* 0x000000ffff377224 */ /* 0x020fe400078e0018 */
[----:B--2---:R-:W-:-:S04]  /*15b0*/  @P1 IMAD.WIDE R4, R211, 0x4, R4 ;  /* 0x00000004d3041825 */ /* 0x004fc800078e0204 */
[----:B------:R-:W-:Y:S01]  /*15c0*/  IMAD.IADD R11, R24, 0x1, -R11 ;  /* 0x00000001180b7824 */ /* 0x000fe200078e0a0b */
[----:B------:R0:W5:Y:S01]  /*15d0*/  @P1 LDG.E R55, desc[UR40][R4.64] ;  /* 0x0000002804371981 */ /* 0x000162000c1e1900 */
[----:B-1----:R-:W-:Y:S02]  /*15e0*/  ISETP.GE.AND P1, PT, R9, 0x1, PT ;  /* 0x000000010900780c */ /* 0x002fe40003f26270 */
[----:B------:R-:W-:Y:S01]  /*15f0*/  LEA R6, R209, 0x80, 0x7 ;  /* 0x00000080d1067811 */ /* 0x000fe200078e38ff */
[----:B---3--:R-:W-:-:S04]  /*1600*/  @P0 IMAD.IADD R58, R7, 0x1, -R0 ;  /* 0x00000001073a0824 */ /* 0x008fc800078e0a00 */
[----:B------:R-:W-:-:S04]  /*1610*/  IMAD.IADD R201, R11, 0x1, R58 ;  /* 0x000000010bc97824 */ /* 0x000fc800078e023a */
[C---:B------:R-:W-:Y:S01]  /*1620*/  VIADD R0, R201.reuse, 0x7f ;  /* 0x0000007fc9007836 */ /* 0x040fe20000000000 */
[----:B------:R-:W-:-:S04]  /*1630*/  IADD3 R3, R201, R6, -R202 ;  /* 0x00000006c9037210 */ /* 0x000fc80007ffe8ca */
[----:B------:R-:W-:-:S04]  /*1640*/  SHF.R.S32.HI R7, RZ, 0x1f, R0 ;  /* 0x0000001fff077819 */ /* 0x000fc80000011400 */
[----:B------:R-:W-:Y:S01]  /*1650*/  LEA.HI R7, R7, R0, RZ, 0x7 ;  /* 0x0000000007077211 */ /* 0x000fe200078f38ff */
[----:B------:R-:W-:-:S03]  /*1660*/  IMAD.IADD R0, R3, 0x1, R8 ;  /* 0x0000000103007824 */ /* 0x000fc600078e0208 */
[----:B------:R-:W-:Y:S01]  /*1670*/  SHF.R.S32.HI R54, RZ, 0x7, R7 ;  /* 0x00000007ff367819 */ /* 0x000fe20000011407 */
[----:B0-----:R-:W-:Y:S06]  /*1680*/  @!P1 BRA `(.L_x_1352) ;  /* 0x0000000000489947 */ /* 0x001fec0003800000 */
[C---:B------:R-:W-:Y:S01]  /*1690*/  ISETP.GT.AND P0, PT, R3.reuse, RZ, PT ;  /* 0x000000ff0300720c */ /* 0x040fe20003f04270 */
[----:B------:R-:W-:Y:S01]  /*16a0*/  BSSY B0, `(.L_x_1353) ;  /* 0x000000e000007945 */ /* 0x000fe20003800000 */
[----:B------:R-:W-:-:S11]  /*16b0*/  VIADD R2, R3, 0xffffffff ;  /* 0xffffffff03027836 */ /* 0x000fd60000000000 */
        /* <DEDUP_REMOVED lines=8> */
.L_x_1354:
[----:B------:R-:W-:-:S13]  /*1740*/  ISETP.NE.AND P0, PT, R9, 0x1, PT ;  /* 0x000000010900780c */ /* 0x000fda0003f05270 */
[----:B------:R-:W0:Y:S02]  /*1750*/  @P0 LDC.64 R4, c[0x0][0x9e8] ;  /* 0x00027a00ff040b82 */ /* 0x000e240000000a00 */
[----:B0-----:R-:W-:-:S05]  /*1760*/  @P0 IMAD.HI.U32 R4, R2, R4, RZ ;  /* 0x0000000402040227 */ /* 0x001fca00078e00ff */
[----:B------:R-:W-:-:S07]  /*1770*/  @P0 SHF.R.U32.HI R2, RZ, R5, R4 ;  /* 0x00000005ff020219 */ /* 0x000fce0000011604 */
.L_x_1355:
[----:B------:R-:W-:Y:S05]  /*1780*/  BSYNC B0 ;  /* 0x0000000000007941 */ /* 0x000fea0003800000 */
.L_x_1353:
[----:B------:R-:W-:-:S05]  /*1790*/  IMAD R3, R2, R9, R9 ;  /* 0x0000000902037224 */ /* 0x000fca00078e0209 */
[----:B------:R-:W-:-:S07]  /*17a0*/  VIMNMX R0, R0, R3, PT ;  /* 0x0000000300007248 */ /* 0x000fce0003fe0100 */
.L_x_1352:
[----:B------:R-:W-:Y:S01]  /*17b0*/  IMAD R2, R209, 0x80, -R202 ;  /* 0x00000080d1027824 */ /* 0x000fe200078e0aca */
[----:B------:R-:W-:-:S03]  /*17c0*/  ULDC UR4, c[0x0][0x9dc] ;  /* 0x0002770000047ab9 */ /* 0x000fc60000000800 */
[----:B------:R-:W-:-:S04]  /*17d0*/  IMAD.IADD R2, R201, 0x1, R2 ;  /* 0x00000001c9027824 */ /* 0x000fc800078e0202 */
[----:B------:R-:W-:Y:S01]  /*17e0*/  VIADD R3, R2, -UR4 ;  /* 0x8000000402037c36 */ /* 0x000fe20008000000 */
[----:B------:R-:W-:Y:S06]  /*17f0*/  @!P1 BRA `(.L_x_1356) ;  /* 0x0000000000449947 */ /* 0x000fec0003800000 */
[----:B------:R-:W-:Y:S01]  /*1800*/  ISETP.GT.AND P0, PT, R2, -0x1, PT ;  /* 0xffffffff0200780c */ /* 0x000fe20003f04270 */
[----:B------:R-:W-:-:S12]  /*1810*/  BSSY B0, `(.L_x_1357) ;  /* 0x000000d000007945 */ /* 0x000fd80003800000 */
        /* <DEDUP_REMOVED lines=8> */
.L_x_1358:
[----:B------:R-:W-:-:S13]  /*18a0*/  ISETP.NE.AND P0, PT, R9, 0x1, PT ;  /* 0x000000010900780c */ /* 0x000fda0003f05270 */
[----:B------:R-:W0:Y:S02]  /*18b0*/  @P0 LDC.64 R4, c[0x0][0x9e8] ;  /* 0x00027a00ff040b82 */ /* 0x000e240000000a00 */
[----:B0-----:R-:W-:-:S05]  /*18c0*/  @P0 IMAD.HI.U32 R4, R2, R4, RZ ;  /* 0x0000000402040227 */ /* 0x001fca00078e00ff */
[----:B------:R-:W-:-:S07]  /*18d0*/  @P0 SHF.R.U32.HI R2, RZ, R5, R4 ;  /* 0x00000005ff020219 */ /* 0x000fce0000011604 */
.L_x_1359:
[----:B------:R-:W-:Y:S05]  /*18e0*/  BSYNC B0 ;  /* 0x0000000000007941 */ /* 0x000fea0003800000 */
.L_x_1357:
[----:B------:R-:W-:-:S05]  /*18f0*/  IMAD R2, R2, R9, RZ ;  /* 0x0000000902027224 */ /* 0x000fca00078e02ff */
[----:B------:R-:W-:-:S07]  /*1900*/  VIMNMX R3, R3, R2, !PT ;  /* 0x0000000203037248 */ /* 0x000fce0007fe0100 */
.L_x_1356:
[----:B------:R-:W-:Y:S01]  /*1910*/  VIADD R0, R0, 0x7f ;  /* 0x0000007f00007836 */ /* 0x000fe20000000000 */
[----:B------:R-:W-:-:S04]  /*1920*/  SHF.R.S32.HI R2, RZ, 0x1f, R3 ;  /* 0x0000001fff027819 */ /* 0x000fc80000011403 */
[----:B------:R-:W-:Y:S02]  /*1930*/  SHF.R.S32.HI R5, RZ, 0x1f, R0 ;  /* 0x0000001fff057819 */ /* 0x000fe40000011400 */
[----:B------:R-:W-:Y:S02]  /*1940*/  LEA.HI R2, R2, R3, RZ, 0x7 ;  /* 0x0000000302027211 */ /* 0x000fe400078f38ff */
[----:B------:R-:W-:Y:S02]  /*1950*/  LEA.HI R5, R5, R0, RZ, 0x7 ;  /* 0x0000000005057211 */ /* 0x000fe400078f38ff */
[----:B------:R-:W-:Y:S02]  /*1960*/  SHF.R.S32.HI R2, RZ, 0x7, R2 ;  /* 0x00000007ff027819 */ /* 0x000fe40000011402 */
[----:B------:R-:W-:Y:S02]  /*1970*/  SHF.R.S32.HI R5, RZ, 0x7, R5 ;  /* 0x00000007ff057819 */ /* 0x000fe40000011405 */
[----:B------:R-:W-:-:S02]  /*1980*/  VIMNMX R2, RZ, R2, !PT ;  /* 0x00000002ff027248 */ /* 0x000fc40007fe0100 */
[----:B------:R-:W-:-:S03]  /*1990*/  VIMNMX R5, R54, R5, PT ;  /* 0x0000000536057248 */ /* 0x000fc60003fe0100 */
[--C-:B------:R-:W-:Y:S02]  /*19a0*/  IMAD R2, R2, 0x80, -R11.reuse ;  /* 0x0000008002027824 */ /* 0x100fe400078e0a0b */
[----:B------:R-:W-:-:S03]  /*19b0*/  IMAD R5, R5, 0x80, -R11 ;  /* 0x0000008005057824 */ /* 0x000fc600078e0a0b */
[----:B------:R-:W-:Y:S02]  /*19c0*/  VIMNMX R2, RZ, R2, !PT ;  /* 0x00000002ff027248 */ /* 0x000fe40007fe0100 */
[----:B------:R-:W-:Y:S02]  /*19d0*/  VIMNMX R5, R5, R58, PT ;  /* 0x0000003a05057248 */ /* 0x000fe40003fe0100 */
[----:B------:R-:W-:Y:S02]  /*19e0*/  SHF.R.U32.HI R56, RZ, 0x7, R2 ;  /* 0x00000007ff387819 */ /* 0x000fe40000011602 */
[----:B------:R-:W-:-:S03]  /*19f0*/  ISETP.GT.AND P0, PT, R5, R2, PT ;  /* 0x000000020500720c */ /* 0x000fc60003f04270 */
[----:B------:R-:W-:-:S10]  /*1a00*/  IMAD.MOV.U32 R57, RZ, RZ, R56 ;  /* 0x000000ffff397224 */ /* 0x000fd400078e0038 */
[----:B------:R-:W-:-:S05]  /*1a10*/  @P0 VIADD R0, R5, 0x7f ;  /* 0x0000007f05000836 */ /* 0x000fca0000000000 */
[----:B------:R-:W-:-:S04]  /*1a20*/  @P0 SHF.R.S32.HI R3, RZ, 0x1f, R0 ;  /* 0x0000001fff030819 */ /* 0x000fc80000011400 */
[----:B------:R-:W-:-:S04]  /*1a30*/  @P0 LEA.HI R3, R3, R0, RZ, 0x7 ;  /* 0x0000000003030211 */ /* 0x000fc800078f38ff */
[----:B------:R-:W-:Y:S02]  /*1a40*/  @P0 SHF.R.S32.HI R57, RZ, 0x7, R3 ;  /* 0x00000007ff390819 */ /* 0x000fe40000011403 */
[----:B------:R-:W-:Y:S02]  /*1a50*/  PLOP3.LUT P0, PT, PT, PT, PT, 0x80, 0x0 ;  /* 0x000000000000781c */ /* 0x000fe40003f0f070 */
[----:B------:R-:W-:-:S13]  /*1a60*/  ISETP.GT.AND P1, PT, R57, R56, PT ;  /* 0x000000383900720c */ /* 0x000fda0003f24270 */
[----:B------:R-:W-:Y:S05]  /*1a70*/  @!P1 BRA `(.L_x_1360) ;  /* 0x0000007800509947 */ /* 0x000fea0003800000 */
[----:B------:R-:W-:Y:S01]  /*1a80*/  VIADD R0, R16, 0x1e400 ;  /* 0x0001e40010007836 */ /* 0x000fe20000000000 */
[----:B------:R-:W-:Y:S04]  /*1a90*/  BSSY B6, `(.L_x_1361) ;  /* 0x0000013000067945 */ /* 0x000fe80003800000 */
[----:B------:R-:W-:-:S13]  /*1aa0*/  LOP3.LUT P0, RZ, R0, 0x1bf, RZ, 0xc0, !PT ;  /* 0x000001bf00ff7812 */ /* 0x000fda000780c0ff */
[----:B------:R-:W-:Y:S05]  /*1ab0*/  @!P0 BRA `(.L_x_1362) ;  /* 0x0000000000408947 */ /* 0x000fea0003800000 */
        /* <DEDUP_REMOVED lines=15> */
[----:B-1---5:R-:W-:Y:S05]  /*1bb0*/  CALL.ABS.NOINC R2 ;  /* 0x0000000002007343 */ /* 0x022fea0003c00000 */
.L_x_1362:
[----:B------:R-:W-:Y:S05]  /*1bc0*/  BSYNC B6 ;  /* 0x0000000000067941 */ /* 0x000fea0003800000 */
.L_x_1361:
        /* <DEDUP_REMOVED lines=20> */
.L_x_1364:
[----:B------:R-:W-:Y:S05]  /*1d10*/  BSYNC B6 ;  /* 0x0000000000067941 */ /* 0x000fea0003800000 */
.L_x_1363:
[----:B------:R-:W-:Y:S01]  /*1d20*/  ULDC.64 UR4, c[0x0][0x9f8] ;  /* 0x00027e0000047ab9 */ /* 0x000fe20000000a00 */
[----:B------:R-:W-:Y:S01]  /*1d30*/  IMAD.MOV.U32 R6, RZ, RZ, R211 ;  /* 0x000000ffff067224 */ /* 0x000fe200078e00d3 */
[----:B------:R-:W-:Y:S01]  /*1d40*/  ISETP.NE.U32.AND P0, PT, RZ, UR4, PT ;  /* 0x00000004ff007c0c */ /* 0x000fe2000bf05070 */
[----:B------:R-:W0:Y:S08]  /*1d50*/  LDC R0, c[0x0][0x428] ;  /* 0x00010a00ff007b82 */ /* 0x000e300000000800 */
[----:B------:R-:W1:Y:S01]  /*1d60*/  LDC.64 R2, c[0x0][0x2f0] ;  /* 0x0000bc00ff027b82 */ /* 0x000e620000000a00 */
[----:B------:R-:W-:Y:S01]  /*1d70*/  ISETP.NE.AND.EX P0, PT, RZ, UR5, PT, P0 ;  /* 0x00000005ff007c0c */ /* 0x000fe2000bf05300 */
[----:B------:R-:W2:Y:S01]  /*1d80*/  S2R R21, SR_TID.X ;  /* 0x0000000000157919 */ /* 0x000ea20000002100 */
[----:B------:R-:W-:Y:S01]  /*1d90*/  IMAD.IADD R33, R25, 0x1, R24 ;  /* 0x0000000119217824 */ /* 0x000fe200078e0218 */
[----:B------:R-:W-:Y:S01]  /*1da0*/  ULDC.64 UR6, c[0x0][0xa08] ;  /* 0x0002820000067ab9 */ /* 0x000fe20000000a00 */
[----:B------:R-:W-:-:S03]  /*1db0*/  ULDC.64 UR4, c[0x0][0x2f8] ;  /* 0x0000be0000047ab9 */ /* 0x000fc60000000a00 */
[----:B------:R-:W3:Y:S08]  /*1dc0*/  LDC R92, c[0x0][0x3d4] ;  /* 0x0000f500ff5c7b82 */ /* 0x000ef00000000800 */
[----:B------:R-:W4:Y:S02]  /*1dd0*/  @P0 LDC.64 R4, c[0x0][0x9f8] ;  /* 0x00027e00ff040b82 */ /* 0x000f240000000a00 */
[----:B----4-:R-:W-:-:S05]  /*1de0*/  @P0 IMAD.WIDE R4, R211, 0x4, R4 ;  /* 0x00000004d3040825 */ /* 0x010fca00078e0204 */
[----:B------:R4:W3:Y:S01]  /*1df0*/  @P0 LDG.E R6, desc[UR40][R4.64] ;  /* 0x0000002804060981 */ /* 0x0008e2000c1e1900 */
[----:B0-----:R-:W-:Y:S01]  /*1e00*/  ISETP.NE.AND P0, PT, R0, 0x1, PT ;  /* 0x000000010000780c */ /* 0x001fe20003f05270 */
[C---:B------:R-:W-:Y:S01]  /*1e10*/  VIADD R102, R23.reuse, 0x60 ;  /* 0x0000006017667836 */ /* 0x040fe20000000000 */
[----:B------:R-:W-:Y:S01]  /*1e20*/  SHF.R.S32.HI R30, RZ, 0x1f, R33 ;  /* 0x0000001fff1e7819 */ /* 0x000fe20000011421 */
[----:B------:R-:W-:Y:S01]  /*1e30*/  VIADD R101, R23, 0x80 ;  /* 0x0000008017657836 */ /* 0x000fe20000000000 */
[----:B--2---:R-:W-:Y:S01]  /*1e40*/  SHF.R.U32.HI R32, RZ, 0x7, R21 ;  /* 0x00000007ff207819 */ /* 0x004fe20000011615 */
[--C-:B------:R-:W-:Y:S01]  /*1e50*/  IMAD.MOV.U32 R20, RZ, RZ, R204.reuse ;  /* 0x000000ffff147224 */ /* 0x100fe200078e00cc */
[----:B------:R-:W-:Y:S01]  /*1e60*/  SHF.R.S32.HI R21, RZ, 0x1f, R204 ;  /* 0x0000001fff157819 */ /* 0x000fe200000114cc */
[-C--:B-1----:R-:W-:Y:S01]  /*1e70*/  IMAD R8, R30, R2.reuse, RZ ;  /* 0x000000021e087224 */ /* 0x082fe200078e02ff */
[----:B------:R-:W-:Y:S01]  /*1e80*/  ISETP.NE.AND P6, PT, R32, 0x1, PT ;  /* 0x000000012000780c */ /* 0x000fe20003fc5270 */
[----:B----4-:R-:W-:Y:S01]  /*1e90*/  IMAD.WIDE.U32 R4, R33, R2, RZ ;  /* 0x0000000221047225 */ /* 0x010fe200078e00ff */
[----:B---3--:R-:W-:-:S02]  /*1ea0*/  ISETP.GE.AND P2, PT, R214, R92, PT ;  /* 0x0000005cd600720c */ /* 0x008fc40003f46270 */
[----:B-----5:R-:W-:Y:S01]  /*1eb0*/  SHF.R.S32.HI R31, RZ, 0x1f, R55 ;  /* 0x0000001fff1f7819 */ /* 0x020fe20000011437 */
[----:B------:R-:W0:Y:S01]  /*1ec0*/  @P0 LDC R7, c[0x0][0x42c] ;  /* 0x00010b00ff070b82 */ /* 0x000e220000000800 */
[C---:B------:R-:W-:Y:S01]  /*1ed0*/  SHF.L.U64.HI R82, R2.reuse, 0x7, R3 ;  /* 0x0000000702527819 */ /* 0x040fe20000010203 */
[----:B------:R-:W-:Y:S01]  /*1ee0*/  IMAD.SHL.U32 R81, R2, 0x80, RZ ;  /* 0x0000008002517824 */ /* 0x000fe200078e00ff */
[----:B------:R-:W-:Y:S01]  /*1ef0*/  LOP3.LUT P3, RZ, R218, 0x2, RZ, 0xc0, !PT ;  /* 0x00000002daff7812 */ /* 0x000fe2000786c0ff */
[----:B------:R-:W-:Y:S02]  /*1f00*/  VIADD R100, R23, 0xa0 ;  /* 0x000000a017647836 */ /* 0x000fe40000000000 */
[----:B------:R-:W-:Y:S02]  /*1f10*/  VIADD R76, R32, 0x8 ;  /* 0x00000008204c7836 */ /* 0x000fe40000000000 */
[----:B------:R-:W1:Y:S01]  /*1f20*/  @P0 LDC R9, c[0x0][0x430] ;  /* 0x00010c00ff090b82 */ /* 0x000e620000000800 */
[----:B------:R-:W-:-:S02]  /*1f30*/  IMAD.SHL.U32 R75, R92, 0x2, RZ ;  /* 0x000000025c4b7824 */ /* 0x000fc400078e00ff */
[----:B0-----:R-:W-:-:S04]  /*1f40*/  @P0 IMAD.HI.U32 R0, R210, R7, RZ ;  /* 0x00000007d2000227 */ /* 0x001fc800078e00ff */
[----:B------:R-:W-:Y:S01]  /*1f50*/  IMAD.MOV.U32 R7, RZ, RZ, R210 ;  /* 0x000000ffff077224 */ /* 0x000fe200078e00d2 */
[----:B-1----:R-:W-:Y:S01]  /*1f60*/  @P0 SHF.R.U32.HI R7, RZ, R9, R0 ;  /* 0x00000009ff070219 */ /* 0x002fe20000011600 */
[----:B------:R-:W-:Y:S01]  /*1f70*/  IMAD R9, R33, R3, R8 ;  /* 0x0000000321097224 */ /* 0x000fe200078e0208 */
[----:B------:R-:W-:Y:S02]  /*1f80*/  ISETP.NE.U32.AND P0, PT, RZ, UR6, PT ;  /* 0x00000006ff007c0c */ /* 0x000fe4000bf05070 */
[----:B------:R-:W-:Y:S01]  /*1f90*/  SHF.R.S32.HI R10, RZ, 0x1f, R7 ;  /* 0x0000001fff0a7819 */ /* 0x000fe20000011407 */
[----:B------:R-:W-:Y:S01]  /*1fa0*/  IMAD.IADD R5, R5, 0x1, R9 ;  /* 0x0000000105057824 */ /* 0x000fe200078e0209 */
[----:B------:R-:W-:-:S03]  /*1fb0*/  ISETP.NE.AND.EX P0, PT, RZ, UR7, PT, P0 ;  /* 0x00000007ff007c0c */ /* 0x000fc6000bf05300 */
[----:B------:R-:W-:Y:S02]  /*1fc0*/  IMAD R8, R10, UR4, RZ ;  /* 0x000000040a087c24 */ /* 0x000fe4000f8e02ff */
[----:B------:R-:W-:-:S04]  /*1fd0*/  IMAD.WIDE.U32 R4, R7, UR4, R4 ;  /* 0x0000000407047c25 */ /* 0x000fc8000f8e0004 */
[----:B------:R-:W-:Y:S01]  /*1fe0*/  IMAD R9, R7, UR5, R8 ;  /* 0x0000000507097c24 */ /* 0x000fe2000f8e0208 */
[----:B------:R-:W-:Y:S01]  /*1ff0*/  ULDC.64 UR4, c[0x0][0x300] ;  /* 0x0000c00000047ab9 */ /* 0x000fe20000000a00 */
[----:B------:R-:W-:Y:S02]  /*2000*/  IMAD.MOV.U32 R8, RZ, RZ, R23 ;  /* 0x000000ffff087224 */ /* 0x000fe400078e0017 */
[----:B------:R-:W-:Y:S01]  /*2010*/  IMAD.IADD R5, R5, 0x1, R9 ;  /* 0x0000000105057824 */ /* 0x000fe200078e0209 */
[----:B------:R-:W-:Y:S02]  /*2020*/  SHF.R.S32.HI R9, RZ, 0x1f, R23 ;  /* 0x0000001fff097819 */ /* 0x000fe40000011417 */
[----:B------:R-:W-:Y:S02]  /*2030*/  SHF.R.S32.HI R0, RZ, 0x1f, R6 ;  /* 0x0000001fff007819 */ /* 0x000fe40000011406 */
[----:B------:R-:W-:Y:S02]  /*2040*/  SEL R51, R6, RZ, !P0 ;  /* 0x000000ff06337207 */ /* 0x000fe40004000000 */
[----:B------:R-:W-:-:S03]  /*2050*/  SEL R26, R0, RZ, !P0 ;  /* 0x000000ff001a7207 */ /* 0x000fc60004000000 */
[----:B------:R-:W-:Y:S02]  /*2060*/  IMAD.WIDE.U32 R52, R51, UR4, R4 ;  /* 0x0000000433347c25 */ /* 0x000fe4000f8e0004 */
[----:B------:R-:W0:Y:S02]  /*2070*/  LDC.64 R4, c[0x0][0x3e8] ;  /* 0x0000fa00ff047b82 */ /* 0x000e240000000a00 */
[----:B------:R-:W-:-:S04]  /*2080*/  IMAD R0, R26, UR4, RZ ;  /* 0x000000041a007c24 */ /* 0x000fc8000f8e02ff */
[----:B------:R-:W-:Y:S01]  /*2090*/  IMAD R91, R51, UR5, R0 ;  /* 0x00000005335b7c24 */ /* 0x000fe2000f8e0200 */
[----:B------:R-:W-:Y:S05]  /*20a0*/  @!P6 WARPSYNC.ALL ;  /* 0x000000000000e948 */ /* 0x000fea0003800000 */
[----:B------:R-:W-:Y:S01]  /*20b0*/  ULDC.64 UR4, c[0x0][0x320] ;  /* 0x0000c80000047ab9 */ /* 0x000fe20000000a00 */
[----:B------:R-:W-:Y:S01]  /*20c0*/  IMAD.IADD R91, R53, 0x1, R91 ;  /* 0x00000001355b7824 */ /* 0x000fe200078e025b */
[----:B------:R-:W-:Y:S01]  /*20d0*/  ULDC.64 UR6, c[0x0][0x328] ;  /* 0x0000ca0000067ab9 */ /* 0x000fe20000000a00 */
[----:B------:R-:W-:Y:S02]  /*20e0*/  IMAD R0, R10, UR4, RZ ;  /* 0x000000040a007c24 */ /* 0x000fe4000f8e02ff */
[----:B------:R-:W-:Y:S01]  /*20f0*/  IMAD.WIDE.U32 R10, R7, UR4, R8 ;  /* 0x00000004070a7c25 */ /* 0x000fe2000f8e0008 */
[----:B------:R-:W-:Y:S01]  /*2100*/  ULDC UR4, c[0x0][0x2e4] ;  /* 0x0000b90000047ab9 */ /* 0x000fe20000000800 */
[----:B------:R-:W-:Y:S01]  /*2110*/  @!P6 BAR.SYNC.DEFER_BLOCKING 0x9, 0x100 ;  /* 0x024400000000eb1d */ /* 0x000fe20000010000 */
[----:B------:R-:W-:Y:S01]  /*2120*/  ISETP.GE.AND P1, PT, R213, UR4, PT ;  /* 0x00000004d5007c0c */ /* 0x000fe2000bf26270 */
[----:B------:R-:W-:Y:S01]  /*2130*/  IMAD R13, R7, UR5, R0 ;  /* 0x00000005070d7c24 */ /* 0x000fe2000f8e0200 */
[----:B------:R-:W-:Y:S01]  /*2140*/  ISETP.GE.AND P0, PT, R23, UR4, PT ;  /* 0x0000000417007c0c */ /* 0x000fe2000bf06270 */
[-C--:B------:R-:W-:Y:S01]  /*2150*/  IMAD R0, R225, R2.reuse, RZ ;  /* 0x00000002e1007224 */ /* 0x080fe200078e02ff */
[----:B------:R-:W-:Y:S01]  /*2160*/  SEL R12, RZ, 0xffffffff, P1 ;  /* 0xffffffffff0c7807 */ /* 0x000fe20000800000 */
[----:B------:R-:W-:Y:S01]  /*2170*/  IMAD.WIDE.U32 R6, R22, R2, R8 ;  /* 0x0000000216067225 */ /* 0x000fe200078e0008 */
[----:B------:R-:W-:-:S02]  /*2180*/  IADD3 R11, R11, R13, RZ ;  /* 0x0000000d0b0b7210 */ /* 0x000fc40007ffe0ff */
[----:B0-----:R-:W-:Y:S01]  /*2190*/  SHF.L.U64.HI R80, R4, 0x7, R5 ;  /* 0x0000000704507819 */ /* 0x001fe20000010205 */
[----:B------:R-:W-:Y:S01]  /*21a0*/  IMAD R90, R22, R3, R0 ;  /* 0x00000003165a7224 */ /* 0x000fe200078e0200 */
[----:B------:R-:W-:Y:S01]  /*21b0*/  IADD3 R89, P1, R52, R6, RZ ;  /* 0x0000000634597210 */ /* 0x000fe20007f3e0ff */
[----:B------:R-:W-:Y:S01]  /*21c0*/  IMAD.SHL.U32 R13, R12, 0x2, RZ ;  /* 0x000000020c0d7824 */ /* 0x000fe200078e00ff */
[----:B------:R-:W-:Y:S01]  /*21d0*/  SEL R0, RZ, 0x1, P0 ;  /* 0x00000001ff007807 */ /* 0x000fe20000000000 */
[-C--:B------:R-:W-:Y:S01]  /*21e0*/  IMAD R12, R225, R4.reuse, RZ ;  /* 0x00000004e10c7224 */ /* 0x080fe200078e02ff */
[----:B------:R-:W-:Y:S01]  /*21f0*/  IADD3.X R90, R91, R7, R90, P1, !PT ;  /* 0x000000075b5a7210 */ /* 0x000fe20000ffe45a */
[-C--:B------:R-:W-:Y:S01]  /*2200*/  IMAD.WIDE.U32 R14, R22, R4.reuse, R20 ;  /* 0x00000004160e7225 */ /* 0x080fe200078e0014 */
[----:B------:R-:W0:Y:S01]  /*2210*/  LDC.64 R6, c[0x0][0x3d8] ;  /* 0x0000f600ff067b82 */ /* 0x000e220000000a00 */
[----:B------:R-:W-:Y:S02]  /*2220*/  ISETP.GE.AND P0, PT, R214, UR4, PT ;  /* 0x00000004d6007c0c */ /* 0x000fe4000bf06270 */
[----:B------:R-:W-:Y:S01]  /*2230*/  ISETP.GE.AND P1, PT, R102, UR4, PT ;  /* 0x0000000466007c0c */ /* 0x000fe2000bf26270 */
[C---:B------:R-:W-:Y:S01]  /*2240*/  IMAD R27, R22.reuse, R5, R12 ;  /* 0x00000005161b7224 */ /* 0x040fe200078e020c */
[----:B------:R-:W-:Y:S01]  /*2250*/  LOP3.LUT R0, R13, 0x2, R0, 0xe2, !PT ;  /* 0x000000020d007812 */ /* 0x000fe200078ee200 */
[----:B------:R-:W-:Y:S01]  /*2260*/  IMAD.WIDE.U32 R12, R22, R4, R8 ;  /* 0x00000004160c7225 */ /* 0x000fe200078e0008 */
[----:B------:R-:W-:-:S02]  /*2270*/  SEL R25, RZ, 0x4, P0 ;  /* 0x00000004ff197807 */ /* 0x000fc40000000000 */
[----:B------:R-:W-:Y:S01]  /*2280*/  SEL R24, RZ, 0x8, P1 ;  /* 0x00000008ff187807 */ /* 0x000fe20000800000 */
[----:B------:R-:W-:Y:S01]  /*2290*/  IMAD.IADD R13, R13, 0x1, R27 ;  /* 0x000000010d0d7824 */ /* 0x000fe200078e021b */
[----:B------:R-:W-:Y:S01]  /*22a0*/  ISETP.GE.AND P0, PT, R101, UR4, PT ;  /* 0x0000000465007c0c */ /* 0x000fe2000bf06270 */
[----:B------:R-:W-:Y:S01]  /*22b0*/  IMAD.IADD R15, R27, 0x1, R15 ;  /* 0x000000011b0f7824 */ /* 0x000fe200078e020f */
[----:B------:R-:W-:Y:S01]  /*22c0*/  LOP3.LUT R0, R24, R0, R25, 0xfe, !PT ;  /* 0x0000000018007212 */ /* 0x000fe200078efe19 */
[----:B------:R-:W-:Y:S01]  /*22d0*/  IMAD R24, R26, UR6, RZ ;  /* 0x000000061a187c24 */ /* 0x000fe2000f8e02ff */
[----:B------:R-:W-:Y:S01]  /*22e0*/  SEL R25, RZ, 0x10, P0 ;  /* 0x00000010ff197807 */ /* 0x000fe20000000000 */
[----:B------:R-:W-:Y:S01]  /*22f0*/  IMAD.WIDE.U32 R48, R55, R4, R12 ;  /* 0x0000000437307225 */ /* 0x000fe200078e000c */
[-C--:B------:R-:W-:Y:S02]  /*2300*/  ISETP.GE.AND P0, PT, R23, R92.reuse, PT ;  /* 0x0000005c1700720c */ /* 0x080fe40003f06270 */
[----:B------:R-:W-:Y:S01]  /*2310*/  LOP3.LUT R25, R0, R25, RZ, 0xfc, !PT ;  /* 0x0000001900197212 */ /* 0x000fe200078efcff */
[----:B------:R-:W-:Y:S01]  /*2320*/  IMAD R65, R51, UR7, R24 ;  /* 0x0000000733417c24 */ /* 0x000fe2000f8e0218 */
[----:B------:R-:W-:Y:S01]  /*2330*/  ISETP.GE.AND P1, PT, R213, R92, PT ;  /* 0x0000005cd500720c */ /* 0x000fe20003f26270 */
[----:B------:R-:W-:Y:S01]  /*2340*/  IMAD.WIDE.U32 R50, R51, UR6, R10 ;  /* 0x0000000633327c25 */ /* 0x000fe2000f8e000a */
[----:B------:R-:W-:-:S02]  /*2350*/  LOP3.LUT R59, R25, 0x1, RZ, 0xc0, !PT ;  /* 0x00000001193b7812 */ /* 0x000fc400078ec0ff */
[----:B0-----:R-:W-:Y:S01]  /*2360*/  SHF.L.U64.HI R78, R6, 0x7, R7 ;  /* 0x00000007064e7819 */ /* 0x001fe20000010207 */
[-C--:B------:R-:W-:Y:S02]  /*2370*/  IMAD R0, R225, R6.reuse, RZ ;  /* 0x00000006e1007224 */ /* 0x080fe400078e02ff */
[-C--:B------:R-:W-:Y:S01]  /*2380*/  IMAD.WIDE.U32 R10, R22, R6.reuse, R20 ;  /* 0x00000006160a7225 */ /* 0x080fe200078e0014 */
[C---:B------:R-:W-:Y:S02]  /*2390*/  SEL R20, R92.reuse, RZ, P1 ;  /* 0x000000ff5c147207 */ /* 0x040fe40000800000 */
[----:B------:R-:W-:Y:S01]  /*23a0*/  SEL R21, R92, RZ, P2 ;  /* 0x000000ff5c157207 */ /* 0x000fe20001000000 */
[----:B------:R-:W-:Y:S01]  /*23b0*/  IMAD R27, R22, R7, R0 ;  /* 0x00000007161b7224 */ /* 0x000fe200078e0200 */
[----:B------:R-:W-:Y:S01]  /*23c0*/  SEL R0, R92, RZ, P0 ;  /* 0x000000ff5c007207 */ /* 0x000fe20000000000 */
[C---:B------:R-:W-:Y:S01]  /*23d0*/  IMAD.WIDE.U32 R8, R22.reuse, R6, R8 ;  /* 0x0000000616087225 */ /* 0x040fe200078e0008 */
[----:B------:R-:W-:-:S03]  /*23e0*/  IADD3 R2, P2, R22, R33, RZ ;  /* 0x0000002116027210 */ /* 0x000fc60007f5e0ff */
[----:B------:R-:W-:Y:S02]  /*23f0*/  IMAD.IADD R0, R23, 0x1, R0 ;  /* 0x0000000117007824 */ /* 0x000fe400078e0200 */
[----:B------:R-:W-:Y:S02]  /*2400*/  IMAD.IADD R20, R213, 0x1, R20 ;  /* 0x00000001d5147824 */ /* 0x000fe400078e0214 */
[----:B------:R-:W-:Y:S01]  /*2410*/  IMAD.IADD R24, R214, 0x1, R21 ;  /* 0x00000001d6187824 */ /* 0x000fe200078e0215 */
[----:B------:R-:W-:Y:S01]  /*2420*/  SHF.R.S32.HI R21, RZ, 0x1f, R0 ;  /* 0x0000001fff157819 */ /* 0x000fe20000011400 */
[----:B------:R-:W-:Y:S02]  /*2430*/  IMAD.IADD R9, R9, 0x1, R27 ;  /* 0x0000000109097824 */ /* 0x000fe400078e021b */
[----:B------:R-:W-:Y:S01]  /*2440*/  IMAD.IADD R11, R27, 0x1, R11 ;  /* 0x000000011b0b7824 */ /* 0x000fe200078e020b */
[----:B------:R-:W-:Y:S01]  /*2450*/  SHF.R.S32.HI R27, RZ, 0x1f, R20 ;  /* 0x0000001fff1b7819 */ /* 0x000fe20000011414 */
[----:B------:R-:W-:Y:S01]  /*2460*/  IMAD.X R3, R225, 0x1, R30, P2 ;  /* 0x00000001e1037824 */ /* 0x000fe200010e061e */
[----:B------:R-:W-:Y:S01]  /*2470*/  SHF.R.S32.HI R29, RZ, 0x1f, R24 ;  /* 0x0000001fff1d7819 */ /* 0x000fe20000011418 */
[----:B------:R-:W-:Y:S01]  /*2480*/  IMAD.WIDE.U32 R46, R55, R4, R14 ;  /* 0x00000004372e7225 */ /* 0x000fe200078e000e */
[----:B------:R-:W-:-:S02]  /*2490*/  LEA.HI R87, R21, R0, RZ, 0x4 ;  /* 0x0000000015577211 */ /* 0x000fc400078f20ff */
[----:B------:R-:W-:Y:S01]  /*24a0*/  LEA.HI R0, R21, R0, RZ, 0x6 ;  /* 0x0000000015007211 */ /* 0x000fe200078f30ff */
[----:B------:R-:W-:Y:S01]  /*24b0*/  IMAD.WIDE.U32 R44, R55, R6, R8 ;  /* 0x00000006372c7225 */ /* 0x000fe200078e0008 */
[----:B------:R-:W-:Y:S02]  /*24c0*/  LEA.HI R85, R27, R20, RZ, 0x4 ;  /* 0x000000141b557211 */ /* 0x000fe400078f20ff */
[----:B------:R-:W-:Y:S01]  /*24d0*/  LEA.HI R83, R29, R24, RZ, 0x4 ;  /* 0x000000181d537211 */ /* 0x000fe200078f20ff */
[----:B------:R-:W-:Y:S01]  /*24e0*/  IMAD.SHL.U32 R79, R4, 0x80, RZ ;  /* 0x00000080044f7824 */ /* 0x000fe200078e00ff */
[----:B------:R-:W-:Y:S01]  /*24f0*/  LEA.HI R27, R27, R20, RZ, 0x6 ;  /* 0x000000141b1b7211 */ /* 0x000fe200078f30ff */
[----:B------:R-:W-:Y:S01]  /*2500*/  IMAD.SHL.U32 R20, R0, 0x80, RZ ;  /* 0x0000008000147824 */ /* 0x000fe200078e00ff */
[----:B------:R-:W-:Y:S01]  /*2510*/  LEA.HI R24, R29, R24, RZ, 0x6 ;  /* 0x000000181d187211 */ /* 0x000fe200078f30ff */
[----:B------:R-:W-:Y:S01]  /*2520*/  IMAD.SHL.U32 R77, R6, 0x80, RZ ;  /* 0x00000080064d7824 */ /* 0x000fe200078e00ff */
[----:B------:R-:W-:Y:S01]  /*2530*/  LOP3.LUT R0, R206, 0x30, R87, 0xf8, !PT ;  /* 0x00000030ce007812 */ /* 0x000fe200078ef857 */
[----:B------:R-:W-:Y:S01]  /*2540*/  IMAD.SHL.U32 R27, R27, 0x80, RZ ;  /* 0x000000801b1b7824 */ /* 0x000fe200078e00ff */
[----:B------:R-:W-:Y:S01]  /*2550*/  LOP3.LUT R21, R20, 0xffffe000, RZ, 0xc0, !PT ;  /* 0xffffe00014157812 */ /* 0x000fe200078ec0ff */
[----:B------:R-:W-:Y:S01]  /*2560*/  IMAD.SHL.U32 R28, R24, 0x80, RZ ;  /* 0x00000080181c7824 */ /* 0x000fe200078e00ff */
[----:B------:R-:W-:Y:S01]  /*2570*/  LOP3.LUT R24, R206, 0x30, R85, 0xf8, !PT ;  /* 0x00000030ce187812 */ /* 0x000fe200078ef855 */
[----:B------:R-:W-:Y:S01]  /*2580*/  IMAD.IADD R65, R51, 0x1, R65 ;  /* 0x0000000133417824 */ /* 0x000fe200078e0241 */
[----:B------:R-:W-:-:S02]  /*2590*/  LOP3.LUT R0, R0, R207, RZ, 0x3c, !PT ;  /* 0x000000cf00007212 */ /* 0x000fc400078e3cff */
[----:B------:R-:W-:Y:S02]  /*25a0*/  LOP3.LUT R27, R27, 0xffffe000, RZ, 0xc0, !PT ;  /* 0xffffe0001b1b7812 */ /* 0x000fe400078ec0ff */
[----:B------:R-:W-:Y:S02]  /*25b0*/  LOP3.LUT R24, R24, R207, RZ, 0x3c, !PT ;  /* 0x000000cf18187212 */ /* 0x000fe400078e3cff */
[--C-:B------:R-:W-:Y:S01]  /*25c0*/  IADD3 R88, R0, R21, R212.reuse ;  /* 0x0000001500587210 */ /* 0x100fe20007ffe0d4 */
[----:B------:R-:W-:Y:S01]  /*25d0*/  IMAD R0, R31, R4, RZ ;  /* 0x000000041f007224 */ /* 0x000fe200078e02ff */
[----:B------:R-:W-:Y:S01]  /*25e0*/  IADD3 R86, R24, R27, R212 ;  /* 0x0000001b18567210 */ /* 0x000fe20007ffe0d4 */
[CC--:B------:R-:W-:Y:S01]  /*25f0*/  IMAD.WIDE.U32 R20, R55.reuse, R6.reuse, R10 ;  /* 0x0000000637147225 */ /* 0x0c0fe200078e000a */
[----:B------:R-:W-:Y:S02]  /*2600*/  ISETP.GE.AND P2, PT, R100, UR4, PT ;  /* 0x0000000464007c0c */ /* 0x000fe4000bf46270 */
[----:B------:R-:W-:Y:S01]  /*2610*/  LOP3.LUT R26, R206, 0x30, R83, 0xf8, !PT ;  /* 0x00000030ce1a7812 */ /* 0x000fe200078ef853 */
[----:B------:R-:W-:Y:S01]  /*2620*/  IMAD R27, R55, R5, R0 ;  /* 0x00000005371b7224 */ /* 0x000fe200078e0200 */
[----:B------:R-:W-:Y:S01]  /*2630*/  LOP3.LUT R29, R28, 0xffffe000, RZ, 0xc0, !PT ;  /* 0xffffe0001c1d7812 */ /* 0x000fe200078ec0ff */
[----:B------:R-:W-:Y:S01]  /*2640*/  IMAD R0, R31, R6, RZ ;  /* 0x000000061f007224 */ /* 0x000fe200078e02ff */
[----:B------:R-:W-:Y:S01]  /*2650*/  LOP3.LUT R26, R26, R207, RZ, 0x3c, !PT ;  /* 0x000000cf1a1a7212 */ /* 0x000fe200078e3cff */
[----:B------:R-:W-:Y:S01]  /*2660*/  IMAD.IADD R74, R49, 0x1, R27 ;  /* 0x00000001314a7824 */ /* 0x000fe200078e021b */
[----:B------:R-:W-:Y:S01]  /*2670*/  LOP3.LUT R73, R87, 0xfffffff0, RZ, 0xc0, !PT ;  /* 0xfffffff057497812 */ /* 0x000fe200078ec0ff */
[----:B------:R-:W-:Y:S01]  /*2680*/  IMAD R5, R55, R7, R0 ;  /* 0x0000000737057224 */ /* 0x000fe200078e0200 */
[----:B------:R-:W-:Y:S01]  /*2690*/  SEL R0, RZ, 0x20, P2 ;  /* 0x00000020ff007807 */ /* 0x000fe20001000000 */
[----:B------:R-:W-:Y:S01]  /*26a0*/  IMAD.IADD R72, R27, 0x1, R47 ;  /* 0x000000011b487824 */ /* 0x000fe200078e022f */
[----:B------:R-:W-:Y:S01]  /*26b0*/  LOP3.LUT R71, R85, 0xfffffff0, RZ, 0xc0, !PT ;  /* 0xfffffff055477812 */ /* 0x000fe200078ec0ff */
[----:B------:R-:W-:Y:S01]  /*26c0*/  IMAD.IADD R70, R45, 0x1, R5 ;  /* 0x000000012d467824 */ /* 0x000fe200078e0205 */
[----:B------:R-:W-:Y:S01]  /*26d0*/  LOP3.LUT R0, R25, R0, RZ, 0xfc, !PT ;  /* 0x0000000019007212 */ /* 0x000fe200078efcff */
[----:B------:R-:W-:Y:S01]  /*26e0*/  IMAD.IADD R68, R5, 0x1, R21 ;  /* 0x0000000105447824 */ /* 0x000fe200078e0215 */
[----:B------:R-:W-:-:S02]  /*26f0*/  LOP3.LUT R69, R83, 0xfffffff0, RZ, 0xc0, !PT ;  /* 0xfffffff053457812 */ /* 0x000fc400078ec0ff */
[C---:B------:R-:W-:Y:S02]  /*2700*/  LOP3.LUT R99, R0.reuse, 0x2, RZ, 0xc0, !PT ;  /* 0x0000000200637812 */ /* 0x040fe400078ec0ff */
[C---:B------:R-:W-:Y:S02]  /*2710*/  LOP3.LUT R98, R0.reuse, 0x4, RZ, 0xc0, !PT ;  /* 0x0000000400627812 */ /* 0x040fe400078ec0ff */
[C---:B------:R-:W-:Y:S02]  /*2720*/  LOP3.LUT R97, R0.reuse, 0x8, RZ, 0xc0, !PT ;  /* 0x0000000800617812 */ /* 0x040fe400078ec0ff */
[----:B------:R-:W-:Y:S02]  /*2730*/  LOP3.LUT R96, R0, 0x10, RZ, 0xc0, !PT ;  /* 0x0000001000607812 */ /* 0x000fe400078ec0ff */
[----:B------:R-:W-:Y:S02]  /*2740*/  IADD3 R84, R26, R29, R212 ;  /* 0x0000001d1a547210 */ /* 0x000fe40007ffe0d4 */
[----:B------:R-:W-:-:S02]  /*2750*/  SHF.R.S32.HI R67, RZ, 0x1f, R73 ;  /* 0x0000001fff437819 */ /* 0x000fc40000011449 */
[----:B------:R-:W-:Y:S02]  /*2760*/  SHF.R.S32.HI R66, RZ, 0x1f, R71 ;  /* 0x0000001fff427819 */ /* 0x000fe40000011447 */
[----:B------:R-:W-:Y:S02]  /*2770*/  SHF.R.S32.HI R64, RZ, 0x1f, R69 ;  /* 0x0000001fff407819 */ /* 0x000fe40000011445 */
[----:B------:R-:W-:-:S07]  /*2780*/  LOP3.LUT R0, R0, 0x20, RZ, 0xc0, !PT ;  /* 0x0000002000007812 */ /* 0x000fce00078ec0ff */
.L_x_1420:
[----:B0-----:R-:W0:Y:S01]  /*2790*/  LDC.64 R60, c[0x0][0x2d8] ;  /* 0x0000b600ff3c7b82 */ /* 0x001e220000000a00 */
[----:B------:R-:W-:Y:S01]  /*27a0*/  VIADD R57, R57, 0xffffffff ;  /* 0xffffffff39397836 */ /* 0x000fe20000000000 */
[----:B------:R-:W-:Y:S01]  /*27b0*/  LOP3.LUT P4, RZ, R218, 0x2, RZ, 0xc0, !PT ;  /* 0x00000002daff7812 */ /* 0x000fe2000788c0ff */
[----:B------:R-:W-:Y:S01]  /*27c0*/  IMAD R95, R17, 0x6000, R220 ;  /* 0x00006000115f7824 */ /* 0x000fe200078e02dc */
[----:B------:R-:W-:Y:S05]  /*27d0*/  YIELD ;  /* 0x0000000000007946 */ /* 0x000fea0003800000 */
[----:B------:R-:W1:Y:S01]  /*27e0*/  LDC R104, c[0x0][0x3d4] ;  /* 0x0000f500ff687b82 */ /* 0x000e620000000800 */
[----:B------:R-:W-:Y:S01]  /*27f0*/  SHF.R.S32.HI R7, RZ, 0x1f, R57 ;  /* 0x0000001fff077819 */ /* 0x000fe20000011439 */
[-C--:B------:R-:W-:Y:S01]  /*2800*/  IMAD R4, R82, R57.reuse, RZ ;  /* 0x0000003952047224 */ /* 0x080fe200078e02ff */
[----:B------:R-:W-:Y:S01]  /*2810*/  BSSY B0, `(.L_x_1365) ;  /* 0x000066e000007945 */ /* 0x000fe20003800000 */
[----:B------:R-:W-:-:S04]  /*2820*/  IMAD.WIDE.U32 R40, R81, R57, RZ ;  /* 0x0000003951287225 */ /* 0x000fc800078e00ff */
[----:B------:R-:W-:Y:S02]  /*2830*/  IMAD R5, R7, R81, R4 ;  /* 0x0000005107057224 */ /* 0x000fe400078e0204 */
[----:B------:R-:W-:Y:S02]  /*2840*/  VIADD R93, R95, 0x20 ;  /* 0x000000205f5d7836 */ /* 0x000fe40000000000 */
[----:B------:R-:W-:Y:S02]  /*2850*/  IMAD.IADD R63, R41, 0x1, R5 ;  /* 0x00000001293f7824 */ /* 0x000fe400078e0205 */
[----:B------:R-:W-:Y:S01]  /*2860*/  @P4 VIADD R93, R95, 0xffffffe0 ;  /* 0xffffffe05f5d4836 */ /* 0x000fe20000000000 */
[----:B0--3--:R-:W-:Y:S01]  /*2870*/  IADD3 R28, P2, P3, R40, R60, R89 ;  /* 0x0000003c281c7210 */ /* 0x009fe20007b5e059 */
[C---:B------:R-:W-:Y:S02]  /*2880*/  IMAD.IADD R95, R16.reuse, 0x1, R95 ;  /* 0x00000001105f7824 */ /* 0x040fe400078e025f */
[----:B------:R-:W-:Y:S01]  /*2890*/  IMAD.IADD R93, R16, 0x1, R93 ;  /* 0x00000001105d7824 */ /* 0x000fe200078e025d */
[----:B------:R-:W-:-:S02]  /*28a0*/  IADD3.X R29, R63, R61, R90, P2, P3 ;  /* 0x0000003d3f1d7210 */ /* 0x000fc400017e645a */
[----:B------:R-:W-:Y:S02]  /*28b0*/  ISETP.GT.AND P2, PT, R57, R56, PT ;  /* 0x000000383900720c */ /* 0x000fe40003f44270 */
[----:B-1----:R-:W-:-:S13]  /*28c0*/  ISETP.GE.AND P3, PT, R104, 0x1, PT ;  /* 0x000000016800780c */ /* 0x002fda0003f66270 */
[----:B------:R-:W-:Y:S05]  /*28d0*/  @!P3 BRA `(.L_x_1366) ;  /* 0x000000640004b947 */ /* 0x000fea0003800000 */
[----:B------:R-:W-:Y:S01]  /*28e0*/  ULDC.U8 UR4, c[0x0][0x3f0] ;  /* 0x0000fc0000047ab9 */ /* 0x000fe20000000000 */
[-C--:B------:R-:W-:Y:S01]  /*28f0*/  IMAD R4, R78, R57.reuse, RZ ;  /* 0x000000394e047224 */ /* 0x080fe200078e02ff */
[----:B------:R-:W-:Y:S01]  /*2900*/  ISETP.NE.AND P3, PT, RZ, UR4, PT ;  /* 0x00000004ff007c0c */ /* 0x000fe2000bf65270 */
[----:B------:R-:W-:Y:S02]  /*2910*/  IMAD R6, R80, R57, RZ ;  /* 0x0000003950067224 */ /* 0x000fe400078e02ff */
[----:B------:R-:W-:Y:S02]  /*2920*/  IMAD R5, R7, R77, R4 ;  /* 0x0000004d07057224 */ /* 0x000fe400078e0204 */
[----:B------:R-:W-:Y:S02]  /*2930*/  IMAD R103, R57, -0x80, R58 ;  /* 0xffffff8039677824 */ /* 0x000fe400078e023a */
[----:B------:R-:W-:Y:S02]  /*2940*/  IMAD R7, R7, R79, R6 ;  /* 0x0000004f07077224 */ /* 0x000fe400078e0206 */
[----:B------:R-:W-:Y:S01]  /*2950*/  IMAD.WIDE.U32 R38, R77, R57, RZ ;  /* 0x000000394d267225 */ /* 0x000fe200078e00ff */
[----:B------:R-:W-:-:S03]  /*2960*/  VIMNMX R103, R103, 0x80, PT ;  /* 0x0000008067677848 */ /* 0x000fc60003fe0100 */
        /* <DEDUP_REMOVED lines=60> */
.L_x_1369:
[----:B------:R-:W-:Y:S05]  /*2d30*/  BSYNC B1 ;  /* 0x0000000000017941 */ /* 0x000fea0003800000 */
.L_x_1368:
[----:B------:R-:W-:Y:S01]  /*2d40*/  UISETP.NE.AND UP0, UPT, UR42, 0x3, UPT ;  /* 0x000000032a00788c */ /* 0x000fe2000bf05270 */
[----:B0----5:R-:W-:Y:S02]  /*2d50*/  IMAD.MOV.U32 R36, RZ, RZ, R10 ;  /* 0x000000ffff247224 */ /* 0x021fe400078e000a */
[----:B------:R-:W-:Y:S02]  /*2d60*/  IMAD.MOV.U32 R38, RZ, RZ, R14 ;  /* 0x000000ffff267224 */ /* 0x000fe400078e000e */
[----:B------:R-:W-:Y:S01]  /*2d70*/  IMAD.MOV.U32 R62, RZ, RZ, R24 ;  /* 0x000000ffff3e7224 */ /* 0x000fe200078e0018 */
[----:B------:R-:W-:Y:S01]  /*2d80*/  PLOP3.LUT P3, PT, PT, PT, UP0, 0x80, 0x0 ;  /* 0x000000000000781c */ /* 0x000fe20003f6f008 */
        /* <DEDUP_REMOVED lines=11> */
.L_x_1370:
[----:B------:R-:W-:Y:S01]  /*2e40*/  IMAD R94, R17, 0x8, R16 ;  /* 0x00000008115e7824 */ /* 0x000fe200078e0210 */
[----:B------:R-:W-:Y:S01]  /*2e50*/  SHF.L.U32 R105, R205, 0x1f, RZ ;  /* 0x0000001fcd697819 */ /* 0x000fe200000006ff */
[----:B------:R-:W-:Y:S03]  /*2e60*/  BSSY B1, `(.L_x_1371) ;  /* 0x0000003000017945 */ /* 0x000fe60003800000 */
[----:B------:R-:W0:Y:S02]  /*2e70*/  SYNCS.PHASECHK.TRANS64.TRYWAIT P5, [R94+URZ+0x2a890], R105 ;  /* 0x02a890695e0075a7 */ /* 0x000e2400080a017f */
[----:B0-----:R-:W-:Y:S05]  /*2e80*/  @!P5 BRA `(.L_x_1372) ;  /* 0x0000026800c8d947 */ /* 0x001fea0003800000 */
.L_x_1721:
[----:B------:R-:W-:Y:S05]  /*2e90*/  BSYNC B1 ;  /* 0x0000000000017941 */ /* 0x000fea0003800000 */
.L_x_1371:
[----:B------:R-:W-:Y:S05]  /*2ea0*/  @P4 BRA `(.L_x_1373) ;  /* 0x0000006000104947 */ /* 0x000fea0003800000 */
[----:B------:R-:W-:Y:S01]  /*2eb0*/  ISETP.NE.AND P4, PT, R59, RZ, PT ;  /* 0x000000ff3b00720c */ /* 0x000fe20003f85270 */
[----:B------:R-:W-:-:S12]  /*2ec0*/  BSSY B1, `(.L_x_1374) ;  /* 0x0000071000017945 */ /* 0x000fd80003800000 */
[----:B------:R-:W-:Y:S05]  /*2ed0*/  @!P4 BRA `(.L_x_1375) ;  /* 0x0000000400bcc947 */ /* 0x000fea0003800000 */
[----:B------:R1:W2:Y:S01]  /*2ee0*/  LDS.128 R4, [R95+0x1e400] ;  /* 0x01e400005f047984 */ /* 0x0002a20000000c00 */
[----:B------:R-:W-:Y:S01]  /*2ef0*/  ISETP.GE.AND P4, PT, R204, R104, PT ;  /* 0x00000068cc00720c */ /* 0x000fe20003f86270 */
[----:B------:R-:W-:-:S12]  /*2f00*/  BSSY B2, `(.L_x_1376) ;  /* 0x000006b000027945 */ /* 0x000fd80003800000 */
[----:B-1----:R-:W-:Y:S05]  /*2f10*/  @P4 BRA `(.L_x_1377) ;  /* 0x0000000400a44947 */ /* 0x002fea0003800000 */
[----:B------:R-:W-:Y:S01]  /*2f20*/  SHF.R.U32.HI R112, RZ, 0x8, R61 ;  /* 0x00000008ff707819 */ /* 0x000fe2000001163d */
[----:B--2---:R-:W-:Y:S01]  /*2f30*/  IMAD.MOV.U32 R60, RZ, RZ, R7 ;  /* 0x000000ffff3c7224 */ /* 0x004fe200078e0007 */
[--C-:B------:R-:W-:Y:S02]  /*2f40*/  SHF.R.U32.HI R42, RZ, 0x8, R43.reuse ;  /* 0x00000008ff2a7819 */ /* 0x100fe4000001162b */
[----:B------:R-:W-:Y:S02]  /*2f50*/  SHF.R.U32.HI R111, RZ, 0x10, R43 ;  /* 0x00000010ff6f7819 */ /* 0x000fe4000001162b */
[----:B------:R-:W-:Y:S01]  /*2f60*/  LOP3.LUT R110, R43, 0xff0000ff, RZ, 0xc0, !PT ;  /* 0xff0000ff2b6e7812 */ /* 0x000fe200078ec0ff */
[----:B------:R-:W-:Y:S01]  /*2f70*/  IMAD.MOV.U32 R43, RZ, RZ, R6 ;  /* 0x000000ffff2b7224 */ /* 0x000fe200078e0006 */
[----:B------:R-:W-:Y:S01]  /*2f80*/  SHF.R.U32.HI R113, RZ, 0x10, R61 ;  /* 0x00000010ff717819 */ /* 0x000fe2000001163d */
[----:B------:R-:W-:Y:S01]  /*2f90*/  IMAD.SHL.U32 R6, R112, 0x100, RZ ;  /* 0x0000010070067824 */ /* 0x000fe200078e00ff */
[----:B------:R-:W-:Y:S01]  /*2fa0*/  LOP3.LUT R61, R61, 0xff0000ff, RZ, 0xc0, !PT ;  /* 0xff0000ff3d3d7812 */ /* 0x000fe200078ec0ff */
[----:B------:R-:W-:-:S03]  /*2fb0*/  IMAD.SHL.U32 R7, R42, 0x100, RZ ;  /* 0x000001002a077824 */ /* 0x000fc600078e00ff */
[----:B------:R-:W-:Y:S01]  /*2fc0*/  LOP3.LUT R42, R61, 0xff00, R6, 0xf8, !PT ;  /* 0x0000ff003d2a7812 */ /* 0x000fe200078ef806 */
[----:B------:R-:W-:Y:S01]  /*2fd0*/  IMAD.U32 R61, R111, 0x10000, RZ ;  /* 0x000100006f3d7824 */ /* 0x000fe200078e00ff */
[----:B------:R-:W-:Y:S01]  /*2fe0*/  LOP3.LUT R112, R110, 0xff00, R7, 0xf8, !PT ;  /* 0x0000ff006e707812 */ /* 0x000fe200078ef807 */
[----:B------:R-:W-:Y:S01]  /*2ff0*/  IMAD.U32 R7, R113, 0x10000, RZ ;  /* 0x0001000071077824 */ /* 0x000fe200078e00ff */
[----:B------:R-:W-:Y:S02]  /*3000*/  F2FP.F16.E4M3.UNPACK_B R110, R118.H1 ;  /* 0x00000076ff6e723e */ /* 0x000fe400030006ff */
[-C--:B------:R-:W-:Y:S02]  /*3010*/  F2FP.F16.E4M3.UNPACK_B R6, R5.reuse ;  /* 0x00000005ff06723e */ /* 0x080fe400020006ff */
[----:B------:R-:W-:Y:S01]  /*3020*/  F2FP.F16.E4M3.UNPACK_B R5, R5.H1 ;  /* 0x00000005ff05723e */ /* 0x000fe200030006ff */
[--C-:B------:R-:W-:Y:S01]  /*3030*/  HADD2.F32 R113, -RZ, R110.reuse.H1_H1 ;  /* 0x3000006eff717230 */ /* 0x100fe20000004100 */
[----:B------:R-:W-:Y:S01]  /*3040*/  LOP3.LUT R114, R112, 0xff0000, R61, 0xf8, !PT ;  /* 0x00ff000070727812 */ /* 0x000fe200078ef83d */
[----:B------:R-:W-:Y:S01]  /*3050*/  HADD2.F32 R112, -RZ, R110.H0_H0 ;  /* 0x2000006eff707230 */ /* 0x000fe20000004100 */
[----:B------:R-:W-:Y:S01]  /*3060*/  LOP3.LUT R111, R42, 0xff0000, R7, 0xf8, !PT ;  /* 0x00ff00002a6f7812 */ /* 0x000fe200078ef807 */
[----:B------:R-:W-:Y:S01]  /*3070*/  HADD2.F32 R7, -RZ, R6.H1_H1 ;  /* 0x30000006ff077230 */ /* 0x000fe20000004100 */
[----:B------:R-:W-:Y:S01]  /*3080*/  F2FP.F16.E4M3.UNPACK_B R61, R121.H1 ;  /* 0x00000079ff3d723e */ /* 0x000fe200030006ff */
[----:B------:R-:W-:-:S02]  /*3090*/  HADD2.F32 R42, -RZ, R5.H1_H1 ;  /* 0x30000005ff2a7230 */ /* 0x000fc40000004100 */
[----:B------:R-:W-:Y:S02]  /*30a0*/  HADD2.F32 R6, -RZ, R6.H0_H0 ;  /* 0x20000006ff067230 */ /* 0x000fe40000004100 */
[-C--:B------:R-:W-:Y:S01]  /*30b0*/  FMUL.FTZ R115, R7, R112.reuse ;  /* 0x0000007007737220 */ /* 0x080fe20000410000 */
[----:B------:R-:W-:Y:S02]  /*30c0*/  HADD2.F32 R110, -RZ, R61.H0_H0 ;  /* 0x2000003dff6e7230 */ /* 0x000fe40000004100 */
[-C--:B------:R-:W-:Y:S01]  /*30d0*/  FMUL.FTZ R116, R42, R113.reuse ;  /* 0x000000712a747220 */ /* 0x080fe20000410000 */
[----:B------:R-:W-:Y:S02]  /*30e0*/  HADD2.F32 R5, -RZ, R5.H0_H0 ;  /* 0x20000005ff057230 */ /* 0x000fe40000004100 */
[C---:B------:R-:W-:Y:S01]  /*30f0*/  FMUL.FTZ R112, R6.reuse, R112 ;  /* 0x0000007006707220 */ /* 0x040fe20000410000 */
[----:B------:R-:W-:Y:S02]  /*3100*/  HADD2.F32 R61, -RZ, R61.H1_H1 ;  /* 0x3000003dff3d7230 */ /* 0x000fe40000004100 */
[----:B------:R-:W-:Y:S01]  /*3110*/  FFMA.FTZ R117, R6, R110, -R115 ;  /* 0x0000006e06757223 */ /* 0x000fe20000010873 */
[----:B------:R-:W-:Y:S01]  /*3120*/  F2FP.F16.E4M3.UNPACK_B R6, R118 ;  /* 0x00000076ff06723e */ /* 0x000fe200020006ff */
[----:B------:R-:W-:Y:S01]  /*3130*/  FMUL.FTZ R113, R5, R113 ;  /* 0x0000007105717220 */ /* 0x000fe20000410000 */
[----:B------:R-:W-:Y:S01]  /*3140*/  FFMA.FTZ R118, R7, R110, R112 ;  /* 0x0000006e07767223 */ /* 0x000fe20000010070 */
[-C--:B------:R-:W-:Y:S01]  /*3150*/  FFMA.FTZ R119, R5, R61.reuse, -R116 ;  /* 0x0000003d05777223 */ /* 0x080fe20000010874 */
[-C--:B------:R-:W-:Y:S01]  /*3160*/  F2FP.F16.E4M3.UNPACK_B R5, R4.reuse.H1 ;  /* 0x00000004ff05723e */ /* 0x080fe200030006ff */
[----:B------:R-:W-:Y:S01]  /*3170*/  FFMA.FTZ R120, R42, R61, R113 ;  /* 0x0000003d2a787223 */ /* 0x000fe20000010071 */
[----:B------:R-:W-:Y:S01]  /*3180*/  F2FP.F16.E4M3.UNPACK_B R4, R4 ;  /* 0x00000004ff04723e */ /* 0x000fe200020006ff */
[--C-:B------:R-:W-:Y:S01]  /*3190*/  HADD2.F32 R112, -RZ, R6.reuse.H1_H1 ;  /* 0x30000006ff707230 */ /* 0x100fe20000004100 */
[----:B------:R-:W-:Y:S01]  /*31a0*/  F2FP.F16.E4M3.UNPACK_B R42, R121 ;  /* 0x00000079ff2a723e */ /* 0x000fe200020006ff */
[----:B------:R-:W-:Y:S01]  /*31b0*/  HADD2.F32 R110, -RZ, R6.H0_H0 ;  /* 0x20000006ff6e7230 */ /* 0x000fe20000004100 */
[----:B------:R-:W-:Y:S01]  /*31c0*/  F2FP.SATFINITE.E4M3.F32.PACK_AB_MERGE_C R122, R120, R119, RZ ;  /* 0x00000077787a723e */ /* 0x000fe200048070ff */
[----:B------:R-:W-:-:S02]  /*31d0*/  HADD2.F32 R6, -RZ, R5.H0_H0 ;  /* 0x20000005ff067230 */ /* 0x000fc40000004100 */
[----:B------:R-:W-:Y:S02]  /*31e0*/  HADD2.F32 R7, -RZ, R5.H1_H1 ;  /* 0x30000005ff077230 */ /* 0x000fe40000004100 */
[--C-:B------:R-:W-:Y:S02]  /*31f0*/  HADD2.F32 R5, -RZ, R4.reuse.H0_H0 ;  /* 0x20000004ff057230 */ /* 0x100fe40000004100 */
[-C--:B------:R-:W-:Y:S01]  /*3200*/  FMUL.FTZ R116, R6, R112.reuse ;  /* 0x0000007006747220 */ /* 0x080fe20000410000 */
[----:B------:R-:W-:Y:S02]  /*3210*/  HADD2.F32 R4, -RZ, R4.H1_H1 ;  /* 0x30000004ff047230 */ /* 0x000fe40000004100 */
[----:B------:R-:W-:Y:S01]  /*3220*/  FMUL.FTZ R115, R7, R112 ;  /* 0x0000007007737220 */ /* 0x000fe20000410000 */
[--C-:B------:R-:W-:Y:S02]  /*3230*/  HADD2.F32 R61, -RZ, R42.reuse.H1_H1 ;  /* 0x3000002aff3d7230 */ /* 0x100fe40000004100 */
[----:B------:R-:W-:Y:S01]  /*3240*/  FMUL.FTZ R113, R5, R110 ;  /* 0x0000006e05717220 */ /* 0x000fe20000410000 */
[----:B------:R-:W-:-:S02]  /*3250*/  HADD2.F32 R42, -RZ, R42.H0_H0 ;  /* 0x2000002aff2a7230 */ /* 0x000fc40000004100 */
[----:B------:R-:W-:Y:S01]  /*3260*/  FMUL.FTZ R112, R4, R110 ;  /* 0x0000006e04707220 */ /* 0x000fe20000410000 */
[----:B------:R-:W-:Y:S01]  /*3270*/  F2FP.F16.E4M3.UNPACK_B R110, R114.H1 ;  /* 0x00000072ff6e723e */ /* 0x000fe200030006ff */
[-C--:B------:R-:W-:Y:S01]  /*3280*/  FFMA.FTZ R6, R6, R61.reuse, -R115 ;  /* 0x0000003d06067223 */ /* 0x080fe20000010873 */
[----:B------:R-:W-:Y:S01]  /*3290*/  FFMA.FTZ R7, R7, R61, R116 ;  /* 0x0000003d07077223 */ /* 0x000fe20000010074 */
[----:B------:R-:W-:Y:S01]  /*32a0*/  FFMA.FTZ R115, R5, R42, -R112 ;  /* 0x0000002a05737223 */ /* 0x000fe20000010870 */
[----:B------:R-:W-:Y:S01]  /*32b0*/  F2FP.F16.E4M3.UNPACK_B R5, R60.H1 ;  /* 0x0000003cff05723e */ /* 0x000fe200030006ff */
[----:B------:R-:W-:Y:S01]  /*32c0*/  FFMA.FTZ R116, R4, R42, R113 ;  /* 0x0000002a04747223 */ /* 0x000fe20000010071 */
[----:B------:R-:W-:Y:S01]  /*32d0*/  F2FP.F16.E4M3.UNPACK_B R42, R111.H1 ;  /* 0x0000006fff2a723e */ /* 0x000fe200030006ff */
[----:B------:R-:W-:Y:S01]  /*32e0*/  HADD2.F32 R113, -RZ, R110.H1_H1 ;  /* 0x3000006eff717230 */ /* 0x000fe20000004100 */
[----:B------:R-:W-:Y:S01]  /*32f0*/  F2FP.SATFINITE.E4M3.F32.PACK_AB_MERGE_C R121, R7, R6, RZ ;  /* 0x000000060779723e */ /* 0x000fe200048070ff */
[--C-:B------:R-:W-:Y:S01]  /*3300*/  HADD2.F32 R7, -RZ, R5.reuse.H1_H1 ;  /* 0x30000005ff077230 */ /* 0x100fe20000004100 */
        /* <DEDUP_REMOVED lines=42> */
.L_x_1377:
[----:B------:R-:W-:Y:S05]  /*35b0*/  BSYNC B2 ;  /* 0x0000000000027941 */ /* 0x000fea0003800000 */
.L_x_1376:
[----:B--2---:R1:W-:Y:S02]  /*35c0*/  STG.E.128 desc[UR40][R28.64], R4 ;  /* 0x000000041c007986 */ /* 0x0043e4000c101d28 */
.L_x_1375:
[----:B------:R-:W-:Y:S05]  /*35d0*/  BSYNC B1 ;  /* 0x0000000000017941 */ /* 0x000fea0003800000 */
.L_x_1374:
[----:B------:R-:W-:Y:S01]  /*35e0*/  ISETP.NE.AND P4, PT, R99, RZ, PT ;  /* 0x000000ff6300720c */ /* 0x000fe20003f85270 */
[----:B------:R-:W-:-:S12]  /*35f0*/  BSSY B1, `(.L_x_1378) ;  /* 0x0000072000017945 */ /* 0x000fd80003800000 */
[----:B------:R-:W-:Y:S05]  /*3600*/  @!P4 BRA `(.L_x_1379) ;  /* 0x0000000400c0c947 */ /* 0x000fea0003800000 */
[----:B-1----:R1:W2:Y:S01]  /*3610*/  LDS.128 R4, [R93+0x1e400] ;  /* 0x01e400005d047984 */ /* 0x0022a20000000c00 */
[----:B------:R-:W-:Y:S01]  /*3620*/  VIADD R43, R204, 0x10 ;  /* 0x00000010cc2b7836 */ /* 0x000fe20000000000 */
[----:B------:R-:W-:Y:S04]  /*3630*/  BSSY B2, `(.L_x_1380) ;  /* 0x000006c000027945 */ /* 0x000fe80003800000 */
[----:B------:R-:W-:-:S13]  /*3640*/  ISETP.GE.AND P4, PT, R43, R104, PT ;  /* 0x000000682b00720c */ /* 0x000fda0003f86270 */
[----:B-1----:R-:W-:Y:S05]  /*3650*/  @P4 BRA `(.L_x_1381) ;  /* 0x0000000400a44947 */ /* 0x002fea0003800000 */
[----:B------:R-:W-:Y:S01]  /*3660*/  SHF.R.U32.HI R61, RZ, 0x8, R41 ;  /* 0x00000008ff3d7819 */ /* 0x000fe20000011629 */
[----:B--2---:R-:W-:Y:S01]  /*3670*/  IMAD.MOV.U32 R40, RZ, RZ, R7 ;  /* 0x000000ffff287224 */ /* 0x004fe200078e0007 */
[----:B------:R-:W-:Y:S02]  /*3680*/  SHF.R.U32.HI R42, RZ, 0x8, R35 ;  /* 0x00000008ff2a7819 */ /* 0x000fe40000011623 */
[----:B------:R-:W-:Y:S01]  /*3690*/  LOP3.LUT R34, R41, 0xff0000ff, RZ, 0xc0, !PT ;  /* 0xff0000ff29227812 */ /* 0x000fe200078ec0ff */
[----:B------:R-:W-:Y:S01]  /*36a0*/  IMAD.SHL.U32 R7, R61, 0x100, RZ ;  /* 0x000001003d077824 */ /* 0x000fe200078e00ff */
[----:B------:R-:W-:Y:S02]  /*36b0*/  SHF.R.U32.HI R43, RZ, 0x10, R41 ;  /* 0x00000010ff2b7819 */ /* 0x000fe40000011629 */
[----:B------:R-:W-:Y:S02]  /*36c0*/  LOP3.LUT R41, R35, 0xff0000ff, RZ, 0xc0, !PT ;  /* 0xff0000ff23297812 */ /* 0x000fe400078ec0ff */
[----:B------:R-:W-:Y:S01]  /*36d0*/  SHF.R.U32.HI R60, RZ, 0x10, R35 ;  /* 0x00000010ff3c7819 */ /* 0x000fe20000011623 */
[----:B------:R-:W-:Y:S01]  /*36e0*/  IMAD.MOV.U32 R35, RZ, RZ, R6 ;  /* 0x000000ffff237224 */ /* 0x000fe200078e0006 */
[----:B------:R-:W-:Y:S01]  /*36f0*/  LOP3.LUT R7, R34, 0xff00, R7, 0xf8, !PT ;  /* 0x0000ff0022077812 */ /* 0x000fe200078ef807 */
[----:B------:R-:W-:Y:S01]  /*3700*/  IMAD.SHL.U32 R6, R42, 0x100, RZ ;  /* 0x000001002a067824 */ /* 0x000fe200078e00ff */
[-C--:B------:R-:W-:Y:S01]  /*3710*/  F2FP.F16.E4M3.UNPACK_B R42, R109.reuse.H1 ;  /* 0x0000006dff2a723e */ /* 0x080fe200030006ff */
[----:B------:R-:W-:Y:S01]  /*3720*/  IMAD.U32 R60, R60, 0x10000, RZ ;  /* 0x000100003c3c7824 */ /* 0x000fe200078e00ff */
[----:B------:R-:W-:Y:S01]  /*3730*/  F2FP.F16.E4M3.UNPACK_B R109, R109 ;  /* 0x0000006dff6d723e */ /* 0x000fe200020006ff */
[----:B------:R-:W-:Y:S01]  /*3740*/  IMAD.U32 R34, R43, 0x10000, RZ ;  /* 0x000100002b227824 */ /* 0x000fe200078e00ff */
[----:B------:R-:W-:Y:S01]  /*3750*/  LOP3.LUT R41, R41, 0xff00, R6, 0xf8, !PT ;  /* 0x0000ff0029297812 */ /* 0x000fe200078ef806 */
[----:B------:R-:W-:Y:S01]  /*3760*/  HADD2.F32 R61, -RZ, R42.H1_H1 ;  /* 0x3000002aff3d7230 */ /* 0x000fe20000004100 */
[----:B------:R-:W-:-:S02]  /*3770*/  F2FP.F16.E4M3.UNPACK_B R6, R5 ;  /* 0x00000005ff06723e */ /* 0x000fc400020006ff */
[----:B------:R-:W-:Y:S01]  /*3780*/  LOP3.LUT R110, R41, 0xff0000, R60, 0xf8, !PT ;  /* 0x00ff0000296e7812 */ /* 0x000fe200078ef83c */
[----:B------:R-:W-:Y:S01]  /*3790*/  HADD2.F32 R60, -RZ, R42.H0_H0 ;  /* 0x2000002aff3c7230 */ /* 0x000fe20000004100 */
[----:B------:R-:W-:Y:S01]  /*37a0*/  LOP3.LUT R43, R7, 0xff0000, R34, 0xf8, !PT ;  /* 0x00ff0000072b7812 */ /* 0x000fe200078ef822 */
[--C-:B------:R-:W-:Y:S01]  /*37b0*/  HADD2.F32 R7, -RZ, R6.reuse.H1_H1 ;  /* 0x30000006ff077230 */ /* 0x100fe20000004100 */
[----:B------:R-:W-:Y:S01]  /*37c0*/  F2FP.F16.E4M3.UNPACK_B R41, R108.H1 ;  /* 0x0000006cff29723e */ /* 0x000fe200030006ff */
[----:B------:R-:W-:Y:S01]  /*37d0*/  HADD2.F32 R6, -RZ, R6.H0_H0 ;  /* 0x20000006ff067230 */ /* 0x000fe20000004100 */
[----:B------:R-:W-:Y:S02]  /*37e0*/  F2FP.F16.E4M3.UNPACK_B R5, R5.H1 ;  /* 0x00000005ff05723e */ /* 0x000fe400030006ff */
[-C--:B------:R-:W-:Y:S01]  /*37f0*/  FMUL.FTZ R111, R7, R60.reuse ;  /* 0x0000003c076f7220 */ /* 0x080fe20000410000 */
[----:B------:R-:W-:Y:S02]  /*3800*/  HADD2.F32 R42, -RZ, R41.H0_H0 ;  /* 0x20000029ff2a7230 */ /* 0x000fe40000004100 */
[----:B------:R-:W-:Y:S01]  /*3810*/  FMUL.FTZ R60, R6, R60 ;  /* 0x0000003c063c7220 */ /* 0x000fe20000410000 */
[--C-:B------:R-:W-:Y:S01]  /*3820*/  HADD2.F32 R34, -RZ, R5.reuse.H1_H1 ;  /* 0x30000005ff227230 */ /* 0x100fe20000004100 */
[----:B------:R-:W-:Y:S01]  /*3830*/  F2FP.F16.E4M3.UNPACK_B R108, R108 ;  /* 0x0000006cff6c723e */ /* 0x000fe200020006ff */
[----:B------:R-:W-:-:S02]  /*3840*/  HADD2.F32 R5, -RZ, R5.H0_H0 ;  /* 0x20000005ff057230 */ /* 0x000fc40000004100 */
[-C--:B------:R-:W-:Y:S01]  /*3850*/  FFMA.FTZ R111, R6, R42.reuse, -R111 ;  /* 0x0000002a066f7223 */ /* 0x080fe2000001086f */
[----:B------:R-:W-:Y:S02]  /*3860*/  HADD2.F32 R41, -RZ, R41.H1_H1 ;  /* 0x30000029ff297230 */ /* 0x000fe40000004100 */
[CC--:B------:R-:W-:Y:S01]  /*3870*/  FMUL.FTZ R6, R34.reuse, R61.reuse ;  /* 0x0000003d22067220 */ /* 0x0c0fe20000410000 */
[----:B------:R-:W-:Y:S01]  /*3880*/  FFMA.FTZ R112, R7, R42, R60 ;  /* 0x0000002a07707223 */ /* 0x000fe2000001003c */
[C---:B------:R-:W-:Y:S02]  /*3890*/  FMUL.FTZ R61, R5.reuse, R61 ;  /* 0x0000003d053d7220 */ /* 0x040fe40000410000 */
        /* <DEDUP_REMOVED lines=14> */
[-C--:B------:R-:W-:Y:S01]  /*3980*/  FMUL.FTZ R41, R5, R109.reuse ;  /* 0x0000006d05297220 */ /* 0x080fe20000410000 */
[----:B------:R-:W-:Y:S02]  /*3990*/  HADD2.F32 R108, -RZ, R108.H0_H0 ;  /* 0x2000006cff6c7230 */ /* 0x000fe40000004100 */
[----:B------:R-:W-:Y:S01]  /*39a0*/  FMUL.FTZ R42, R4, R109 ;  /* 0x0000006d042a7220 */ /* 0x000fe20000410000 */
[-C--:B------:R-:W-:Y:S01]  /*39b0*/  FFMA.FTZ R61, R6, R34.reuse, -R61 ;  /* 0x00000022063d7223 */ /* 0x080fe2000001083d */
[----:B------:R-:W-:Y:S02]  /*39c0*/  FFMA.FTZ R60, R7, R34, R60 ;  /* 0x00000022073c7223 */ /* 0x000fe4000001003c */
        /* <DEDUP_REMOVED lines=50> */
.L_x_1381:
[----:B------:R-:W-:Y:S05]  /*3cf0*/  BSYNC B2 ;  /* 0x0000000000027941 */ /* 0x000fea0003800000 */
.L_x_1380:
[----:B--2---:R2:W-:Y:S02]  /*3d00*/  STG.E.128 desc[UR40][R28.64+0x20], R4 ;  /* 0x000020041c007986 */ /* 0x0045e4000c101d28 */
.L_x_1379:
[----:B------:R-:W-:Y:S05]  /*3d10*/  BSYNC B1 ;  /* 0x0000000000017941 */ /* 0x000fea0003800000 */
.L_x_1378:
[----:B------:R-:W-:Y:S01]  /*3d20*/  ISETP.NE.AND P4, PT, R98, RZ, PT ;  /* 0x000000ff6200720c */ /* 0x000fe20003f85270 */
[----:B------:R-:W-:-:S12]  /*3d30*/  BSSY B1, `(.L_x_1382) ;  /* 0x0000072000017945 */ /* 0x000fd80003800000 */
[----:B------:R-:W-:Y:S05]  /*3d40*/  @!P4 BRA `(.L_x_1383) ;  /* 0x0000000400c0c947 */ /* 0x000fea0003800000 */
[----:B-12---:R1:W2:Y:S01]  /*3d50*/  LDS.128 R4, [R95+0x20400] ;  /* 0x020400005f047984 */ /* 0x0062a20000000c00 */
[----:B------:R-:W-:Y:S01]  /*3d60*/  VIADD R35, R204, 0x20 ;  /* 0x00000020cc237836 */ /* 0x000fe20000000000 */
[----:B------:R-:W-:Y:S04]  /*3d70*/  BSSY B2, `(.L_x_1384) ;  /* 0x000006c000027945 */ /* 0x000fe80003800000 */
[----:B------:R-:W-:-:S13]  /*3d80*/  ISETP.GE.AND P4, PT, R35, R104, PT ;  /* 0x000000682300720c */ /* 0x000fda0003f86270 */
        /* <DEDUP_REMOVED lines=17> */
[----:B------:R-:W-:Y:S01]  /*3ea0*/  LOP3.LUT R42, R40, 0xff0000, R33, 0xf8, !PT ;  /* 0x00ff0000282a7812 */ /* 0x000fe200078ef821 */
[----:B------:R-:W-:Y:S01]  /*3eb0*/  HADD2.F32 R40, -RZ, R34.H0_H0 ;  /* 0x20000022ff287230 */ /* 0x000fe20000004100 */
[----:B------:R-:W-:Y:S01]  /*3ec0*/  LOP3.LUT R35, R30, 0xff0000, R7, 0xf8, !PT ;  /* 0x00ff00001e237812 */ /* 0x000fe200078ef807 */
[----:B------:R-:W-:Y:S01]  /*3ed0*/  HADD2.F32 R7, -RZ, R6.H1_H1 ;  /* 0x30000006ff077230 */ /* 0x000fe20000004100 */
[----:B------:R-:W-:Y:S01]  /*3ee0*/  F2FP.F16.E4M3.UNPACK_B R33, R106.H1 ;  /* 0x0000006aff21723e */ /* 0x000fe200030006ff */
[----:B------:R-:W-:Y:S01]  /*3ef0*/  HADD2.F32 R41, -RZ, R34.H1_H1 ;  /* 0x30000022ff297230 */ /* 0x000fe20000004100 */
[----:B------:R-:W-:Y:S01]  /*3f00*/  F2FP.F16.E4M3.UNPACK_B R5, R5.H1 ;  /* 0x00000005ff05723e */ /* 0x000fe200030006ff */
[----:B------:R-:W-:-:S02]  /*3f10*/  HADD2.F32 R6, -RZ, R6.H0_H0 ;  /* 0x20000006ff067230 */ /* 0x000fc40000004100 */
[CC--:B------:R-:W-:Y:S01]  /*3f20*/  FMUL.FTZ R43, R7.reuse, R40.reuse ;  /* 0x00000028072b7220 */ /* 0x0c0fe20000410000 */
[----:B------:R-:W-:Y:S01]  /*3f30*/  HADD2.F32 R34, -RZ, R33.H0_H0 ;  /* 0x20000021ff227230 */ /* 0x000fe20000004100 */
[----:B------:R-:W-:Y:S01]  /*3f40*/  F2FP.F16.E4M3.UNPACK_B R107, R107 ;  /* 0x0000006bff6b723e */ /* 0x000fe200020006ff */
[--C-:B------:R-:W-:Y:S02]  /*3f50*/  HADD2.F32 R30, -RZ, R5.reuse.H1_H1 ;  /* 0x30000005ff1e7230 */ /* 0x100fe40000004100 */
        /* <DEDUP_REMOVED lines=77> */
.L_x_1385:
[----:B------:R-:W-:Y:S05]  /*4430*/  BSYNC B2 ;  /* 0x0000000000027941 */ /* 0x000fea0003800000 */
.L_x_1384:
[----:B--2---:R3:W-:Y:S02]  /*4440*/  STG.E.128 desc[UR40][R28.64+0x40], R4 ;  /* 0x000040041c007986 */ /* 0x0047e4000c101d28 */
.L_x_1383:
[----:B------:R-:W-:Y:S05]  /*4450*/  BSYNC B1 ;  /* 0x0000000000017941 */ /* 0x000fea0003800000 */
.L_x_1382:
[----:B------:R-:W-:Y:S01]  /*4460*/  ISETP.NE.AND P4, PT, R97, RZ, PT ;  /* 0x000000ff6100720c */ /* 0x000fe20003f85270 */
[----:B------:R-:W-:-:S12]  /*4470*/  BSSY B1, `(.L_x_1386) ;  /* 0x0000072000017945 */ /* 0x000fd80003800000 */
[----:B------:R-:W-:Y:S05]  /*4480*/  @!P4 BRA `(.L_x_1387) ;  /* 0x0000000400c0c947 */ /* 0x000fea0003800000 */
[----:B-123--:R1:W2:Y:S01]  /*4490*/  LDS.128 R4, [R93+0x20400] ;  /* 0x020400005d047984 */ /* 0x00e2a20000000c00 */
[----:B------:R-:W-:Y:S01]  /*44a0*/  VIADD R31, R204, 0x30 ;  /* 0x00000030cc1f7836 */ /* 0x000fe20000000000 */
[----:B------:R-:W-:Y:S04]  /*44b0*/  BSSY B2, `(.L_x_1388) ;  /* 0x000006c000027945 */ /* 0x000fe80003800000 */
[----:B------:R-:W-:-:S13]  /*44c0*/  ISETP.GE.AND P4, PT, R31, R104, PT ;  /* 0x000000681f00720c */ /* 0x000fda0003f86270 */
[----:B-1----:R-:W-:Y:S05]  /*44d0*/  @P4 BRA `(.L_x_1389) ;  /* 0x0000000400a44947 */ /* 0x002fea0003800000 */
[----:B------:R-:W-:Y:S01]  /*44e0*/  SHF.R.U32.HI R34, RZ, 0x8, R25 ;  /* 0x00000008ff227819 */ /* 0x000fe20000011619 */
[----:B--2---:R-:W-:Y:S01]  /*44f0*/  IMAD.MOV.U32 R26, RZ, RZ, R7 ;  /* 0x000000ffff1a7224 */ /* 0x004fe200078e0007 */
[--C-:B------:R-:W-:Y:S02]  /*4500*/  SHF.R.U32.HI R31, RZ, 0x8, R27.reuse ;  /* 0x00000008ff1f7819 */ /* 0x100fe4000001161b */
[----:B------:R-:W-:Y:S01]  /*4510*/  LOP3.LUT R30, R27, 0xff0000ff, RZ, 0xc0, !PT ;  /* 0xff0000ff1b1e7812 */ /* 0x000fe200078ec0ff */
[----:B------:R-:W-:Y:S01]  /*4520*/  IMAD.SHL.U32 R7, R34, 0x100, RZ ;  /* 0x0000010022077824 */ /* 0x000fe200078e00ff */
[----:B------:R-:W-:Y:S01]  /*4530*/  SHF.R.U32.HI R32, RZ, 0x10, R27 ;  /* 0x00000010ff207819 */ /* 0x000fe2000001161b */
[----:B------:R-:W-:Y:S01]  /*4540*/  IMAD.SHL.U32 R27, R31, 0x100, RZ ;  /* 0x000001001f1b7824 */ /* 0x000fe200078e00ff */
[----:B------:R-:W-:Y:S02]  /*4550*/  LOP3.LUT R24, R25, 0xff0000ff, RZ, 0xc0, !PT ;  /* 0xff0000ff19187812 */ /* 0x000fe400078ec0ff */
[----:B------:R-:W-:Y:S01]  /*4560*/  SHF.R.U32.HI R33, RZ, 0x10, R25 ;  /* 0x00000010ff217819 */ /* 0x000fe20000011619 */
[----:B------:R-:W-:Y:S01]  /*4570*/  IMAD.U32 R32, R32, 0x10000, RZ ;  /* 0x0001000020207824 */ /* 0x000fe200078e00ff */
[----:B------:R-:W-:Y:S01]  /*4580*/  LOP3.LUT R7, R24, 0xff00, R7, 0xf8, !PT ;  /* 0x0000ff0018077812 */ /* 0x000fe200078ef807 */
[----:B------:R-:W-:Y:S01]  /*4590*/  IMAD.MOV.U32 R25, RZ, RZ, R6 ;  /* 0x000000ffff197224 */ /* 0x000fe200078e0006 */
[----:B------:R-:W-:-:S02]  /*45a0*/  LOP3.LUT R27, R30, 0xff00, R27, 0xf8, !PT ;  /* 0x0000ff001e1b7812 */ /* 0x000fc400078ef81b */
[----:B------:R-:W-:Y:S02]  /*45b0*/  SHF.L.U32 R24, R33, 0x10, RZ ;  /* 0x0000001021187819 */ /* 0x000fe400000006ff */
        /* <DEDUP_REMOVED lines=91> */
.L_x_1389:
[----:B------:R-:W-:Y:S05]  /*4b70*/  BSYNC B2 ;  /* 0x0000000000027941 */ /* 0x000fea0003800000 */
.L_x_1388:
[----:B--2---:R4:W-:Y:S02]  /*4b80*/  STG.E.128 desc[UR40][R28.64+0x60], R4 ;  /* 0x000060041c007986 */ /* 0x0049e4000c101d28 */
.L_x_1387:
[----:B------:R-:W-:Y:S05]  /*4b90*/  BSYNC B1 ;  /* 0x0000000000017941 */ /* 0x000fea0003800000 */
.L_x_1386:
[----:B------:R-:W-:Y:S01]  /*4ba0*/  ISETP.NE.AND P4, PT, R96, RZ, PT ;  /* 0x000000ff6000720c */ /* 0x000fe20003f85270 */
[----:B------:R-:W-:-:S12]  /*4bb0*/  BSSY B1, `(.L_x_1390) ;  /* 0x0000072000017945 */ /* 0x000fd80003800000 */
[----:B------:R-:W-:Y:S05]  /*4bc0*/  @!P4 BRA `(.L_x_1391) ;  /* 0x0000000400c0c947 */ /* 0x000fea0003800000 */
[----:B-1234-:R1:W2:Y:S01]  /*4bd0*/  LDS.128 R4, [R95+0x22400] ;  /* 0x022400005f047984 */ /* 0x01e2a20000000c00 */
        /* <DEDUP_REMOVED lines=109> */
.L_x_1393:
[----:B------:R-:W-:Y:S05]  /*52b0*/  BSYNC B2 ;  /* 0x0000000000027941 */ /* 0x000fea0003800000 */
.L_x_1392:
[----:B--2---:R1:W-:Y:S02]  /*52c0*/  STG.E.128 desc[UR40][R28.64+0x80], R4 ;  /* 0x000080041c007986 */ /* 0x0043e4000c101d28 */
.L_x_1391:
[----:B------:R-:W-:Y:S05]  /*52d0*/  BSYNC B1 ;  /* 0x0000000000017941 */ /* 0x000fea0003800000 */
.L_x_1390:
[----:B------:R-:W-:-:S13]  /*52e0*/  ISETP.NE.AND P4, PT, R0, RZ, PT ;  /* 0x000000ff0000720c */ /* 0x000fda0003f85270 */
        /* <DEDUP_REMOVED lines=111> */
.L_x_1395:
[----:B------:R-:W-:Y:S05]  /*59e0*/  BSYNC B1 ;  /* 0x0000000000017941 */ /* 0x000fea0003800000 */
.L_x_1394:
[----:B--2---:R1:W-:Y:S01]  /*59f0*/  STG.E.128 desc[UR40][R28.64+0xa0], R4 ;  /* 0x0000a0041c007986 */ /* 0x0043e2000c101d28 */
[----:B------:R-:W-:Y:S05]  /*5a00*/  BRA `(.L_x_1373) ;  /* 0x0000003400387947 */ /* 0x000fea0003800000 */
.L_x_1367:
        /* <DEDUP_REMOVED lines=42> */
.L_x_1397:
[----:B------:R-:W-:Y:S05]  /*5cb0*/  BSYNC B1 ;  /* 0x0000000000017941 */ /* 0x000fea0003800000 */
.L_x_1396:
[----:B------:R-:W-:Y:S01]  /*5cc0*/  UISETP.NE.AND UP0, UPT, UR42, 0x3, UPT ;  /* 0x000000032a00788c */ /* 0x000fe2000bf05270 */
[----:B-----5:R-:W-:Y:S02]  /*5cd0*/  IMAD.MOV.U32 R106, RZ, RZ, R6 ;  /* 0x000000ffff6a7224 */ /* 0x020fe400078e0006 */
        /* <DEDUP_REMOVED lines=14> */
.L_x_1398:
[----:B------:R-:W-:Y:S01]  /*5dc0*/  IMAD R94, R17, 0x8, R16 ;  /* 0x00000008115e7824 */ /* 0x000fe200078e0210 */
[----:B------:R-:W-:Y:S01]  /*5dd0*/  SHF.L.U32 R105, R205, 0x1f, RZ ;  /* 0x0000001fcd697819 */ /* 0x000fe200000006ff */
[----:B------:R-:W-:Y:S03]  /*5de0*/  BSSY B1, `(.L_x_1399) ;  /* 0x0000003000017945 */ /* 0x000fe60003800000 */
[----:B------:R-:W1:Y:S02]  /*5df0*/  SYNCS.PHASECHK.TRANS64.TRYWAIT P5, [R94+URZ+0x2a890], R105 ;  /* 0x02a890695e0075a7 */ /* 0x000e6400080a017f */
[----:B-1----:R-:W-:Y:S05]  /*5e00*/  @!P5 BRA `(.L_x_1400) ;  /* 0x0000023800fcd947 */ /* 0x002fea0003800000 */
.L_x_1722:
[----:B------:R-:W-:Y:S05]  /*5e10*/  BSYNC B1 ;  /* 0x0000000000017941 */ /* 0x000fea0003800000 */
.L_x_1399:
[----:B------:R-:W-:Y:S05]  /*5e20*/  @P4 BRA `(.L_x_1373) ;  /* 0x0000003000304947 */ /* 0x000fea0003800000 */
[----:B------:R-:W2:Y:S01]  /*5e30*/  LDC R110, c[0x0][0x2e4] ;  /* 0x0000b900ff6e7b82 */ /* 0x000ea20000000800 */
[----:B------:R-:W-:Y:S01]  /*5e40*/  ISETP.NE.AND P4, PT, R59, RZ, PT ;  /* 0x000000ff3b00720c */ /* 0x000fe20003f85270 */
[----:B------:R-:W-:Y:S01]  /*5e50*/  ULDC.64 UR4, c[0x0][0x2f0] ;  /* 0x0000bc0000047ab9 */ /* 0x000fe20000000a00 */
[----:B------:R-:W-:Y:S01]  /*5e60*/  IMAD.MOV.U32 R62, RZ, RZ, R40 ;  /* 0x000000ffff3e7224 */ /* 0x000fe200078e0028 */
[----:B------:R-:W-:Y:S01]  /*5e70*/  BSSY B1, `(.L_x_1401) ;  /* 0x00000f6000017945 */ /* 0x000fe20003800000 */
[----:B0-----:R-:W-:Y:S02]  /*5e80*/  IMAD R37, R225, UR4, RZ ;  /* 0x00000004e1257c24 */ /* 0x001fe4000f8e02ff */
[----:B------:R-:W-:-:S04]  /*5e90*/  IMAD.WIDE.U32 R62, R22, UR4, R62 ;  /* 0x00000004163e7c25 */ /* 0x000fc8000f8e003e */
[----:B------:R-:W-:-:S04]  /*5ea0*/  IMAD R37, R22, UR5, R37 ;  /* 0x0000000516257c24 */ /* 0x000fc8000f8e0225 */
[----:B------:R-:W-:Y:S02]  /*5eb0*/  IMAD.IADD R112, R37, 0x1, R63 ;  /* 0x0000000125707824 */ /* 0x000fe400078e023f */
[----:B--2---:R-:W-:Y:S01]  /*5ec0*/  IMAD.IADD R114, R110, 0x1, -R75 ;  /* 0x000000016e727824 */ /* 0x004fe200078e0a4b */
[----:B------:R-:W-:Y:S06]  /*5ed0*/  @!P4 BRA `(.L_x_1402) ;  /* 0x0000000c00bcc947 */ /* 0x000fec0003800000 */
[----:B------:R-:W-:Y:S01]  /*5ee0*/  SEL R36, R75, R114, !P0 ;  /* 0x000000724b247207 */ /* 0x000fe20004000000 */
[----:B------:R-:W-:Y:S01]  /*5ef0*/  BSSY B2, `(.L_x_1403) ;  /* 0x00000e3000027945 */ /* 0x000fe20003800000 */
[----:B------:R-:W-:Y:S02]  /*5f00*/  IADD3 R117, P4, P5, R52, R62, R73 ;  /* 0x0000003e34757210 */ /* 0x000fe40007d9e049 */
[----:B------:R-:W-:Y:S02]  /*5f10*/  SHF.R.S32.HI R37, RZ, 0x1f, R36 ;  /* 0x0000001fff257819 */ /* 0x000fe40000011424 */
[----:B------:R-:W-:Y:S02]  /*5f20*/  IADD3.X R118, R91, R112, R67, P4, P5 ;  /* 0x000000705b767210 */ /* 0x000fe400027ea443 */
[----:B------:R-:W-:Y:S02]  /*5f30*/  LEA.HI R37, R37, R36, RZ, 0x5 ;  /* 0x0000002425257211 */ /* 0x000fe400078f28ff */
[----:B------:R-:W-:-:S02]  /*5f40*/  ISETP.GE.AND P4, PT, R23, R104, PT ;  /* 0x000000681700720c */ /* 0x000fc40003f86270 */
[----:B------:R-:W-:-:S04]  /*5f50*/  SHF.R.S32.HI R36, RZ, 0x5, R37 ;  /* 0x00000005ff247819 */ /* 0x000fc80000011425 */
[----:B------:R-:W-:-:S04]  /*5f60*/  LEA.HI.SX32 R36, R87, R36, 0x1c ;  /* 0x0000002457247211 */ /* 0x000fc800078fe2ff */
[----:B------:R-:W-:Y:S01]  /*5f70*/  SHF.R.S32.HI R37, RZ, 0x1f, R36 ;  /* 0x0000001fff257819 */ /* 0x000fe20000011424 */
[----:B------:R-:W-:-:S03]  /*5f80*/  IMAD.SHL.U32 R119, R36, 0x10, RZ ;  /* 0x0000001024777824 */ /* 0x000fc600078e00ff */
[----:B------:R-:W-:Y:S02]  /*5f90*/  LEA.HI R37, R37, R36, RZ, 0x2 ;  /* 0x0000002425257211 */ /* 0x000fe400078f10ff */
[----:B------:R-:W-:-:S03]  /*5fa0*/  LOP3.LUT R36, R206, 0x30, R119, 0xf8, !PT ;  /* 0x00000030ce247812 */ /* 0x000fc600078ef877 */
[----:B------:R-:W-:Y:S01]  /*5fb0*/  IMAD.SHL.U32 R37, R37, 0x800, RZ ;  /* 0x0000080025257824 */ /* 0x000fe200078e00ff */
[----:B------:R-:W-:-:S04]  /*5fc0*/  LOP3.LUT R36, R36, R207, RZ, 0x3c, !PT ;  /* 0x000000cf24247212 */ /* 0x000fc800078e3cff */
[----:B------:R-:W-:-:S04]  /*5fd0*/  LOP3.LUT R37, R37, 0xffffe000, RZ, 0xc0, !PT ;  /* 0xffffe00025257812 */ /* 0x000fc800078ec0ff */
[----:B------:R-:W-:Y:S01]  /*5fe0*/  IADD3 R36, R36, R37, R212 ;  /* 0x0000002524247210 */ /* 0x000fe20007ffe0d4 */
[----:B------:R-:W-:-:S04]  /*5ff0*/  IMAD R37, R17, 0x6000, R88 ;  /* 0x0000600011257824 */ /* 0x000fc800078e0258 */
[----:B------:R-:W-:Y:S02]  /*6000*/  IMAD R39, R17, 0x6000, R36 ;  /* 0x0000600011277824 */ /* 0x000fe400078e0224 */
[C---:B------:R-:W-:Y:S02]  /*6010*/  IMAD.IADD R37, R16.reuse, 0x1, R37 ;  /* 0x0000000110257824 */ /* 0x040fe400078e0225 */
[----:B------:R-:W-:-:S04]  /*6020*/  IMAD.IADD R40, R16, 0x1, R39 ;  /* 0x0000000110287824 */ /* 0x000fc800078e0227 */
[----:B------:R-:W0:Y:S04]  /*6030*/  LDS.128 R36, [R37+0x1e400] ;  /* 0x01e4000025247984 */ /* 0x000e280000000c00 */
[----:B------:R-:W2:Y:S01]  /*6040*/  LDS.128 R40, [R40+0x1e400] ;  /* 0x01e4000028287984 */ /* 0x000ea20000000c00 */
[----:B------:R-:W-:Y:S05]  /*6050*/  @P4 BRA `(.L_x_1404) ;  /* 0x0000000c00304947 */ /* 0x000fea0003800000 */
[----:B------:R-:W-:Y:S02]  /*6060*/  SHF.R.U32.HI R28, RZ, 0x8, R29 ;  /* 0x00000008ff1c7819 */ /* 0x000fe4000001161d */
[----:B------:R-:W-:Y:S02]  /*6070*/  SHF.R.U32.HI R34, RZ, 0x8, R35 ;  /* 0x00000008ff227819 */ /* 0x000fe40000011623 */
[----:B------:R-:W-:Y:S01]  /*6080*/  SHF.R.U32.HI R32, RZ, 0x8, R33 ;  /* 0x00000008ff207819 */ /* 0x000fe20000011621 */
[----:B------:R-:W-:Y:S01]  /*6090*/  IMAD.SHL.U32 R28, R28, 0x100, RZ ;  /* 0x000001001c1c7824 */ /* 0x000fe200078e00ff */
[----:B------:R-:W-:Y:S01]  /*60a0*/  SHF.R.U32.HI R123, RZ, 0x10, R29 ;  /* 0x00000010ff7b7819 */ /* 0x000fe2000001161d */
[----:B------:R-:W-:Y:S01]  /*60b0*/  IMAD.SHL.U32 R34, R34, 0x100, RZ ;  /* 0x0000010022227824 */ /* 0x000fe200078e00ff */
[----:B------:R-:W-:Y:S01]  /*60c0*/  LOP3.LUT R29, R29, 0xff0000ff, RZ, 0xc0, !PT ;  /* 0xff0000ff1d1d7812 */ /* 0x000fe200078ec0ff */
[----:B------:R-:W-:Y:S01]  /*60d0*/  IMAD.SHL.U32 R32, R32, 0x100, RZ ;  /* 0x0000010020207824 */ /* 0x000fe200078e00ff */
[----:B------:R-:W-:-:S02]  /*60e0*/  SHF.R.U32.HI R30, RZ, 0x8, R31 ;  /* 0x00000008ff1e7819 */ /* 0x000fc4000001161f */
[----:B------:R-:W-:Y:S02]  /*60f0*/  SHF.R.U32.HI R124, RZ, 0x10, R35 ;  /* 0x00000010ff7c7819 */ /* 0x000fe40000011623 */
[----:B------:R-:W-:Y:S02]  /*6100*/  SHF.R.U32.HI R125, RZ, 0x10, R33 ;  /* 0x00000010ff7d7819 */ /* 0x000fe40000011621 */
[----:B------:R-:W-:Y:S02]  /*6110*/  LOP3.LUT R35, R35, 0xff0000ff, RZ, 0xc0, !PT ;  /* 0xff0000ff23237812 */ /* 0x000fe400078ec0ff */
[----:B------:R-:W-:Y:S02]  /*6120*/  LOP3.LUT R33, R33, 0xff0000ff, RZ, 0xc0, !PT ;  /* 0xff0000ff21217812 */ /* 0x000fe400078ec0ff */
[----:B------:R-:W-:Y:S01]  /*6130*/  LOP3.LUT R29, R29, 0xff00, R28, 0xf8, !PT ;  /* 0x0000ff001d1d7812 */ /* 0x000fe200078ef81c */
[----:B------:R-:W-:Y:S01]  /*6140*/  IMAD.SHL.U32 R28, R30, 0x100, RZ ;  /* 0x000001001e1c7824 */ /* 0x000fe200078e00ff */
[----:B------:R-:W-:Y:S01]  /*6150*/  SHF.R.U32.HI R122, RZ, 0x10, R31 ;  /* 0x00000010ff7a7819 */ /* 0x000fe2000001161f */
[----:B------:R-:W-:Y:S01]  /*6160*/  IMAD.U32 R30, R123, 0x10000, RZ ;  /* 0x000100007b1e7824 */ /* 0x000fe200078e00ff */
[----:B------:R-:W-:-:S02]  /*6170*/  LOP3.LUT R31, R31, 0xff0000ff, RZ, 0xc0, !PT ;  /* 0xff0000ff1f1f7812 */ /* 0x000fc400078ec0ff */
[----:B------:R-:W-:Y:S02]  /*6180*/  LOP3.LUT R130, R35, 0xff00, R34, 0xf8, !PT ;  /* 0x0000ff0023827812 */ /* 0x000fe400078ef822 */
[----:B------:R-:W-:Y:S02]  /*6190*/  LOP3.LUT R128, R33, 0xff00, R32, 0xf8, !PT ;  /* 0x0000ff0021807812 */ /* 0x000fe400078ef820 */
[----:B------:R-:W-:Y:S02]  /*61a0*/  F2FP.F16.E4M3.UNPACK_B R123, R131.H1 ;  /* 0x00000083ff7b723e */ /* 0x000fe400030006ff */
[----:B--2---:R-:W-:Y:S02]  /*61b0*/  F2FP.F16.E4M3.UNPACK_B R34, R40.H1 ;  /* 0x00000028ff22723e */ /* 0x004fe400030006ff */
[----:B0-----:R-:W-:Y:S01]  /*61c0*/  F2FP.F16.E4M3.UNPACK_B R32, R36.H1 ;  /* 0x00000024ff20723e */ /* 0x001fe200030006ff */
[----:B------:R-:W-:Y:S01]  /*61d0*/  HADD2.F32 R126, -RZ, R123.H0_H0 ;  /* 0x2000007bff7e7230 */ /* 0x000fe20000004100 */
[----:B------:R-:W-:Y:S01]  /*61e0*/  LOP3.LUT R31, R31, 0xff00, R28, 0xf8, !PT ;  /* 0x0000ff001f1f7812 */ /* 0x000fe200078ef81c */
[----:B------:R-:W-:Y:S01]  /*61f0*/  IMAD.U32 R28, R122, 0x10000, RZ ;  /* 0x000100007a1c7824 */ /* 0x000fe200078e00ff */
[----:B------:R-:W-:Y:S01]  /*6200*/  F2FP.F16.E4M3.UNPACK_B R122, R127.H1 ;  /* 0x0000007fff7a723e */ /* 0x000fe200030006ff */
[----:B------:R-:W-:Y:S01]  /*6210*/  HADD2.F32 R35, -RZ, R34.H0_H0 ;  /* 0x20000022ff237230 */ /* 0x000fe20000004100 */
[----:B------:R-:W-:Y:S01]  /*6220*/  LOP3.LUT R30, R29, 0xff0000, R30, 0xf8, !PT ;  /* 0x00ff00001d1e7812 */ /* 0x000fe200078ef81e */
[----:B------:R-:W-:Y:S01]  /*6230*/  HADD2.F32 R33, -RZ, R32.H0_H0 ;  /* 0x20000020ff217230 */ /* 0x000fe20000004100 */
[----:B------:R-:W-:Y:S01]  /*6240*/  LOP3.LUT R28, R31, 0xff0000, R28, 0xf8, !PT ;  /* 0x00ff00001f1c7812 */ /* 0x000fe200078ef81c */
[----:B------:R-:W-:-:S02]  /*6250*/  IMAD.U32 R29, R124, 0x10000, RZ ;  /* 0x000100007c1d7824 */ /* 0x000fc400078e00ff */
[-C--:B------:R-:W-:Y:S01]  /*6260*/  FMUL.FTZ R132, R35, R126.reuse ;  /* 0x0000007e23847220 */ /* 0x080fe20000410000 */
[----:B------:R-:W-:Y:S02]  /*6270*/  HADD2.F32 R124, -RZ, R122.H0_H0 ;  /* 0x2000007aff7c7230 */ /* 0x000fe40000004100 */
[----:B------:R-:W-:Y:S01]  /*6280*/  FMUL.FTZ R126, R33, R126 ;  /* 0x0000007e217e7220 */ /* 0x000fe20000410000 */
[----:B------:R-:W-:Y:S01]  /*6290*/  IMAD.U32 R31, R125, 0x10000, RZ ;  /* 0x000100007d1f7824 */ /* 0x000fe200078e00ff */
[----:B------:R-:W-:Y:S02]  /*62a0*/  F2FP.F16.E4M3.UNPACK_B R40, R40 ;  /* 0x00000028ff28723e */ /* 0x000fe400020006ff */
[-C--:B------:R-:W-:Y:S01]  /*62b0*/  FFMA.FTZ R129, R35, R124.reuse, R126 ;  /* 0x0000007c23817223 */ /* 0x080fe2000001007e */
[----:B------:R-:W-:Y:S01]  /*62c0*/  FFMA.FTZ R132, R33, R124, -R132 ;  /* 0x0000007c21847223 */ /* 0x000fe20000010884 */
        /* <DEDUP_REMOVED lines=12> */
[----:B------:R-:W-:Y:S01]  /*6390*/  LOP3.LUT R29, R130, 0xff0000, R29, 0xf8, !PT ;  /* 0x00ff0000821d7812 */ /* 0x000fe200078ef81d */
[----:B------:R-:W-:Y:S02]  /*63a0*/  HADD2.F32 R32, -RZ, R36.H0_H0 ;  /* 0x20000024ff207230 */ /* 0x000fe40000004100 */
[-C--:B------:R-:W-:Y:S01]  /*63b0*/  FFMA.FTZ R131, R33, R124.reuse, -R128 ;  /* 0x0000007c21837223 */ /* 0x080fe20000010880 */
[----:B------:R-:W-:Y:S01]  /*63c0*/  FFMA.FTZ R130, R35, R124, R126 ;  /* 0x0000007c23827223 */ /* 0x000fe2000001007e */
[----:B------:R-:W-:Y:S02]  /*63d0*/  HADD2.F32 R33, -RZ, R122.H0_H0 ;  /* 0x2000007aff217230 */ /* 0x000fe40000004100 */
[-C--:B------:R-:W-:Y:S01]  /*63e0*/  FMUL.FTZ R35, R34, R125.reuse ;  /* 0x0000007d22237220 */ /* 0x080fe20000410000 */
[----:B------:R-:W-:Y:S01]  /*63f0*/  FMUL.FTZ R127, R32, R125 ;  /* 0x0000007d207f7220 */ /* 0x000fe20000410000 */
[----:B------:R-:W-:-:S02]  /*6400*/  HADD2.F32 R123, -RZ, R123.H1_H1 ;  /* 0x3000007bff7b7230 */ /* 0x000fc40000004100 */
[----:B------:R-:W-:Y:S02]  /*6410*/  HADD2.F32 R40, -RZ, R40.H1_H1 ;  /* 0x30000028ff287230 */ /* 0x000fe40000004100 */
        /* <DEDUP_REMOVED lines=13> */
[----:B------:R-:W-:Y:S01]  /*64f0*/  HADD2.F32 R35, -RZ, R34.H0_H0 ;  /* 0x20000022ff237230 */ /* 0x000fe20000004100 */
[----:B------:R-:W-:Y:S01]  /*6500*/  F2FP.F16.E4M3.UNPACK_B R121, R121 ;  /* 0x00000079ff79723e */ /* 0x000fe200020006ff */
[----:B------:R-:W-:Y:S01]  /*6510*/  HADD2.F32 R33, -RZ, R32.H0_H0 ;  /* 0x20000020ff217230 */ /* 0x000fe20000004100 */
[----:B------:R-:W-:Y:S01]  /*6520*/  F2FP.F16.E4M3.UNPACK_B R42, R42 ;  /* 0x0000002aff2a723e */ /* 0x000fe200020006ff */
[----:B------:R-:W-:Y:S02]  /*6530*/  HADD2.F32 R123, -RZ, R122.H1_H1 ;  /* 0x3000007aff7b7230 */ /* 0x000fe40000004100 */
[-C--:B------:R-:W-:Y:S01]  /*6540*/  FMUL.FTZ R122, R35, R124.reuse ;  /* 0x0000007c237a7220 */ /* 0x080fe20000410000 */
[----:B------:R-:W-:Y:S02]  /*6550*/  HADD2.F32 R40, -RZ, R36.H0_H0 ;  /* 0x20000024ff287230 */ /* 0x000fe40000004100 */
[----:B------:R-:W-:Y:S01]  /*6560*/  FMUL.FTZ R134, R33, R124 ;  /* 0x0000007c21867220 */ /* 0x000fe20000410000 */
[----:B------:R-:W-:Y:S01]  /*6570*/  HADD2.F32 R34, -RZ, R34.H1_H1 ;  /* 0x30000022ff227230 */ /* 0x000fe20000004100 */
[----:B------:R-:W-:Y:S01]  /*6580*/  F2FP.F16.E4M3.UNPACK_B R38, R38 ;  /* 0x00000026ff26723e */ /* 0x000fe200020006ff */
[----:B------:R-:W-:-:S02]  /*6590*/  HADD2.F32 R32, -RZ, R32.H1_H1 ;  /* 0x30000020ff207230 */ /* 0x000fc40000004100 */
[----:B------:R-:W-:Y:S01]  /*65a0*/  FFMA.FTZ R124, R33, R40, -R122 ;  /* 0x00000028217c7223 */ /* 0x000fe2000001087a */
[----:B------:R-:W-:Y:S02]  /*65b0*/  HADD2.F32 R33, -RZ, R36.H1_H1 ;  /* 0x30000024ff217230 */ /* 0x000fe40000004100 */
[-C--:B------:R-:W-:Y:S01]  /*65c0*/  FMUL.FTZ R133, R34, R123.reuse ;  /* 0x0000007b22857220 */ /* 0x080fe20000410000 */
[--C-:B------:R-:W-:Y:S02]  /*65d0*/  HADD2.F32 R36, -RZ, R121.reuse.H0_H0 ;  /* 0x20000079ff247230 */ /* 0x100fe40000004100 */
[C---:B------:R-:W-:Y:S01]  /*65e0*/  FMUL.FTZ R123, R32.reuse, R123 ;  /* 0x0000007b207b7220 */ /* 0x040fe20000410000 */
[----:B------:R-:W-:Y:S01]  /*65f0*/  F2FP.F16.E4M3.UNPACK_B R120, R120 ;  /* 0x00000078ff78723e */ /* 0x000fe200020006ff */
[-C--:B------:R-:W-:Y:S01]  /*6600*/  FFMA.FTZ R135, R32, R33.reuse, -R133 ;  /* 0x0000002120877223 */ /* 0x080fe20000010885 */
[----:B------:R-:W-:Y:S02]  /*6610*/  HADD2.F32 R121, -RZ, R121.H1_H1 ;  /* 0x30000079ff797230 */ /* 0x000fe40000004100 */
[----:B------:R-:W-:Y:S01]  /*6620*/  FFMA.FTZ R137, R34, R33, R123 ;  /* 0x0000002122897223 */ /* 0x000fe2000001007b */
[----:B------:R-:W-:-:S02]  /*6630*/  HADD2.F32 R33, -RZ, R42.H0_H0 ;  /* 0x2000002aff217230 */ /* 0x000fc40000004100 */
[----:B------:R-:W-:Y:S01]  /*6640*/  FFMA.FTZ R134, R35, R40, R134 ;  /* 0x0000002823867223 */ /* 0x000fe20000010086 */
[----:B------:R-:W-:Y:S01]  /*6650*/  HADD2.F32 R32, -RZ, R38.H0_H0 ;  /* 0x20000026ff207230 */ /* 0x000fe20000004100 */
[----:B------:R-:W-:Y:S01]  /*6660*/  F2FP.SATFINITE.E4M3.F32.PACK_AB_MERGE_C R135, R135, R124, RZ ;  /* 0x0000007c8787723e */ /* 0x000fe200048070ff */
[----:B------:R-:W-:Y:S02]  /*6670*/  HADD2.F32 R42, -RZ, R42.H1_H1 ;  /* 0x3000002aff2a7230 */ /* 0x000fe40000004100 */
[-C--:B------:R-:W-:Y:S01]  /*6680*/  FMUL.FTZ R123, R33, R36.reuse ;  /* 0x00000024217b7220 */ /* 0x080fe20000410000 */
[----:B------:R-:W-:Y:S02]  /*6690*/  HADD2.F32 R38, -RZ, R38.H1_H1 ;  /* 0x30000026ff267230 */ /* 0x000fe40000004100 */
[----:B------:R-:W-:Y:S01]  /*66a0*/  FMUL.FTZ R36, R32, R36 ;  /* 0x0000002420247220 */ /* 0x000fe20000410000 */
[--C-:B------:R-:W-:Y:S02]  /*66b0*/  HADD2.F32 R35, -RZ, R120.reuse.H1_H1 ;  /* 0x30000078ff237230 */ /* 0x100fe40000004100 */
[----:B------:R-:W-:Y:S01]  /*66c0*/  FMUL.FTZ R133, R42, R121 ;  /* 0x000000792a857220 */ /* 0x000fe20000410000 */
[----:B------:R-:W-:-:S02]  /*66d0*/  HADD2.F32 R34, -RZ, R120.H0_H0 ;  /* 0x20000078ff227230 */ /* 0x000fc40000004100 */
[C---:B------:R-:W-:Y:S01]  /*66e0*/  FMUL.FTZ R121, R38.reuse, R121 ;  /* 0x0000007926797220 */ /* 0x040fe20000410000 */
[----:B------:R-:W-:Y:S01]  /*66f0*/  F2FP.F16.E4M3.UNPACK_B R120, R30 ;  /* 0x0000001eff78723e */ /* 0x000fe200020006ff */
[----:B------:R-:W-:Y:S01]  /*6700*/  FFMA.FTZ R38, R38, R35, -R133 ;  /* 0x0000002326267223 */ /* 0x000fe20000010885 */
[----:B------:R-:W-:Y:S01]  /*6710*/  F2FP.SATFINITE.E4M3.F32.PACK_AB_MERGE_C R40, R130, R129, RZ ;  /* 0x000000818228723e */ /* 0x000fe200048070ff */
[-C--:B------:R-:W-:Y:S01]  /*6720*/  FFMA.FTZ R123, R32, R34.reuse, -R123 ;  /* 0x00000022207b7223 */ /* 0x080fe2000001087b */
[----:B------:R-:W-:Y:S01]  /*6730*/  FFMA.FTZ R122, R33, R34, R36 ;  /* 0x00000022217a7223 */ /* 0x000fe20000010024 */
[----:B------:R-:W-:Y:S01]  /*6740*/  FFMA.FTZ R133, R42, R35, R121 ;  /* 0x000000232a857223 */ /* 0x000fe20000010079 */
[----:B------:R-:W-:Y:S02]  /*6750*/  F2FP.F16.E4M3.UNPACK_B R34, R41 ;  /* 0x00000029ff22723e */ /* 0x000fe400020006ff */
[----:B------:R-:W-:Y:S02]  /*6760*/  F2FP.F16.E4M3.UNPACK_B R121, R31 ;  /* 0x0000001fff79723e */ /* 0x000fe400020006ff */
[----:B------:R-:W-:Y:S01]  /*6770*/  F2FP.F16.E4M3.UNPACK_B R32, R37 ;  /* 0x00000025ff20723e */ /* 0x000fe200020006ff */
[----:B------:R-:W-:Y:S01]  /*6780*/  HADD2.F32 R35, -RZ, R34.H0_H0 ;  /* 0x20000022ff237230 */ /* 0x000fe20000004100 */
[----:B------:R-:W-:Y:S01]  /*6790*/  F2FP.SATFINITE.E4M3.F32.PACK_AB_MERGE_C R42, R137, R134, RZ ;  /* 0x00000086892a723e */ /* 0x000fe200048070ff */
[----:B------:R-:W-:Y:S01]  /*67a0*/  HADD2.F32 R124, -RZ, R121.H0_H0 ;  /* 0x20000079ff7c7230 */ /* 0x000fe20000004100 */
[----:B------:R-:W-:Y:S01]  /*67b0*/  F2FP.SATFINITE.E4M3.F32.PACK_AB_MERGE_C R36, R131, R132, RZ ;  /* 0x000000848324723e */ /* 0x000fe200048070ff */
[----:B------:R-:W-:Y:S01]  /*67c0*/  HADD2.F32 R33, -RZ, R32.H0_H0 ;  /* 0x20000020ff217230 */ /* 0x000fe20000004100 */
        /* <DEDUP_REMOVED lines=18> */
[----:B------:R-:W-:Y:S01]  /*68f0*/  F2FP.SATFINITE.E4M3.F32.PACK_AB_MERGE_C R40, R128, R127, R40 ;  /* 0x0000007f8028723e */ /* 0x000fe20004807028 */
[----:B------:R-:W-:Y:S01]  /*6900*/  FFMA.FTZ R127, R34, R33, R121 ;  /* 0x00000021227f7223 */ /* 0x000fe20000010079 */
[----:B------:R-:W-:Y:S01]  /*6910*/  F2FP.F16.E4M3.UNPACK_B R30, R30.H1 ;  /* 0x0000001eff1e723e */ /* 0x000fe200030006ff */
[----:B------:R-:W-:Y:S01]  /*6920*/  HADD2.F32 R32, -RZ, R41.H0_H0 ;  /* 0x20000029ff207230 */ /* 0x000fe20000004100 */
[----:B------:R-:W-:Y:S01]  /*6930*/  F2FP.F16.E4M3.UNPACK_B R121, R29.H1 ;  /* 0x0000001dff79723e */ /* 0x000fe200030006ff */
[----:B------:R-:W-:Y:S01]  /*6940*/  HADD2.F32 R34, -RZ, R35.H0_H0 ;  /* 0x20000023ff227230 */ /* 0x000fe20000004100 */
[----:B------:R-:W-:Y:S01]  /*6950*/  F2FP.SATFINITE.E4M3.F32.PACK_AB_MERGE_C R38, R38, R123, R135 ;  /* 0x0000007b2626723e */ /* 0x000fe20004807087 */
[----:B------:R-:W-:-:S02]  /*6960*/  HADD2.F32 R41, -RZ, R41.H1_H1 ;  /* 0x30000029ff297230 */ /* 0x000fc40000004100 */
[----:B------:R-:W-:Y:S02]  /*6970*/  HADD2.F32 R120, -RZ, R35.H1_H1 ;  /* 0x30000023ff787230 */ /* 0x000fe40000004100 */
[CC--:B------:R-:W-:Y:S01]  /*6980*/  FMUL.FTZ R122, R32.reuse, R34.reuse ;  /* 0x00000022207a7220 */ /* 0x0c0fe20000410000 */
[----:B------:R-:W-:Y:S02]  /*6990*/  HADD2.F32 R37, -RZ, R37.H1_H1 ;  /* 0x30000025ff257230 */ /* 0x000fe40000004100 */
[----:B------:R-:W-:Y:S01]  /*69a0*/  FMUL.FTZ R35, R31, R34 ;  /* 0x000000221f237220 */ /* 0x000fe20000410000 */
[--C-:B------:R-:W-:Y:S02]  /*69b0*/  HADD2.F32 R33, -RZ, R30.reuse.H0_H0 ;  /* 0x2000001eff217230 */ /* 0x100fe40000004100 */
[----:B------:R-:W-:Y:S02]  /*69c0*/  HADD2.F32 R34, -RZ, R30.H1_H1 ;  /* 0x3000001eff227230 */ /* 0x000fe40000004100 */
[-C--:B------:R-:W-:Y:S01]  /*69d0*/  FMUL.FTZ R30, R41, R120.reuse ;  /* 0x00000078291e7220 */ /* 0x080fe20000410000 */
[----:B------:R-:W-:Y:S01]  /*69e0*/  FMUL.FTZ R120, R37, R120 ;  /* 0x0000007825787220 */ /* 0x000fe20000410000 */
[-C--:B------:R-:W-:Y:S01]  /*69f0*/  FFMA.FTZ R128, R31, R33.reuse, -R122 ;  /* 0x000000211f807223 */ /* 0x080fe2000001087a */
[----:B------:R-:W-:Y:S01]  /*6a00*/  FFMA.FTZ R129, R32, R33, R35 ;  /* 0x0000002120817223 */ /* 0x000fe20000010023 */
[-C--:B------:R-:W-:Y:S01]  /*6a10*/  F2FP.F16.E4M3.UNPACK_B R33, R43.reuse ;  /* 0x0000002bff21723e */ /* 0x080fe200020006ff */
[-C--:B------:R-:W-:Y:S01]  /*6a20*/  FFMA.FTZ R131, R37, R34.reuse, -R30 ;  /* 0x0000002225837223 */ /* 0x080fe2000001081e */
[----:B------:R-:W-:Y:S01]  /*6a30*/  F2FP.F16.E4M3.UNPACK_B R43, R43.H1 ;  /* 0x0000002bff2b723e */ /* 0x000fe200030006ff */
[----:B------:R-:W-:Y:S01]  /*6a40*/  FFMA.FTZ R130, R41, R34, R120 ;  /* 0x0000002229827223 */ /* 0x000fe20000010078 */
        /* <DEDUP_REMOVED lines=9> */
[----:B------:R-:W-:Y:S01]  /*6ae0*/  HADD2.F32 R28, -RZ, R43.H0_H0 ;  /* 0x2000002bff1c7230 */ /* 0x000fe20000004100 */
[----:B------:R-:W-:Y:S01]  /*6af0*/  F2FP.SATFINITE.E4M3.F32.PACK_AB_MERGE_C R128, R131, R128, RZ ;  /* 0x000000808380723e */ /* 0x000fe200048070ff */
[----:B------:R-:W-:-:S02]  /*6b00*/  HADD2.F32 R32, -RZ, R39.H0_H0 ;  /* 0x20000027ff207230 */ /* 0x000fc40000004100 */
[----:B------:R-:W-:Y:S01]  /*6b10*/  FMUL.FTZ R133, R31, R122 ;  /* 0x0000007a1f857220 */ /* 0x000fe20000410000 */
[----:B------:R-:W-:Y:S02]  /*6b20*/  HADD2.F32 R41, -RZ, R35.H0_H0 ;  /* 0x20000023ff297230 */ /* 0x000fe40000004100 */
[-C--:B------:R-:W-:Y:S01]  /*6b30*/  FMUL.FTZ R135, R28, R123.reuse ;  /* 0x0000007b1c877220 */ /* 0x080fe20000410000 */
[----:B------:R-:W-:Y:S02]  /*6b40*/  HADD2.F32 R37, -RZ, R29.H0_H0 ;  /* 0x2000001dff257230 */ /* 0x000fe40000004100 */
[C---:B------:R-:W-:Y:S01]  /*6b50*/  FMUL.FTZ R123, R32.reuse, R123 ;  /* 0x0000007b207b7220 */ /* 0x040fe20000410000 */
[----:B------:R-:W-:Y:S02]  /*6b60*/  HADD2.F32 R43, -RZ, R43.H1_H1 ;  /* 0x3000002bff2b7230 */ /* 0x000fe40000004100 */
[----:B------:R-:W-:Y:S01]  /*6b70*/  FFMA.FTZ R135, R32, R41, -R135 ;  /* 0x0000002920877223 */ /* 0x000fe20000010887 */
[----:B------:R-:W-:-:S02]  /*6b80*/  HADD2.F32 R32, -RZ, R121.H1_H1 ;  /* 0x30000079ff207230 */ /* 0x000fc40000004100 */
[C---:B------:R-:W-:Y:S01]  /*6b90*/  FMUL.FTZ R132, R34.reuse, R122 ;  /* 0x0000007a22847220 */ /* 0x040fe20000410000 */
[----:B------:R-:W-:Y:S02]  /*6ba0*/  HADD2.F32 R39, -RZ, R39.H1_H1 ;  /* 0x30000027ff277230 */ /* 0x000fe40000004100 */
[----:B------:R-:W-:Y:S01]  /*6bb0*/  FFMA.FTZ R133, R34, R37, R133 ;  /* 0x0000002522857223 */ /* 0x000fe20000010085 */
[----:B------:R-:W-:Y:S01]  /*6bc0*/  FFMA.FTZ R123, R28, R41, R123 ;  /* 0x000000291c7b7223 */ /* 0x000fe2000001007b */
[----:B------:R-:W-:Y:S02]  /*6bd0*/  HADD2.F32 R33, -RZ, R33.H1_H1 ;  /* 0x30000021ff217230 */ /* 0x000fe40000004100 */
[-C--:B------:R-:W-:Y:S01]  /*6be0*/  FMUL.FTZ R34, R43, R32.reuse ;  /* 0x000000202b227220 */ /* 0x080fe20000410000 */
[----:B------:R-:W-:Y:S02]  /*6bf0*/  HADD2.F32 R120, -RZ, R120.H1_H1 ;  /* 0x30000078ff787230 */ /* 0x000fe40000004100 */
[----:B------:R-:W-:Y:S01]  /*6c00*/  FMUL.FTZ R32, R39, R32 ;  /* 0x0000002027207220 */ /* 0x000fe20000410000 */
[----:B------:R-:W-:-:S02]  /*6c10*/  HADD2.F32 R30, -RZ, R30.H1_H1 ;  /* 0x3000001eff1e7230 */ /* 0x000fc40000004100 */
[----:B------:R-:W-:Y:S01]  /*6c20*/  FFMA.FTZ R132, R31, R37, -R132 ;  /* 0x000000251f847223 */ /* 0x000fe20000010884 */
        /* <DEDUP_REMOVED lines=9> */
[----:B------:R-:W-:-:S02]  /*6cc0*/  F2FP.SATFINITE.E4M3.F32.PACK_AB_MERGE_C R37, R125, R126, R128 ;  /* 0x0000007e7d25723e */ /* 0x000fc40004807080 */
[----:B------:R-:W-:Y:S02]  /*6cd0*/  F2FP.SATFINITE.E4M3.F32.PACK_AB_MERGE_C R34, R34, R135, RZ ;  /* 0x000000872222723e */ /* 0x000fe400048070ff */
[----:B------:R-:W-:Y:S02]  /*6ce0*/  F2FP.SATFINITE.E4M3.F32.PACK_AB_MERGE_C R32, R32, R123, RZ ;  /* 0x0000007b2020723e */ /* 0x000fe400048070ff */
[----:B------:R-:W-:Y:S02]  /*6cf0*/  F2FP.SATFINITE.E4M3.F32.PACK_AB_MERGE_C R39, R31, R132, R34 ;  /* 0x000000841f27723e */ /* 0x000fe40004807022 */
[----:B------:R-:W-:Y:S02]  /*6d00*/  F2FP.SATFINITE.E4M3.F32.PACK_AB_MERGE_C R41, R127, R124, R129 ;  /* 0x0000007c7f29723e */ /* 0x000fe40004807081 */
[----:B------:R-:W-:-:S07]  /*6d10*/  F2FP.SATFINITE.E4M3.F32.PACK_AB_MERGE_C R43, R120, R133, R32 ;  /* 0x00000085782b723e */ /* 0x000fce0004807020 */
.L_x_1404:
[----:B------:R-:W-:Y:S05]  /*6d20*/  BSYNC B2 ;  /* 0x0000000000027941 */ /* 0x000fea0003800000 */
.L_x_1403:
        /* <DEDUP_REMOVED lines=9> */
[----:B--2---:R0:W-:Y:S03]  /*6dc0*/  @!P4 STG.E.128 desc[UR40][R30.64], R40 ;  /* 0x000000281e00c986 */ /* 0x0041e6000c101d28 */
.L_x_1402:
[----:B------:R-:W-:Y:S05]  /*6dd0*/  BSYNC B1 ;  /* 0x0000000000017941 */ /* 0x000fea0003800000 */
.L_x_1401:
        /* <DEDUP_REMOVED lines=27> */
[--C-:B------:R-:W-:Y:S02]  /*6f90*/  SHF.R.U32.HI R117, RZ, 0x8, R13.reuse ;  /* 0x00000008ff757819 */ /* 0x100fe4000001160d */
[----:B------:R-:W-:Y:S02]  /*6fa0*/  LOP3.LUT R12, R13, 0xff0000ff, RZ, 0xc0, !PT ;  /* 0xff0000ff0d0c7812 */ /* 0x000fe400078ec0ff */
[----:B------:R-:W-:Y:S01]  /*6fb0*/  SHF.R.U32.HI R43, RZ, 0x10, R13 ;  /* 0x00000010ff2b7819 */ /* 0x000fe2000001160d */
[----:B------:R-:W-:Y:S01]  /*6fc0*/  IMAD.SHL.U32 R13, R117, 0x100, RZ ;  /* 0x00000100750d7824 */ /* 0x000fe200078e00ff */
[----:B------:R-:W-:Y:S02]  /*6fd0*/  SHF.R.U32.HI R42, RZ, 0x8, R15 ;  /* 0x00000008ff2a7819 */ /* 0x000fe4000001160f */
[----:B------:R-:W-:Y:S02]  /*6fe0*/  SHF.R.U32.HI R38, RZ, 0x8, R27 ;  /* 0x00000008ff267819 */ /* 0x000fe4000001161b */
[----:B------:R-:W-:-:S02]  /*6ff0*/  SHF.R.U32.HI R40, RZ, 0x8, R25 ;  /* 0x00000008ff287819 */ /* 0x000fc40000011619 */
[----:B------:R-:W-:Y:S02]  /*7000*/  LOP3.LUT R14, R15, 0xff0000ff, RZ, 0xc0, !PT ;  /* 0xff0000ff0f0e7812 */ /* 0x000fe400078ec0ff */
[----:B------:R-:W-:Y:S01]  /*7010*/  SHF.R.U32.HI R41, RZ, 0x10, R15 ;  /* 0x00000010ff297819 */ /* 0x000fe2000001160f */
[----:B------:R-:W-:Y:S01]  /*7020*/  IMAD.SHL.U32 R15, R42, 0x100, RZ ;  /* 0x000001002a0f7824 */ /* 0x000fe200078e00ff */
[----:B------:R-:W-:Y:S01]  /*7030*/  LOP3.LUT R12, R12, 0xff00, R13, 0xf8, !PT ;  /* 0x0000ff000c0c7812 */ /* 0x000fe200078ef80d */
[----:B------:R-:W-:Y:S01]  /*7040*/  IMAD.U32 R13, R43, 0x10000, RZ ;  /* 0x000100002b0d7824 */ /* 0x000fe200078e00ff */
[----:B------:R-:W-:Y:S02]  /*7050*/  LOP3.LUT R26, R27, 0xff0000ff, RZ, 0xc0, !PT ;  /* 0xff0000ff1b1a7812 */ /* 0x000fe400078ec0ff */
[----:B------:R-:W-:Y:S01]  /*7060*/  SHF.R.U32.HI R120, RZ, 0x10, R27 ;  /* 0x00000010ff787819 */ /* 0x000fe2000001161b */
[----:B------:R-:W-:Y:S01]  /*7070*/  IMAD.SHL.U32 R27, R38, 0x100, RZ ;  /* 0x00000100261b7824 */ /* 0x000fe200078e00ff */
[----:B------:R-:W-:-:S02]  /*7080*/  LOP3.LUT R24, R25, 0xff0000ff, RZ, 0xc0, !PT ;  /* 0xff0000ff19187812 */ /* 0x000fc400078ec0ff */
[----:B------:R-:W-:Y:S01]  /*7090*/  SHF.R.U32.HI R118, RZ, 0x10, R25 ;  /* 0x00000010ff767819 */ /* 0x000fe20000011619 */
[----:B------:R-:W-:Y:S01]  /*70a0*/  IMAD.SHL.U32 R25, R40, 0x100, RZ ;  /* 0x0000010028197824 */ /* 0x000fe200078e00ff */
[----:B------:R-:W-:Y:S01]  /*70b0*/  LOP3.LUT R15, R14, 0xff00, R15, 0xf8, !PT ;  /* 0x0000ff000e0f7812 */ /* 0x000fe200078ef80f */
[----:B------:R-:W-:Y:S01]  /*70c0*/  IMAD.U32 R120, R120, 0x10000, RZ ;  /* 0x0001000078787824 */ /* 0x000fe200078e00ff */
[----:B------:R-:W-:Y:S01]  /*70d0*/  LOP3.LUT R14, R12, 0xff0000, R13, 0xf8, !PT ;  /* 0x00ff00000c0e7812 */ /* 0x000fe200078ef80d */
[----:B------:R-:W-:Y:S01]  /*70e0*/  IMAD.U32 R12, R41, 0x10000, RZ ;  /* 0x00010000290c7824 */ /* 0x000fe200078e00ff */
[----:B------:R-:W-:Y:S01]  /*70f0*/  LOP3.LUT R117, R26, 0xff00, R27, 0xf8, !PT ;  /* 0x0000ff001a757812 */ /* 0x000fe200078ef81b */
[----:B------:R-:W-:Y:S01]  /*7100*/  IMAD.U32 R118, R118, 0x10000, RZ ;  /* 0x0001000076767824 */ /* 0x000fe200078e00ff */
[----:B------:R-:W-:Y:S02]  /*7110*/  LOP3.LUT R43, R24, 0xff00, R25, 0xf8, !PT ;  /* 0x0000ff00182b7812 */ /* 0x000fe400078ef819 */
[----:B------:R-:W-:-:S02]  /*7120*/  F2FP.F16.E4M3.UNPACK_B R41, R116.H1 ;  /* 0x00000074ff29723e */ /* 0x000fc400030006ff */
[----:B--2---:R-:W-:Y:S02]  /*7130*/  F2FP.F16.E4M3.UNPACK_B R26, R32.H1 ;  /* 0x00000020ff1a723e */ /* 0x004fe400030006ff */
[----:B0-----:R-:W-:Y:S01]  /*7140*/  F2FP.F16.E4M3.UNPACK_B R24, R28.H1 ;  /* 0x0000001cff18723e */ /* 0x001fe200030006ff */
[----:B------:R-:W-:Y:S01]  /*7150*/  HADD2.F32 R42, -RZ, R41.H0_H0 ;  /* 0x20000029ff2a7230 */ /* 0x000fe20000004100 */
[----:B------:R-:W-:Y:S01]  /*7160*/  F2FP.F16.E4M3.UNPACK_B R38, R113.H1 ;  /* 0x00000071ff26723e */ /* 0x000fe200030006ff */
[----:B------:R-:W-:Y:S01]  /*7170*/  HADD2.F32 R27, -RZ, R26.H0_H0 ;  /* 0x2000001aff1b7230 */ /* 0x000fe20000004100 */
[----:B------:R-:W-:Y:S01]  /*7180*/  LOP3.LUT R12, R15, 0xff0000, R12, 0xf8, !PT ;  /* 0x00ff00000f0c7812 */ /* 0x000fe200078ef80c */
[----:B------:R-:W-:Y:S01]  /*7190*/  HADD2.F32 R25, -RZ, R24.H0_H0 ;  /* 0x20000018ff197230 */ /* 0x000fe20000004100 */
[----:B------:R-:W-:Y:S01]  /*71a0*/  LOP3.LUT R15, R43, 0xff0000, R118, 0xf8, !PT ;  /* 0x00ff00002b0f7812 */ /* 0x000fe200078ef876 */
[----:B------:R-:W-:Y:S02]  /*71b0*/  HADD2.F32 R40, -RZ, R38.H0_H0 ;  /* 0x20000026ff287230 */ /* 0x000fe40000004100 */
[----:B------:R-:W-:Y:S01]  /*71c0*/  FMUL.FTZ R122, R27, R42 ;  /* 0x0000002a1b7a7220 */ /* 0x000fe20000410000 */
[----:B------:R-:W-:Y:S01]  /*71d0*/  F2FP.F16.E4M3.UNPACK_B R116, R116 ;  /* 0x00000074ff74723e */ /* 0x000fe200020006ff */
[C---:B------:R-:W-:Y:S01]  /*71e0*/  FMUL.FTZ R42, R25.reuse, R42 ;  /* 0x0000002a192a7220 */ /* 0x040fe20000410000 */
[----:B------:R-:W-:Y:S01]  /*71f0*/  F2FP.F16.E4M3.UNPACK_B R32, R32 ;  /* 0x00000020ff20723e */ /* 0x000fe200020006ff */
[----:B------:R-:W-:Y:S01]  /*7200*/  FFMA.FTZ R122, R25, R40, -R122 ;  /* 0x00000028197a7223 */ /* 0x000fe2000001087a */
[----:B------:R-:W-:-:S02]  /*7210*/  HADD2.F32 R25, -RZ, R24.H1_H1 ;  /* 0x30000018ff197230 */ /* 0x000fc40000004100 */
[----:B------:R-:W-:Y:S01]  /*7220*/  FFMA.FTZ R118, R27, R40, R42 ;  /* 0x000000281b767223 */ /* 0x000fe2000001002a */
[----:B------:R-:W-:Y:S01]  /*7230*/  HADD2.F32 R40, -RZ, R41.H1_H1 ;  /* 0x30000029ff287230 */ /* 0x000fe20000004100 */
[----:B------:R-:W-:Y:S01]  /*7240*/  F2FP.F16.E4M3.UNPACK_B R28, R28 ;  /* 0x0000001cff1c723e */ /* 0x000fe200020006ff */
[----:B------:R-:W-:Y:S01]  /*7250*/  HADD2.F32 R27, -RZ, R26.H1_H1 ;  /* 0x3000001aff1b7230 */ /* 0x000fe20000004100 */
[----:B------:R-:W-:Y:S01]  /*7260*/  F2FP.F16.E4M3.UNPACK_B R113, R113 ;  /* 0x00000071ff71723e */ /* 0x000fe200020006ff */
[----:B------:R-:W-:Y:S01]  /*7270*/  HADD2.F32 R38, -RZ, R38.H1_H1 ;  /* 0x30000026ff267230 */ /* 0x000fe20000004100 */
[----:B------:R-:W-:Y:S01]  /*7280*/  LOP3.LUT R13, R117, 0xff0000, R120, 0xf8, !PT ;  /* 0x00ff0000750d7812 */ /* 0x000fe200078ef878 */
[----:B------:R-:W-:Y:S02]  /*7290*/  HADD2.F32 R41, -RZ, R116.H0_H0 ;  /* 0x20000074ff297230 */ /* 0x000fe40000004100 */
[----:B------:R-:W-:Y:S01]  /*72a0*/  FMUL.FTZ R42, R27, R40 ;  /* 0x000000281b2a7220 */ /* 0x000fe20000410000 */
[----:B------:R-:W-:-:S02]  /*72b0*/  HADD2.F32 R26, -RZ, R32.H0_H0 ;  /* 0x20000020ff1a7230 */ /* 0x000fc40000004100 */
[C---:B------:R-:W-:Y:S01]  /*72c0*/  FMUL.FTZ R40, R25.reuse, R40 ;  /* 0x0000002819287220 */ /* 0x040fe20000410000 */
[----:B------:R-:W-:Y:S02]  /*72d0*/  HADD2.F32 R24, -RZ, R28.H0_H0 ;  /* 0x2000001cff187230 */ /* 0x000fe40000004100 */
[-C--:B------:R-:W-:Y:S01]  /*72e0*/  FFMA.FTZ R119, R25, R38.reuse, -R42 ;  /* 0x0000002619777223 */ /* 0x080fe2000001082a */
[----:B------:R-:W-:Y:S02]  /*72f0*/  HADD2.F32 R25, -RZ, R113.H0_H0 ;  /* 0x20000071ff197230 */ /* 0x000fe40000004100 */
        /* <DEDUP_REMOVED lines=35> */
[----:B------:R-:W-:Y:S01]  /*7530*/  FFMA.FTZ R113, R24, R25, -R113 ;  /* 0x0000001918717223 */ /* 0x000fe20000010871 */
[----:B------:R-:W-:Y:S01]  /*7540*/  F2FP.F16.E4M3.UNPACK_B R111, R111 ;  /* 0x0000006fff6f723e */ /* 0x000fe200020006ff */
[----:B------:R-:W-:Y:S01]  /*7550*/  FFMA.FTZ R123, R26, R25, R41 ;  /* 0x000000191a7b7223 */ /* 0x000fe20000010029 */
[--C-:B------:R-:W-:Y:S01]  /*7560*/  HADD2.F32 R27, -RZ, R115.reuse.H0_H0 ;  /* 0x20000073ff1b7230 */ /* 0x100fe20000004100 */
[----:B------:R-:W-:Y:S01]  /*7570*/  F2FP.SATFINITE.E4M3.F32.PACK_AB_MERGE_C R118, R121, R118, RZ ;  /* 0x000000767976723e */ /* 0x000fe200048070ff */
[----:B------:R-:W-:Y:S01]  /*7580*/  HADD2.F32 R24, -RZ, R30.H0_H0 ;  /* 0x2000001eff187230 */ /* 0x000fe20000004100 */
[----:B------:R-:W-:Y:S01]  /*7590*/  F2FP.SATFINITE.E4M3.F32.PACK_AB_MERGE_C R113, R113, R116, RZ ;  /* 0x000000747171723e */ /* 0x000fe200048070ff */
[----:B------:R-:W-:Y:S01]  /*75a0*/  HADD2.F32 R25, -RZ, R34.H0_H0 ;  /* 0x20000022ff197230 */ /* 0x000fe20000004100 */
[----:B------:R-:W-:Y:S01]  /*75b0*/  F2FP.SATFINITE.E4M3.F32.PACK_AB_MERGE_C R123, R123, R32, RZ ;  /* 0x000000207b7b723e */ /* 0x000fe200048070ff */
[----:B------:R-:W-:-:S02]  /*75c0*/  HADD2.F32 R115, -RZ, R115.H1_H1 ;  /* 0x30000073ff737230 */ /* 0x000fc40000004100 */
[-C--:B------:R-:W-:Y:S01]  /*75d0*/  FMUL.FTZ R28, R24, R27.reuse ;  /* 0x0000001b181c7220 */ /* 0x080fe20000410000 */
[----:B------:R-:W-:Y:S02]  /*75e0*/  HADD2.F32 R34, -RZ, R34.H1_H1 ;  /* 0x30000022ff227230 */ /* 0x000fe40000004100 */
[C---:B------:R-:W-:Y:S01]  /*75f0*/  FMUL.FTZ R41, R25.reuse, R27 ;  /* 0x0000001b19297220 */ /* 0x040fe20000410000 */
[--C-:B------:R-:W-:Y:S01]  /*7600*/  HADD2.F32 R26, -RZ, R111.reuse.H0_H0 ;  /* 0x2000006fff1a7230 */ /* 0x100fe20000004100 */
[----:B------:R-:W-:Y:S01]  /*7610*/  F2FP.F16.E4M3.UNPACK_B R32, R15 ;  /* 0x0000000fff20723e */ /* 0x000fe200020006ff */
        /* <DEDUP_REMOVED lines=8> */
[----:B------:R-:W-:Y:S01]  /*76a0*/  F2FP.F16.E4M3.UNPACK_B R24, R29 ;  /* 0x0000001dff18723e */ /* 0x000fe200020006ff */
[----:B------:R-:W-:Y:S01]  /*76b0*/  FFMA.FTZ R115, R34, R111, R115 ;  /* 0x0000006f22737223 */ /* 0x000fe20000010073 */
[----:B------:R-:W-:Y:S01]  /*76c0*/  F2FP.F16.E4M3.UNPACK_B R28, R14 ;  /* 0x0000000eff1c723e */ /* 0x000fe200020006ff */
[----:B------:R-:W-:Y:S01]  /*76d0*/  HADD2.F32 R27, -RZ, R26.H0_H0 ;  /* 0x2000001aff1b7230 */ /* 0x000fe20000004100 */
[----:B------:R-:W-:Y:S01]  /*76e0*/  F2FP.SATFINITE.E4M3.F32.PACK_AB_MERGE_C R120, R117, R40, R118 ;  /* 0x000000287578723e */ /* 0x000fe20004807076 */
[----:B------:R-:W-:Y:S01]  /*76f0*/  HADD2.F32 R34, -RZ, R32.H0_H0 ;  /* 0x20000020ff227230 */ /* 0x000fe20000004100 */
[----:B------:R-:W-:Y:S01]  /*7700*/  F2FP.SATFINITE.E4M3.F32.PACK_AB_MERGE_C R118, R30, R41, R113 ;  /* 0x000000291e76723e */ /* 0x000fe20004807071 */
[----:B------:R-:W-:Y:S01]  /*7710*/  HADD2.F32 R25, -RZ, R24.H0_H0 ;  /* 0x20000018ff197230 */ /* 0x000fe20000004100 */
[----:B------:R-:W-:Y:S01]  /*7720*/  F2FP.SATFINITE.E4M3.F32.PACK_AB_MERGE_C R123, R115, R38, R123 ;  /* 0x00000026737b723e */ /* 0x000fe2000480707b */
[----:B------:R-:W-:-:S02]  /*7730*/  HADD2.F32 R30, -RZ, R28.H0_H0 ;  /* 0x2000001cff1e7230 */ /* 0x000fc40000004100 */
[-C--:B------:R-:W-:Y:S01]  /*7740*/  FMUL.FTZ R38, R27, R34.reuse ;  /* 0x000000221b267220 */ /* 0x080fe20000410000 */
        /* <DEDUP_REMOVED lines=8> */
[----:B------:R-:W-:Y:S01]  /*77d0*/  F2FP.SATFINITE.E4M3.F32.PACK_AB_MERGE_C R119, R42, R43, R119 ;  /* 0x0000002b2a77723e */ /* 0x000fe20004807077 */
[C---:B------:R-:W-:Y:S01]  /*77e0*/  FMUL.FTZ R41, R24.reuse, R41 ;  /* 0x0000002918297220 */ /* 0x040fe20000410000 */
[----:B------:R-:W-:Y:S01]  /*77f0*/  F2FP.F16.E4M3.UNPACK_B R29, R29.H1 ;  /* 0x0000001dff1d723e */ /* 0x000fe200030006ff */
[----:B------:R-:W-:Y:S01]  /*7800*/  FFMA.FTZ R43, R24, R25, -R27 ;  /* 0x00000019182b7223 */ /* 0x000fe2000001081b */
[----:B------:R-:W-:Y:S01]  /*7810*/  F2FP.F16.E4M3.UNPACK_B R33, R33.H1 ;  /* 0x00000021ff21723e */ /* 0x000fe200030006ff */
[----:B------:R-:W-:Y:S01]  /*7820*/  FFMA.FTZ R111, R26, R25, R41 ;  /* 0x000000191a6f7223 */ /* 0x000fe20000010029 */
[----:B------:R-:W-:Y:S01]  /*7830*/  F2FP.F16.E4M3.UNPACK_B R27, R15.H1 ;  /* 0x0000000fff1b723e */ /* 0x000fe200030006ff */
[----:B------:R-:W-:Y:S01]  /*7840*/  HADD2.F32 R15, -RZ, R29.H0_H0 ;  /* 0x2000001dff0f7230 */ /* 0x000fe20000004100 */
[----:B------:R-:W-:Y:S01]  /*7850*/  F2FP.F16.E4M3.UNPACK_B R14, R14.H1 ;  /* 0x0000000eff0e723e */ /* 0x000fe200030006ff */
[----:B------:R-:W-:Y:S01]  /*7860*/  HADD2.F32 R24, -RZ, R33.H0_H0 ;  /* 0x20000021ff187230 */ /* 0x000fe20000004100 */
[----:B------:R-:W-:Y:S01]  /*7870*/  F2FP.F16.E4M3.UNPACK_B R32, R13.H1 ;  /* 0x0000000dff20723e */ /* 0x000fe200030006ff */
[----:B------:R-:W-:-:S02]  /*7880*/  HADD2.F32 R26, -RZ, R27.H0_H0 ;  /* 0x2000001bff1a7230 */ /* 0x000fc40000004100 */
[----:B------:R-:W-:Y:S02]  /*7890*/  HADD2.F32 R33, -RZ, R33.H1_H1 ;  /* 0x30000021ff217230 */ /* 0x000fe40000004100 */
[----:B------:R-:W-:Y:S02]  /*78a0*/  HADD2.F32 R28, -RZ, R27.H1_H1 ;  /* 0x3000001bff1c7230 */ /* 0x000fe40000004100 */
[-C--:B------:R-:W-:Y:S01]  /*78b0*/  FMUL.FTZ R30, R24, R26.reuse ;  /* 0x0000001a181e7220 */ /* 0x080fe20000410000 */
[--C-:B------:R-:W-:Y:S02]  /*78c0*/  HADD2.F32 R25, -RZ, R14.reuse.H0_H0 ;  /* 0x2000000eff197230 */ /* 0x100fe40000004100 */
[----:B------:R-:W-:Y:S01]  /*78d0*/  FMUL.FTZ R27, R15, R26 ;  /* 0x0000001a0f1b7220 */ /* 0x000fe20000410000 */
[----:B------:R-:W-:Y:S02]  /*78e0*/  HADD2.F32 R29, -RZ, R29.H1_H1 ;  /* 0x3000001dff1d7230 */ /* 0x000fe40000004100 */
[----:B------:R-:W-:-:S02]  /*78f0*/  HADD2.F32 R26, -RZ, R14.H1_H1 ;  /* 0x3000000eff1a7230 */ /* 0x000fc40000004100 */
[----:B------:R-:W-:Y:S01]  /*7900*/  FMUL.FTZ R14, R33, R28 ;  /* 0x0000001c210e7220 */ /* 0x000fe20000410000 */
[-C--:B------:R-:W-:Y:S01]  /*7910*/  FFMA.FTZ R40, R15, R25.reuse, -R30 ;  /* 0x000000190f287223 */ /* 0x080fe2000001081e */
[----:B------:R-:W-:Y:S01]  /*7920*/  FFMA.FTZ R42, R24, R25, R27 ;  /* 0x00000019182a7223 */ /* 0x000fe2000001001b */
[----:B------:R-:W-:Y:S01]  /*7930*/  F2FP.F16.E4M3.UNPACK_B R25, R35 ;  /* 0x00000023ff19723e */ /* 0x000fe200020006ff */
[C---:B------:R-:W-:Y:S01]  /*7940*/  FFMA.FTZ R113, R29.reuse, R26, -R14 ;  /* 0x0000001a1d717223 */ /* 0x040fe2000001080e */
[----:B------:R-:W-:Y:S01]  /*7950*/  F2FP.F16.E4M3.UNPACK_B R14, R31 ;  /* 0x0000001fff0e723e */ /* 0x000fe200020006ff */
[----:B------:R-:W-:Y:S01]  /*7960*/  FMUL.FTZ R28, R29, R28 ;  /* 0x0000001c1d1c7220 */ /* 0x000fe20000410000 */
[----:B------:R-:W-:Y:S01]  /*7970*/  F2FP.F16.E4M3.UNPACK_B R35, R35.H1 ;  /* 0x00000023ff23723e */ /* 0x000fe200030006ff */
[----:B------:R-:W-:Y:S01]  /*7980*/  HADD2.F32 R41, -RZ, R32.H0_H0 ;  /* 0x20000020ff297230 */ /* 0x000fe20000004100 */
        /* <DEDUP_REMOVED lines=13> */
[----:B------:R-:W-:Y:S01]  /*7a60*/  FMUL.FTZ R41, R24, R41 ;  /* 0x0000002918297220 */ /* 0x000fe20000410000 */
[----:B------:R-:W-:Y:S02]  /*7a70*/  HADD2.F32 R35, -RZ, R35.H1_H1 ;  /* 0x30000023ff237230 */ /* 0x000fe40000004100 */
[----:B------:R-:W-:Y:S01]  /*7a80*/  FMUL.FTZ R116, R26, R33 ;  /* 0x000000211a747220 */ /* 0x000fe20000410000 */
[----:B------:R-:W-:Y:S02]  /*7a90*/  HADD2.F32 R32, -RZ, R32.H1_H1 ;  /* 0x30000020ff207230 */ /* 0x000fe40000004100 */
[-C--:B------:R-:W-:Y:S01]  /*7aa0*/  FFMA.FTZ R117, R24, R29.reuse, -R117 ;  /* 0x0000001d18757223 */ /* 0x080fe20000010875 */
[----:B------:R-:W-:Y:S02]  /*7ab0*/  HADD2.F32 R31, -RZ, R31.H1_H1 ;  /* 0x3000001fff1f7230 */ /* 0x000fe40000004100 */
[----:B------:R-:W-:Y:S01]  /*7ac0*/  FFMA.FTZ R41, R12, R29, R41 ;  /* 0x0000001d0c297223 */ /* 0x000fe20000010029 */
[----:B------:R-:W-:-:S02]  /*7ad0*/  HADD2.F32 R15, -RZ, R14.H0_H0 ;  /* 0x2000000eff0f7230 */ /* 0x000fc40000004100 */
[-C--:B------:R-:W-:Y:S01]  /*7ae0*/  FMUL.FTZ R24, R35, R32.reuse ;  /* 0x0000002023187220 */ /* 0x080fe20000410000 */
[----:B------:R-:W-:Y:S02]  /*7af0*/  HADD2.F32 R28, -RZ, R13.H0_H0 ;  /* 0x2000000dff1c7230 */ /* 0x000fe40000004100 */
[----:B------:R-:W-:Y:S01]  /*7b00*/  FMUL.FTZ R32, R31, R32 ;  /* 0x000000201f207220 */ /* 0x000fe20000410000 */
[----:B------:R-:W-:Y:S02]  /*7b10*/  HADD2.F32 R25, -RZ, R25.H1_H1 ;  /* 0x30000019ff197230 */ /* 0x000fe40000004100 */
[C---:B------:R-:W-:Y:S01]  /*7b20*/  FMUL.FTZ R33, R15.reuse, R33 ;  /* 0x000000210f217220 */ /* 0x040fe20000410000 */
[----:B------:R-:W-:Y:S02]  /*7b30*/  HADD2.F32 R30, -RZ, R30.H1_H1 ;  /* 0x3000001eff1e7230 */ /* 0x000fe40000004100 */
[----:B------:R-:W-:Y:S01]  /*7b40*/  FFMA.FTZ R116, R15, R28, -R116 ;  /* 0x0000001c0f747223 */ /* 0x000fe20000010874 */
[----:B------:R-:W-:-:S02]  /*7b50*/  HADD2.F32 R14, -RZ, R14.H1_H1 ;  /* 0x3000000eff0e7230 */ /* 0x000fc40000004100 */
[----:B------:R-:W-:Y:S01]  /*7b60*/  FFMA.FTZ R33, R26, R28, R33 ;  /* 0x0000001c1a217223 */ /* 0x000fe20000010021 */
[----:B------:R-:W-:Y:S02]  /*7b70*/  HADD2.F32 R12, -RZ, R27.H1_H1 ;  /* 0x3000001bff0c7230 */ /* 0x000fe40000004100 */
[-C--:B------:R-:W-:Y:S01]  /*7b80*/  FMUL.FTZ R15, R25, R30.reuse ;  /* 0x0000001e190f7220 */ /* 0x080fe20000410000 */
[----:B------:R-:W-:Y:S02]  /*7b90*/  HADD2.F32 R13, -RZ, R13.H1_H1 ;  /* 0x3000000dff0d7230 */ /* 0x000fe40000004100 */
[C---:B------:R-:W-:Y:S01]  /*7ba0*/  FMUL.FTZ R30, R14.reuse, R30 ;  /* 0x0000001e0e1e7220 */ /* 0x040fe20000410000 */
[----:B------:R-:W-:Y:S01]  /*7bb0*/  F2FP.SATFINITE.E4M3.F32.PACK_AB_MERGE_C R121, R111, R34, R42 ;  /* 0x000000226f79723e */ /* 0x000fe2000480702a */
[-C--:B------:R-:W-:Y:S01]  /*7bc0*/  FFMA.FTZ R32, R35, R12.reuse, R32 ;  /* 0x0000000c23207223 */ /* 0x080fe20000010020 */
[----:B------:R-:W-:Y:S01]  /*7bd0*/  FFMA.FTZ R24, R31, R12, -R24 ;  /* 0x0000000c1f187223 */ /* 0x000fe20000010818 */
[-C--:B------:R-:W-:Y:S01]  /*7be0*/  FFMA.FTZ R30, R25, R13.reuse, R30 ;  /* 0x0000000d191e7223 */ /* 0x080fe2000001001e */
[----:B------:R-:W-:Y:S01]  /*7bf0*/  FFMA.FTZ R15, R14, R13, -R15 ;  /* 0x0000000d0e0f7223 */ /* 0x000fe2000001080f */
[----:B------:R-:W-:Y:S01]  /*7c00*/  F2FP.SATFINITE.E4M3.F32.PACK_AB_MERGE_C R29, R43, R38, R40 ;  /* 0x000000262b1d723e */ /* 0x000fe20004807028 */
[----:B------:R-:W-:Y:S01]  /*7c10*/  IMAD.MOV.U32 R28, RZ, RZ, R119 ;  /* 0x000000ffff1c7224 */ /* 0x000fe200078e0077 */
[----:B------:R-:W-:Y:S01]  /*7c20*/  F2FP.SATFINITE.E4M3.F32.PACK_AB_MERGE_C R32, R32, R41, RZ ;  /* 0x000000292020723e */ /* 0x000fe200048070ff */
[----:B------:R-:W-:Y:S01]  /*7c30*/  IMAD.MOV.U32 R34, RZ, RZ, R123 ;  /* 0x000000ffff227224 */ /* 0x000fe200078e007b */
[----:B------:R-:W-:-:S02]  /*7c40*/  F2FP.SATFINITE.E4M3.F32.PACK_AB_MERGE_C R24, R24, R117, RZ ;  /* 0x000000751818723e */ /* 0x000fc400048070ff */
[----:B------:R-:W-:Y:S01]  /*7c50*/  F2FP.SATFINITE.E4M3.F32.PACK_AB_MERGE_C R35, R30, R33, R32 ;  /* 0x000000211e23723e */ /* 0x000fe20004807020 */
[----:B------:R-:W-:Y:S01]  /*7c60*/  IMAD.MOV.U32 R32, RZ, RZ, R120 ;  /* 0x000000ffff207224 */ /* 0x000fe200078e0078 */
[----:B------:R-:W-:Y:S01]  /*7c70*/  F2FP.SATFINITE.E4M3.F32.PACK_AB_MERGE_C R31, R15, R116, R24 ;  /* 0x000000740f1f723e */ /* 0x000fe20004807018 */
[----:B------:R-:W-:Y:S02]  /*7c80*/  IMAD.MOV.U32 R33, RZ, RZ, R121 ;  /* 0x000000ffff217224 */ /* 0x000fe400078e0079 */
[----:B------:R-:W-:-:S07]  /*7c90*/  IMAD.MOV.U32 R30, RZ, RZ, R118 ;  /* 0x000000ffff1e7224 */ /* 0x000fce00078e0076 */
.L_x_1408:
[----:B------:R-:W-:Y:S05]  /*7ca0*/  BSYNC B2 ;  /* 0x0000000000027941 */ /* 0x000fea0003800000 */
.L_x_1407:
        /* <DEDUP_REMOVED lines=10> */
.L_x_1406:
[----:B------:R-:W-:Y:S05]  /*7d50*/  BSYNC B1 ;  /* 0x0000000000017941 */ /* 0x000fea0003800000 */
.L_x_1405:
[----:B------:R-:W-:-:S13]  /*7d60*/  ISETP.NE.AND P4, PT, R98, RZ, PT ;  /* 0x000000ff6200720c */ /* 0x000fda0003f85270 */
[----:B------:R-:W-:Y:S05]  /*7d70*/  @!P4 BRA `(.L_x_1373) ;  /* 0x00000010005cc947 */ /* 0x000fea0003800000 */
[----:B------:R-:W-:Y:S01]  /*7d80*/  ISETP.GE.AND P6, PT, R214, R92, PT ;  /* 0x0000005cd600720c */ /* 0x000fe20003fc6270 */
[----:B------:R-:W-:Y:S01]  /*7d90*/  BSSY B1, `(.L_x_1409) ;  /* 0x00000eb000017945 */ /* 0x000fe20003800000 */
[----:B0--3--:R-:W-:Y:S02]  /*7da0*/  IADD3 R29, P4, P5, R52, R62, R69 ;  /* 0x0000003e341d7210 */ /* 0x009fe40007d9e045 */
[----:B------:R-:W-:Y:S02]  /*7db0*/  SEL R114, R75, R114, !P6 ;  /* 0x000000724b727207 */ /* 0x000fe40007000000 */
[----:B------:R-:W-:Y:S02]  /*7dc0*/  IADD3.X R12, R91, R112, R64, P4, P5 ;  /* 0x000000705b0c7210 */ /* 0x000fe400027ea440 */
[----:B------:R-:W-:Y:S02]  /*7dd0*/  SHF.R.S32.HI R13, RZ, 0x1f, R114 ;  /* 0x0000001fff0d7819 */ /* 0x000fe40000011472 */
[----:B------:R-:W-:-:S02]  /*7de0*/  IADD3 R28, P4, R29, R60, RZ ;  /* 0x0000003c1d1c7210 */ /* 0x000fc40007f9e0ff */
[----:B------:R-:W-:-:S03]  /*7df0*/  LEA.HI R13, R13, R114, RZ, 0x5 ;  /* 0x000000720d0d7211 */ /* 0x000fc600078f28ff */
[----:B------:R-:W-:Y:S01]  /*7e00*/  IMAD.X R29, R12, 0x1, R61, P4 ;  /* 0x000000010c1d7824 */ /* 0x000fe200020e063d */
[----:B------:R-:W-:Y:S02]  /*7e10*/  SHF.R.S32.HI R12, RZ, 0x5, R13 ;  /* 0x00000005ff0c7819 */ /* 0x000fe4000001140d */
[----:B------:R-:W-:Y:S02]  /*7e20*/  ISETP.GE.AND P4, PT, R214, R104, PT ;  /* 0x00000068d600720c */ /* 0x000fe40003f86270 */
        /* <DEDUP_REMOVED lines=49> */
[----:B------:R-:W-:Y:S02]  /*8140*/  IMAD.U32 R5, R32, 0x10000, RZ ;  /* 0x0001000020057824 */ /* 0x000fe400078e00ff */
[C---:B------:R-:W-:Y:S01]  /*8150*/  FMUL.FTZ R34, R9.reuse, R34 ;  /* 0x0000002209227220 */ /* 0x040fe20000410000 */
[--C-:B------:R-:W-:Y:S01]  /*8160*/  HADD2.F32 R32, -RZ, R30.reuse.H0_H0 ;  /* 0x2000001eff207230 */ /* 0x100fe20000004100 */
[----:B------:R-:W-:Y:S01]  /*8170*/  LOP3.LUT R7, R36, 0xff0000, R7, 0xf8, !PT ;  /* 0x00ff000024077812 */ /* 0x000fe200078ef807 */
[----:B------:R-:W-:Y:S01]  /*8180*/  HADD2.F32 R30, -RZ, R30.H1_H1 ;  /* 0x3000001eff1e7230 */ /* 0x000fe20000004100 */
[----:B------:R-:W-:Y:S02]  /*8190*/  F2FP.F16.E4M3.UNPACK_B R109, R109 ;  /* 0x0000006dff6d723e */ /* 0x000fe400020006ff */
        /* <DEDUP_REMOVED lines=8> */
[----:B------:R-:W-:-:S02]  /*8220*/  HADD2.F32 R33, -RZ, R109.H0_H0 ;  /* 0x2000006dff217230 */ /* 0x000fc40000004100 */
[-C--:B------:R-:W-:Y:S01]  /*8230*/  FMUL.FTZ R34, R11, R32.reuse ;  /* 0x000000200b227220 */ /* 0x080fe20000410000 */
[----:B------:R-:W-:Y:S02]  /*8240*/  HADD2.F32 R10, -RZ, R24.H0_H0 ;  /* 0x20000018ff0a7230 */ /* 0x000fe40000004100 */
[C---:B------:R-:W-:Y:S01]  /*8250*/  FMUL.FTZ R32, R9.reuse, R32 ;  /* 0x0000002009207220 */ /* 0x040fe20000410000 */
[----:B------:R-:W-:Y:S02]  /*8260*/  HADD2.F32 R8, -RZ, R12.H0_H0 ;  /* 0x2000000cff087230 */ /* 0x000fe40000004100 */
[-C--:B------:R-:W-:Y:S01]  /*8270*/  FFMA.FTZ R37, R9, R30.reuse, -R34 ;  /* 0x0000001e09257223 */ /* 0x080fe20000010822 */
[----:B------:R-:W-:Y:S02]  /*8280*/  HADD2.F32 R9, -RZ, R107.H0_H0 ;  /* 0x2000006bff097230 */ /* 0x000fe40000004100 */
[----:B------:R-:W-:Y:S01]  /*8290*/  FFMA.FTZ R39, R11, R30, R32 ;  /* 0x0000001e0b277223 */ /* 0x000fe20000010020 */
        /* <DEDUP_REMOVED lines=19> */
[----:B------:R-:W-:Y:S01]  /*83d0*/  LOP3.LUT R5, R38, 0xff0000, R5, 0xf8, !PT ;  /* 0x00ff000026057812 */ /* 0x000fe200078ef805 */
        /* <DEDUP_REMOVED lines=12> */
[----:B------:R-:W-:Y:S01]  /*84a0*/  F2FP.F16.E4M3.UNPACK_B R14, R14 ;  /* 0x0000000eff0e723e */ /* 0x000fe200020006ff */
[-C--:B------:R-:W-:Y:S01]  /*84b0*/  FFMA.FTZ R107, R8, R9.reuse, -R41 ;  /* 0x00000009086b7223 */ /* 0x080fe20000010829 */
[----:B------:R-:W-:Y:S02]  /*84c0*/  HADD2.F32 R12, -RZ, R108.H0_H0 ;  /* 0x2000006cff0c7230 */ /* 0x000fe40000004100 */
[----:B------:R-:W-:Y:S01]  /*84d0*/  FFMA.FTZ R111, R10, R9, R33 ;  /* 0x000000090a6f7223 */ /* 0x000fe20000010021 */
[----:B------:R-:W-:Y:S01]  /*84e0*/  F2FP.F16.E4M3.UNPACK_B R106, R106 ;  /* 0x0000006aff6a723e */ /* 0x000fe200020006ff */
        /* <DEDUP_REMOVED lines=8> */
[----:B------:R-:W-:Y:S01]  /*8570*/  HADD2.F32 R10, -RZ, R106.H0_H0 ;  /* 0x2000006aff0a7230 */ /* 0x000fe20000004100 */
[----:B------:R-:W-:Y:S01]  /*8580*/  F2FP.SATFINITE.E4M3.F32.PACK_AB_MERGE_C R111, R111, R24, RZ ;  /* 0x000000186f6f723e */ /* 0x000fe200048070ff */
[----:B------:R-:W-:-:S02]  /*8590*/  HADD2.F32 R14, -RZ, R14.H1_H1 ;  /* 0x3000000eff0e7230 */ /* 0x000fc40000004100 */
        /* <DEDUP_REMOVED lines=11> */
[----:B------:R-:W-:Y:S01]  /*8650*/  F2FP.F16.E4M3.UNPACK_B R12, R6 ;  /* 0x00000006ff0c723e */ /* 0x000fe200020006ff */
        /* <DEDUP_REMOVED lines=9> */
[----:B------:R-:W-:Y:S01]  /*86f0*/  FFMA.FTZ R30, R9, R14, -R30 ;  /* 0x0000000e091e7223 */ /* 0x000fe2000001081e */
[----:B------:R-:W-:Y:S01]  /*8700*/  F2FP.SATFINITE.E4M3.F32.PACK_AB_MERGE_C R37, R37, R40, RZ ;  /* 0x000000282525723e */ /* 0x000fe200048070ff */
[----:B------:R-:W-:Y:S02]  /*8710*/  HADD2.F32 R8, -RZ, R8.H1_H1 ;  /* 0x30000008ff087230 */ /* 0x000fe40000004100 */
[----:B------:R-:W-:Y:S01]  /*8720*/  FFMA.FTZ R26, R11, R14, R26 ;  /* 0x0000000e0b1a7223 */ /* 0x000fe2000001001a */
[----:B------:R-:W-:-:S02]  /*8730*/  HADD2.F32 R9, -RZ, R12.H1_H1 ;  /* 0x3000000cff097230 */ /* 0x000fc40000004100 */
[-C--:B------:R-:W-:Y:S01]  /*8740*/  FMUL.FTZ R11, R10, R33.reuse ;  /* 0x000000210a0b7220 */ /* 0x080fe20000410000 */
        /* <DEDUP_REMOVED lines=10> */
[----:B------:R-:W-:Y:S01]  /*87f0*/  F2FP.SATFINITE.E4M3.F32.PACK_AB_MERGE_C R36, R39, R36, RZ ;  /* 0x000000242724723e */ /* 0x000fe200048070ff */
[----:B------:R-:W-:Y:S01]  /*8800*/  HADD2.F32 R10, -RZ, R11.H0_H0 ;  /* 0x2000000bff0a7230 */ /* 0x000fe20000004100 */
        /* <DEDUP_REMOVED lines=8> */
[----:B------:R-:W-:Y:S02]  /*8890*/  HADD2.F32 R10, -RZ, R6.H1_H1 ;  /* 0x30000006ff0a7230 */ /* 0x000fe40000004100 */
        /* <DEDUP_REMOVED lines=48> */
[----:B------:R-:W-:-:S02]  /*8ba0*/  F2FP.SATFINITE.E4M3.F32.PACK_AB_MERGE_C R13, R35, R30, R32 ;  /* 0x0000001e230d723e */ /* 0x000fc40004807020 */
[----:B------:R-:W-:Y:S02]  /*8bb0*/  F2FP.SATFINITE.E4M3.F32.PACK_AB_MERGE_C R24, R24, R33, RZ ;  /* 0x000000211818723e */ /* 0x000fe400048070ff */
[----:B------:R-:W-:Y:S02]  /*8bc0*/  F2FP.SATFINITE.E4M3.F32.PACK_AB_MERGE_C R8, R8, R43, RZ ;  /* 0x0000002b0808723e */ /* 0x000fe400048070ff */
[----:B------:R-:W-:Y:S01]  /*8bd0*/  F2FP.SATFINITE.E4M3.F32.PACK_AB_MERGE_C R27, R14, R25, R24 ;  /* 0x000000190e1b723e */ /* 0x000fe20004807018 */
[----:B------:R-:W-:Y:S01]  /*8be0*/  IMAD.MOV.U32 R25, RZ, RZ, R26 ;  /* 0x000000ffff197224 */ /* 0x000fe200078e001a */
[----:B------:R-:W-:Y:S01]  /*8bf0*/  F2FP.SATFINITE.E4M3.F32.PACK_AB_MERGE_C R15, R7, R36, R8 ;  /* 0x00000024070f723e */ /* 0x000fe20004807008 */
[----:B------:R-:W-:Y:S01]  /*8c00*/  IMAD.MOV.U32 R24, RZ, RZ, R109 ;  /* 0x000000ffff187224 */ /* 0x000fe200078e006d */
[----:B------:R-:W-:Y:S01]  /*8c10*/  MOV R12, R38 ;  /* 0x00000026000c7202 */ /* 0x000fe20000000f00 */
[----:B------:R-:W-:Y:S02]  /*8c20*/  IMAD.MOV.U32 R14, RZ, RZ, R107 ;  /* 0x000000ffff0e7224 */ /* 0x000fe400078e006b */
[----:B------:R-:W-:-:S07]  /*8c30*/  IMAD.MOV.U32 R26, RZ, RZ, R111 ;  /* 0x000000ffff1a7224 */ /* 0x000fce00078e006f */
.L_x_1410:
[----:B------:R-:W-:Y:S05]  /*8c40*/  BSYNC B1 ;  /* 0x0000000000017941 */ /* 0x000fea0003800000 */
.L_x_1409:
[----:B0-----:R0:W-:Y:S01]  /*8c50*/  STG.E.128 desc[UR40][R28.64], R12 ;  /* 0x0000000c1c007986 */ /* 0x0011e2000c101d28 */
[----:B------:R-:W-:-:S13]  /*8c60*/  ISETP.GE.AND P4, PT, R31, R110, PT ;  /* 0x0000006e1f00720c */ /* 0x000fda0003f86270 */
[----:B------:R-:W-:Y:S05]  /*8c70*/  @P4 BRA `(.L_x_1373) ;  /* 0x00000000009c4947 */ /* 0x000fea0003800000 */
[--C-:B------:R-:W-:Y:S02]  /*8c80*/  SHF.R.S32.HI R4, RZ, 0x1f, R31.reuse ;  /* 0x0000001fff047819 */ /* 0x100fe4000001141f */
[----:B------:R-:W-:-:S04]  /*8c90*/  IADD3 R31, P4, P5, R52, R62, R31 ;  /* 0x0000003e341f7210 */ /* 0x000fc80007d9e01f */
[----:B------:R-:W-:Y:S02]  /*8ca0*/  IADD3.X R4, R91, R112, R4, P4, P5 ;  /* 0x000000705b047210 */ /* 0x000fe400027ea404 */
[----:B------:R-:W-:-:S05]  /*8cb0*/  IADD3 R60, P4, R31, R60, RZ ;  /* 0x0000003c1f3c7210 */ /* 0x000fca0007f9e0ff */
[----:B------:R-:W-:-:S05]  /*8cc0*/  IMAD.X R61, R4, 0x1, R61, P4 ;  /* 0x00000001043d7824 */ /* 0x000fca00020e063d */
[----:B--2---:R2:W-:Y:S01]  /*8cd0*/  STG.E.128 desc[UR40][R60.64], R24 ;  /* 0x000000183c007986 */ /* 0x0045e2000c101d28 */
[----:B------:R-:W-:Y:S05]  /*8ce0*/  BRA `(.L_x_1373) ;  /* 0x0000000000807947 */ /* 0x000fea0003800000 */
.L_x_1366:
[----:B------:R-:W-:-:S06]  /*8cf0*/  UISETP.NE.AND UP0, UPT, UR42, 0x3, UPT ;  /* 0x000000032a00788c */ /* 0x000fcc000bf05270 */
[----:B------:R-:W-:-:S13]  /*8d00*/  PLOP3.LUT P3, PT, PT, PT, UP0, 0x80, 0x0 ;  /* 0x000000000000781c */ /* 0x000fda0003f6f008 */
[----:B------:R-:W-:Y:S05]  /*8d10*/  @!P3 BRA `(.L_x_1411) ;  /* 0x000000000004b947 */ /* 0x000fea0003800000 */
[----:B------:R-:W-:Y:S01]  /*8d20*/  BPT.TRAP 0x1 ;  /* 0x000000040000795c */ /* 0x000fe20000300000 */
.L_x_1411:
[----:B------:R-:W-:Y:S01]  /*8d30*/  IMAD R94, R17, 0x8, R16 ;  /* 0x00000008115e7824 */ /* 0x000fe200078e0210 */
[----:B------:R-:W-:Y:S01]  /*8d40*/  SHF.L.U32 R105, R205, 0x1f, RZ ;  /* 0x0000001fcd697819 */ /* 0x000fe200000006ff */
[----:B------:R-:W-:Y:S01]  /*8d50*/  IMAD R103, R57, -0x80, R58 ;  /* 0xffffff8039677824 */ /* 0x000fe200078e023a */
[----:B------:R-:W-:Y:S02]  /*8d60*/  BSSY B1, `(.L_x_1412) ;  /* 0x0000004000017945 */ /* 0x000fe40003800000 */
[----:B------:R-:W0:Y:S02]  /*8d70*/  SYNCS.PHASECHK.TRANS64.TRYWAIT P4, [R94+URZ+0x2a890], R105 ;  /* 0x02a890695e0075a7 */ /* 0x000e24000808017f */
[----:B------:R-:W-:Y:S01]  /*8d80*/  VIMNMX R103, R103, 0x80, PT ;  /* 0x0000008067677848 */ /* 0x000fe20003fe0100 */
[----:B0-----:R-:W-:Y:S06]  /*8d90*/  @!P4 BRA `(.L_x_1413) ;  /* 0x0000020c002cc947 */ /* 0x001fec0003800000 */
.L_x_1723:
[----:B------:R-:W-:Y:S05]  /*8da0*/  BSYNC B1 ;  /* 0x0000000000017941 */ /* 0x000fea0003800000 */
.L_x_1412:
        /* <DEDUP_REMOVED lines=20> */
.L_x_1373:
[----:B------:R-:W-:Y:S05]  /*8ef0*/  BSYNC B0 ;  /* 0x0000000000007941 */ /* 0x000fea0003800000 */
.L_x_1365:
[----:B-1234-:R-:W1:Y:S01]  /*8f00*/  S2R R4, SR_TID.X ;  /* 0x0000000000047919 */ /* 0x01ee620000002100 */
[----:B------:R-:W-:Y:S01]  /*8f10*/  @!PT LDS RZ, [RZ] ;  /* 0x00000000fffff984 */ /* 0x000fe20000000800 */
[----:B------:R-:W-:Y:S01]  /*8f20*/  @!PT LDS RZ, [RZ] ;  /* 0x00000000fffff984 */ /* 0x000fe20000000800 */
[----:B------:R-:W-:Y:S01]  /*8f30*/  @!PT LDS RZ, [RZ] ;  /* 0x00000000fffff984 */ /* 0x000fe20000000800 */
[----:B------:R-:W-:Y:S01]  /*8f40*/  @!PT LDS RZ, [RZ] ;  /* 0x00000000fffff984 */ /* 0x000fe20000000800 */
[----:B------:R2:W-:Y:S06]  /*8f50*/  MEMBAR.ALL.CTA ;  /* 0x0000000000007992 */ /* 0x0005ec0000008000 */
[----:B--2---:R-:W2:Y:S01]  /*8f60*/  FENCE.VIEW.ASYNC.S ;  /* 0x00000000000073c6 */ /* 0x004ea20000000000 */
[----:B------:R-:W-:Y:S05]  /*8f70*/  WARPSYNC.ALL ;  /* 0x0000000000007948 */ /* 0x000fea0003800000 */
[----:B------:R-:W-:Y:S01]  /*8f80*/  BSSY B0, `(.L_x_1414) ;  /* 0x0000009000007945 */ /* 0x000fe20003800000 */
[----:B-1----:R-:W-:Y:S01]  /*8f90*/  LOP3.LUT R4, R4, 0x7f, RZ, 0xc0, !PT ;  /* 0x0000007f04047812 */ /* 0x002fe200078ec0ff */
[----:B--2---:R1:W-:Y:S03]  /*8fa0*/  BAR.SYNC.DEFER_BLOCKING R76, 0x80 ;  /* 0x0002004c0000751d */ /* 0x0043e60000010000 */
[----:B------:R-:W-:-:S13]  /*8fb0*/  ISETP.NE.AND P4, PT, R4, RZ, PT ;  /* 0x000000ff0400720c */ /* 0x000fda0003f85270 */
[----:B------:R-:W-:-:S05]  /*8fc0*/  @!P4 VIADD R4, R94, 0x2a8a0 ;  /* 0x0002a8a05e04c836 */ /* 0x000fca0000000000 */
[----:B------:R-:W-:-:S04]  /*8fd0*/  @!P4 PRMT R4, RZ, 0x654, R4 ;  /* 0x00000654ff04c816 */ /* 0x000fc80000000004 */
[----:B------:R1:W-:Y:S01]  /*8fe0*/  @!P4 SYNCS.ARRIVE.TRANS64.RED.A1T0 RZ, [R4+URZ], RZ ;  /* 0x000000ff04ffc9a7 */ /* 0x0003e2000810043f */
[----:B------:R-:W-:Y:S05]  /*8ff0*/  @!P3 BRA `(.L_x_1415) ;  /* 0x000000000004b947 */ /* 0x000fea0003800000 */
[----:B------:R-:W-:Y:S01]  /*9000*/  BPT.TRAP 0x1 ;  /* 0x000000040000795c */ /* 0x000fe20000300000 */
.L_x_1415:
[----:B------:R-:W-:Y:S05]  /*9010*/  BSYNC B0 ;  /* 0x0000000000007941 */ /* 0x000fea0003800000 */
.L_x_1414:
[----:B------:R-:W2:Y:S01]  /*9020*/  SYNCS.PHASECHK.TRANS64.TRYWAIT P3, [R94+URZ+0x2a8b0], R105 ;  /* 0x02a8b0695e0075a7 */ /* 0x000ea2000806017f */
[----:B------:R-:W-:Y:S04]  /*9030*/  BSSY B0, `(.L_x_1416) ;  /* 0x0000002000007945 */ /* 0x000fe80003800000 */
[----:B--2---:R-:W-:Y:S05]  /*9040*/  @!P3 BRA `(.L_x_1417) ;  /* 0x000002080094b947 */ /* 0x004fea0003800000 */
.L_x_1724:
[----:B------:R-:W-:Y:S05]  /*9050*/  BSYNC B0 ;  /* 0x0000000000007941 */ /* 0x000fea0003800000 */
.L_x_1416:
[----:B------:R-:W-:Y:S01]  /*9060*/  ISETP.GE.AND P3, PT, R22, R103, PT ;  /* 0x000000671600720c */ /* 0x000fe20003f66270 */
[----:B------:R-:W-:-:S12]  /*9070*/  BSSY B0, `(.L_x_1418) ;  /* 0x000001f000007945 */ /* 0x000fd80003800000 */
[----:B------:R-:W-:Y:S05]  /*9080*/  @P3 BRA `(.L_x_1419) ;  /* 0x0000000000743947 */ /* 0x000fea0003800000 */
[----:B-1----:R-:W-:Y:S01]  /*9090*/  IMAD.WIDE R4, R57, 0x80, R2 ;  /* 0x0000008039047825 */ /* 0x002fe200078e0202 */
[----:B------:R-:W-:Y:S01]  /*90a0*/  ULDC.64 UR4, c[0x0][0x318] ;  /* 0x0000c60000047ab9 */ /* 0x000fe20000000a00 */
[----:B------:R-:W-:Y:S02]  /*90b0*/  ULDC.64 UR6, c[0x0][0x308] ;  /* 0x0000c20000067ab9 */ /* 0x000fe40000000a00 */
[----:B------:R-:W-:Y:S02]  /*90c0*/  IMAD.MOV.U32 R6, RZ, RZ, R50 ;  /* 0x000000ffff067224 */ /* 0x000fe400078e0032 */
[----:B------:R-:W-:Y:S02]  /*90d0*/  IMAD.MOV.U32 R7, RZ, RZ, R65 ;  /* 0x000000ffff077224 */ /* 0x000fe400078e0041 */
[----:B------:R-:W-:Y:S02]  /*90e0*/  IMAD R5, R5, UR4, RZ ;  /* 0x0000000405057c24 */ /* 0x000fe4000f8e02ff */
[----:B------:R-:W-:Y:S01]  /*90f0*/  IMAD.WIDE.U32 R6, R4, UR4, R6 ;  /* 0x0000000404067c25 */ /* 0x000fe2000f8e0006 */
[----:B------:R-:W-:-:S03]  /*9100*/  ULDC UR4, c[0x0][0x2e4] ;  /* 0x0000b90000047ab9 */ /* 0x000fc60000000800 */
[----:B------:R-:W-:Y:S01]  /*9110*/  IMAD R5, R4, UR5, R5 ;  /* 0x0000000504057c24 */ /* 0x000fe2000f8e0205 */
[----:B0-----:R-:W-:-:S04]  /*9120*/  IADD3 R28, P3, R6, UR6, RZ ;  /* 0x00000006061c7c10 */ /* 0x001fc8000ff7e0ff */
        /* <DEDUP_REMOVED lines=19> */
.L_x_1419:
[----:B------:R-:W-:Y:S05]  /*9260*/  BSYNC B0 ;  /* 0x0000000000007941 */ /* 0x000fea0003800000 */
.L_x_1418:
[----:B------:R-:W-:Y:S01]  /*9270*/  @!PT LDS RZ, [RZ] ;  /* 0x00000000fffff984 */ /* 0x000fe20000000800 */
[----:B------:R-:W-:Y:S01]  /*9280*/  @!PT LDS RZ, [RZ] ;  /* 0x00000000fffff984 */ /* 0x000fe20000000800 */
[----:B------:R-:W-:Y:S01]  /*9290*/  @!PT LDS RZ, [RZ] ;  /* 0x00000000fffff984 */ /* 0x000fe20000000800 */
[----:B------:R-:W-:Y:S01]  /*92a0*/  @!PT LDS RZ, [RZ] ;  /* 0x00000000fffff984 */ /* 0x000fe20000000800 */
[----:B------:R4:W-:Y:S06]  /*92b0*/  MEMBAR.ALL.CTA ;  /* 0x0000000000007992 */ /* 0x0009ec0000008000 */
[----:B----4-:R-:W4:Y:S01]  /*92c0*/  FENCE.VIEW.ASYNC.S ;  /* 0x00000000000073c6 */ /* 0x010f220000000000 */
[----:B------:R-:W-:Y:S02]  /*92d0*/  VIADD R17, R17, 0x1 ;  /* 0x0000000111117836 */ /* 0x000fe40000000000 */
[----:B0-2---:R-:W-:Y:S01]  /*92e0*/  @!P4 VIADD R94, R94, 0x2a8c0 ;  /* 0x0002a8c05e5ec836 */ /* 0x005fe20000000000 */
[----:B----4-:R0:W-:Y:S02]  /*92f0*/  BAR.SYNC.DEFER_BLOCKING R76, 0x80 ;  /* 0x0002004c0000751d */ /* 0x0101e40000010000 */
[----:B------:R-:W-:-:S02]  /*9300*/  ISETP.NE.AND P3, PT, R17, 0x2, PT ;  /* 0x000000021100780c */ /* 0x000fc40003f65270 */
[----:B------:R-:W-:Y:S02]  /*9310*/  @!P4 PRMT R94, RZ, 0x654, R94 ;  /* 0x00000654ff5ec816 */ /* 0x000fe4000000005e */
[----:B-1----:R-:W-:Y:S02]  /*9320*/  SEL R4, RZ, 0x1, P3 ;  /* 0x00000001ff047807 */ /* 0x002fe40001800000 */
[----:B------:R-:W-:Y:S02]  /*9330*/  SEL R17, R17, RZ, P3 ;  /* 0x000000ff11117207 */ /* 0x000fe40001800000 */
[----:B------:R-:W-:Y:S01]  /*9340*/  LOP3.LUT R205, R205, R4, RZ, 0x3c, !PT ;  /* 0x00000004cdcd7212 */ /* 0x000fe200078e3cff */
[----:B------:R0:W-:Y:S01]  /*9350*/  @!P4 SYNCS.ARRIVE.TRANS64.RED.A1T0 RZ, [R94+URZ], RZ ;  /* 0x000000ff5effc9a7 */ /* 0x0001e2000810043f */
[----:B------:R-:W-:Y:S05]  /*9360*/  @P2 BRA `(.L_x_1420) ;  /* 0xffffff9400082947 */ /* 0x000fea000383ffff */
[----:B------:R-:W1:Y:S01]  /*9370*/  S2R R5, SR_TID.X ;  /* 0x0000000000057919 */ /* 0x000e620000002100 */
[----:B------:R-:W-:Y:S02]  /*9380*/  PLOP3.LUT P0, PT, PT, PT, PT, 0x8, 0x0 ;  /* 0x000000000000781c */ /* 0x000fe40003f0e170 */
[----:B-1----:R-:W-:-:S04]  /*9390*/  SHF.R.U32.HI R5, RZ, 0x7, R5 ;  /* 0x00000007ff057819 */ /* 0x002fc80000011605 */
[----:B------:R-:W-:-:S13]  /*93a0*/  ISETP.NE.AND P5, PT, R5, 0x1, PT ;  /* 0x000000010500780c */ /* 0x000fda0003fa5270 */
[----:B------:R-:W-:Y:S06]  /*93b0*/  @!P5 BAR.ARV 0x9, 0x100 ;  /* 0x024400000000db1d */ /* 0x000fec0000002000 */
.L_x_1360:
[----:B------:R-:W1:Y:S01]  /*93c0*/  LDC R0, c[0x0][0x428] ;  /* 0x00010a00ff007b82 */ /* 0x000e620000000800 */
[----:B------:R-:W-:-:S07]  /*93d0*/  IMAD.MOV.U32 R221, RZ, RZ, R210 ;  /* 0x000000ffffdd7224 */ /* 0x000fce00078e00d2 */
[----:B------:R-:W2:Y:S01]  /*93e0*/  LDC.64 R4, c[0x0][0x9e0] ;  /* 0x00027800ff047b82 */ /* 0x000ea20000000a00 */
[----:B-1----:R-:W-:Y:S02]  /*93f0*/  ISETP.NE.AND P1, PT, R0, 0x1, PT ;  /* 0x000000010000780c */ /* 0x002fe40003f25270 */
[----:B------:R-:W-:-:S05]  /*9400*/  IADD3 R0, R201, 0x80, -R202 ;  /* 0x00000080c9007810 */ /* 0x000fca0007ffe8ca */
[----:B------:R-:W-:Y:S01]  /*9410*/  IMAD R219, R209, 0x80, R0 ;  /* 0x00000080d1db7824 */ /* 0x000fe200078e0200 */
[----:B--2---:R-:W-:-:S05]  /*9420*/  ISETP.GE.AND P2, PT, R5, 0x1, PT ;  /* 0x000000010500780c */ /* 0x004fca0003f46270 */
[----:B------:R-:W1:Y:S08]  /*9430*/  @P1 LDC R3, c[0x0][0x42c] ;  /* 0x00010b00ff031b82 */ /* 0x000e700000000800 */
[----:B------:R-:W2:Y:S01]  /*9440*/  @P1 LDC R2, c[0x0][0x430] ;  /* 0x00010c00ff021b82 */ /* 0x000ea20000000800 */
[----:B-1----:R-:W-:Y:S01]  /*9450*/  @P1 IMAD.HI.U32 R3, R210, R3, RZ ;  /* 0x00000003d2031227 */ /* 0x002fe200078e00ff */
[----:B------:R-:W-:Y:S06]  /*9460*/  @P0 BRA `(.L_x_1421) ;  /* 0x00000000000c0947 */ /* 0x000fec0003800000 */
[----:B------:R-:W1:Y:S01]  /*9470*/  FENCE.VIEW.ASYNC.G ;  /* 0x00000000000073c6 */ /* 0x000e620000000100 */
[----:B------:R-:W-:Y:S05]  /*9480*/  WARPSYNC.ALL ;  /* 0x0000000000007948 */ /* 0x000fea0003800000 */
[----:B-1----:R-:W-:Y:S06]  /*9490*/  BAR.ARV 0xc, 0x180 ;  /* 0x0306000000007b1d */ /* 0x002fec0000002000 */
.L_x_1421:
[----:B--2---:R-:W-:Y:S01]  /*94a0*/  @P1 SHF.R.U32.HI R221, RZ, R2, R3 ;  /* 0x00000002ffdd1219 */ /* 0x004fe20000011603 */
[----:B------:R-:W-:Y:S01]  /*94b0*/  IMAD.IADD R0, R219, 0x1, R4 ;  /* 0x00000001db007824 */ /* 0x000fe200078e0204 */
[----:B------:R-:W-:Y:S06]  /*94c0*/  @!P2 BRA `(.L_x_1422) ;  /* 0x000000000048a947 */ /* 0x000fec0003800000 */
[C---:B------:R-:W-:Y:S01]  /*94d0*/  ISETP.GT.AND P0, PT, R219.reuse, RZ, PT ;  /* 0x000000ffdb00720c */ /* 0x040fe20003f04270 */
[----:B------:R-:W-:Y:S01]  /*94e0*/  BSSY B0, `(.L_x_1423) ;  /* 0x000000e000007945 */ /* 0x000fe20003800000 */
[----:B------:R-:W-:-:S11]  /*94f0*/  VIADD R2, R219, 0xffffffff ;  /* 0xffffffffdb027836 */ /* 0x000fd60000000000 */
        /* <DEDUP_REMOVED lines=8> */
.L_x_1424:
[----:B------:R-:W-:-:S13]  /*9580*/  ISETP.NE.AND P0, PT, R5, 0x1, PT ;  /* 0x000000010500780c */ /* 0x000fda0003f05270 */
[----:B------:R-:W1:Y:S02]  /*9590*/  @P0 LDC.64 R6, c[0x0][0x9e8] ;  /* 0x00027a00ff060b82 */ /* 0x000e640000000a00 */
[----:B-1----:R-:W-:-:S05]  /*95a0*/  @P0 IMAD.HI.U32 R4, R2, R6, RZ ;  /* 0x0000000602040227 */ /* 0x002fca00078e00ff */
[----:B------:R-:W-:-:S07]  /*95b0*/  @P0 SHF.R.U32.HI R2, RZ, R7, R4 ;  /* 0x00000007ff020219 */ /* 0x000fce0000011604 */
.L_x_1425:
[----:B------:R-:W-:Y:S05]  /*95c0*/  BSYNC B0 ;  /* 0x0000000000007941 */ /* 0x000fea0003800000 */
.L_x_1423:
[----:B------:R-:W-:-:S05]  /*95d0*/  IMAD R3, R2, R5, R5 ;  /* 0x0000000502037224 */ /* 0x000fca00078e0205 */
[----:B------:R-:W-:-:S07]  /*95e0*/  VIMNMX R0, R0, R3, PT ;  /* 0x0000000300007248 */ /* 0x000fce0003fe0100 */
.L_x_1422:
[----:B------:R-:W-:Y:S01]  /*95f0*/  VIADD R0, R0, 0x7f ;  /* 0x0000007f00007836 */ /* 0x000fe20000000000 */
[----:B------:R-:W-:Y:S01]  /*9600*/  ULDC UR4, c[0x0][0x9dc] ;  /* 0x0002770000047ab9 */ /* 0x000fe20000000800 */
[----:B------:R-:W-:-:S03]  /*9610*/  IMAD.IADD R120, R201, 0x1, -R202 ;  /* 0x00000001c9787824 */ /* 0x000fc600078e0aca */
[----:B------:R-:W-:Y:S01]  /*9620*/  SHF.R.S32.HI R3, RZ, 0x1f, R0 ;  /* 0x0000001fff037819 */ /* 0x000fe20000011400 */
[----:B------:R-:W-:-:S03]  /*9630*/  IMAD R89, R209, 0x80, R120 ;  /* 0x00000080d1597824 */ /* 0x000fc600078e0278 */
[----:B------:R-:W-:Y:S01]  /*9640*/  LEA.HI R3, R3, R0, RZ, 0x7 ;  /* 0x0000000003037211 */ /* 0x000fe200078f38ff */
[----:B------:R-:W-:-:S03]  /*9650*/  VIADD R0, R89, -UR4 ;  /* 0x8000000459007c36 */ /* 0x000fc60008000000 */
[----:B------:R-:W-:-:S04]  /*9660*/  SHF.R.S32.HI R3, RZ, 0x7, R3 ;  /* 0x00000007ff037819 */ /* 0x000fc80000011403 */
[----:B------:R-:W-:Y:S01]  /*9670*/  VIMNMX R91, R54, R3, PT ;  /* 0x00000003365b7248 */ /* 0x000fe20003fe0100 */
[----:B------:R-:W-:Y:S06]  /*9680*/  @!P2 BRA `(.L_x_1426) ;  /* 0x000000000048a947 */ /* 0x000fec0003800000 */
[----:B------:R-:W-:Y:S01]  /*9690*/  ISETP.GT.AND P0, PT, R89, -0x1, PT ;  /* 0xffffffff5900780c */ /* 0x000fe20003f04270 */
[----:B------:R-:W-:-:S12]  /*96a0*/  BSSY B0, `(.L_x_1427) ;  /* 0x000000e000007945 */ /* 0x000fd80003800000 */
        /* <DEDUP_REMOVED lines=8> */
.L_x_1428:
[----:B------:R-:W-:-:S13]  /*9730*/  ISETP.NE.AND P0, PT, R5, 0x1, PT ;  /* 0x000000010500780c */ /* 0x000fda0003f05270 */
[----:B------:R-:W1:Y:S02]  /*9740*/  @P0 LDC.64 R2, c[0x0][0x9e8] ;  /* 0x00027a00ff020b82 */ /* 0x000e640000000a00 */
[----:B-1----:R-:W-:-:S04]  /*9750*/  @P0 IMAD.HI.U32 R4, R89, R2, RZ ;  /* 0x0000000259040227 */ /* 0x002fc800078e00ff */
[----:B------:R-:W-:Y:S01]  /*9760*/  IMAD.MOV.U32 R2, RZ, RZ, R89 ;  /* 0x000000ffff027224 */ /* 0x000fe200078e0059 */
[----:B------:R-:W-:-:S07]  /*9770*/  @P0 SHF.R.U32.HI R2, RZ, R3, R4 ;  /* 0x00000003ff020219 */ /* 0x000fce0000011604 */
.L_x_1429:
[----:B------:R-:W-:Y:S05]  /*9780*/  BSYNC B0 ;  /* 0x0000000000007941 */ /* 0x000fea0003800000 */
.L_x_1427:
[----:B------:R-:W-:-:S05]  /*9790*/  IMAD R3, R2, R5, RZ ;  /* 0x0000000502037224 */ /* 0x000fca00078e02ff */
[----:B------:R-:W-:-:S07]  /*97a0*/  VIMNMX R0, R0, R3, !PT ;  /* 0x0000000300007248 */ /* 0x000fce0007fe0100 */
.L_x_1426:
[----:B------:R-:W-:Y:S02]  /*97b0*/  SHF.R.S32.HI R3, RZ, 0x1f, R0 ;  /* 0x0000001fff037819 */ /* 0x000fe40000011400 */
[----:B------:R-:W-:Y:S02]  /*97c0*/  CS2R R122, SRZ ;  /* 0x00000000007a7805 */ /* 0x000fe4000001ff00 */
[----:B------:R-:W-:Y:S01]  /*97d0*/  PLOP3.LUT P0, PT, PT, PT, PT, 0x80, 0x0 ;  /* 0x000000000000781c */ /* 0x000fe20003f0f070 */
[----:B------:R-:W-:Y:S01]  /*97e0*/  IMAD.MOV.U32 R121, RZ, RZ, RZ ;  /* 0x000000ffff797224 */ /* 0x000fe200078e00ff */
[----:B------:R-:W-:Y:S02]  /*97f0*/  LEA.HI R3, R3, R0, RZ, 0x7 ;  /* 0x0000000003037211 */ /* 0x000fe400078f38ff */
[----:B------:R-:W-:Y:S02]  /*9800*/  CS2R R118, SRZ ;  /* 0x0000000000767805 */ /* 0x000fe4000001ff00 */
[----:B------:R-:W-:-:S02]  /*9810*/  CS2R R30, SRZ ;  /* 0x00000000001e7805 */ /* 0x000fc4000001ff00 */
[----:B------:R-:W-:Y:S02]  /*9820*/  CS2R R60, SRZ ;  /* 0x00000000003c7805 */ /* 0x000fe4000001ff00 */
[----:B------:R-:W-:Y:S02]  /*9830*/  SHF.R.S32.HI R3, RZ, 0x7, R3 ;  /* 0x00000007ff037819 */ /* 0x000fe40000011403 */
[----:B------:R-:W-:Y:S02]  /*9840*/  CS2R R112, SRZ ;  /* 0x0000000000707805 */ /* 0x000fe4000001ff00 */
[----:B------:R-:W-:Y:S02]  /*9850*/  CS2R R110, SRZ ;  /* 0x00000000006e7805 */ /* 0x000fe4000001ff00 */
[----:B------:R-:W-:Y:S02]  /*9860*/  CS2R R38, SRZ ;  /* 0x0000000000267805 */ /* 0x000fe4000001ff00 */
[----:B------:R-:W-:-:S02]  /*9870*/  VIMNMX R210, RZ, R3, !PT ;  /* 0x00000003ffd27248 */ /* 0x000fc40007fe0100 */
[----:B------:R-:W-:Y:S02]  /*9880*/  CS2R R52, SRZ ;  /* 0x0000000000347805 */ /* 0x000fe4000001ff00 */
[----:B------:R-:W-:Y:S01]  /*9890*/  CS2R R104, SRZ ;  /* 0x0000000000687805 */ /* 0x000fe2000001ff00 */
[----:B------:R-:W-:Y:S01]  /*98a0*/  IMAD.MOV.U32 R103, RZ, RZ, RZ ;  /* 0x000000ffff677224 */ /* 0x000fe200078e00ff */
[----:B------:R-:W-:Y:S02]  /*98b0*/  ISETP.GT.AND P1, PT, R91, R210, PT ;  /* 0x000000d25b00720c */ /* 0x000fe40003f24270 */
[----:B------:R-:W-:Y:S02]  /*98c0*/  CS2R R42, SRZ ;  /* 0x00000000002a7805 */ /* 0x000fe4000001ff00 */
[----:B------:R-:W-:Y:S02]  /*98d0*/  CS2R R44, SRZ ;  /* 0x00000000002c7805 */ /* 0x000fe4000001ff00 */
[----:B------:R-:W-:-:S02]  /*98e0*/  CS2R R96, SRZ ;  /* 0x0000000000607805 */ /* 0x000fc4000001ff00 */
[----:B0-----:R-:W-:Y:S02]  /*98f0*/  CS2R R76, SRZ ;  /* 0x00000000004c7805 */ /* 0x001fe4000001ff00 */
[----:B------:R-:W-:Y:S01]  /*9900*/  CS2R R86, SRZ ;  /* 0x0000000000567805 */ /* 0x000fe2000001ff00 */
[----:B------:R-:W-:Y:S01]  /*9910*/  IMAD.MOV.U32 R46, RZ, RZ, RZ ;  /* 0x000000ffff2e7224 */ /* 0x000fe200078e00ff */
[----:B------:R-:W-:Y:S02]  /*9920*/  CS2R R92, SRZ ;  /* 0x00000000005c7805 */ /* 0x000fe4000001ff00 */
[----:B------:R-:W-:Y:S01]  /*9930*/  CS2R R36, SRZ ;  /* 0x0000000000247805 */ /* 0x000fe2000001ff00 */
[----:B------:R-:W-:Y:S01]  /*9940*/  IMAD.MOV.U32 R74, RZ, RZ, RZ ;  /* 0x000000ffff4a7224 */ /* 0x000fe200078e00ff */
[----:B------:R-:W-:Y:S01]  /*9950*/  CS2R R66, SRZ ;  /* 0x0000000000427805 */ /* 0x000fe2000001ff00 */
[----:B------:R-:W-:Y:S01]  /*9960*/  IMAD.MOV.U32 R88, RZ, RZ, RZ ;  /* 0x000000ffff587224 */ /* 0x000fe200078e00ff */
[----:B---3--:R-:W-:Y:S01]  /*9970*/  CS2R R28, SRZ ;  /* 0x00000000001c7805 */ /* 0x008fe2000001ff00 */
[----:B------:R-:W-:Y:S01]  /*9980*/  IMAD.MOV.U32 R50, RZ, RZ, RZ ;  /* 0x000000ffff327224 */ /* 0x000fe200078e00ff */
[----:B------:R-:W-:Y:S01]  /*9990*/  CS2R R80, SRZ ;  /* 0x0000000000507805 */ /* 0x000fe2000001ff00 */
[----:B------:R-:W-:Y:S01]  /*99a0*/  IMAD.MOV.U32 R83, RZ, RZ, RZ ;  /* 0x000000ffff537224 */ /* 0x000fe200078e00ff */
[----:B------:R-:W-:-:S02]  /*99b0*/  CS2R R68, SRZ ;  /* 0x0000000000447805 */ /* 0x000fc4000001ff00 */
[----:B------:R-:W-:Y:S01]  /*99c0*/  CS2R R62, SRZ ;  /* 0x00000000003e7805 */ /* 0x000fe2000001ff00 */
[----:B------:R-:W-:Y:S01]  /*99d0*/  IMAD.MOV.U32 R54, RZ, RZ, RZ ;  /* 0x000000ffff367224 */ /* 0x000fe200078e00ff */
[----:B------:R-:W-:Y:S02]  /*99e0*/  CS2R R20, SRZ ;  /* 0x0000000000147805 */ /* 0x000fe4000001ff00 */
[----:B------:R-:W-:Y:S02]  /*99f0*/  CS2R R72, SRZ ;  /* 0x0000000000487805 */ /* 0x000fe4000001ff00 */
[----:B------:R-:W-:Y:S01]  /*9a00*/  CS2R R70, SRZ ;  /* 0x0000000000467805 */ /* 0x000fe2000001ff00 */
[----:B------:R-:W-:Y:S01]  /*9a10*/  IMAD.MOV.U32 R59, RZ, RZ, RZ ;  /* 0x000000ffff3b7224 */ /* 0x000fe200078e00ff */
        /* <DEDUP_REMOVED lines=20> */
[----:B------:R-:W-:Y:S01]  /*9b60*/  IMAD.MOV.U32 R129, RZ, RZ, RZ ;  /* 0x000000ffff817224 */ /* 0x000fe200078e00ff */
[----:B------:R-:W-:Y:S06]  /*9b70*/  @!P1 BRA `(.L_x_1430) ;  /* 0x0000015c00289947 */ /* 0x000fec0003800000 */
[----:B------:R-:W-:-:S03]  /*9b80*/  UMOV UR4, 0xffffffff ;  /* 0xffffffff00047882 */ /* 0x000fc60000000000 */
[----:B------:R-:W-:Y:S05]  /*9b90*/  BRA.DIV UR4, `(.L_x_1431) ;  /* 0x000001fe04d47947 */ /* 0x000fea000b800000 */
[----:B------:R0:W1:Y:S02]  /*9ba0*/  SHFL.IDX PT, R208, R231, RZ, 0x1f ;  /* 0x00001fffe7d07589 */ /* 0x00006400000e0000 */
.L_x_1727:
[----:B-1----:R-:W-:Y:S01]  /*9bb0*/  LEA.HI R0, R208, R208, RZ, 0x1 ;  /* 0x000000d0d0007211 */ /* 0x002fe200078f08ff */
        /* <DEDUP_REMOVED lines=23> */
[----:B0-2--5:R-:W-:Y:S05]  /*9d30*/  CALL.ABS.NOINC R2 ;  /* 0x0000000002007343 */ /* 0x025fea0003c00000 */
.L_x_1432:
[----:B------:R-:W-:Y:S01]  /*9d40*/  ULDC.64 UR4, c[0x0][0x990] ;  /* 0x0002640000047ab9 */ /* 0x000fe20000000a00 */
[----:B------:R-:W-:Y:S01]  /*9d50*/  ULDC.64 UR6, c[0x0][0x998] ;  /* 0x0002660000067ab9 */ /* 0x000fe20000000a00 */
[----:B------:R-:W-:Y:S02]  /*9d60*/  ISETP.NE.U32.AND P0, PT, RZ, UR4, PT ;  /* 0x00000004ff007c0c */ /* 0x000fe4000bf05070 */
[----:B------:R-:W-:Y:S02]  /*9d70*/  ISETP.NE.U32.AND P1, PT, RZ, UR6, PT ;  /* 0x00000006ff007c0c */ /* 0x000fe4000bf25070 */
[----:B------:R-:W-:Y:S02]  /*9d80*/  ISETP.NE.AND.EX P0, PT, RZ, UR5, PT, P0 ;  /* 0x00000005ff007c0c */ /* 0x000fe4000bf05300 */
[----:B------:R-:W-:-:S11]  /*9d90*/  ISETP.NE.AND.EX P1, PT, RZ, UR7, PT, P1 ;  /* 0x00000007ff007c0c */ /* 0x000fd6000bf25310 */
[----:B------:R-:W1:Y:S01]  /*9da0*/  @P0 LDC.64 R8, c[0x0][0x9a8] ;  /* 0x00026a00ff080b82 */ /* 0x000e620000000a00 */
[--C-:B------:R-:W-:Y:S02]  /*9db0*/  @P0 SHF.R.S32.HI R3, RZ, 0x1f, R211.reuse ;  /* 0x0000001fff030819 */ /* 0x100fe400000114d3 */
[----:B------:R-:W-:Y:S02]  /*9dc0*/  @P1 SHF.R.S32.HI R5, RZ, 0x1f, R211 ;  /* 0x0000001fff051819 */ /* 0x000fe400000114d3 */
[----:B------:R-:W-:-:S03]  /*9dd0*/  @P0 SHF.R.S32.HI R7, RZ, 0x1f, R221 ;  /* 0x0000001fff070819 */ /* 0x000fc600000114dd */
[----:B------:R-:W2:Y:S08]  /*9de0*/  @P1 LDC.64 R10, c[0x0][0x9b8] ;  /* 0x00026e00ff0a1b82 */ /* 0x000eb00000000a00 */
[----:B------:R-:W3:Y:S08]  /*9df0*/  @P0 LDC.64 R12, c[0x0][0x9b0] ;  /* 0x00026c00ff0c0b82 */ /* 0x000ef00000000a00 */
[----:B------:R-:W4:Y:S01]  /*9e00*/  @P1 LDC.64 R14, c[0x0][0x9c0] ;  /* 0x00027000ff0e1b82 */ /* 0x000f220000000a00 */
[----:B-1----:R-:W-:-:S02]  /*9e10*/  @P0 IMAD R0, R3, R8, RZ ;  /* 0x0000000803000224 */ /* 0x002fc400078e02ff */
[----:B------:R-:W-:-:S04]  /*9e20*/  @P0 IMAD.WIDE.U32 R2, R211, R8, RZ ;  /* 0x00000008d3020225 */ /* 0x000fc800078e00ff */
[----:B------:R-:W-:Y:S02]  /*9e30*/  @P0 IMAD R9, R211, R9, R0 ;  /* 0x00000009d3090224 */ /* 0x000fe400078e0200 */
[-C--:B--2---:R-:W-:Y:S02]  /*9e40*/  @P1 IMAD R4, R5, R10.reuse, RZ ;  /* 0x0000000a05041224 */ /* 0x084fe400078e02ff */
[----:B------:R-:W-:Y:S01]  /*9e50*/  @P0 IMAD.IADD R3, R3, 0x1, R9 ;  /* 0x0000000103030824 */ /* 0x000fe200078e0209 */
[----:B------:R-:W-:Y:S01]  /*9e60*/  @P1 SHF.R.S32.HI R9, RZ, 0x1f, R221 ;  /* 0x0000001fff091819 */ /* 0x000fe200000114dd */
[C---:B------:R-:W-:Y:S02]  /*9e70*/  @P1 IMAD R11, R211.reuse, R11, R4 ;  /* 0x0000000bd30b1224 */ /* 0x040fe400078e0204 */
[----:B------:R-:W-:-:S04]  /*9e80*/  @P1 IMAD.WIDE.U32 R4, R211, R10, RZ ;  /* 0x0000000ad3041225 */ /* 0x000fc800078e00ff */
[-C--:B---3--:R-:W-:Y:S02]  /*9e90*/  @P0 IMAD R0, R7, R12.reuse, RZ ;  /* 0x0000000c07000224 */ /* 0x088fe400078e02ff */
[----:B------:R-:W-:Y:S02]  /*9ea0*/  @P1 IMAD.IADD R5, R5, 0x1, R11 ;  /* 0x0000000105051824 */ /* 0x000fe400078e020b */
[----:B------:R-:W-:-:S04]  /*9eb0*/  @P0 IMAD.WIDE.U32 R2, R221, R12, R2 ;  /* 0x0000000cdd020225 */ /* 0x000fc800078e0002 */
[-C--:B----4-:R-:W-:Y:S02]  /*9ec0*/  @P1 IMAD R6, R9, R14.reuse, RZ ;  /* 0x0000000e09061224 */ /* 0x090fe400078e02ff */
[C---:B------:R-:W-:Y:S02]  /*9ed0*/  @P0 IMAD R9, R221.reuse, R13, R0 ;  /* 0x0000000ddd090224 */ /* 0x040fe400078e0200 */
[C---:B------:R-:W-:Y:S02]  /*9ee0*/  @P1 IMAD R11, R221.reuse, R15, R6 ;  /* 0x0000000fdd0b1224 */ /* 0x040fe400078e0206 */
[----:B------:R-:W-:Y:S01]  /*9ef0*/  @P1 IMAD.WIDE.U32 R6, R221, R14, R4 ;  /* 0x0000000edd061225 */ /* 0x000fe200078e0004 */
[----:B------:R-:W-:Y:S01]  /*9f00*/  @P0 LEA R4, P2, R2, UR4, 0x2 ;  /* 0x0000000402040c11 */ /* 0x000fe2000f8410ff */
[----:B------:R-:W-:Y:S02]  /*9f10*/  ULDC UR4, c[0x0][0x3d4] ;  /* 0x0000f50000047ab9 */ /* 0x000fe40000000800 */
[----:B------:R-:W-:Y:S01]  /*9f20*/  @P0 IMAD.IADD R5, R3, 0x1, R9 ;  /* 0x0000000103050824 */ /* 0x000fe200078e0209 */
[----:B------:R-:W-:Y:S01]  /*9f30*/  @P1 LEA R8, P3, R6, UR6, 0x2 ;  /* 0x0000000606081c11 */ /* 0x000fe2000f8610ff */
[----:B------:R-:W-:-:S02]  /*9f40*/  @P1 IMAD.IADD R3, R7, 0x1, R11 ;  /* 0x0000000107031824 */ /* 0x000fc400078e020b */
[----:B------:R-:W-:Y:S01]  /*9f50*/  IMAD.MOV.U32 R0, RZ, RZ, 0x3f800000 ;  /* 0x3f800000ff007424 */ /* 0x000fe200078e00ff */
[----:B------:R-:W-:Y:S02]  /*9f60*/  @P0 LEA.HI.X R5, R2, UR5, R5, 0x2, P2 ;  /* 0x0000000502050c11 */ /* 0x000fe400090f1405 */
        /* <DEDUP_REMOVED lines=14> */
[----:B------:R1:W2:Y:S03]  /*a050*/  SYNCS.PHASECHK.TRANS64.TRYWAIT P0, [R16+URZ+0x2a800], R3 ;  /* 0x02a80003100075a7 */ /* 0x0002a6000800017f */
[----:B--2---:R-:W-:Y:S05]  /*a060*/  @!P0 NANOSLEEP.SYNCS 0x989680 ;  /* 0x009896800000895d */ /* 0x004fea0003900000 */
[----:B------:R-:W2:Y:S01]  /*a070*/  @!P0 SYNCS.PHASECHK.TRANS64 P0, [R16+URZ+0x2a800], R3 ;  /* 0x02a80003100085a7 */ /* 0x000ea2000800007f */
[----:B------:R-:W-:Y:S04]  /*a080*/  BSSY B0, `(.L_x_1434) ;  /* 0x0000006000007945 */ /* 0x000fe80003800000 */
[----:B--2---:R-:W-:Y:S05]  /*a090*/  @P0 BRA `(.L_x_1435) ;  /* 0x0000000000100947 */ /* 0x004fea0003800000 */
.L_x_1436:
[----:B--2---:R2:W3:Y:S02]  /*a0a0*/  SYNCS.PHASECHK.TRANS64.TRYWAIT P0, [R16+URZ+0x2a800], R3 ;  /* 0x02a80003100075a7 */ /* 0x0044e4000800017f */
[----:B---3--:R-:W-:Y:S05]  /*a0b0*/  @!P0 NANOSLEEP.SYNCS 0x989680 ;  /* 0x009896800000895d */ /* 0x008fea0003900000 */
[----:B------:R-:W3:Y:S02]  /*a0c0*/  @!P0 SYNCS.PHASECHK.TRANS64 P0, [R16+URZ+0x2a800], R3 ;  /* 0x02a80003100085a7 */ /* 0x000ee4000800007f */
[----:B---3--:R-:W-:Y:S05]  /*a0d0*/  @!P0 BRA `(.L_x_1436) ;  /* 0xfffffffc00f08947 */ /* 0x008fea000383ffff */
.L_x_1435:
[----:B------:R-:W-:Y:S05]  /*a0e0*/  BSYNC B0 ;  /* 0x0000000000007941 */ /* 0x000fea0003800000 */
.L_x_1434:
[----:B------:R-:W-:Y:S05]  /*a0f0*/  BRA `(.L_x_1437) ;  /* 0x0000006c00e87947 */ /* 0x000fea0003800000 */
.L_x_1433:
[----:B------:R-:W-:Y:S01]  /*a100*/  ULOP3.LUT UP0, URZ, UR39, 0x1bf, URZ, 0xc0, !UPT ;  /* 0x000001bf273f7892 */ /* 0x000fe2000f80c03f */
[----:B-----5:R-:W-:Y:S01]  /*a110*/  SHF.R.S32.HI R0, RZ, 0x1f, R55 ;  /* 0x0000001fff007819 */ /* 0x020fe20000011437 */
[----:B------:R-:W-:Y:S01]  /*a120*/  ULDC.64 UR4, c[0x0][0x3d8] ;  /* 0x0000f60000047ab9 */ /* 0x000fe20000000a00 */
[----:B------:R-:W-:Y:S01]  /*a130*/  ULDC.64 UR6, c[0x0][0x3e8] ;  /* 0x0000fa0000067ab9 */ /* 0x000fe20000000a00 */
[----:B------:R-:W-:Y:S01]  /*a140*/  IMAD.WIDE.U32 R52, R55, UR4, RZ ;  /* 0x0000000437347c25 */ /* 0x000fe2000f8e00ff */
[----:B------:R-:W-:Y:S02]  /*a150*/  SHF.R.S32.HI R45, RZ, 0x1f, R204 ;  /* 0x0000001fff2d7819 */ /* 0x000fe400000114cc */
[----:B------:R-:W-:Y:S01]  /*a160*/  PLOP3.LUT P0, PT, PT, PT, UP0, 0x80, 0x0 ;  /* 0x000000000000781c */ /* 0x000fe20003f0f008 */
[C---:B------:R-:W-:Y:S01]  /*a170*/  IMAD R4, R0.reuse, UR4, RZ ;  /* 0x0000000400047c24 */ /* 0x040fe2000f8e02ff */
[----:B------:R-:W-:Y:S01]  /*a180*/  SHF.R.S32.HI R58, RZ, 0x1f, R23 ;  /* 0x0000001fff3a7819 */ /* 0x000fe20000011417 */
[----:B------:R-:W-:-:S02]  /*a190*/  IMAD R0, R0, UR6, RZ ;  /* 0x0000000600007c24 */ /* 0x000fc4000f8e02ff */
[C---:B------:R-:W-:Y:S02]  /*a1a0*/  IMAD R49, R55.reuse, UR5, R4 ;  /* 0x0000000537317c24 */ /* 0x040fe4000f8e0204 */
[C---:B------:R-:W-:Y:S02]  /*a1b0*/  IMAD R3, R55.reuse, UR7, R0 ;  /* 0x0000000737037c24 */ /* 0x040fe4000f8e0200 */
[----:B------:R-:W-:-:S04]  /*a1c0*/  IMAD.WIDE.U32 R50, R55, UR6, RZ ;  /* 0x0000000637327c25 */ /* 0x000fc8000f8e00ff */
[----:B------:R-:W-:Y:S02]  /*a1d0*/  IMAD.IADD R49, R49, 0x1, R53 ;  /* 0x0000000131317824 */ /* 0x000fe400078e0235 */
[----:B------:R-:W-:Y:S01]  /*a1e0*/  IMAD.IADD R55, R3, 0x1, R51 ;  /* 0x0000000103377824 */ /* 0x000fe200078e0233 */
        /* <DEDUP_REMOVED lines=16> */
[----:B0-2---:R-:W-:Y:S05]  /*a2f0*/  CALL.ABS.NOINC R14 ;  /* 0x000000000e007343 */ /* 0x005fea0003c00000 */
.L_x_1438:
[----:B------:R-:W1:Y:S01]  /*a300*/  LDC.64 R6, c[0x0][0x3d8] ;  /* 0x0000f600ff067b82 */ /* 0x000e620000000a00 */
[----:B------:R-:W-:Y:S01]  /*a310*/  SHF.R.S32.HI R3, RZ, 0x1f, R209 ;  /* 0x0000001fff037819 */ /* 0x000fe200000114d1 */
[----:B------:R-:W-:Y:S01]  /*a320*/  ULDC.U8 UR4, c[0x0][0x3f0] ;  /* 0x0000fc0000047ab9 */ /* 0x000fe20000000000 */
[----:B------:R-:W-:Y:S01]  /*a330*/  BSSY B0, `(.L_x_1439) ;  /* 0x00006ce000007945 */ /* 0x000fe20003800000 */
[----:B------:R-:W-:-:S04]  /*a340*/  ISETP.NE.AND P0, PT, RZ, UR4, PT ;  /* 0x00000004ff007c0c */ /* 0x000fc8000bf05270 */
[----:B------:R-:W2:Y:S01]  /*a350*/  LDC.64 R4, c[0x0][0x3e8] ;  /* 0x0000fa00ff047b82 */ /* 0x000ea20000000a00 */
[-C--:B-1----:R-:W-:Y:S02]  /*a360*/  IMAD R0, R3, R6.reuse, RZ ;  /* 0x0000000603007224 */ /* 0x082fe400078e02ff */
[----:B------:R-:W-:-:S04]  /*a370*/  IMAD.WIDE.U32 R8, R209, R6, RZ ;  /* 0x00000006d1087225 */ /* 0x000fc800078e00ff */
[----:B------:R-:W-:Y:S02]  /*a380*/  IMAD.SHL.U32 R57, R8, 0x80, RZ ;  /* 0x0000008008397824 */ /* 0x000fe400078e00ff */
[-C--:B--2---:R-:W-:Y:S02]  /*a390*/  IMAD R12, R3, R4.reuse, RZ ;  /* 0x00000004030c7224 */ /* 0x084fe400078e02ff */
[C---:B------:R-:W-:Y:S02]  /*a3a0*/  IMAD R3, R209.reuse, R7, R0 ;  /* 0x00000007d1037224 */ /* 0x040fe400078e0200 */
[----:B------:R-:W-:-:S04]  /*a3b0*/  IMAD.WIDE.U32 R10, R209, R4, RZ ;  /* 0x00000004d10a7225 */ /* 0x000fc800078e00ff */
[----:B------:R-:W-:Y:S02]  /*a3c0*/  IMAD R13, R209, R5, R12 ;  /* 0x00000005d10d7224 */ /* 0x000fe400078e020c */
[----:B------:R-:W-:Y:S02]  /*a3d0*/  IMAD.IADD R9, R9, 0x1, R3 ;  /* 0x0000000109097824 */ /* 0x000fe400078e0203 */
[----:B------:R-:W-:Y:S02]  /*a3e0*/  IMAD R0, R209, -0x80, R202 ;  /* 0xffffff80d1007824 */ /* 0x000fe400078e02ca */
[----:B------:R-:W-:Y:S01]  /*a3f0*/  IMAD.IADD R3, R11, 0x1, R13 ;  /* 0x000000010b037824 */ /* 0x000fe200078e020d */
[----:B------:R-:W-:Y:S01]  /*a400*/  SHF.L.U64.HI R54, R8, 0x7, R9 ;  /* 0x0000000708367819 */ /* 0x000fe20000010209 */
[----:B------:R-:W-:Y:S01]  /*a410*/  IMAD.SHL.U32 R59, R10, 0x80, RZ ;  /* 0x000000800a3b7824 */ /* 0x000fe200078e00ff */
[----:B------:R-:W-:Y:S02]  /*a420*/  VIMNMX R9, R0, 0x80, PT ;  /* 0x0000008000097848 */ /* 0x000fe40003fe0100 */
[----:B------:R-:W-:Y:S01]  /*a430*/  SHF.L.U64.HI R56, R10, 0x7, R3 ;  /* 0x000000070a387819 */ /* 0x000fe20000010203 */
[----:B------:R-:W-:Y:S06]  /*a440*/  @!P0 BRA `(.L_x_1440) ;  /* 0x00000034008c8947 */ /* 0x000fec0003800000 */
[----:B------:R-:W1:Y:S01]  /*a450*/  LDC R0, c[0x0][0x428] ;  /* 0x00010a00ff007b82 */ /* 0x000e620000000800 */
[----:B------:R-:W-:Y:S01]  /*a460*/  ISETP.GE.AND P0, PT, R22, R9, PT ;  /* 0x000000091600720c */ /* 0x000fe20003f06270 */
[----:B------:R-:W-:Y:S01]  /*a470*/  IMAD R3, R209, 0x80, R22 ;  /* 0x00000080d1037824 */ /* 0x000fe200078e0216 */
[----:B------:R-:W-:Y:S01]  /*a480*/  BSSY B1, `(.L_x_1441) ;  /* 0x0000050000017945 */ /* 0x000fe20003800000 */
        /* <DEDUP_REMOVED lines=12> */
[----:B------:R-:W-:Y:S02]  /*a550*/  IMAD.MOV.U32 R10, RZ, RZ, R52 ;  /* 0x000000ffff0a7224 */ /* 0x000fe400078e0034 */
[----:B------:R-:W-:Y:S02]  /*a560*/  IMAD.MOV.U32 R14, RZ, RZ, R50 ;  /* 0x000000ffff0e7224 */ /* 0x000fe400078e0032 */
[----:B------:R-:W-:Y:S01]  /*a570*/  IMAD.MOV.U32 R15, RZ, RZ, R55 ;  /* 0x000000ffff0f7224 */ /* 0x000fe200078e0037 */
[----:B-1----:R-:W-:-:S13]  /*a580*/  ISETP.NE.AND P1, PT, R0, 0x1, PT ;  /* 0x000000010000780c */ /* 0x002fda0003f25270 */
[----:B------:R-:W1:Y:S08]  /*a590*/  @P1 LDC R0, c[0x0][0x42c] ;  /* 0x00010b00ff001b82 */ /* 0x000e700000000800 */
[----:B------:R-:W2:Y:S01]  /*a5a0*/  @P1 LDC R11, c[0x0][0x430] ;  /* 0x00010c00ff0b1b82 */ /* 0x000ea20000000800 */
[----:B-1----:R-:W-:-:S05]  /*a5b0*/  @P1 IMAD.HI.U32 R0, R3, R0, RZ ;  /* 0x0000000003001227 */ /* 0x002fca00078e00ff */
[----:B--2---:R-:W-:Y:S01]  /*a5c0*/  @P1 SHF.R.U32.HI R3, RZ, R11, R0 ;  /* 0x0000000bff031219 */ /* 0x004fe20000011600 */
[----:B------:R-:W-:-:S03]  /*a5d0*/  IMAD.MOV.U32 R11, RZ, RZ, R49 ;  /* 0x000000ffff0b7224 */ /* 0x000fc600078e0031 */
[----:B------:R-:W-:Y:S01]  /*a5e0*/  SHF.R.S32.HI R47, RZ, 0x1f, R3 ;  /* 0x0000001fff2f7819 */ /* 0x000fe20000011403 */
[----:B------:R-:W-:Y:S06]  /*a5f0*/  @P0 BRA `(.L_x_1442) ;  /* 0x0000000000e00947 */ /* 0x000fec0003800000 */
[-C--:B------:R-:W-:Y:S01]  /*a600*/  IMAD R0, R225, R6.reuse, RZ ;  /* 0x00000006e1007224 */ /* 0x080fe200078e02ff */
[----:B------:R-:W-:Y:S01]  /*a610*/  ULDC UR4, c[0x0][0x3d4] ;  /* 0x0000f50000047ab9 */ /* 0x000fe20000000800 */
[----:B------:R-:W-:Y:S01]  /*a620*/  IMAD.MOV.U32 R8, RZ, RZ, R204 ;  /* 0x000000ffff087224 */ /* 0x000fe200078e00cc */
[----:B------:R-:W-:Y:S01]  /*a630*/  ULDC.64 UR6, c[0x0][0x3c8] ;  /* 0x0000f20000067ab9 */ /* 0x000fe20000000a00 */
[----:B------:R-:W-:Y:S01]  /*a640*/  IMAD.MOV.U32 R9, RZ, RZ, R45 ;  /* 0x000000ffff097224 */ /* 0x000fe200078e002d */
[----:B------:R-:W-:Y:S01]  /*a650*/  ULDC.64 UR8, c[0x0][0x3e0] ;  /* 0x0000f80000087ab9 */ /* 0x000fe20000000a00 */
[C---:B------:R-:W-:Y:S01]  /*a660*/  IMAD R21, R22.reuse, R7, R0 ;  /* 0x0000000716157224 */ /* 0x040fe200078e0200 */
[----:B------:R-:W-:Y:S01]  /*a670*/  CS2R R42, SRZ ;  /* 0x00000000002a7805 */ /* 0x000fe2000001ff00 */
[----:B------:R-:W-:Y:S01]  /*a680*/  IMAD.WIDE.U32 R12, R22, R6, R8 ;  /* 0x00000006160c7225 */ /* 0x000fe200078e0008 */
[----:B------:R-:W-:-:S03]  /*a690*/  CS2R R40, SRZ ;  /* 0x0000000000287805 */ /* 0x000fc6000001ff00 */
[----:B------:R-:W-:Y:S01]  /*a6a0*/  IMAD R0, R225, R4, RZ ;  /* 0x00000004e1007224 */ /* 0x000fe200078e02ff */
[----:B------:R-:W-:Y:S01]  /*a6b0*/  IADD3 R12, P2, P5, R57, R52, R12 ;  /* 0x00000034390c7210 */ /* 0x000fe20007d5e00c */
[----:B------:R-:W-:Y:S02]  /*a6c0*/  IMAD.IADD R21, R21, 0x1, R13 ;  /* 0x0000000115157824 */ /* 0x000fe400078e020d */
[----:B------:R-:W-:-:S04]  /*a6d0*/  IMAD.WIDE.U32 R8, R22, R4, R8 ;  /* 0x0000000416087225 */ /* 0x000fc800078e0008 */
[----:B------:R-:W-:Y:S01]  /*a6e0*/  IMAD R13, R22, R5, R0 ;  /* 0x00000005160d7224 */ /* 0x000fe200078e0200 */
[----:B------:R-:W-:Y:S01]  /*a6f0*/  IADD3 R44, P3, P4, R59, R50, R8 ;  /* 0x000000323b2c7210 */ /* 0x000fe20007c7e008 */
[C---:B------:R-:W-:Y:S02]  /*a700*/  VIADD R8, R204.reuse, 0x10 ;  /* 0x00000010cc087836 */ /* 0x040fe40000000000 */
[----:B------:R-:W-:Y:S02]  /*a710*/  IMAD.IADD R0, R13, 0x1, R9 ;  /* 0x000000010d007824 */ /* 0x000fe400078e0209 */
[----:B------:R-:W-:Y:S01]  /*a720*/  VIADD R20, R204, 0x20 ;  /* 0x00000020cc147836 */ /* 0x000fe20000000000 */
[----:B------:R-:W-:Y:S01]  /*a730*/  ISETP.GE.AND P1, PT, R8, UR4, PT ;  /* 0x0000000408007c0c */ /* 0x000fe2000bf26270 */
[----:B------:R-:W-:Y:S01]  /*a740*/  VIADD R9, R204, 0x30 ;  /* 0x00000030cc097836 */ /* 0x000fe20000000000 */
[----:B------:R-:W-:Y:S02]  /*a750*/  IADD3.X R0, R56, R55, R0, P3, P4 ;  /* 0x0000003738007210 */ /* 0x000fe40001fe8400 */
[----:B------:R-:W-:-:S02]  /*a760*/  ISETP.GE.AND P4, PT, R204, UR4, PT ;  /* 0x00000004cc007c0c */ /* 0x000fc4000bf86270 */
[----:B------:R-:W-:Y:S02]  /*a770*/  IADD3.X R8, R54, R49, R21, P2, P5 ;  /* 0x0000003136087210 */ /* 0x000fe400017ea415 */
[----:B------:R-:W-:Y:S02]  /*a780*/  IADD3 R12, P3, R12, UR6, RZ ;  /* 0x000000060c0c7c10 */ /* 0x000fe4000ff7e0ff */
[----:B------:R-:W-:Y:S02]  /*a790*/  IADD3 R44, P5, R44, UR8, RZ ;  /* 0x000000082c2c7c10 */ /* 0x000fe4000ffbe0ff */
[----:B------:R-:W-:Y:S01]  /*a7a0*/  ISETP.GE.AND P2, PT, R20, UR4, PT ;  /* 0x0000000414007c0c */ /* 0x000fe2000bf46270 */
[----:B------:R-:W-:Y:S01]  /*a7b0*/  VIADD R20, R204, 0x40 ;  /* 0x00000040cc147836 */ /* 0x000fe20000000000 */
[----:B------:R-:W-:Y:S02]  /*a7c0*/  IADD3.X R13, R8, UR7, RZ, P3, !PT ;  /* 0x00000007080d7c10 */ /* 0x000fe40009ffe4ff */
[----:B------:R-:W-:Y:S01]  /*a7d0*/  IADD3.X R45, R0, UR9, RZ, P5, !PT ;  /* 0x00000009002d7c10 */ /* 0x000fe2000affe4ff */
[----:B------:R-:W-:Y:S01]  /*a7e0*/  VIADD R0, R204, 0x50 ;  /* 0x00000050cc007836 */ /* 0x000fe20000000000 */
[----:B------:R-:W-:Y:S01]  /*a7f0*/  ISETP.GE.AND P3, PT, R9, UR4, PT ;  /* 0x0000000409007c0c */ /* 0x000fe2000bf66270 */
[----:B------:R1:W5:Y:S01]  /*a800*/  @!P4 LDG.E.64 R42, desc[UR40][R12.64] ;  /* 0x000000280c2ac981 */ /* 0x000362000c1e1b00 */
[----:B------:R-:W-:-:S03]  /*a810*/  ISETP.GE.AND P5, PT, R20, UR4, PT ;  /* 0x0000000414007c0c */ /* 0x000fc6000bfa6270 */
[----:B------:R1:W5:Y:S01]  /*a820*/  @!P4 LDG.E.64 R40, desc[UR40][R44.64] ;  /* 0x000000282c28c981 */ /* 0x000362000c1e1b00 */
[----:B------:R-:W-:Y:S02]  /*a830*/  ISETP.GE.AND P4, PT, R0, UR4, PT ;  /* 0x0000000400007c0c */ /* 0x000fe4000bf86270 */
        /* <DEDUP_REMOVED lines=20> */
.L_x_1442:
[----:B------:R-:W-:Y:S05]  /*a980*/  BSYNC B1 ;  /* 0x0000000000017941 */ /* 0x000fea0003800000 */
.L_x_1441:
[-C--:B------:R-:W-:Y:S01]  /*a990*/  IMAD R0, R47, R6.reuse, RZ ;  /* 0x000000062f007224 */ /* 0x080fe200078e02ff */
[----:B------:R-:W-:Y:S01]  /*a9a0*/  ULDC.64 UR4, c[0x0][0x3c8] ;  /* 0x0000f20000047ab9 */ /* 0x000fe20000000a00 */
[----:B------:R-:W-:Y:S01]  /*a9b0*/  IMAD.WIDE.U32 R10, R3, R6, R10 ;  /* 0x00000006030a7225 */ /* 0x000fe200078e000a */
[----:B------:R-:W-:-:S03]  /*a9c0*/  ULDC.64 UR6, c[0x0][0x3e0] ;  /* 0x0000f80000067ab9 */ /* 0x000fc60000000a00 */
[----:B------:R-:W-:-:S04]  /*a9d0*/  IMAD.WIDE.U32 R14, R3, R4, R14 ;  /* 0x00000004030e7225 */ /* 0x000fc800078e000e */
[----:B------:R-:W-:Y:S01]  /*a9e0*/  IMAD R6, R47, R4, RZ ;  /* 0x000000042f067224 */ /* 0x000fe200078e02ff */
[----:B------:R-:W-:Y:S01]  /*a9f0*/  IADD3 R4, P1, R10, UR4, RZ ;  /* 0x000000040a047c10 */ /* 0x000fe2000ff3e0ff */
[C---:B-1----:R-:W-:Y:S01]  /*aa00*/  IMAD R13, R3.reuse, R7, R0 ;  /* 0x00000007030d7224 */ /* 0x042fe200078e0200 */
[----:B------:R-:W-:Y:S01]  /*aa10*/  IADD3 R0, P2, R14, UR6, RZ ;  /* 0x000000060e007c10 */ /* 0x000fe2000ff5e0ff */
[----:B------:R-:W-:Y:S01]  /*aa20*/  IMAD R3, R3, R5, R6 ;  /* 0x0000000503037224 */ /* 0x000fe200078e0206 */
[----:B------:R-:W-:Y:S02]  /*aa30*/  UMOV UR4, 0xffffffff ;  /* 0xffffffff00047882 */ /* 0x000fe40000000000 */
[----:B------:R-:W-:Y:S02]  /*aa40*/  IADD3.X R13, R11, UR5, R13, P1, !PT ;  /* 0x000000050b0d7c10 */ /* 0x000fe40008ffe40d */
[----:B------:R-:W-:Y:S01]  /*aa50*/  IADD3.X R3, R15, UR7, R3, P2, !PT ;  /* 0x000000070f037c10 */ /* 0x000fe200097fe403 */
[----:B------:R-:W-:Y:S06]  /*aa60*/  BRA.DIV UR4, `(.L_x_1443) ;  /* 0x000001f2044c7947 */ /* 0x000fec000b800000 */
.L_x_1730:
[----:B------:R-:W-:-:S03]  /*aa70*/  UMOV UR4, 0xffffffff ;  /* 0xffffffff00047882 */ /* 0x000fc60000000000 */
[----:B------:R-:W-:Y:S05]  /*aa80*/  BRA.DIV UR4, `(.L_x_1444) ;  /* 0x000001f204687947 */ /* 0x000fea000b800000 */
.L_x_1733:
[----:B------:R-:W-:-:S03]  /*aa90*/  UMOV UR4, 0xffffffff ;  /* 0xffffffff00047882 */ /* 0x000fc60000000000 */
[----:B------:R-:W-:Y:S05]  /*aaa0*/  BRA.DIV UR4, `(.L_x_1445) ;  /* 0x000001f204887947 */ /* 0x000fea000b800000 */
.L_x_1736:
[----:B------:R-:W-:-:S03]  /*aab0*/  UMOV UR4, 0xffffffff ;  /* 0xffffffff00047882 */ /* 0x000fc60000000000 */
[----:B------:R-:W-:Y:S05]  /*aac0*/  BRA.DIV UR4, `(.L_x_1446) ;  /* 0x000001f204a87947 */ /* 0x000fea000b800000 */
.L_x_1739:
        /* <DEDUP_REMOVED lines=8> */
.L_x_1740:
[----:B------:R-:W-:Y:S05]  /*ab50*/  BSYNC B1 ;  /* 0x0000000000017941 */ /* 0x000fea0003800000 */
.L_x_1447:
[----:B------:R-:W-:Y:S05]  /*ab60*/  @P0 BRA `(.L_x_1449) ;  /* 0x0000006400280947 */ /* 0x000fea0003800000 */
[----:B------:R-:W2:Y:S01]  /*ab70*/  LDC R5, c[0x0][0x3d4] ;  /* 0x0000f500ff057b82 */ /* 0x000ea20000000800 */
[C---:B------:R-:W-:Y:S01]  /*ab80*/  VIADD R0, R204.reuse, 0x10 ;  /* 0x00000010cc007836 */ /* 0x040fe20000000000 */
[C---:B------:R-:W-:Y:S01]  /*ab90*/  IADD3 R6, R204.reuse, 0x30, RZ ;  /* 0x00000030cc067810 */ /* 0x040fe20007ffe0ff */
[----:B------:R-:W-:Y:S01]  /*aba0*/  VIADD R4, R204, 0x20 ;  /* 0x00000020cc047836 */ /* 0x000fe20000000000 */
[----:B------:R-:W-:Y:S01]  /*abb0*/  BSSY B1, `(.L_x_1450) ;  /* 0x0000083000017945 */ /* 0x000fe20003800000 */
[----:B-1----:R-:W-:Y:S01]  /*abc0*/  IMAD.IADD R3, R16, 0x1, R220 ;  /* 0x0000000110037824 */ /* 0x002fe200078e02dc */
        /* <DEDUP_REMOVED lines=16> */
[----:B------:R-:W-:Y:S02]  /*acd0*/  LOP3.LUT R10, R10, 0xff, RZ, 0xc0, !PT ;  /* 0x000000ff0a0a7812 */ /* 0x000fe400078ec0ff */
[----:B------:R-:W-:-:S02]  /*ace0*/  LOP3.LUT R12, R12, 0xff, RZ, 0xc0, !PT ;  /* 0x000000ff0c0c7812 */ /* 0x000fc400078ec0ff */
[----:B------:R-:W-:Y:S02]  /*acf0*/  SHF.R.U32.HI R14, RZ, 0x8, R41 ;  /* 0x00000008ff0e7819 */ /* 0x000fe40000011629 */
[----:B------:R-:W-:Y:S02]  /*ad00*/  PRMT R11, R10, 0x7604, R11 ;  /* 0x000076040a0b7816 */ /* 0x000fe4000000000b */
[----:B------:R-:W-:Y:S02]  /*ad10*/  PRMT R12, R12, 0x7604, R13 ;  /* 0x000076040c0c7816 */ /* 0x000fe4000000000d */
[----:B------:R-:W-:Y:S02]  /*ad20*/  SHF.R.U32.HI R13, RZ, 0x10, R43 ;  /* 0x00000010ff0d7819 */ /* 0x000fe4000001162b */
[----:B------:R-:W-:Y:S02]  /*ad30*/  SHF.R.U32.HI R10, RZ, 0x8, R40 ;  /* 0x00000008ff0a7819 */ /* 0x000fe40000011628 */
[----:B------:R-:W-:Y:S01]  /*ad40*/  LOP3.LUT R45, R41, 0xff, RZ, 0xc0, !PT ;  /* 0x000000ff292d7812 */ /* 0x000fe200078ec0ff */
[----:B------:R-:W-:Y:S01]  /*ad50*/  IMAD.U32 R13, R13, 0x10000, RZ ;  /* 0x000100000d0d7824 */ /* 0x000fe200078e00ff */
[----:B------:R-:W-:-:S02]  /*ad60*/  LOP3.LUT R14, R14, 0xff, RZ, 0xc0, !PT ;  /* 0x000000ff0e0e7812 */ /* 0x000fc400078ec0ff */
[----:B------:R-:W-:Y:S02]  /*ad70*/  SHF.R.U32.HI R44, RZ, 0x10, R41 ;  /* 0x00000010ff2c7819 */ /* 0x000fe40000011629 */
[----:B------:R-:W-:Y:S02]  /*ad80*/  LOP3.LUT R15, R40, 0xff, RZ, 0xc0, !PT ;  /* 0x000000ff280f7812 */ /* 0x000fe400078ec0ff */
[----:B------:R-:W-:Y:S02]  /*ad90*/  LOP3.LUT R10, R10, 0xff, RZ, 0xc0, !PT ;  /* 0x000000ff0a0a7812 */ /* 0x000fe400078ec0ff */
[----:B------:R-:W-:Y:S01]  /*ada0*/  PRMT R14, R14, 0x7604, R45 ;  /* 0x000076040e0e7816 */ /* 0x000fe2000000002d */
[----:B------:R-:W-:Y:S01]  /*adb0*/  IMAD.U32 R45, R44, 0x10000, RZ ;  /* 0x000100002c2d7824 */ /* 0x000fe200078e00ff */
[----:B------:R-:W-:Y:S02]  /*adc0*/  PRMT R15, R10, 0x7604, R15 ;  /* 0x000076040a0f7816 */ /* 0x000fe4000000000f */
[----:B------:R-:W-:-:S02]  /*add0*/  LOP3.LUT R11, R11, 0xff0000, R42, 0xf8, !PT ;  /* 0x00ff00000b0b7812 */ /* 0x000fc400078ef82a */
[----:B------:R-:W-:Y:S02]  /*ade0*/  LOP3.LUT R13, R12, 0xff0000, R13, 0xf8, !PT ;  /* 0x00ff00000c0d7812 */ /* 0x000fe400078ef80d */
[----:B------:R-:W-:Y:S02]  /*adf0*/  LOP3.LUT R47, R14, 0xff0000, R45, 0xf8, !PT ;  /* 0x00ff00000e2f7812 */ /* 0x000fe400078ef82d */
[----:B------:R-:W-:Y:S02]  /*ae00*/  LOP3.LUT R45, R15, 0xff0000, R40, 0xf8, !PT ;  /* 0x00ff00000f2d7812 */ /* 0x000fe400078ef828 */
[----:B------:R-:W-:Y:S02]  /*ae10*/  LOP3.LUT R15, R11, 0xff000000, R42, 0xf8, !PT ;  /* 0xff0000000b0f7812 */ /* 0x000fe400078ef82a */
[----:B------:R-:W-:Y:S02]  /*ae20*/  LOP3.LUT R47, R47, 0xff000000, R41, 0xf8, !PT ;  /* 0xff0000002f2f7812 */ /* 0x000fe400078ef829 */
[----:B------:R-:W-:-:S02]  /*ae30*/  LOP3.LUT R42, R13, 0xff000000, R43, 0xf8, !PT ;  /* 0xff0000000d2a7812 */ /* 0x000fc400078ef82b */
[----:B-1----:R-:W-:Y:S02]  /*ae40*/  F2FP.F16.E4M3.UNPACK_B R10, R6.H1 ;  /* 0x00000006ff0a723e */ /* 0x002fe400030006ff */
[----:B------:R-:W-:Y:S02]  /*ae50*/  LOP3.LUT R45, R45, 0xff000000, R40, 0xf8, !PT ;  /* 0xff0000002d2d7812 */ /* 0x000fe400078ef828 */
[----:B------:R-:W-:Y:S01]  /*ae60*/  F2FP.F16.E4M3.UNPACK_B R43, R47 ;  /* 0x0000002fff2b723e */ /* 0x000fe200020006ff */
[--C-:B------:R-:W-:Y:S01]  /*ae70*/  HADD2.F32 R13, -RZ, R10.reuse.H0_H0 ;  /* 0x2000000aff0d7230 */ /* 0x100fe20000004100 */
[----:B------:R-:W-:Y:S01]  /*ae80*/  F2FP.F16.E4M3.UNPACK_B R40, R42 ;  /* 0x0000002aff28723e */ /* 0x000fe200020006ff */
[----:B------:R-:W-:Y:S01]  /*ae90*/  HADD2.F32 R10, -RZ, R10.H1_H1 ;  /* 0x3000000aff0a7230 */ /* 0x000fe20000004100 */
[----:B------:R-:W-:Y:S01]  /*aea0*/  F2FP.F16.E4M3.UNPACK_B R12, R6 ;  /* 0x00000006ff0c723e */ /* 0x000fe200020006ff */
[--C-:B------:R-:W-:Y:S01]  /*aeb0*/  HADD2.F32 R44, -RZ, R43.reuse.H1_H1 ;  /* 0x3000002bff2c7230 */ /* 0x100fe20000004100 */
[----:B------:R-:W-:Y:S01]  /*aec0*/  F2FP.F16.E4M3.UNPACK_B R11, R5.H1 ;  /* 0x00000005ff0b723e */ /* 0x000fe200030006ff */
[----:B------:R-:W-:Y:S01]  /*aed0*/  HADD2.F32 R41, -RZ, R40.H1_H1 ;  /* 0x30000028ff297230 */ /* 0x000fe20000004100 */
[----:B------:R-:W-:Y:S01]  /*aee0*/  F2FP.F16.E4M3.UNPACK_B R14, R7 ;  /* 0x00000007ff0e723e */ /* 0x000fe200020006ff */
[----:B------:R-:W-:-:S02]  /*aef0*/  HADD2.F32 R43, -RZ, R43.H0_H0 ;  /* 0x2000002bff2b7230 */ /* 0x000fc40000004100 */
[CC--:B------:R-:W-:Y:S01]  /*af00*/  FMUL.FTZ R46, R10.reuse, R44.reuse ;  /* 0x0000002c0a2e7220 */ /* 0x0c0fe20000410000 */
        /* <DEDUP_REMOVED lines=41> */
[----:B------:R-:W-:Y:S01]  /*b1a0*/  HADD2.F32 R41, -RZ, R13.H0_H0 ;  /* 0x2000000dff297230 */ /* 0x000fe20000004100 */
[----:B------:R-:W-:Y:S01]  /*b1b0*/  F2FP.SATFINITE.E4M3.F32.PACK_AB_MERGE_C R47, R47, R52, RZ ;  /* 0x000000342f2f723e */ /* 0x000fe200048070ff */
        /* <DEDUP_REMOVED lines=11> */
[----:B------:R-:W-:Y:S02]  /*b270*/  HADD2.F32 R6, -RZ, R15.H1_H1 ;  /* 0x3000000fff067230 */ /* 0x000fe40000004100 */
        /* <DEDUP_REMOVED lines=21> */
[----:B------:R1:W-:Y:S02]  /*b3d0*/  STS.128 [R3+0x18400], R4 ;  /* 0x0184000403007388 */ /* 0x0003e40000000c00 */
.L_x_1451:
[----:B------:R-:W-:Y:S05]  /*b3e0*/  BSYNC B1 ;  /* 0x0000000000017941 */ /* 0x000fea0003800000 */
.L_x_1450:
[----:B------:R-:W-:Y:S01]  /*b3f0*/  BSSY B1, `(.L_x_1452) ;  /* 0x000007d000017945 */ /* 0x000fe20003800000 */
[----:B------:R-:W-:-:S03]  /*b400*/  @P5 VIADD R0, R3, 0xffffffe0 ;  /* 0xffffffe003005836 */ /* 0x000fc60000000000 */
        /* <DEDUP_REMOVED lines=47> */
[-C--:B------:R-:W-:Y:S01]  /*b700*/  FMUL.FTZ R45, R10, R38.reuse ;  /* 0x000000260a2d7220 */ /* 0x080fe20000410000 */
        /* <DEDUP_REMOVED lines=8> */
[----:B------:R-:W-:Y:S01]  /*b790*/  FMUL.FTZ R42, R5, R37 ;  /* 0x00000025052a7220 */ /* 0x000fe20000410000 */
        /* <DEDUP_REMOVED lines=66> */
.L_x_1453:
[----:B------:R-:W-:Y:S05]  /*bbc0*/  BSYNC B1 ;  /* 0x0000000000017941 */ /* 0x000fea0003800000 */
.L_x_1452:
[----:B------:R-:W-:Y:S04]  /*bbd0*/  BSSY B1, `(.L_x_1454) ;  /* 0x0000078000017945 */ /* 0x000fe80003800000 */
[----:B------:R-:W-:Y:S05]  /*bbe0*/  @P1 BRA `(.L_x_1455) ;  /* 0x0000000400d81947 */ /* 0x000fea0003800000 */
[----:B-12---:R-:W1:Y:S01]  /*bbf0*/  LDS.128 R4, [R3+0x1a400] ;  /* 0x01a4000003047984 */ /* 0x006e620000000c00 */
        /* <DEDUP_REMOVED lines=117> */
.L_x_1455:
[----:B------:R-:W-:Y:S05]  /*c350*/  BSYNC B1 ;  /* 0x0000000000017941 */ /* 0x000fea0003800000 */
.L_x_1454:
        /* <DEDUP_REMOVED lines=124> */
.L_x_1457:
[----:B------:R-:W-:Y:S05]  /*cb20*/  BSYNC B1 ;  /* 0x0000000000017941 */ /* 0x000fea0003800000 */
.L_x_1456:
[----:B------:R-:W-:Y:S04]  /*cb30*/  BSSY B1, `(.L_x_1458) ;  /* 0x0000078000017945 */ /* 0x000fe80003800000 */
[----:B------:R-:W-:Y:S05]  /*cb40*/  @P3 BRA `(.L_x_1459) ;  /* 0x0000000400d83947 */ /* 0x000fea0003800000 */
[----:B-1234-:R-:W1:Y:S01]  /*cb50*/  LDS.128 R4, [R3+0x1c400] ;  /* 0x01c4000003047984 */ /* 0x01ee620000000c00 */
        /* <DEDUP_REMOVED lines=117> */
.L_x_1459:
[----:B------:R-:W-:Y:S05]  /*d2b0*/  BSYNC B1 ;  /* 0x0000000000017941 */ /* 0x000fea0003800000 */
.L_x_1458:
        /* <DEDUP_REMOVED lines=124> */
.L_x_1440:
[----:B------:R-:W1:Y:S01]  /*da80*/  LDC R0, c[0x0][0x428] ;  /* 0x00010a00ff007b82 */ /* 0x000e620000000800 */
[----:B------:R-:W-:Y:S01]  /*da90*/  ISETP.GE.AND P0, PT, R22, R9, PT ;  /* 0x000000091600720c */ /* 0x000fe20003f06270 */
[----:B------:R-:W-:Y:S01]  /*daa0*/  IMAD R3, R209, 0x80, R22 ;  /* 0x00000080d1037824 */ /* 0x000fe200078e0216 */
[----:B------:R-:W-:Y:S01]  /*dab0*/  BSSY B1, `(.L_x_1460) ;  /* 0x0000042000017945 */ /* 0x000fe20003800000 */
[----:B------:R-:W-:Y:S01]  /*dac0*/  IMAD.MOV.U32 R12, RZ, RZ, R52 ;  /* 0x000000ffff0c7224 */ /* 0x000fe200078e0034 */
[----:B------:R-:W-:Y:S01]  /*dad0*/  CS2R R24, SRZ ;  /* 0x0000000000187805 */ /* 0x000fe2000001ff00 */
[----:B------:R-:W-:Y:S01]  /*dae0*/  IMAD.MOV.U32 R13, RZ, RZ, R49 ;  /* 0x000000ffff0d7224 */ /* 0x000fe200078e0031 */
[----:B------:R-:W-:Y:S01]  /*daf0*/  CS2R R26, SRZ ;  /* 0x00000000001a7805 */ /* 0x000fe2000001ff00 */
[----:B------:R-:W-:Y:S01]  /*db00*/  IMAD.MOV.U32 R14, RZ, RZ, R50 ;  /* 0x000000ffff0e7224 */ /* 0x000fe200078e0032 */
[----:B------:R-:W-:Y:S01]  /*db10*/  CS2R R28, SRZ ;  /* 0x00000000001c7805 */ /* 0x000fe2000001ff00 */
[----:B------:R-:W-:Y:S01]  /*db20*/  IMAD.MOV.U32 R15, RZ, RZ, R55 ;  /* 0x000000ffff0f7224 */ /* 0x000fe200078e0037 */
        /* <DEDUP_REMOVED lines=9> */
[----:B-1----:R-:W-:-:S13]  /*dbc0*/  ISETP.NE.AND P1, PT, R0, 0x1, PT ;  /* 0x000000010000780c */ /* 0x002fda0003f25270 */
[----:B------:R-:W1:Y:S08]  /*dbd0*/  @P1 LDC R0, c[0x0][0x42c] ;  /* 0x00010b00ff001b82 */ /* 0x000e700000000800 */
[----:B------:R-:W2:Y:S01]  /*dbe0*/  @P1 LDC R11, c[0x0][0x430] ;  /* 0x00010c00ff0b1b82 */ /* 0x000ea20000000800 */
[----:B-1----:R-:W-:-:S05]  /*dbf0*/  @P1 IMAD.HI.U32 R0, R3, R0, RZ ;  /* 0x0000000003001227 */ /* 0x002fca00078e00ff */
[----:B--2---:R-:W-:-:S04]  /*dc00*/  @P1 SHF.R.U32.HI R3, RZ, R11, R0 ;  /* 0x0000000bff031219 */ /* 0x004fc80000011600 */
[----:B------:R-:W-:Y:S01]  /*dc10*/  SHF.R.S32.HI R21, RZ, 0x1f, R3 ;  /* 0x0000001fff157819 */ /* 0x000fe20000011403 */
[----:B------:R-:W-:Y:S06]  /*dc20*/  @P0 BRA `(.L_x_1461) ;  /* 0x0000000000a80947 */ /* 0x000fec0003800000 */
[C---:B------:R-:W-:Y:S01]  /*dc30*/  IMAD R0, R225.reuse, R6, RZ ;  /* 0x00000006e1007224 */ /* 0x040fe200078e02ff */
[----:B------:R-:W-:Y:S01]  /*dc40*/  ULDC.64 UR4, c[0x0][0x3c8] ;  /* 0x0000f20000047ab9 */ /* 0x000fe20000000a00 */
[----:B------:R-:W-:Y:S01]  /*dc50*/  IMAD.MOV.U32 R8, RZ, RZ, R23 ;  /* 0x000000ffff087224 */ /* 0x000fe200078e0017 */
[----:B------:R-:W-:Y:S01]  /*dc60*/  ULDC.64 UR6, c[0x0][0x3e0] ;  /* 0x0000f80000067ab9 */ /* 0x000fe20000000a00 */
[----:B------:R-:W-:Y:S01]  /*dc70*/  IMAD.MOV.U32 R9, RZ, RZ, R58 ;  /* 0x000000ffff097224 */ /* 0x000fe200078e003a */
[----:B------:R-:W-:Y:S01]  /*dc80*/  CS2R R36, SRZ ;  /* 0x0000000000247805 */ /* 0x000fe2000001ff00 */
[----:B------:R-:W-:Y:S01]  /*dc90*/  IMAD R20, R225, R4, RZ ;  /* 0x00000004e1147224 */ /* 0x000fe200078e02ff */
[----:B------:R-:W-:Y:S01]  /*dca0*/  CS2R R38, SRZ ;  /* 0x0000000000267805 */ /* 0x000fe2000001ff00 */
[----:B------:R-:W-:Y:S01]  /*dcb0*/  IMAD.WIDE.U32 R10, R22, R6, R8 ;  /* 0x00000006160a7225 */ /* 0x000fe200078e0008 */
[----:B------:R-:W-:Y:S02]  /*dcc0*/  CS2R R40, SRZ ;  /* 0x0000000000287805 */ /* 0x000fe4000001ff00 */
[----:B------:R-:W-:-:S02]  /*dcd0*/  CS2R R42, SRZ ;  /* 0x00000000002a7805 */ /* 0x000fc4000001ff00 */
[----:B------:R-:W-:Y:S01]  /*dce0*/  CS2R R44, SRZ ;  /* 0x00000000002c7805 */ /* 0x000fe2000001ff00 */
[C---:B------:R-:W-:Y:S01]  /*dcf0*/  IMAD R25, R22.reuse, R7, R0 ;  /* 0x0000000716197224 */ /* 0x040fe200078e0200 */
[----:B------:R-:W-:Y:S01]  /*dd00*/  IADD3 R52, P1, P2, R57, R52, R10 ;  /* 0x0000003439347210 */ /* 0x000fe20007a3e00a */
[C---:B------:R-:W-:Y:S01]  /*dd10*/  IMAD.WIDE.U32 R8, R22.reuse, R4, R8 ;  /* 0x0000000416087225 */ /* 0x040fe200078e0008 */
[----:B------:R-:W-:Y:S02]  /*dd20*/  CS2R R46, SRZ ;  /* 0x00000000002e7805 */ /* 0x000fe4000001ff00 */
[----:B------:R-:W-:Y:S02]  /*dd30*/  CS2R R28, SRZ ;  /* 0x00000000001c7805 */ /* 0x000fe4000001ff00 */
[----:B------:R-:W-:Y:S01]  /*dd40*/  CS2R R30, SRZ ;  /* 0x00000000001e7805 */ /* 0x000fe2000001ff00 */
[----:B------:R-:W-:Y:S01]  /*dd50*/  IMAD R27, R22, R5, R20 ;  /* 0x00000005161b7224 */ /* 0x000fe200078e0214 */
[----:B------:R-:W-:Y:S01]  /*dd60*/  IADD3 R10, P3, P4, R59, R50, R8 ;  /* 0x000000323b0a7210 */ /* 0x000fe20007c7e008 */
[----:B------:R-:W-:Y:S01]  /*dd70*/  IMAD.IADD R25, R11, 0x1, R25 ;  /* 0x000000010b197824 */ /* 0x000fe200078e0219 */
[----:B------:R-:W-:Y:S01]  /*dd80*/  CS2R R32, SRZ ;  /* 0x0000000000207805 */ /* 0x000fe2000001ff00 */
[----:B------:R-:W-:Y:S01]  /*dd90*/  IMAD.IADD R0, R9, 0x1, R27 ;  /* 0x0000000109007824 */ /* 0x000fe200078e021b */
[----:B------:R-:W-:-:S02]  /*dda0*/  CS2R R26, SRZ ;  /* 0x00000000001a7805 */ /* 0x000fc4000001ff00 */
[----:B------:R-:W-:Y:S02]  /*ddb0*/  CS2R R34, SRZ ;  /* 0x0000000000227805 */ /* 0x000fe4000001ff00 */
[----:B------:R-:W-:Y:S02]  /*ddc0*/  IADD3.X R9, R54, R49, R25, P1, P2 ;  /* 0x0000003136097210 */ /* 0x000fe40000fe4419 */
[----:B------:R-:W-:Y:S02]  /*ddd0*/  CS2R R24, SRZ ;  /* 0x0000000000187805 */ /* 0x000fe4000001ff00 */
[----:B------:R-:W-:Y:S01]  /*dde0*/  IADD3 R8, P1, R52, UR4, RZ ;  /* 0x0000000434087c10 */ /* 0x000fe2000ff3e0ff */
[----:B------:R-:W-:Y:S01]  /*ddf0*/  ULDC UR4, c[0x0][0x3d4] ;  /* 0x0000f50000047ab9 */ /* 0x000fe20000000800 */
[----:B------:R-:W-:Y:S02]  /*de00*/  IADD3.X R0, R56, R55, R0, P3, P4 ;  /* 0x0000003738007210 */ /* 0x000fe40001fe8400 */
[----:B------:R-:W-:-:S02]  /*de10*/  IADD3 R10, P2, R10, UR6, RZ ;  /* 0x000000060a0a7c10 */ /* 0x000fc4000ff5e0ff */
[----:B------:R-:W-:Y:S02]  /*de20*/  IADD3.X R9, R9, UR5, RZ, P1, !PT ;  /* 0x0000000509097c10 */ /* 0x000fe40008ffe4ff */
[----:B------:R-:W-:Y:S02]  /*de30*/  IADD3.X R11, R0, UR7, RZ, P2, !PT ;  /* 0x00000007000b7c10 */ /* 0x000fe400097fe4ff */
[----:B------:R-:W-:Y:S02]  /*de40*/  ISETP.GE.AND P1, PT, R23, UR4, PT ;  /* 0x0000000417007c0c */ /* 0x000fe4000bf26270 */
[----:B------:R-:W-:Y:S02]  /*de50*/  ISETP.GE.AND P2, PT, R213, UR4, PT ;  /* 0x00000004d5007c0c */ /* 0x000fe4000bf46270 */
[----:B------:R-:W-:-:S09]  /*de60*/  ISETP.GE.AND P3, PT, R214, UR4, PT ;  /* 0x00000004d6007c0c */ /* 0x000fd2000bf66270 */
[----:B------:R1:W5:Y:S04]  /*de70*/  @!P1 LDG.E.128 R36, desc[UR40][R8.64] ;  /* 0x0000002808249981 */ /* 0x000368000c1e1d00 */
[----:B------:R1:W5:Y:S04]  /*de80*/  @!P2 LDG.E.128 R40, desc[UR40][R8.64+0x20] ;  /* 0x000020280828a981 */ /* 0x000368000c1e1d00 */
[----:B------:R1:W5:Y:S04]  /*de90*/  @!P3 LDG.E.128 R44, desc[UR40][R8.64+0x40] ;  /* 0x00004028082cb981 */ /* 0x000368000c1e1d00 */
[----:B------:R1:W5:Y:S04]  /*dea0*/  @!P1 LDG.E.128 R24, desc[UR40][R10.64] ;  /* 0x000000280a189981 */ /* 0x000368000c1e1d00 */
[----:B------:R1:W5:Y:S04]  /*deb0*/  @!P2 LDG.E.128 R28, desc[UR40][R10.64+0x20] ;  /* 0x000020280a1ca981 */ /* 0x000368000c1e1d00 */
[----:B------:R1:W5:Y:S02]  /*dec0*/  @!P3 LDG.E.128 R32, desc[UR40][R10.64+0x40] ;  /* 0x000040280a20b981 */ /* 0x000364000c1e1d00 */
.L_x_1461:
[----:B------:R-:W-:Y:S05]  /*ded0*/  BSYNC B1 ;  /* 0x0000000000017941 */ /* 0x000fea0003800000 */
.L_x_1460:
[-C--:B------:R-:W-:Y:S01]  /*dee0*/  IMAD R0, R21, R6.reuse, RZ ;  /* 0x0000000615007224 */ /* 0x080fe200078e02ff */
[----:B------:R-:W-:Y:S01]  /*def0*/  ULDC.64 UR4, c[0x0][0x3c8] ;  /* 0x0000f20000047ab9 */ /* 0x000fe20000000a00 */
[----:B-1----:R-:W-:Y:S01]  /*df00*/  IMAD.WIDE.U32 R8, R3, R6, R12 ;  /* 0x0000000603087225 */ /* 0x002fe200078e000c */
[----:B------:R-:W-:-:S03]  /*df10*/  ULDC.64 UR6, c[0x0][0x3e0] ;  /* 0x0000f80000067ab9 */ /* 0x000fc60000000a00 */
[----:B------:R-:W-:-:S04]  /*df20*/  IMAD.WIDE.U32 R10, R3, R4, R14 ;  /* 0x00000004030a7225 */ /* 0x000fc800078e000e */
[----:B------:R-:W-:Y:S01]  /*df30*/  IMAD R6, R21, R4, RZ ;  /* 0x0000000415067224 */ /* 0x000fe200078e02ff */
[----:B------:R-:W-:Y:S01]  /*df40*/  IADD3 R4, P1, R8, UR4, RZ ;  /* 0x0000000408047c10 */ /* 0x000fe2000ff3e0ff */
[C---:B------:R-:W-:Y:S01]  /*df50*/  IMAD R13, R3.reuse, R7, R0 ;  /* 0x00000007030d7224 */ /* 0x040fe200078e0200 */
[----:B------:R-:W-:Y:S01]  /*df60*/  IADD3 R0, P2, R10, UR6, RZ ;  /* 0x000000060a007c10 */ /* 0x000fe2000ff5e0ff */
[----:B------:R-:W-:Y:S01]  /*df70*/  IMAD R3, R3, R5, R6 ;  /* 0x0000000503037224 */ /* 0x000fe200078e0206 */
[----:B------:R-:W-:Y:S02]  /*df80*/  UMOV UR4, 0xffffffff ;  /* 0xffffffff00047882 */ /* 0x000fe40000000000 */
[----:B------:R-:W-:Y:S02]  /*df90*/  IADD3.X R13, R9, UR5, R13, P1, !PT ;  /* 0x00000005090d7c10 */ /* 0x000fe40008ffe40d */
[----:B------:R-:W-:Y:S01]  /*dfa0*/  IADD3.X R3, R11, UR7, R3, P2, !PT ;  /* 0x000000070b037c10 */ /* 0x000fe200097fe403 */
[----:B------:R-:W-:Y:S06]  /*dfb0*/  BRA.DIV UR4, `(.L_x_1462) ;  /* 0x000001be04a87947 */ /* 0x000fec000b800000 */
.L_x_1743:
[----:B------:R-:W-:-:S03]  /*dfc0*/  UMOV UR4, 0xffffffff ;  /* 0xffffffff00047882 */ /* 0x000fc60000000000 */
[----:B------:R-:W-:Y:S05]  /*dfd0*/  BRA.DIV UR4, `(.L_x_1463) ;  /* 0x000001be04c47947 */ /* 0x000fea000b800000 */
.L_x_1746:
[----:B------:R-:W-:-:S03]  /*dfe0*/  UMOV UR4, 0xffffffff ;  /* 0xffffffff00047882 */ /* 0x000fc60000000000 */
[----:B------:R-:W-:Y:S05]  /*dff0*/  BRA.DIV UR4, `(.L_x_1464) ;  /* 0x000001be04e47947 */ /* 0x000fea000b800000 */
.L_x_1749:
[----:B------:R-:W-:-:S03]  /*e000*/  UMOV UR4, 0xffffffff ;  /* 0xffffffff00047882 */ /* 0x000fc60000000000 */
[----:B------:R-:W-:Y:S05]  /*e010*/  BRA.DIV UR4, `(.L_x_1465) ;  /* 0x000001c204047947 */ /* 0x000fea000b800000 */
.L_x_1752:
        /* <DEDUP_REMOVED lines=8> */
.L_x_1753:
[----:B------:R-:W-:Y:S05]  /*e0a0*/  BSYNC B1 ;  /* 0x0000000000017941 */ /* 0x000fea0003800000 */
.L_x_1466:
[----:B------:R-:W-:Y:S05]  /*e0b0*/  @P0 BRA `(.L_x_1449) ;  /* 0x0000002c00d40947 */ /* 0x000fea0003800000 */
[----:B------:R-:W2:Y:S01]  /*e0c0*/  LDC R0, c[0x0][0x3d4] ;  /* 0x0000f500ff007b82 */ /* 0x000ea20000000800 */
[----:B------:R-:W-:Y:S01]  /*e0d0*/  BSSY B1, `(.L_x_1468) ;  /* 0x00000fb000017945 */ /* 0x000fe20003800000 */
[-C--:B--2---:R-:W-:Y:S02]  /*e0e0*/  ISETP.GE.AND P0, PT, R23, R0.reuse, PT ;  /* 0x000000001700720c */ /* 0x084fe40003f06270 */
[-C--:B------:R-:W-:Y:S02]  /*e0f0*/  ISETP.GE.AND P1, PT, R213, R0.reuse, PT ;  /* 0x00000000d500720c */ /* 0x080fe40003f26270 */
[----:B------:R-:W-:-:S09]  /*e100*/  ISETP.GE.AND P2, PT, R214, R0, PT ;  /* 0x00000000d600720c */ /* 0x000fd20003f46270 */
[----:B------:R-:W-:Y:S05]  /*e110*/  @P0 BRA `(.L_x_1469) ;  /* 0x0000000c00d80947 */ /* 0x000fea0003800000 */
[----:B-1---5:R-:W-:Y:S02]  /*e120*/  SHF.R.U32.HI R3, RZ, 0x8, R36 ;  /* 0x00000008ff037819 */ /* 0x022fe40000011624 */
[----:B------:R-:W-:Y:S02]  /*e130*/  LOP3.LUT R5, R36, 0xff, RZ, 0xc0, !PT ;  /* 0x000000ff24057812 */ /* 0x000fe400078ec0ff */
[----:B------:R-:W-:Y:S02]  /*e140*/  LOP3.LUT R4, R3, 0xff, RZ, 0xc0, !PT ;  /* 0x000000ff03047812 */ /* 0x000fe400078ec0ff */
[----:B------:R-:W-:Y:S02]  /*e150*/  LEA.HI R3, R0, R203, RZ, 0x1c ;  /* 0x000000cb00037211 */ /* 0x000fe400078fe0ff */
[----:B------:R-:W-:Y:S02]  /*e160*/  PRMT R13, R4, 0x7604, R5 ;  /* 0x00007604040d7816 */ /* 0x000fe40000000005 */
[----:B------:R-:W-:-:S02]  /*e170*/  SHF.R.U32.HI R8, RZ, 0x8, R38 ;  /* 0x00000008ff087819 */ /* 0x000fc40000011626 */
[----:B------:R-:W-:Y:S02]  /*e180*/  SHF.R.S32.HI R4, RZ, 0x1f, R3 ;  /* 0x0000001fff047819 */ /* 0x000fe40000011403 */
[----:B------:R-:W-:Y:S02]  /*e190*/  LOP3.LUT R9, R38, 0xff, RZ, 0xc0, !PT ;  /* 0x000000ff26097812 */ /* 0x000fe400078ec0ff */
[----:B------:R-:W-:Y:S02]  /*e1a0*/  LOP3.LUT R8, R8, 0xff, RZ, 0xc0, !PT ;  /* 0x000000ff08087812 */ /* 0x000fe400078ec0ff */
[----:B------:R-:W-:Y:S01]  /*e1b0*/  LEA.HI R5, R4, R3, RZ, 0x2 ;  /* 0x0000000304057211 */ /* 0x000fe200078f10ff */
[----:B------:R-:W-:Y:S01]  /*e1c0*/  IMAD.SHL.U32 R3, R3, 0x10, RZ ;  /* 0x0000001003037824 */ /* 0x000fe200078e00ff */
[----:B------:R-:W-:Y:S02]  /*e1d0*/  PRMT R21, R8, 0x7604, R9 ;  /* 0x0000760408157816 */ /* 0x000fe40000000009 */
[----:B------:R-:W-:Y:S01]  /*e1e0*/  SHF.R.U32.HI R8, RZ, 0x8, R24 ;  /* 0x00000008ff087819 */ /* 0x000fe20000011618 */
[----:B------:R-:W-:Y:S01]  /*e1f0*/  IMAD.SHL.U32 R5, R5, 0x800, RZ ;  /* 0x0000080005057824 */ /* 0x000fe200078e00ff */
[----:B------:R-:W-:-:S02]  /*e200*/  LOP3.LUT R4, R206, 0x30, R3, 0xf8, !PT ;  /* 0x00000030ce047812 */ /* 0x000fc400078ef803 */
[----:B------:R-:W-:Y:S02]  /*e210*/  SHF.R.U32.HI R6, RZ, 0x8, R37 ;  /* 0x00000008ff067819 */ /* 0x000fe40000011625 */
[----:B------:R-:W-:Y:S02]  /*e220*/  LOP3.LUT R9, R8, 0xff, RZ, 0xc0, !PT ;  /* 0x000000ff08097812 */ /* 0x000fe400078ec0ff */
[----:B------:R-:W-:Y:S02]  /*e230*/  LOP3.LUT R8, R4, R207, RZ, 0x3c, !PT ;  /* 0x000000cf04087212 */ /* 0x000fe400078e3cff */
[----:B------:R-:W-:Y:S02]  /*e240*/  LOP3.LUT R3, R5, 0xffffe000, RZ, 0xc0, !PT ;  /* 0xffffe00005037812 */ /* 0x000fe400078ec0ff */
[----:B------:R-:W-:Y:S02]  /*e250*/  LOP3.LUT R7, R37, 0xff, RZ, 0xc0, !PT ;  /* 0x000000ff25077812 */ /* 0x000fe400078ec0ff */
[----:B------:R-:W-:-:S02]  /*e260*/  LOP3.LUT R6, R6, 0xff, RZ, 0xc0, !PT ;  /* 0x000000ff06067812 */ /* 0x000fc400078ec0ff */
[----:B------:R-:W-:Y:S02]  /*e270*/  IADD3 R3, R8, R212, R3 ;  /* 0x000000d408037210 */ /* 0x000fe40007ffe003 */
[----:B------:R-:W-:Y:S02]  /*e280*/  PRMT R12, R6, 0x7604, R7 ;  /* 0x00007604060c7816 */ /* 0x000fe40000000007 */
[----:B------:R-:W-:Y:S01]  /*e290*/  SHF.R.U32.HI R6, RZ, 0x8, R39 ;  /* 0x00000008ff067819 */ /* 0x000fe20000011627 */
[----:B------:R-:W-:Y:S01]  /*e2a0*/  IMAD.IADD R3, R16, 0x1, R3 ;  /* 0x0000000110037824 */ /* 0x000fe200078e0203 */
[----:B------:R-:W-:Y:S02]  /*e2b0*/  LOP3.LUT R10, R24, 0xff, RZ, 0xc0, !PT ;  /* 0x000000ff180a7812 */ /* 0x000fe400078ec0ff */
[----:B------:R-:W-:Y:S02]  /*e2c0*/  LOP3.LUT R7, R39, 0xff, RZ, 0xc0, !PT ;  /* 0x000000ff27077812 */ /* 0x000fe400078ec0ff */
[----:B------:R-:W-:-:S02]  /*e2d0*/  LOP3.LUT R6, R6, 0xff, RZ, 0xc0, !PT ;  /* 0x000000ff06067812 */ /* 0x000fc400078ec0ff */
[----:B------:R-:W-:Y:S02]  /*e2e0*/  PRMT R53, R9, 0x7604, R10 ;  /* 0x0000760409357816 */ /* 0x000fe4000000000a */
[----:B------:R-:W1:Y:S01]  /*e2f0*/  LDS.128 R8, [R3+0x18400] ;  /* 0x0184000003087984 */ /* 0x000e620000000c00 */
[----:B------:R-:W-:Y:S02]  /*e300*/  PRMT R14, R6, 0x7604, R7 ;  /* 0x00007604060e7816 */ /* 0x000fe40000000007 */
[----:B------:R-:W-:Y:S01]  /*e310*/  SHF.R.U32.HI R15, RZ, 0x8, R25 ;  /* 0x00000008ff0f7819 */ /* 0x000fe20000011619 */
[----:B------:R-:W2:Y:S01]  /*e320*/  LDS.128 R4, [R229+0x18400] ;  /* 0x01840000e5047984 */ /* 0x000ea20000000c00 */
[----:B------:R-:W-:Y:S02]  /*e330*/  SHF.R.U32.HI R49, RZ, 0x8, R26 ;  /* 0x00000008ff317819 */ /* 0x000fe4000001161a */
[----:B------:R-:W-:Y:S02]  /*e340*/  LOP3.LUT R20, R25, 0xff, RZ, 0xc0, !PT ;  /* 0x000000ff19147812 */ /* 0x000fe400078ec0ff */
[----:B------:R-:W-:-:S02]  /*e350*/  LOP3.LUT R50, R26, 0xff, RZ, 0xc0, !PT ;  /* 0x000000ff1a327812 */ /* 0x000fc400078ec0ff */
[----:B------:R-:W-:Y:S02]  /*e360*/  LOP3.LUT R15, R15, 0xff, RZ, 0xc0, !PT ;  /* 0x000000ff0f0f7812 */ /* 0x000fe400078ec0ff */
[----:B------:R-:W-:Y:S02]  /*e370*/  LOP3.LUT R49, R49, 0xff, RZ, 0xc0, !PT ;  /* 0x000000ff31317812 */ /* 0x000fe400078ec0ff */
[----:B------:R-:W-:Y:S02]  /*e380*/  PRMT R20, R15, 0x7604, R20 ;  /* 0x000076040f147816 */ /* 0x000fe40000000014 */
[----:B------:R-:W-:Y:S02]  /*e390*/  PRMT R57, R49, 0x7604, R50 ;  /* 0x0000760431397816 */ /* 0x000fe40000000032 */
[----:B------:R-:W-:Y:S02]  /*e3a0*/  SHF.R.U32.HI R55, RZ, 0x10, R25 ;  /* 0x00000010ff377819 */ /* 0x000fe40000011619 */
[----:B------:R-:W-:-:S02]  /*e3b0*/  SHF.R.U32.HI R15, RZ, 0x10, R37 ;  /* 0x00000010ff0f7819 */ /* 0x000fc40000011625 */
[----:B------:R-:W-:Y:S01]  /*e3c0*/  SHF.R.U32.HI R49, RZ, 0x10, R39 ;  /* 0x00000010ff317819 */ /* 0x000fe20000011627 */
[----:B------:R-:W-:Y:S01]  /*e3d0*/  IMAD.U32 R55, R55, 0x10000, RZ ;  /* 0x0001000037377824 */ /* 0x000fe200078e00ff */
[--C-:B------:R-:W-:Y:S01]  /*e3e0*/  SHF.R.U32.HI R51, RZ, 0x8, R27.reuse ;  /* 0x00000008ff337819 */ /* 0x100fe2000001161b */
[----:B------:R-:W-:Y:S01]  /*e3f0*/  IMAD.U32 R15, R15, 0x10000, RZ ;  /* 0x000100000f0f7824 */ /* 0x000fe200078e00ff */
[----:B------:R-:W-:Y:S01]  /*e400*/  LOP3.LUT R52, R27, 0xff, RZ, 0xc0, !PT ;  /* 0x000000ff1b347812 */ /* 0x000fe200078ec0ff */
[----:B------:R-:W-:Y:S01]  /*e410*/  IMAD.U32 R49, R49, 0x10000, RZ ;  /* 0x0001000031317824 */ /* 0x000fe200078e00ff */
[----:B------:R-:W-:Y:S02]  /*e420*/  LOP3.LUT R51, R51, 0xff, RZ, 0xc0, !PT ;  /* 0x000000ff33337812 */ /* 0x000fe400078ec0ff */
[----:B------:R-:W-:Y:S02]  /*e430*/  SHF.R.U32.HI R59, RZ, 0x10, R27 ;  /* 0x00000010ff3b7819 */ /* 0x000fe4000001161b */
[----:B------:R-:W-:-:S02]  /*e440*/  LOP3.LUT R13, R13, 0xff0000, R36, 0xf8, !PT ;  /* 0x00ff00000d0d7812 */ /* 0x000fc400078ef824 */
[----:B------:R-:W-:Y:S01]  /*e450*/  PRMT R52, R51, 0x7604, R52 ;  /* 0x0000760433347816 */ /* 0x000fe20000000034 */
[----:B------:R-:W-:Y:S01]  /*e460*/  IMAD.U32 R59, R59, 0x10000, RZ ;  /* 0x000100003b3b7824 */ /* 0x000fe200078e00ff */
[----:B------:R-:W-:Y:S02]  /*e470*/  LOP3.LUT R55, R20, 0xff0000, R55, 0xf8, !PT ;  /* 0x00ff000014377812 */ /* 0x000fe400078ef837 */
[----:B------:R-:W-:Y:S02]  /*e480*/  LOP3.LUT R15, R12, 0xff0000, R15, 0xf8, !PT ;  /* 0x00ff00000c0f7812 */ /* 0x000fe400078ef80f */
[----:B------:R-:W-:Y:S02]  /*e490*/  LOP3.LUT R51, R14, 0xff0000, R49, 0xf8, !PT ;  /* 0x00ff00000e337812 */ /* 0x000fe400078ef831 */
[----:B------:R-:W-:Y:S02]  /*e4a0*/  LOP3.LUT R49, R13, 0xff000000, R36, 0xf8, !PT ;  /* 0xff0000000d317812 */ /* 0x000fe400078ef824 */
[----:B------:R-:W-:-:S02]  /*e4b0*/  LOP3.LUT R13, R53, 0xff0000, R24, 0xf8, !PT ;  /* 0x00ff0000350d7812 */ /* 0x000fc400078ef818 */
[----:B------:R-:W-:Y:S02]  /*e4c0*/  LOP3.LUT R21, R21, 0xff0000, R38, 0xf8, !PT ;  /* 0x00ff000015157812 */ /* 0x000fe400078ef826 */
[----:B------:R-:W-:Y:S02]  /*e4d0*/  LOP3.LUT R55, R55, 0xff000000, R25, 0xf8, !PT ;  /* 0xff00000037377812 */ /* 0x000fe400078ef819 */
[----:B------:R-:W-:Y:S02]  /*e4e0*/  LOP3.LUT R50, R15, 0xff000000, R37, 0xf8, !PT ;  /* 0xff0000000f327812 */ /* 0x000fe400078ef825 */
[----:B------:R-:W-:Y:S02]  /*e4f0*/  LOP3.LUT R59, R52, 0xff0000, R59, 0xf8, !PT ;  /* 0x00ff0000343b7812 */ /* 0x000fe400078ef83b */
[----:B------:R-:W-:Y:S02]  /*e500*/  LOP3.LUT R53, R51, 0xff000000, R39, 0xf8, !PT ;  /* 0xff00000033357812 */ /* 0x000fe400078ef827 */
[----:B------:R-:W-:-:S02]  /*e510*/  LOP3.LUT R54, R13, 0xff000000, R24, 0xf8, !PT ;  /* 0xff0000000d367812 */ /* 0x000fc400078ef818 */
[----:B------:R-:W-:Y:S02]  /*e520*/  LOP3.LUT R52, R21, 0xff000000, R38, 0xf8, !PT ;  /* 0xff00000015347812 */ /* 0x000fe400078ef826 */
[----:B------:R-:W-:Y:S02]  /*e530*/  F2FP.F16.E4M3.UNPACK_B R51, R55 ;  /* 0x00000037ff33723e */ /* 0x000fe400020006ff */
[----:B-1----:R-:W-:Y:S02]  /*e540*/  F2FP.F16.E4M3.UNPACK_B R24, R9 ;  /* 0x00000009ff18723e */ /* 0x002fe400020006ff */
[----:B------:R-:W-:Y:S01]  /*e550*/  F2FP.F16.E4M3.UNPACK_B R38, R50 ;  /* 0x00000032ff26723e */ /* 0x000fe200020006ff */
[--C-:B------:R-:W-:Y:S01]  /*e560*/  HADD2.F32 R56, -RZ, R51.reuse.H0_H0 ;  /* 0x20000033ff387230 */ /* 0x100fe20000004100 */
[-C--:B--2---:R-:W-:Y:S02]  /*e570*/  F2FP.F16.E4M3.UNPACK_B R12, R5.reuse ;  /* 0x00000005ff0c723e */ /* 0x084fe400020006ff */
[----:B------:R-:W-:Y:S01]  /*e580*/  F2FP.F16.E4M3.UNPACK_B R13, R5.H1 ;  /* 0x00000005ff0d723e */ /* 0x000fe200030006ff */
[----:B------:R-:W-:Y:S01]  /*e590*/  HADD2.F32 R5, -RZ, R24.H0_H0 ;  /* 0x20000018ff057230 */ /* 0x000fe20000004100 */
[--C-:B------:R-:W-:Y:S01]  /*e5a0*/  LOP3.LUT R57, R57, 0xff0000, R26.reuse, 0xf8, !PT ;  /* 0x00ff000039397812 */ /* 0x100fe200078ef81a */
[----:B------:R-:W-:Y:S01]  /*e5b0*/  HADD2.F32 R39, -RZ, R38.H0_H0 ;  /* 0x20000026ff277230 */ /* 0x000fe20000004100 */
[-C--:B------:R-:W-:Y:S01]  /*e5c0*/  F2FP.F16.E4M3.UNPACK_B R14, R6.reuse ;  /* 0x00000006ff0e723e */ /* 0x080fe200020006ff */
[----:B------:R-:W-:Y:S01]  /*e5d0*/  HADD2.F32 R24, -RZ, R24.H1_H1 ;  /* 0x30000018ff187230 */ /* 0x000fe20000004100 */
[----:B------:R-:W-:Y:S01]  /*e5e0*/  F2FP.F16.E4M3.UNPACK_B R15, R6.H1 ;  /* 0x00000006ff0f723e */ /* 0x000fe200030006ff */
[----:B------:R-:W-:Y:S01]  /*e5f0*/  HADD2.F32 R6, -RZ, R12.H0_H0 ;  /* 0x2000000cff067230 */ /* 0x000fe20000004100 */
[----:B------:R-:W-:Y:S01]  /*e600*/  F2FP.F16.E4M3.UNPACK_B R25, R9.H1 ;  /* 0x00000009ff19723e */ /* 0x000fe200030006ff */
[----:B------:R-:W-:Y:S01]  /*e610*/  FMUL.FTZ R9, R5, R56 ;  /* 0x0000003805097220 */ /* 0x000fe20000410000 */
[----:B------:R-:W-:Y:S01]  /*e620*/  LOP3.LUT R58, R57, 0xff000000, R26, 0xf8, !PT ;  /* 0xff000000393a7812 */ /* 0x000fe200078ef81a */
[----:B------:R-:W-:Y:S01]  /*e630*/  FMUL.FTZ R57, R5, R39 ;  /* 0x0000002705397220 */ /* 0x000fe20000410000 */
[----:B------:R-:W-:Y:S01]  /*e640*/  F2FP.F16.E4M3.UNPACK_B R55, R55.H1 ;  /* 0x00000037ff37723e */ /* 0x000fe200030006ff */
[C---:B------:R-:W-:Y:S01]  /*e650*/  FFMA.FTZ R5, R6.reuse, R39, -R9 ;  /* 0x0000002706057223 */ /* 0x040fe20000010809 */
[----:B------:R-:W-:Y:S01]  /*e660*/  F2FP.F16.E4M3.UNPACK_B R50, R50.H1 ;  /* 0x00000032ff32723e */ /* 0x000fe200030006ff */
[----:B------:R-:W-:Y:S01]  /*e670*/  FFMA.FTZ R9, R6, R56, R57 ;  /* 0x0000003806097223 */ /* 0x000fe20000010039 */
[----:B------:R-:W-:Y:S01]  /*e680*/  HADD2.F32 R57, -RZ, R51.H1_H1 ;  /* 0x30000033ff397230 */ /* 0x000fe20000004100 */
[----:B------:R-:W-:Y:S01]  /*e690*/  LOP3.LUT R60, R59, 0xff000000, R27, 0xf8, !PT ;  /* 0xff0000003b3c7812 */ /* 0x000fe200078ef81b */
[----:B------:R-:W-:Y:S01]  /*e6a0*/  HADD2.F32 R39, -RZ, R38.H1_H1 ;  /* 0x30000026ff277230 */ /* 0x000fe20000004100 */
[-C--:B------:R-:W-:Y:S01]  /*e6b0*/  F2FP.F16.E4M3.UNPACK_B R26, R10.reuse ;  /* 0x0000000aff1a723e */ /* 0x080fe200020006ff */
[----:B------:R-:W-:Y:S01]  /*e6c0*/  HADD2.F32 R59, -RZ, R55.H0_H0 ;  /* 0x20000037ff3b7230 */ /* 0x000fe20000004100 */
[----:B------:R-:W-:Y:S01]  /*e6d0*/  F2FP.F16.E4M3.UNPACK_B R27, R10.H1 ;  /* 0x0000000aff1b723e */ /* 0x000fe200030006ff */
[----:B------:R-:W-:-:S02]  /*e6e0*/  HADD2.F32 R10, -RZ, R25.H0_H0 ;  /* 0x20000019ff0a7230 */ /* 0x000fc40000004100 */
[C---:B------:R-:W-:Y:S01]  /*e6f0*/  FMUL.FTZ R61, R24.reuse, R57 ;  /* 0x00000039183d7220 */ /* 0x040fe20000410000 */
[----:B------:R-:W-:Y:S02]  /*e700*/  HADD2.F32 R12, -RZ, R12.H1_H1 ;  /* 0x3000000cff0c7230 */ /* 0x000fe40000004100 */
[----:B------:R-:W-:Y:S01]  /*e710*/  FMUL.FTZ R24, R24, R39 ;  /* 0x0000002718187220 */ /* 0x000fe20000410000 */
[----:B------:R-:W-:Y:S02]  /*e720*/  HADD2.F32 R51, -RZ, R50.H0_H0 ;  /* 0x20000032ff337230 */ /* 0x000fe40000004100 */
[----:B------:R-:W-:Y:S01]  /*e730*/  FMUL.FTZ R63, R10, R59 ;  /* 0x0000003b0a3f7220 */ /* 0x000fe20000410000 */
[----:B------:R-:W-:Y:S01]  /*e740*/  HADD2.F32 R6, -RZ, R13.H0_H0 ;  /* 0x2000000dff067230 */ /* 0x000fe20000004100 */
[----:B------:R-:W-:Y:S01]  /*e750*/  F2FP.F16.E4M3.UNPACK_B R36, R11 ;  /* 0x0000000bff24723e */ /* 0x000fe200020006ff */
[----:B------:R-:W-:Y:S01]  /*e760*/  FFMA.FTZ R56, R12, R39, -R61 ;  /* 0x000000270c387223 */ /* 0x000fe2000001083d */
[----:B------:R-:W-:Y:S01]  /*e770*/  FMUL.FTZ R10, R10, R51 ;  /* 0x000000330a0a7220 */ /* 0x000fe20000410000 */
[----:B------:R-:W-:Y:S01]  /*e780*/  FFMA.FTZ R62, R12, R57, R24 ;  /* 0x000000390c3e7223 */ /* 0x000fe20000010018 */
[-C--:B------:R-:W-:Y:S01]  /*e790*/  F2FP.F16.E4M3.UNPACK_B R38, R60.reuse ;  /* 0x0000003cff26723e */ /* 0x080fe200020006ff */
[C---:B------:R-:W-:Y:S01]  /*e7a0*/  FFMA.FTZ R63, R6.reuse, R51, -R63 ;  /* 0x00000033063f7223 */ /* 0x040fe2000001083f */
[----:B------:R-:W-:Y:S01]  /*e7b0*/  F2FP.F16.E4M3.UNPACK_B R12, R53 ;  /* 0x00000035ff0c723e */ /* 0x000fe200020006ff */
[----:B------:R-:W-:Y:S01]  /*e7c0*/  FFMA.FTZ R59, R6, R59, R10 ;  /* 0x0000003b063b7223 */ /* 0x000fe2000001000a */
[----:B------:R-:W-:Y:S01]  /*e7d0*/  F2FP.F16.E4M3.UNPACK_B R20, R7 ;  /* 0x00000007ff14723e */ /* 0x000fe200020006ff */
        /* <DEDUP_REMOVED lines=9> */
[----:B------:R-:W-:Y:S01]  /*e870*/  F2FP.F16.E4M3.UNPACK_B R21, R7.H1 ;  /* 0x00000007ff15723e */ /* 0x000fe200030006ff */
        /* <DEDUP_REMOVED lines=11> */
[----:B------:R-:W-:Y:S01]  /*e930*/  HADD2.F32 R39, -RZ, R38.H1_H1 ;  /* 0x30000026ff277230 */ /* 0x000fe20000004100 */
[-C--:B------:R-:W-:Y:S01]  /*e940*/  F2FP.F16.E4M3.UNPACK_B R11, R8.reuse ;  /* 0x00000008ff0b723e */ /* 0x080fe200020006ff */
[----:B------:R-:W-:Y:S01]  /*e950*/  HADD2.F32 R13, -RZ, R12.H1_H1 ;  /* 0x3000000cff0d7230 */ /* 0x000fe20000004100 */
[----:B------:R-:W-:Y:S01]  /*e960*/  F2FP.F16.E4M3.UNPACK_B R8, R8.H1 ;  /* 0x00000008ff08723e */ /* 0x000fe200030006ff */
[----:B------:R-:W-:Y:S02]  /*e970*/  HADD2.F32 R51, -RZ, R60.H0_H0 ;  /* 0x2000003cff337230 */ /* 0x000fe40000004100 */
[----:B------:R-:W-:Y:S01]  /*e980*/  FMUL.FTZ R61, R36, R39 ;  /* 0x00000027243d7220 */ /* 0x000fe20000410000 */
[----:B------:R-:W-:-:S02]  /*e990*/  HADD2.F32 R10, -RZ, R37.H0_H0 ;  /* 0x20000025ff0a7230 */ /* 0x000fc40000004100 */
[----:B------:R-:W-:Y:S01]  /*e9a0*/  FMUL.FTZ R36, R36, R13 ;  /* 0x0000000d24247220 */ /* 0x000fe20000410000 */
[----:B------:R-:W-:Y:S01]  /*e9b0*/  HADD2.F32 R25, -RZ, R53.H0_H0 ;  /* 0x20000035ff197230 */ /* 0x000fe20000004100 */
[----:B------:R-:W-:Y:S01]  /*e9c0*/  F2FP.F16.E4M3.UNPACK_B R24, R54.H1 ;  /* 0x00000036ff18723e */ /* 0x000fe200030006ff */
[----:B------:R-:W-:Y:S02]  /*e9d0*/  HADD2.F32 R20, -RZ, R20.H1_H1 ;  /* 0x30000014ff147230 */ /* 0x000fe40000004100 */
[C---:B------:R-:W-:Y:S01]  /*e9e0*/  FMUL.FTZ R65, R10.reuse, R51 ;  /* 0x000000330a417220 */ /* 0x040fe20000410000 */
[----:B------:R-:W-:Y:S02]  /*e9f0*/  HADD2.F32 R6, -RZ, R21.H0_H0 ;  /* 0x20000015ff067230 */ /* 0x000fe40000004100 */
[----:B------:R-:W-:Y:S01]  /*ea00*/  FMUL.FTZ R10, R10, R25 ;  /* 0x000000190a0a7220 */ /* 0x000fe20000410000 */
[----:B------:R-:W-:Y:S01]  /*ea10*/  F2FP.F16.E4M3.UNPACK_B R12, R49.H1 ;  /* 0x00000031ff0c723e */ /* 0x000fe200030006ff */
[C---:B------:R-:W-:Y:S01]  /*ea20*/  FFMA.FTZ R66, R20.reuse, R13, -R61 ;  /* 0x0000000d14427223 */ /* 0x040fe2000001083d */
[----:B------:R-:W-:Y:S01]  /*ea30*/  FFMA.FTZ R68, R20, R39, R36 ;  /* 0x0000002714447223 */ /* 0x000fe20000010024 */
[-C--:B------:R-:W-:Y:S01]  /*ea40*/  F2FP.F16.E4M3.UNPACK_B R7, R4.reuse ;  /* 0x00000004ff07723e */ /* 0x080fe200020006ff */
[C---:B------:R-:W-:Y:S01]  /*ea50*/  FFMA.FTZ R65, R6.reuse, R25, -R65 ;  /* 0x0000001906417223 */ /* 0x040fe20000010841 */
[----:B------:R-:W-:Y:S01]  /*ea60*/  FFMA.FTZ R61, R6, R51, R10 ;  /* 0x00000033063d7223 */ /* 0x000fe2000001000a */
[----:B------:R-:W-:Y:S01]  /*ea70*/  HADD2.F32 R20, -RZ, R53.H1_H1 ;  /* 0x30000035ff147230 */ /* 0x000fe20000004100 */
[----:B------:R-:W-:Y:S01]  /*ea80*/  F2FP.F16.E4M3.UNPACK_B R4, R4.H1 ;  /* 0x00000004ff04723e */ /* 0x000fe200030006ff */
[----:B------:R-:W-:Y:S01]  /*ea90*/  HADD2.F32 R60, -RZ, R60.H1_H1 ;  /* 0x3000003cff3c7230 */ /* 0x000fe20000004100 */
[----:B------:R-:W-:Y:S01]  /*eaa0*/  F2FP.F16.E4M3.UNPACK_B R54, R54 ;  /* 0x00000036ff36723e */ /* 0x000fe200020006ff */
[----:B------:R-:W-:Y:S01]  /*eab0*/  HADD2.F32 R37, -RZ, R37.H1_H1 ;  /* 0x30000025ff257230 */ /* 0x000fe20000004100 */
[----:B------:R-:W-:Y:S01]  /*eac0*/  F2FP.F16.E4M3.UNPACK_B R49, R49 ;  /* 0x00000031ff31723e */ /* 0x000fe200020006ff */
[----:B------:R-:W-:Y:S01]  /*ead0*/  HADD2.F32 R25, -RZ, R24.H0_H0 ;  /* 0x20000018ff197230 */ /* 0x000fe20000004100 */
[----:B------:R-:W-:Y:S01]  /*eae0*/  F2FP.SATFINITE.E4M3.F32.PACK_AB_MERGE_C R63, R64, R63, RZ ;  /* 0x0000003f403f723e */ /* 0x000fe200048070ff */
        /* <DEDUP_REMOVED lines=10> */
[----:B------:R-:W-:Y:S02]  /*eb90*/  HADD2.F32 R4, -RZ, R4.H1_H1 ;  /* 0x30000004ff047230 */ /* 0x000fe40000004100 */
[C---:B------:R-:W-:Y:S01]  /*eba0*/  FFMA.FTZ R36, R6.reuse, R25, R10 ;  /* 0x0000001906247223 */ /* 0x040fe2000001000a */
[----:B------:R-:W-:Y:S02]  /*ebb0*/  HADD2.F32 R25, -RZ, R24.H1_H1 ;  /* 0x30000018ff197230 */ /* 0x000fe40000004100 */
[----:B------:R-:W-:Y:S01]  /*ebc0*/  FFMA.FTZ R20, R6, R13, -R37 ;  /* 0x0000000d06147223 */ /* 0x000fe20000010825 */
[----:B------:R-:W-:Y:S02]  /*ebd0*/  HADD2.F32 R13, -RZ, R12.H1_H1 ;  /* 0x3000000cff0d7230 */ /* 0x000fe40000004100 */
[----:B------:R-:W-:Y:S01]  /*ebe0*/  FFMA.FTZ R60, R21, R60, R39 ;  /* 0x0000003c153c7223 */ /* 0x000fe20000010027 */
[----:B------:R-:W-:-:S02]  /*ebf0*/  HADD2.F32 R21, -RZ, R54.H0_H0 ;  /* 0x20000036ff157230 */ /* 0x000fc40000004100 */
[C---:B------:R-:W-:Y:S01]  /*ec00*/  FMUL.FTZ R37, R8.reuse, R25 ;  /* 0x0000001908257220 */ /* 0x040fe20000410000 */
[----:B------:R-:W-:Y:S02]  /*ec10*/  HADD2.F32 R6, -RZ, R11.H0_H0 ;  /* 0x2000000bff067230 */ /* 0x000fe40000004100 */
[-C--:B------:R-:W-:Y:S01]  /*ec20*/  FMUL.FTZ R8, R8, R13.reuse ;  /* 0x0000000d08087220 */ /* 0x080fe20000410000 */
[----:B------:R-:W-:Y:S02]  /*ec30*/  HADD2.F32 R54, -RZ, R54.H1_H1 ;  /* 0x30000036ff367230 */ /* 0x000fe40000004100 */
[C---:B------:R-:W-:Y:S01]  /*ec40*/  FFMA.FTZ R39, R4.reuse, R13, -R37 ;  /* 0x0000000d04277223 */ /* 0x040fe20000010825 */
[----:B------:R-:W-:Y:S02]  /*ec50*/  HADD2.F32 R13, -RZ, R49.H0_H0 ;  /* 0x20000031ff0d7230 */ /* 0x000fe40000004100 */
[----:B------:R-:W-:Y:S01]  /*ec60*/  FFMA.FTZ R51, R4, R25, R8 ;  /* 0x0000001904337223 */ /* 0x000fe20000010008 */
[----:B------:R-:W-:-:S02]  /*ec70*/  HADD2.F32 R4, -RZ, R7.H0_H0 ;  /* 0x20000007ff047230 */ /* 0x000fc40000004100 */
[C---:B------:R-:W-:Y:S01]  /*ec80*/  FMUL.FTZ R25, R6.reuse, R21 ;  /* 0x0000001506197220 */ /* 0x040fe20000410000 */
[----:B------:R-:W-:Y:S02]  /*ec90*/  HADD2.F32 R11, -RZ, R11.H1_H1 ;  /* 0x3000000bff0b7230 */ /* 0x000fe40000004100 */
[-C--:B------:R-:W-:Y:S01]  /*eca0*/  FMUL.FTZ R37, R6, R13.reuse ;  /* 0x0000000d06257220 */ /* 0x080fe20000410000 */
[----:B------:R-:W-:Y:S02]  /*ecb0*/  HADD2.F32 R6, -RZ, R49.H1_H1 ;  /* 0x30000031ff067230 */ /* 0x000fe40000004100 */
[C---:B------:R-:W-:Y:S01]  /*ecc0*/  FFMA.FTZ R25, R4.reuse, R13, -R25 ;  /* 0x0000000d04197223 */ /* 0x040fe20000010819 */
[----:B------:R-:W-:Y:S02]  /*ecd0*/  HADD2.F32 R7, -RZ, R7.H1_H1 ;  /* 0x30000007ff077230 */ /* 0x000fe40000004100 */
[----:B------:R-:W-:Y:S01]  /*ece0*/  FFMA.FTZ R37, R4, R21, R37 ;  /* 0x0000001504257223 */ /* 0x000fe20000010025 */
[----:B------:R-:W-:Y:S01]  /*ecf0*/  F2FP.F16.E4M3.UNPACK_B R10, R58.H1 ;  /* 0x0000003aff0a723e */ /* 0x000fe200030006ff */
[C---:B------:R-:W-:Y:S01]  /*ed00*/  FMUL.FTZ R8, R11.reuse, R54 ;  /* 0x000000360b087220 */ /* 0x040fe20000410000 */
[----:B------:R-:W-:Y:S01]  /*ed10*/  F2FP.F16.E4M3.UNPACK_B R4, R52.H1 ;  /* 0x00000034ff04723e */ /* 0x000fe200030006ff */
[----:B------:R-:W-:Y:S01]  /*ed20*/  FMUL.FTZ R13, R11, R6 ;  /* 0x000000060b0d7220 */ /* 0x000fe20000410000 */
[----:B------:R-:W-:Y:S01]  /*ed30*/  F2FP.F16.E4M3.UNPACK_B R52, R52 ;  /* 0x00000034ff34723e */ /* 0x000fe200020006ff */
[----:B------:R-:W-:Y:S01]  /*ed40*/  FFMA.FTZ R12, R7, R6, -R8 ;  /* 0x00000006070c7223 */ /* 0x000fe20000010808 */
[----:B------:R-:W-:-:S02]  /*ed50*/  HADD2.F32 R11, -RZ, R10.H0_H0 ;  /* 0x2000000aff0b7230 */ /* 0x000fc40000004100 */
[----:B------:R-:W-:Y:S01]  /*ed60*/  FFMA.FTZ R54, R7, R54, R13 ;  /* 0x0000003607367223 */ /* 0x000fe2000001000d */
[--C-:B------:R-:W-:Y:S01]  /*ed70*/  HADD2.F32 R6, -RZ, R27.reuse.H0_H0 ;  /* 0x2000001bff067230 */ /* 0x100fe20000004100 */
[----:B------:R-:W-:Y:S01]  /*ed80*/  F2FP.F16.E4M3.UNPACK_B R58, R58 ;  /* 0x0000003aff3a723e */ /* 0x000fe200020006ff */
[----:B------:R-:W-:Y:S01]  /*ed90*/  HADD2.F32 R7, -RZ, R4.H0_H0 ;  /* 0x20000004ff077230 */ /* 0x000fe20000004100 */
[----:B------:R-:W-:Y:S01]  /*eda0*/  F2FP.SATFINITE.E4M3.F32.PACK_AB_MERGE_C R50, R50, R59, RZ ;  /* 0x0000003b3232723e */ /* 0x000fe200048070ff */
[----:B------:R-:W-:Y:S02]  /*edb0*/  HADD2.F32 R10, -RZ, R10.H1_H1 ;  /* 0x3000000aff0a7230 */ /* 0x000fe40000004100 */
[C---:B------:R-:W-:Y:S01]  /*edc0*/  FMUL.FTZ R13, R6.reuse, R11 ;  /* 0x0000000b060d7220 */ /* 0x040fe20000410000 */
[----:B------:R-:W-:Y:S02]  /*edd0*/  HADD2.F32 R27, -RZ, R27.H1_H1 ;  /* 0x3000001bff1b7230 */ /* 0x000fe40000004100 */
[----:B------:R-:W-:Y:S01]  /*ede0*/  FMUL.FTZ R21, R6, R7 ;  /* 0x0000000706157220 */ /* 0x000fe20000410000 */
[----:B------:R-:W-:Y:S01]  /*edf0*/  HADD2.F32 R8, -RZ, R4.H1_H1 ;  /* 0x30000004ff087230 */ /* 0x000fe20000004100 */
[----:B------:R-:W-:Y:S01]  /*ee00*/  F2FP.SATFINITE.E4M3.F32.PACK_AB_MERGE_C R5, R56, R5, R63 ;  /* 0x000000053805723e */ /* 0x000fe2000480703f */
[----:B------:R-:W-:-:S02]  /*ee10*/  HADD2.F32 R4, -RZ, R15.H0_H0 ;  /* 0x2000000fff047230 */ /* 0x000fc40000004100 */
[C---:B------:R-:W-:Y:S01]  /*ee20*/  FMUL.FTZ R6, R27.reuse, R10 ;  /* 0x0000000a1b067220 */ /* 0x040fe20000410000 */
[----:B------:R-:W-:Y:S02]  /*ee30*/  HADD2.F32 R15, -RZ, R15.H1_H1 ;  /* 0x3000000fff0f7230 */ /* 0x000fe40000004100 */
[-C--:B------:R-:W-:Y:S01]  /*ee40*/  FMUL.FTZ R27, R27, R8.reuse ;  /* 0x000000081b1b7220 */ /* 0x080fe20000410000 */
[----:B------:R-:W-:Y:S01]  /*ee50*/  F2FP.SATFINITE.E4M3.F32.PACK_AB_MERGE_C R9, R62, R9, R50 ;  /* 0x000000093e09723e */ /* 0x000fe20004807032 */
[C---:B------:R-:W-:Y:S01]  /*ee60*/  FFMA.FTZ R24, R4.reuse, R7, -R13 ;  /* 0x0000000704187223 */ /* 0x040fe2000001080d */
[----:B------:R-:W-:Y:S01]  /*ee70*/  FFMA.FTZ R38, R4, R11, R21 ;  /* 0x0000000b04267223 */ /* 0x000fe20000010015 */
[C---:B------:R-:W-:Y:S01]  /*ee80*/  FFMA.FTZ R49, R15.reuse, R8, -R6 ;  /* 0x000000080f317223 */ /* 0x040fe20000010806 */
[----:B------:R-:W-:Y:S01]  /*ee90*/  FFMA.FTZ R53, R15, R10, R27 ;  /* 0x0000000a0f357223 */ /* 0x000fe2000001001b */
[----:B------:R-:W-:Y:S02]  /*eea0*/  HADD2.F32 R6, -RZ, R26.H0_H0 ;  /* 0x2000001aff067230 */ /* 0x000fe40000004100 */
[----:B------:R-:W-:Y:S01]  /*eeb0*/  HADD2.F32 R7, -RZ, R52.H0_H0 ;  /* 0x20000034ff077230 */ /* 0x000fe20000004100 */
[----:B------:R-:W-:Y:S01]  /*eec0*/  F2FP.SATFINITE.E4M3.F32.PACK_AB_MERGE_C R24, R49, R24, RZ ;  /* 0x000000183118723e */ /* 0x000fe200048070ff */
[--C-:B------:R-:W-:Y:S01]  /*eed0*/  HADD2.F32 R13, -RZ, R58.reuse.H0_H0 ;  /* 0x2000003aff0d7230 */ /* 0x100fe20000004100 */
[----:B------:R-:W-:Y:S01]  /*eee0*/  F2FP.SATFINITE.E4M3.F32.PACK_AB_MERGE_C R38, R53, R38, RZ ;  /* 0x000000263526723e */ /* 0x000fe200048070ff */
[----:B------:R-:W-:-:S02]  /*eef0*/  HADD2.F32 R15, -RZ, R58.H1_H1 ;  /* 0x3000003aff0f7230 */ /* 0x000fc40000004100 */
[C---:B------:R-:W-:Y:S01]  /*ef00*/  FMUL.FTZ R8, R6.reuse, R7 ;  /* 0x0000000706087220 */ /* 0x040fe20000410000 */
[----:B------:R-:W-:Y:S02]  /*ef10*/  HADD2.F32 R26, -RZ, R26.H1_H1 ;  /* 0x3000001aff1a7230 */ /* 0x000fe40000004100 */
[----:B------:R-:W-:Y:S01]  /*ef20*/  FMUL.FTZ R21, R6, R13 ;  /* 0x0000000d06157220 */ /* 0x000fe20000410000 */
[----:B------:R-:W-:Y:S02]  /*ef30*/  HADD2.F32 R11, -RZ, R52.H1_H1 ;  /* 0x30000034ff0b7230 */ /* 0x000fe40000004100 */
        /* <DEDUP_REMOVED lines=16> */
[----:B------:R-:W-:Y:S01]  /*f040*/  F2FP.SATFINITE.E4M3.F32.PACK_AB_MERGE_C R8, R54, R37, R8 ;  /* 0x000000253608723e */ /* 0x000fe20004807008 */
[----:B------:R2:W-:Y:S01]  /*f050*/  STS.128 [R229+0x18400], R4 ;  /* 0x01840004e5007388 */ /* 0x0005e20000000c00 */
[----:B------:R-:W-:-:S05]  /*f060*/  F2FP.SATFINITE.E4M3.F32.PACK_AB_MERGE_C R10, R15, R10, R38 ;  /* 0x0000000a0f0a723e */ /* 0x000fca0004807026 */
[----:B------:R2:W-:Y:S02]  /*f070*/  STS.128 [R3+0x18400], R8 ;  /* 0x0184000803007388 */ /* 0x0005e40000000c00 */
.L_x_1469:
[----:B------:R-:W-:Y:S05]  /*f080*/  BSYNC B1 ;  /* 0x0000000000017941 */ /* 0x000fea0003800000 */
.L_x_1468:
[----:B------:R-:W-:Y:S04]  /*f090*/  BSSY B1, `(.L_x_1470) ;  /* 0x0000100000017945 */ /* 0x000fe80003800000 */
[----:B------:R-:W-:Y:S05]  /*f0a0*/  @P1 BRA `(.L_x_1471) ;  /* 0x0000000c00f81947 */ /* 0x000fea0003800000 */
[----:B-12--5:R-:W-:Y:S02]  /*f0b0*/  SHF.R.U32.HI R3, RZ, 0x8, R40 ;  /* 0x00000008ff037819 */ /* 0x026fe40000011628 */
[----:B------:R-:W-:Y:S02]  /*f0c0*/  LOP3.LUT R4, R40, 0xff, RZ, 0xc0, !PT ;  /* 0x000000ff28047812 */ /* 0x000fe400078ec0ff */
[----:B------:R-:W-:Y:S02]  /*f0d0*/  LOP3.LUT R5, R3, 0xff, RZ, 0xc0, !PT ;  /* 0x000000ff03057812 */ /* 0x000fe400078ec0ff */
[----:B------:R-:W-:Y:S02]  /*f0e0*/  LEA.HI R3, R0, R233, RZ, 0x1c ;  /* 0x000000e900037211 */ /* 0x000fe400078fe0ff */
[----:B------:R-:W-:Y:S02]  /*f0f0*/  PRMT R13, R5, 0x7604, R4 ;  /* 0x00007604050d7816 */ /* 0x000fe40000000004 */
[----:B------:R-:W-:-:S02]  /*f100*/  SHF.R.S32.HI R4, RZ, 0x1f, R3 ;  /* 0x0000001fff047819 */ /* 0x000fc40000011403 */
[----:B------:R-:W-:Y:S02]  /*f110*/  SHF.R.U32.HI R11, RZ, 0x8, R43 ;  /* 0x00000008ff0b7819 */ /* 0x000fe4000001162b */
[----:B------:R-:W-:Y:S01]  /*f120*/  LEA.HI R5, R4, R3, RZ, 0x2 ;  /* 0x0000000304057211 */ /* 0x000fe200078f10ff */
[----:B------:R-:W-:Y:S01]  /*f130*/  IMAD.SHL.U32 R3, R3, 0x10, RZ ;  /* 0x0000001003037824 */ /* 0x000fe200078e00ff */
[----:B------:R-:W-:Y:S02]  /*f140*/  SHF.R.U32.HI R10, RZ, 0x8, R28 ;  /* 0x00000008ff0a7819 */ /* 0x000fe4000001161c */
[----:B------:R-:W-:Y:S01]  /*f150*/  SHF.R.U32.HI R7, RZ, 0x8, R41 ;  /* 0x00000008ff077819 */ /* 0x000fe20000011629 */
[----:B------:R-:W-:Y:S01]  /*f160*/  IMAD.SHL.U32 R5, R5, 0x800, RZ ;  /* 0x0000080005057824 */ /* 0x000fe200078e00ff */
[----:B------:R-:W-:Y:S02]  /*f170*/  LOP3.LUT R4, R206, 0x30, R3, 0xf8, !PT ;  /* 0x00000030ce047812 */ /* 0x000fe400078ef803 */
[----:B------:R-:W-:-:S02]  /*f180*/  LOP3.LUT R8, R43, 0xff, RZ, 0xc0, !PT ;  /* 0x000000ff2b087812 */ /* 0x000fc400078ec0ff */
[----:B------:R-:W-:Y:S02]  /*f190*/  LOP3.LUT R9, R28, 0xff, RZ, 0xc0, !PT ;  /* 0x000000ff1c097812 */ /* 0x000fe400078ec0ff */
[----:B------:R-:W-:Y:S02]  /*f1a0*/  LOP3.LUT R3, R11, 0xff, RZ, 0xc0, !PT ;  /* 0x000000ff0b037812 */ /* 0x000fe400078ec0ff */
[----:B------:R-:W-:Y:S02]  /*f1b0*/  LOP3.LUT R10, R10, 0xff, RZ, 0xc0, !PT ;  /* 0x000000ff0a0a7812 */ /* 0x000fe400078ec0ff */
[----:B------:R-:W-:Y:S02]  /*f1c0*/  LOP3.LUT R4, R4, R207, RZ, 0x3c, !PT ;  /* 0x000000cf04047212 */ /* 0x000fe400078e3cff */
[----:B------:R-:W-:Y:S02]  /*f1d0*/  LOP3.LUT R5, R5, 0xffffe000, RZ, 0xc0, !PT ;  /* 0xffffe00005057812 */ /* 0x000fe400078ec0ff */
[----:B------:R-:W-:-:S02]  /*f1e0*/  LOP3.LUT R6, R41, 0xff, RZ, 0xc0, !PT ;  /* 0x000000ff29067812 */ /* 0x000fc400078ec0ff */
[----:B------:R-:W-:Y:S02]  /*f1f0*/  LOP3.LUT R7, R7, 0xff, RZ, 0xc0, !PT ;  /* 0x000000ff07077812 */ /* 0x000fe400078ec0ff */
[----:B------:R-:W-:Y:S02]  /*f200*/  PRMT R25, R3, 0x7604, R8 ;  /* 0x0000760403197816 */ /* 0x000fe40000000008 */
[----:B------:R-:W-:Y:S02]  /*f210*/  PRMT R27, R10, 0x7604, R9 ;  /* 0x000076040a1b7816 */ /* 0x000fe40000000009 */
[----:B------:R-:W-:Y:S02]  /*f220*/  IADD3 R3, R4, R212, R5 ;  /* 0x000000d404037210 */ /* 0x000fe40007ffe005 */
[----:B------:R-:W-:Y:S02]  /*f230*/  SHF.R.U32.HI R9, RZ, 0x8, R29 ;  /* 0x00000008ff097819 */ /* 0x000fe4000001161d */
[----:B------:R-:W-:Y:S01]  /*f240*/  SHF.R.U32.HI R11, RZ, 0x8, R30 ;  /* 0x00000008ff0b7819 */ /* 0x000fe2000001161e */
[----:B------:R-:W-:Y:S01]  /*f250*/  IMAD.IADD R3, R16, 0x1, R3 ;  /* 0x0000000110037824 */ /* 0x000fe200078e0203 */
[----:B------:R-:W-:-:S02]  /*f260*/  PRMT R15, R7, 0x7604, R6 ;  /* 0x00007604070f7816 */ /* 0x000fc40000000006 */
[----:B------:R-:W-:Y:S02]  /*f270*/  SHF.R.U32.HI R7, RZ, 0x8, R42 ;  /* 0x00000008ff077819 */ /* 0x000fe4000001162a */
[----:B------:R-:W-:Y:S02]  /*f280*/  LOP3.LUT R8, R29, 0xff, RZ, 0xc0, !PT ;  /* 0x000000ff1d087812 */ /* 0x000fe400078ec0ff */
[----:B------:R-:W-:Y:S02]  /*f290*/  LOP3.LUT R10, R30, 0xff, RZ, 0xc0, !PT ;  /* 0x000000ff1e0a7812 */ /* 0x000fe400078ec0ff */
[----:B------:R-:W-:Y:S02]  /*f2a0*/  LOP3.LUT R9, R9, 0xff, RZ, 0xc0, !PT ;  /* 0x000000ff09097812 */ /* 0x000fe400078ec0ff */
[----:B------:R-:W-:Y:S02]  /*f2b0*/  LOP3.LUT R11, R11, 0xff, RZ, 0xc0, !PT ;  /* 0x000000ff0b0b7812 */ /* 0x000fe400078ec0ff */
[----:B------:R-:W-:-:S02]  /*f2c0*/  LOP3.LUT R6, R42, 0xff, RZ, 0xc0, !PT ;  /* 0x000000ff2a067812 */ /* 0x000fc400078ec0ff */
[----:B------:R-:W-:Y:S02]  /*f2d0*/  LOP3.LUT R7, R7, 0xff, RZ, 0xc0, !PT ;  /* 0x000000ff07077812 */ /* 0x000fe400078ec0ff */
[----:B------:R-:W-:Y:S02]  /*f2e0*/  PRMT R37, R9, 0x7604, R8 ;  /* 0x0000760409257816 */ /* 0x000fe40000000008 */
[----:B------:R-:W-:Y:S02]  /*f2f0*/  PRMT R49, R11, 0x7604, R10 ;  /* 0x000076040b317816 */ /* 0x000fe4000000000a */
[----:B------:R-:W1:Y:S01]  /*f300*/  LDS.128 R8, [R3+0x18400] ;  /* 0x0184000003087984 */ /* 0x000e620000000c00 */
[----:B------:R-:W-:Y:S02]  /*f310*/  PRMT R21, R7, 0x7604, R6 ;  /* 0x0000760407157816 */ /* 0x000fe40000000006 */
[----:B------:R-:W-:Y:S01]  /*f320*/  SHF.R.U32.HI R39, RZ, 0x8, R31 ;  /* 0x00000008ff277819 */ /* 0x000fe2000001161f */
[----:B------:R-:W2:Y:S01]  /*f330*/  LDS.128 R4, [R228+0x18400] ;  /* 0x01840000e4047984 */ /* 0x000ea20000000c00 */
[----:B------:R-:W-:-:S02]  /*f340*/  LOP3.LUT R12, R31, 0xff, RZ, 0xc0, !PT ;  /* 0x000000ff1f0c7812 */ /* 0x000fc400078ec0ff */
[----:B------:R-:W-:Y:S02]  /*f350*/  LOP3.LUT R39, R39, 0xff, RZ, 0xc0, !PT ;  /* 0x000000ff27277812 */ /* 0x000fe400078ec0ff */
[----:B------:R-:W-:Y:S02]  /*f360*/  SHF.R.U32.HI R14, RZ, 0x10, R41 ;  /* 0x00000010ff0e7819 */ /* 0x000fe40000011629 */
[----:B------:R-:W-:Y:S02]  /*f370*/  PRMT R51, R39, 0x7604, R12 ;  /* 0x0000760427337816 */ /* 0x000fe4000000000c */
[----:B------:R-:W-:Y:S02]  /*f380*/  SHF.R.U32.HI R12, RZ, 0x10, R40 ;  /* 0x00000010ff0c7819 */ /* 0x000fe40000011628 */
[----:B------:R-:W-:Y:S02]  /*f390*/  SHF.R.U32.HI R20, RZ, 0x10, R42 ;  /* 0x00000010ff147819 */ /* 0x000fe4000001162a */
[----:B------:R-:W-:-:S02]  /*f3a0*/  LOP3.LUT R14, R14, 0xff, RZ, 0xc0, !PT ;  /* 0x000000ff0e0e7812 */ /* 0x000fc400078ec0ff */
[----:B------:R-:W-:Y:S02]  /*f3b0*/  LOP3.LUT R12, R12, 0xff, RZ, 0xc0, !PT ;  /* 0x000000ff0c0c7812 */ /* 0x000fe400078ec0ff */
[----:B------:R-:W-:Y:S02]  /*f3c0*/  LOP3.LUT R20, R20, 0xff, RZ, 0xc0, !PT ;  /* 0x000000ff14147812 */ /* 0x000fe400078ec0ff */
[----:B------:R-:W-:Y:S02]  /*f3d0*/  SHF.R.U32.HI R24, RZ, 0x10, R43 ;  /* 0x00000010ff187819 */ /* 0x000fe4000001162b */
[----:B------:R-:W-:Y:S02]  /*f3e0*/  PRMT R15, R14, 0x7054, R15 ;  /* 0x000070540e0f7816 */ /* 0x000fe4000000000f */
[----:B------:R-:W-:Y:S02]  /*f3f0*/  SHF.R.U32.HI R14, RZ, 0x10, R29 ;  /* 0x00000010ff0e7819 */ /* 0x000fe4000001161d */
[----:B------:R-:W-:-:S02]  /*f400*/  PRMT R13, R12, 0x7054, R13 ;  /* 0x000070540c0d7816 */ /* 0x000fc4000000000d */
[----:B------:R-:W-:Y:S02]  /*f410*/  PRMT R21, R20, 0x7054, R21 ;  /* 0x0000705414157816 */ /* 0x000fe40000000015 */
[----:B------:R-:W-:Y:S02]  /*f420*/  SHF.R.U32.HI R12, RZ, 0x10, R28 ;  /* 0x00000010ff0c7819 */ /* 0x000fe4000001161c */
[----:B------:R-:W-:Y:S02]  /*f430*/  LOP3.LUT R24, R24, 0xff, RZ, 0xc0, !PT ;  /* 0x000000ff18187812 */ /* 0x000fe400078ec0ff */
[----:B------:R-:W-:Y:S02]  /*f440*/  SHF.R.U32.HI R20, RZ, 0x10, R30 ;  /* 0x00000010ff147819 */ /* 0x000fe4000001161e */
[----:B------:R-:W-:Y:S02]  /*f450*/  LOP3.LUT R14, R14, 0xff, RZ, 0xc0, !PT ;  /* 0x000000ff0e0e7812 */ /* 0x000fe400078ec0ff */
[----:B------:R-:W-:-:S02]  /*f460*/  LOP3.LUT R12, R12, 0xff, RZ, 0xc0, !PT ;  /* 0x000000ff0c0c7812 */ /* 0x000fc400078ec0ff */
[----:B------:R-:W-:Y:S02]  /*f470*/  PRMT R25, R24, 0x7054, R25 ;  /* 0x0000705418197816 */ /* 0x000fe40000000019 */
[----:B------:R-:W-:Y:S02]  /*f480*/  LOP3.LUT R20, R20, 0xff, RZ, 0xc0, !PT ;  /* 0x000000ff14147812 */ /* 0x000fe400078ec0ff */
[----:B------:R-:W-:Y:S02]  /*f490*/  SHF.R.U32.HI R24, RZ, 0x10, R31 ;  /* 0x00000010ff187819 */ /* 0x000fe4000001161f */
[----:B------:R-:W-:Y:S02]  /*f4a0*/  PRMT R39, R14, 0x7054, R37 ;  /* 0x000070540e277816 */ /* 0x000fe40000000025 */
[----:B------:R-:W-:Y:S02]  /*f4b0*/  PRMT R27, R12, 0x7054, R27 ;  /* 0x000070540c1b7816 */ /* 0x000fe4000000001b */
[----:B------:R-:W-:-:S02]  /*f4c0*/  LOP3.LUT R36, R13, 0xff000000, R40, 0xf8, !PT ;  /* 0xff0000000d247812 */ /* 0x000fc400078ef828 */
[----:B------:R-:W-:Y:S02]  /*f4d0*/  PRMT R49, R20, 0x7054, R49 ;  /* 0x0000705414317816 */ /* 0x000fe40000000031 */
[----:B------:R-:W-:Y:S02]  /*f4e0*/  LOP3.LUT R40, R15, 0xff000000, R41, 0xf8, !PT ;  /* 0xff0000000f287812 */ /* 0x000fe400078ef829 */
[----:B------:R-:W-:Y:S02]  /*f4f0*/  LOP3.LUT R24, R24, 0xff, RZ, 0xc0, !PT ;  /* 0x000000ff18187812 */ /* 0x000fe400078ec0ff */
[----:B------:R-:W-:Y:S02]  /*f500*/  LOP3.LUT R39, R39, 0xff000000, R29, 0xf8, !PT ;  /* 0xff00000027277812 */ /* 0x000fe400078ef81d */
[----:B------:R-:W-:Y:S02]  /*f510*/  LOP3.LUT R37, R21, 0xff000000, R42, 0xf8, !PT ;  /* 0xff00000015257812 */ /* 0x000fe400078ef82a */
[----:B------:R-:W-:-:S02]  /*f520*/  LOP3.LUT R38, R27, 0xff000000, R28, 0xf8, !PT ;  /* 0xff0000001b267812 */ /* 0x000fc400078ef81c */
[----:B------:R-:W-:Y:S02]  /*f530*/  LOP3.LUT R49, R49, 0xff000000, R30, 0xf8, !PT ;  /* 0xff00000031317812 */ /* 0x000fe400078ef81e */
[----:B------:R-:W-:Y:S02]  /*f540*/  F2FP.F16.E4M3.UNPACK_B R28, R40 ;  /* 0x00000028ff1c723e */ /* 0x000fe400020006ff */
[----:B-1----:R-:W-:Y:S02]  /*f550*/  F2FP.F16.E4M3.UNPACK_B R21, R9 ;  /* 0x00000009ff15723e */ /* 0x002fe400020006ff */
[----:B------:R-:W-:Y:S01]  /*f560*/  PRMT R51, R24, 0x7054, R51 ;  /* 0x0000705418337816 */ /* 0x000fe20000000033 */
[--C-:B------:R-:W-:Y:S01]  /*f570*/  HADD2.F32 R29, -RZ, R28.reuse.H0_H0 ;  /* 0x2000001cff1d7230 */ /* 0x100fe20000004100 */
[----:B------:R-:W-:Y:S01]  /*f580*/  F2FP.F16.E4M3.UNPACK_B R30, R39 ;  /* 0x00000027ff1e723e */ /* 0x000fe200020006ff */
[----:B------:R-:W-:Y:S01]  /*f590*/  HADD2.F32 R28, -RZ, R28.H1_H1 ;  /* 0x3000001cff1c7230 */ /* 0x000fe20000004100 */
[----:B------:R-:W-:Y:S01]  /*f5a0*/  LOP3.LUT R42, R25, 0xff000000, R43, 0xf8, !PT ;  /* 0xff000000192a7812 */ /* 0x000fe200078ef82b */
[--C-:B------:R-:W-:Y:S01]  /*f5b0*/  HADD2.F32 R25, -RZ, R21.reuse.H0_H0 ;  /* 0x20000015ff197230 */ /* 0x100fe20000004100 */
[----:B--2---:R-:W-:Y:S01]  /*f5c0*/  F2FP.F16.E4M3.UNPACK_B R12, R5 ;  /* 0x00000005ff0c723e */ /* 0x004fe200020006ff */
[----:B------:R-:W-:Y:S01]  /*f5d0*/  HADD2.F32 R21, -RZ, R21.H1_H1 ;  /* 0x30000015ff157230 */ /* 0x000fe20000004100 */
[----:B------:R-:W-:Y:S01]  /*f5e0*/  LOP3.LUT R51, R51, 0xff000000, R31, 0xf8, !PT ;  /* 0xff00000033337812 */ /* 0x000fe200078ef81f */
[--C-:B------:R-:W-:Y:S01]  /*f5f0*/  HADD2.F32 R31, -RZ, R30.reuse.H0_H0 ;  /* 0x2000001eff1f7230 */ /* 0x100fe20000004100 */
[----:B------:R-:W-:Y:S01]  /*f600*/  F2FP.F16.E4M3.UNPACK_B R15, R7 ;  /* 0x00000007ff0f723e */ /* 0x000fe200020006ff */
[C---:B------:R-:W-:Y:S01]  /*f610*/  FMUL.FTZ R50, R25.reuse, R29 ;  /* 0x0000001d19327220 */ /* 0x040fe20000410000 */
[----:B------:R-:W-:Y:S01]  /*f620*/  F2FP.F16.E4M3.UNPACK_B R20, R7.H1 ;  /* 0x00000007ff14723e */ /* 0x000fe200030006ff */
[----:B------:R-:W-:Y:S01]  /*f630*/  HADD2.F32 R30, -RZ, R30.H1_H1 ;  /* 0x3000001eff1e7230 */ /* 0x000fe20000004100 */
[-C--:B------:R-:W-:Y:S01]  /*f640*/  F2FP.F16.E4M3.UNPACK_B R7, R6.reuse ;  /* 0x00000006ff07723e */ /* 0x080fe200020006ff */
[----:B------:R-:W-:Y:S01]  /*f650*/  FMUL.FTZ R41, R25, R31 ;  /* 0x0000001f19297220 */ /* 0x000fe20000410000 */
[----:B------:R-:W-:Y:S01]  /*f660*/  F2FP.F16.E4M3.UNPACK_B R14, R6.H1 ;  /* 0x00000006ff0e723e */ /* 0x000fe200030006ff */
[--C-:B------:R-:W-:Y:S01]  /*f670*/  HADD2.F32 R6, -RZ, R12.reuse.H0_H0 ;  /* 0x2000000cff067230 */ /* 0x100fe20000004100 */
[----:B------:R-:W-:Y:S01]  /*f680*/  F2FP.F16.E4M3.UNPACK_B R24, R9.H1 ;  /* 0x00000009ff18723e */ /* 0x000fe200030006ff */
[----:B------:R-:W-:Y:S01]  /*f690*/  HADD2.F32 R12, -RZ, R12.H1_H1 ;  /* 0x3000000cff0c7230 */ /* 0x000fe20000004100 */
[----:B------:R-:W-:Y:S01]  /*f6a0*/  F2FP.F16.E4M3.UNPACK_B R39, R39.H1 ;  /* 0x00000027ff27723e */ /* 0x000fe200030006ff */
[C---:B------:R-:W-:Y:S01]  /*f6b0*/  FMUL.FTZ R43, R21.reuse, R30 ;  /* 0x0000001e152b7220 */ /* 0x040fe20000410000 */
[----:B------:R-:W-:Y:S01]  /*f6c0*/  F2FP.F16.E4M3.UNPACK_B R40, R40.H1 ;  /* 0x00000028ff28723e */ /* 0x000fe200030006ff */
[C---:B------:R-:W-:Y:S01]  /*f6d0*/  FFMA.FTZ R50, R6.reuse, R31, R50 ;  /* 0x0000001f06327223 */ /* 0x040fe20000010032 */
[----:B------:R-:W-:Y:S01]  /*f6e0*/  F2FP.F16.E4M3.UNPACK_B R26, R11 ;  /* 0x0000000bff1a723e */ /* 0x000fe200020006ff */
[----:B------:R-:W-:Y:S01]  /*f6f0*/  FFMA.FTZ R41, R6, R29, -R41 ;  /* 0x0000001d06297223 */ /* 0x000fe20000010829 */
[----:B------:R-:W-:Y:S01]  /*f700*/  F2FP.F16.E4M3.UNPACK_B R27, R11.H1 ;  /* 0x0000000bff1b723e */ /* 0x000fe200030006ff */
[----:B------:R-:W-:Y:S01]  /*f710*/  HADD2.F32 R31, -RZ, R39.H0_H0 ;  /* 0x20000027ff1f7230 */ /* 0x000fe20000004100 */
[-C--:B------:R-:W-:Y:S01]  /*f720*/  F2FP.F16.E4M3.UNPACK_B R11, R10.reuse ;  /* 0x0000000aff0b723e */ /* 0x080fe200020006ff */
[----:B------:R-:W-:Y:S01]  /*f730*/  HADD2.F32 R29, -RZ, R40.H0_H0 ;  /* 0x20000028ff1d7230 */ /* 0x000fe20000004100 */
[----:B------:R-:W-:Y:S01]  /*f740*/  F2FP.F16.E4M3.UNPACK_B R25, R10.H1 ;  /* 0x0000000aff19723e */ /* 0x000fe200030006ff */
[----:B------:R-:W-:Y:S01]  /*f750*/  HADD2.F32 R10, -RZ, R24.H0_H0 ;  /* 0x20000018ff0a7230 */ /* 0x000fe20000004100 */
[----:B------:R-:W-:Y:S01]  /*f760*/  F2FP.F16.E4M3.UNPACK_B R13, R5.H1 ;  /* 0x00000005ff0d723e */ /* 0x000fe200030006ff */
[-C--:B------:R-:W-:Y:S01]  /*f770*/  FMUL.FTZ R21, R21, R28.reuse ;  /* 0x0000001c15157220 */ /* 0x080fe20000410000 */
[----:B------:R-:W-:Y:S01]  /*f780*/  FFMA.FTZ R52, R12, R28, -R43 ;  /* 0x0000001c0c347223 */ /* 0x000fe2000001082b */
[----:B------:R-:W-:Y:S01]  /*f790*/  F2FP.F16.E4M3.UNPACK_B R28, R51 ;  /* 0x00000033ff1c723e */ /* 0x000fe200020006ff */
[----:B------:R-:W-:Y:S01]  /*f7a0*/  FMUL.FTZ R53, R10, R31 ;  /* 0x0000001f0a357220 */ /* 0x000fe20000410000 */
[----:B------:R-:W-:-:S02]  /*f7b0*/  HADD2.F32 R6, -RZ, R13.H0_H0 ;  /* 0x2000000dff067230 */ /* 0x000fc40000004100 */
[-C--:B------:R-:W-:Y:S01]  /*f7c0*/  FMUL.FTZ R10, R10, R29.reuse ;  /* 0x0000001d0a0a7220 */ /* 0x080fe20000410000 */
[----:B------:R-:W-:Y:S01]  /*f7d0*/  FFMA.FTZ R43, R12, R30, R21 ;  /* 0x0000001e0c2b7223 */ /* 0x000fe20000010015 */
[-C--:B------:R-:W-:Y:S01]  /*f7e0*/  F2FP.F16.E4M3.UNPACK_B R12, R42.reuse ;  /* 0x0000002aff0c723e */ /* 0x080fe200020006ff */
[----:B------:R-:W-:Y:S02]  /*f7f0*/  HADD2.F32 R39, -RZ, R39.H1_H1 ;  /* 0x30000027ff277230 */ /* 0x000fe40000004100 */
[C---:B------:R-:W-:Y:S01]  /*f800*/  FFMA.FTZ R53, R6.reuse, R29, -R53 ;  /* 0x0000001d06357223 */ /* 0x040fe20000010835 */
[----:B------:R-:W-:Y:S01]  /*f810*/  FFMA.FTZ R30, R6, R31, R10 ;  /* 0x0000001f061e7223 */ /* 0x000fe2000001000a */
[----:B------:R-:W-:Y:S01]  /*f820*/  HADD2.F32 R24, -RZ, R24.H1_H1 ;  /* 0x30000018ff187230 */ /* 0x000fe20000004100 */
[----:B------:R-:W-:Y:S01]  /*f830*/  F2FP.F16.E4M3.UNPACK_B R51, R51.H1 ;  /* 0x00000033ff33723e */ /* 0x000fe200030006ff */
[----:B------:R-:W-:Y:S01]  /*f840*/  HADD2.F32 R29, -RZ, R28.H0_H0 ;  /* 0x2000001cff1d7230 */ /* 0x000fe20000004100 */
[----:B------:R-:W-:Y:S01]  /*f850*/  F2FP.F16.E4M3.UNPACK_B R42, R42.H1 ;  /* 0x0000002aff2a723e */ /* 0x000fe200030006ff */
[----:B------:R-:W-:-:S02]  /*f860*/  HADD2.F32 R10, -RZ, R26.H0_H0 ;  /* 0x2000001aff0a7230 */ /* 0x000fc40000004100 */
[----:B------:R-:W-:Y:S01]  /*f870*/  FMUL.FTZ R54, R24, R39 ;  /* 0x0000002718367220 */ /* 0x000fe20000410000 */
[----:B------:R-:W-:Y:S01]  /*f880*/  HADD2.F32 R21, -RZ, R12.H0_H0 ;  /* 0x2000000cff157230 */ /* 0x000fe20000004100 */
[----:B------:R-:W-:Y:S01]  /*f890*/  F2FP.F16.E4M3.UNPACK_B R9, R8 ;  /* 0x00000008ff09723e */ /* 0x000fe200020006ff */
        /* <DEDUP_REMOVED lines=20> */
[C---:B------:R-:W-:Y:S01]  /*f9e0*/  FFMA.FTZ R57, R15.reuse, R12, -R24 ;  /* 0x0000000c0f397223 */ /* 0x040fe20000010818 */
        /* <DEDUP_REMOVED lines=8> */
[-C--:B------:R-:W-:Y:S01]  /*fa70*/  F2FP.F16.E4M3.UNPACK_B R5, R4.reuse ;  /* 0x00000004ff05723e */ /* 0x080fe200020006ff */
[----:B------:R-:W-:Y:S01]  /*fa80*/  HADD2.F32 R51, -RZ, R51.H1_H1 ;  /* 0x30000033ff337230 */ /* 0x000fe20000004100 */
[----:B------:R-:W-:Y:S01]  /*fa90*/  F2FP.F16.E4M3.UNPACK_B R4, R4.H1 ;  /* 0x00000004ff04723e */ /* 0x000fe200030006ff */
[----:B------:R-:W-:-:S02]  /*faa0*/  HADD2.F32 R27, -RZ, R27.H1_H1 ;  /* 0x3000001bff1b7230 */ /* 0x000fc40000004100 */
[----:B------:R-:W-:Y:S01]  /*fab0*/  FFMA.FTZ R58, R6, R13, -R31 ;  /* 0x0000000d063a7223 */ /* 0x000fe2000001081f */
[----:B------:R-:W-:Y:S01]  /*fac0*/  HADD2.F32 R21, -RZ, R15.H0_H0 ;  /* 0x2000000fff157230 */ /* 0x000fe20000004100 */
[----:B------:R-:W-:Y:S01]  /*fad0*/  F2FP.F16.E4M3.UNPACK_B R38, R38 ;  /* 0x00000026ff26723e */ /* 0x000fe200020006ff */
[----:B------:R-:W-:Y:S02]  /*fae0*/  HADD2.F32 R10, -RZ, R8.H0_H0 ;  /* 0x20000008ff0a7230 */ /* 0x000fe40000004100 */
[C---:B------:R-:W-:Y:S01]  /*faf0*/  FMUL.FTZ R29, R27.reuse, R51 ;  /* 0x000000331b1d7220 */ /* 0x040fe20000410000 */
[----:B------:R-:W-:Y:S02]  /*fb00*/  HADD2.F32 R13, -RZ, R12.H0_H0 ;  /* 0x2000000cff0d7230 */ /* 0x000fe40000004100 */
[----:B------:R-:W-:Y:S01]  /*fb10*/  FMUL.FTZ R24, R27, R42 ;  /* 0x0000002a1b187220 */ /* 0x000fe20000410000 */
[----:B------:R-:W-:Y:S02]  /*fb20*/  HADD2.F32 R20, -RZ, R20.H1_H1 ;  /* 0x30000014ff147230 */ /* 0x000fe40000004100 */
[----:B------:R-:W-:Y:S01]  /*fb30*/  FMUL.FTZ R27, R10, R21 ;  /* 0x000000150a1b7220 */ /* 0x000fe20000410000 */
[----:B------:R-:W-:-:S02]  /*fb40*/  HADD2.F32 R6, -RZ, R4.H0_H0 ;  /* 0x20000004ff067230 */ /* 0x000fc40000004100 */
        /* <DEDUP_REMOVED lines=8> */
[----:B------:R-:W-:Y:S01]  /*fbd0*/  F2FP.F16.E4M3.UNPACK_B R36, R36 ;  /* 0x00000024ff24723e */ /* 0x000fe200020006ff */
        /* <DEDUP_REMOVED lines=13> */
[----:B------:R-:W-:Y:S01]  /*fcb0*/  F2FP.F16.E4M3.UNPACK_B R10, R49.H1 ;  /* 0x00000031ff0a723e */ /* 0x000fe200030006ff */
[----:B------:R-:W-:Y:S02]  /*fcc0*/  HADD2.F32 R36, -RZ, R36.H1_H1 ;  /* 0x30000024ff247230 */ /* 0x000fe40000004100 */
[C---:B------:R-:W-:Y:S01]  /*fcd0*/  FMUL.FTZ R6, R9.reuse, R38 ;  /* 0x0000002609067220 */ /* 0x040fe20000410000 */
[----:B------:R-:W-:Y:S02]  /*fce0*/  HADD2.F32 R5, -RZ, R5.H1_H1 ;  /* 0x30000005ff057230 */ /* 0x000fe40000004100 */
[C---:B------:R-:W-:Y:S01]  /*fcf0*/  FFMA.FTZ R21, R4.reuse, R13, -R21 ;  /* 0x0000000d04157223 */ /* 0x040fe20000010815 */
[----:B------:R-:W-:Y:S01]  /*fd00*/  FFMA.FTZ R27, R4, R15, R27 ;  /* 0x0000000f041b7223 */ /* 0x000fe2000001001b */
[----:B------:R-:W-:Y:S01]  /*fd10*/  F2FP.F16.E4M3.UNPACK_B R4, R37.H1 ;  /* 0x00000025ff04723e */ /* 0x000fe200030006ff */
[-C--:B------:R-:W-:Y:S01]  /*fd20*/  FMUL.FTZ R13, R9, R36.reuse ;  /* 0x00000024090d7220 */ /* 0x080fe20000410000 */
[----:B------:R-:W-:Y:S01]  /*fd30*/  FFMA.FTZ R36, R5, R36, -R6 ;  /* 0x0000002405247223 */ /* 0x000fe20000010806 */
[----:B------:R-:W-:Y:S01]  /*fd40*/  HADD2.F32 R9, -RZ, R10.H0_H0 ;  /* 0x2000000aff097230 */ /* 0x000fe20000004100 */
[----:B------:R-:W-:Y:S01]  /*fd50*/  F2FP.F16.E4M3.UNPACK_B R49, R49 ;  /* 0x00000031ff31723e */ /* 0x000fe200020006ff */
[----:B------:R-:W-:-:S02]  /*fd60*/  HADD2.F32 R6, -RZ, R25.H0_H0 ;  /* 0x20000019ff067230 */ /* 0x000fc40000004100 */
[----:B------:R-:W-:Y:S01]  /*fd70*/  FFMA.FTZ R38, R5, R38, R13 ;  /* 0x0000002605267223 */ /* 0x000fe2000001000d */
[--C-:B------:R-:W-:Y:S01]  /*fd80*/  HADD2.F32 R5, -RZ, R4.reuse.H0_H0 ;  /* 0x20000004ff057230 */ /* 0x100fe20000004100 */
[----:B------:R-:W-:Y:S01]  /*fd90*/  F2FP.F16.E4M3.UNPACK_B R37, R37 ;  /* 0x00000025ff25723e */ /* 0x000fe200020006ff */
        /* <DEDUP_REMOVED lines=47> */
.L_x_1471:
[----:B------:R-:W-:Y:S05]  /*10090*/  BSYNC B1 ;  /* 0x0000000000017941 */ /* 0x000fea0003800000 */
.L_x_1470:
[----:B------:R-:W-:Y:S05]  /*100a0*/  @P2 BRA `(.L_x_1449) ;  /* 0x0000000c00d82947 */ /* 0x000fea0003800000 */
[----:B-123-5:R-:W-:Y:S02]  /*100b0*/  SHF.R.U32.HI R3, RZ, 0x8, R44 ;  /* 0x00000008ff037819 */ /* 0x02efe4000001162c */
        /* <DEDUP_REMOVED lines=8> */
[----:B------:R-:W-:Y:S02]  /*10140*/  LOP3.LUT R8, R46, 0xff, RZ, 0xc0, !PT ;  /* 0x000000ff2e087812 */ /* 0x000fe400078ec0ff */
[----:B------:R-:W-:Y:S01]  /*10150*/  LOP3.LUT R7, R7, 0xff, RZ, 0xc0, !PT ;  /* 0x000000ff07077812 */ /* 0x000fe200078ec0ff */
[----:B------:R-:W-:Y:S01]  /*10160*/  IMAD.SHL.U32 R4, R4, 0x800, RZ ;  /* 0x0000080004047824 */ /* 0x000fe200078e00ff */
[----:B------:R-:W-:Y:S02]  /*10170*/  LOP3.LUT R0, R206, 0x30, R3, 0xf8, !PT ;  /* 0x00000030ce007812 */ /* 0x000fe400078ef803 */
[----:B------:R-:W-:-:S02]  /*10180*/  PRMT R15, R7, 0x7604, R8 ;  /* 0x00007604070f7816 */ /* 0x000fc40000000008 */
[----:B------:R-:W-:Y:S02]  /*10190*/  SHF.R.U32.HI R5, RZ, 0x8, R45 ;  /* 0x00000008ff057819 */ /* 0x000fe4000001162d */
[----:B------:R-:W-:Y:S02]  /*101a0*/  SHF.R.U32.HI R7, RZ, 0x8, R32 ;  /* 0x00000008ff077819 */ /* 0x000fe40000011620 */
[----:B------:R-:W-:Y:S02]  /*101b0*/  LOP3.LUT R0, R0, R207, RZ, 0x3c, !PT ;  /* 0x000000cf00007212 */ /* 0x000fe400078e3cff */
[----:B------:R-:W-:Y:S02]  /*101c0*/  LOP3.LUT R3, R4, 0xffffe000, RZ, 0xc0, !PT ;  /* 0xffffe00004037812 */ /* 0x000fe400078ec0ff */
[----:B------:R-:W-:Y:S02]  /*101d0*/  LOP3.LUT R6, R45, 0xff, RZ, 0xc0, !PT ;  /* 0x000000ff2d067812 */ /* 0x000fe400078ec0ff */
[----:B------:R-:W-:-:S02]  /*101e0*/  LOP3.LUT R5, R5, 0xff, RZ, 0xc0, !PT ;  /* 0x000000ff05057812 */ /* 0x000fc400078ec0ff */
[----:B------:R-:W-:Y:S02]  /*101f0*/  LOP3.LUT R8, R32, 0xff, RZ, 0xc0, !PT ;  /* 0x000000ff20087812 */ /* 0x000fe400078ec0ff */
[----:B------:R-:W-:Y:S02]  /*10200*/  LOP3.LUT R7, R7, 0xff, RZ, 0xc0, !PT ;  /* 0x000000ff07077812 */ /* 0x000fe400078ec0ff */
[----:B------:R-:W-:Y:S02]  /*10210*/  IADD3 R3, R0, R212, R3 ;  /* 0x000000d400037210 */ /* 0x000fe40007ffe003 */
[----:B------:R-:W-:Y:S02]  /*10220*/  PRMT R12, R5, 0x7604, R6 ;  /* 0x00007604050c7816 */ /* 0x000fe40000000006 */
[----:B------:R-:W-:Y:S01]  /*10230*/  PRMT R25, R7, 0x7604, R8 ;  /* 0x0000760407197816 */ /* 0x000fe20000000008 */
[----:B------:R-:W-:Y:S01]  /*10240*/  IMAD.IADD R0, R16, 0x1, R3 ;  /* 0x0000000110007824 */ /* 0x000fe200078e0203 */
[----:B------:R-:W-:-:S02]  /*10250*/  SHF.R.U32.HI R5, RZ, 0x8, R47 ;  /* 0x00000008ff057819 */ /* 0x000fc4000001162f */
[----:B------:R-:W-:Y:S02]  /*10260*/  SHF.R.U32.HI R8, RZ, 0x8, R33 ;  /* 0x00000008ff087819 */ /* 0x000fe40000011621 */
[----:B------:R-:W-:Y:S02]  /*10270*/  LOP3.LUT R6, R47, 0xff, RZ, 0xc0, !PT ;  /* 0x000000ff2f067812 */ /* 0x000fe400078ec0ff */
[----:B------:R-:W-:Y:S02]  /*10280*/  LOP3.LUT R5, R5, 0xff, RZ, 0xc0, !PT ;  /* 0x000000ff05057812 */ /* 0x000fe400078ec0ff */
[----:B------:R-:W-:Y:S02]  /*10290*/  LOP3.LUT R3, R8, 0xff, RZ, 0xc0, !PT ;  /* 0x000000ff08037812 */ /* 0x000fe400078ec0ff */
[----:B------:R-:W1:Y:S01]  /*102a0*/  LDS.128 R8, [R0+0x18400] ;  /* 0x0184000000087984 */ /* 0x000e620000000c00 */
[----:B------:R-:W-:Y:S02]  /*102b0*/  PRMT R14, R5, 0x7604, R6 ;  /* 0x00007604050e7816 */ /* 0x000fe40000000006 */
[----:B------:R-:W-:Y:S01]  /*102c0*/  SHF.R.U32.HI R26, RZ, 0x8, R35 ;  /* 0x00000008ff1a7819 */ /* 0x000fe20000011623 */
[----:B------:R-:W2:Y:S01]  /*102d0*/  LDS.128 R4, [R227+0x18400] ;  /* 0x01840000e3047984 */ /* 0x000ea20000000c00 */
[----:B------:R-:W-:-:S02]  /*102e0*/  LOP3.LUT R20, R33, 0xff, RZ, 0xc0, !PT ;  /* 0x000000ff21147812 */ /* 0x000fc400078ec0ff */
[----:B------:R-:W-:Y:S02]  /*102f0*/  LOP3.LUT R27, R35, 0xff, RZ, 0xc0, !PT ;  /* 0x000000ff231b7812 */ /* 0x000fe400078ec0ff */
[----:B------:R-:W-:Y:S02]  /*10300*/  LOP3.LUT R26, R26, 0xff, RZ, 0xc0, !PT ;  /* 0x000000ff1a1a7812 */ /* 0x000fe400078ec0ff */
[----:B------:R-:W-:Y:S02]  /*10310*/  PRMT R20, R3, 0x7604, R20 ;  /* 0x0000760403147816 */ /* 0x000fe40000000014 */
[----:B------:R-:W-:Y:S02]  /*10320*/  SHF.R.U32.HI R3, RZ, 0x10, R45 ;  /* 0x00000010ff037819 */ /* 0x000fe4000001162d */
[----:B------:R-:W-:Y:S02]  /*10330*/  PRMT R26, R26, 0x7604, R27 ;  /* 0x000076041a1a7816 */ /* 0x000fe4000000001b */
[----:B------:R-:W-:Y:S01]  /*10340*/  SHF.R.U32.HI R27, RZ, 0x10, R33 ;  /* 0x00000010ff1b7819 */ /* 0x000fe20000011621 */
[----:B------:R-:W-:Y:S01]  /*10350*/  IMAD.U32 R3, R3, 0x10000, RZ ;  /* 0x0001000003037824 */ /* 0x000fe200078e00ff */
[----:B------:R-:W-:-:S02]  /*10360*/  SHF.R.U32.HI R21, RZ, 0x8, R34 ;  /* 0x00000008ff157819 */ /* 0x000fc40000011622 */
[----:B------:R-:W-:Y:S01]  /*10370*/  LOP3.LUT R24, R34, 0xff, RZ, 0xc0, !PT ;  /* 0x000000ff22187812 */ /* 0x000fe200078ec0ff */
[----:B------:R-:W-:Y:S01]  /*10380*/  IMAD.U32 R27, R27, 0x10000, RZ ;  /* 0x000100001b1b7824 */ /* 0x000fe200078e00ff */
[----:B------:R-:W-:Y:S02]  /*10390*/  LOP3.LUT R21, R21, 0xff, RZ, 0xc0, !PT ;  /* 0x000000ff15157812 */ /* 0x000fe400078ec0ff */
[----:B------:R-:W-:Y:S02]  /*103a0*/  SHF.R.U32.HI R37, RZ, 0x10, R35 ;  /* 0x00000010ff257819 */ /* 0x000fe40000011623 */
[----:B------:R-:W-:Y:S02]  /*103b0*/  LOP3.LUT R13, R13, 0xff0000, R44, 0xf8, !PT ;  /* 0x00ff00000d0d7812 */ /* 0x000fe400078ef82c */
[----:B------:R-:W-:Y:S01]  /*103c0*/  PRMT R31, R21, 0x7604, R24 ;  /* 0x00007604151f7816 */ /* 0x000fe20000000018 */
[----:B------:R-:W-:Y:S01]  /*103d0*/  IMAD.U32 R37, R37, 0x10000, RZ ;  /* 0x0001000025257824 */ /* 0x000fe200078e00ff */
[----:B------:R-:W-:-:S02]  /*103e0*/  LOP3.LUT R3, R12, 0xff0000, R3, 0xf8, !PT ;  /* 0x00ff00000c037812 */ /* 0x000fc400078ef803 */
[----:B------:R-:W-:Y:S02]  /*103f0*/  LOP3.LUT R29, R20, 0xff0000, R27, 0xf8, !PT ;  /* 0x00ff0000141d7812 */ /* 0x000fe400078ef81b */
[----:B------:R-:W-:Y:S02]  /*10400*/  LOP3.LUT R27, R13, 0xff000000, R44, 0xf8, !PT ;  /* 0xff0000000d1b7812 */ /* 0x000fe400078ef82c */
[----:B------:R-:W-:Y:S02]  /*10410*/  SHF.R.U32.HI R21, RZ, 0x10, R47 ;  /* 0x00000010ff157819 */ /* 0x000fe4000001162f */
[----:B------:R-:W-:Y:S02]  /*10420*/  LOP3.LUT R44, R3, 0xff000000, R45, 0xf8, !PT ;  /* 0xff000000032c7812 */ /* 0x000fe400078ef82d */
[----:B------:R-:W-:Y:S01]  /*10430*/  LOP3.LUT R31, R31, 0xff0000, R34, 0xf8, !PT ;  /* 0x00ff00001f1f7812 */ /* 0x000fe200078ef822 */
[----:B------:R-:W-:Y:S01]  /*10440*/  IMAD.U32 R21, R21, 0x10000, RZ ;  /* 0x0001000015157824 */ /* 0x000fe200078e00ff */
[----:B------:R-:W-:-:S02]  /*10450*/  LOP3.LUT R33, R29, 0xff000000, R33, 0xf8, !PT ;  /* 0xff0000001d217812 */ /* 0x000fc400078ef821 */
[----:B------:R-:W-:Y:S02]  /*10460*/  LOP3.LUT R34, R31, 0xff000000, R34, 0xf8, !PT ;  /* 0xff0000001f227812 */ /* 0x000fe400078ef822 */
[----:B------:R-:W-:Y:S02]  /*10470*/  F2FP.F16.E4M3.UNPACK_B R28, R44 ;  /* 0x0000002cff1c723e */ /* 0x000fe400020006ff */
[----:B-1----:R-:W-:Y:S02]  /*10480*/  F2FP.F16.E4M3.UNPACK_B R20, R9 ;  /* 0x00000009ff14723e */ /* 0x002fe400020006ff */
[----:B------:R-:W-:Y:S01]  /*10490*/  LOP3.LUT R37, R26, 0xff0000, R37, 0xf8, !PT ;  /* 0x00ff00001a257812 */ /* 0x000fe200078ef825 */
[----:B------:R-:W-:Y:S01]  /*104a0*/  HADD2.F32 R29, -RZ, R28.H0_H0 ;  /* 0x2000001cff1d7230 */ /* 0x000fe20000004100 */
[----:B------:R-:W-:Y:S01]  /*104b0*/  F2FP.F16.E4M3.UNPACK_B R31, R33 ;  /* 0x00000021ff1f723e */ /* 0x000fe200020006ff */
[--C-:B------:R-:W-:Y:S01]  /*104c0*/  HADD2.F32 R24, -RZ, R20.reuse.H0_H0 ;  /* 0x20000014ff187230 */ /* 0x100fe20000004100 */
[----:B------:R-:W-:Y:S01]  /*104d0*/  LOP3.LUT R15, R15, 0xff0000, R46, 0xf8, !PT ;  /* 0x00ff00000f0f7812 */ /* 0x000fe200078ef82e */
[----:B------:R-:W-:Y:S01]  /*104e0*/  HADD2.F32 R20, -RZ, R20.H1_H1 ;  /* 0x30000014ff147230 */ /* 0x000fe20000004100 */
[----:B--2---:R-:W-:-:S02]  /*104f0*/  F2FP.F16.E4M3.UNPACK_B R12, R5 ;  /* 0x00000005ff0c723e */ /* 0x004fc400020006ff */
[----:B------:R-:W-:Y:S01]  /*10500*/  LOP3.LUT R36, R37, 0xff000000, R35, 0xf8, !PT ;  /* 0xff00000025247812 */ /* 0x000fe200078ef823 */
[----:B------:R-:W-:Y:S01]  /*10510*/  HADD2.F32 R35, -RZ, R31.H0_H0 ;  /* 0x2000001fff237230 */ /* 0x000fe20000004100 */
[----:B------:R-:W-:Y:S01]  /*10520*/  LOP3.LUT R21, R14, 0xff0000, R21, 0xf8, !PT ;  /* 0x00ff00000e157812 */ /* 0x000fe200078ef815 */
[C---:B------:R-:W-:Y:S01]  /*10530*/  FMUL.FTZ R40, R24.reuse, R29 ;  /* 0x0000001d18287220 */ /* 0x040fe20000410000 */
[----:B------:R-:W-:Y:S02]  /*10540*/  LOP3.LUT R30, R15, 0xff000000, R46, 0xf8, !PT ;  /* 0xff0000000f1e7812 */ /* 0x000fe400078ef82e */
[----:B------:R-:W-:Y:S01]  /*10550*/  F2FP.F16.E4M3.UNPACK_B R14, R7 ;  /* 0x00000007ff0e723e */ /* 0x000fe200020006ff */
[----:B------:R-:W-:Y:S01]  /*10560*/  FMUL.FTZ R37, R24, R35 ;  /* 0x0000002318257220 */ /* 0x000fe20000410000 */
[----:B------:R-:W-:Y:S02]  /*10570*/  F2FP.F16.E4M3.UNPACK_B R15, R7.H1 ;  /* 0x00000007ff0f723e */ /* 0x000fe400030006ff */
[----:B------:R-:W-:-:S02]  /*10580*/  F2FP.F16.E4M3.UNPACK_B R7, R6 ;  /* 0x00000006ff07723e */ /* 0x000fc400020006ff */
[----:B------:R-:W-:Y:S01]  /*10590*/  F2FP.F16.E4M3.UNPACK_B R13, R6.H1 ;  /* 0x00000006ff0d723e */ /* 0x000fe200030006ff */
[--C-:B------:R-:W-:Y:S01]  /*105a0*/  HADD2.F32 R6, -RZ, R12.reuse.H0_H0 ;  /* 0x2000000cff067230 */ /* 0x100fe20000004100 */
[----:B------:R-:W-:Y:S01]  /*105b0*/  LOP3.LUT R25, R25, 0xff0000, R32, 0xf8, !PT ;  /* 0x00ff000019197812 */ /* 0x000fe200078ef820 */
[----:B------:R-:W-:Y:S01]  /*105c0*/  HADD2.F32 R12, -RZ, R12.H1_H1 ;  /* 0x3000000cff0c7230 */ /* 0x000fe20000004100 */
[----:B------:R-:W-:Y:S02]  /*105d0*/  LOP3.LUT R46, R21, 0xff000000, R47, 0xf8, !PT ;  /* 0xff000000152e7812 */ /* 0x000fe400078ef82f */
[----:B------:R-:W-:Y:S01]  /*105e0*/  F2FP.F16.E4M3.UNPACK_B R21, R9.H1 ;  /* 0x00000009ff15723e */ /* 0x000fe200030006ff */
[C---:B------:R-:W-:Y:S01]  /*105f0*/  FFMA.FTZ R40, R6.reuse, R35, R40 ;  /* 0x0000002306287223 */ /* 0x040fe20000010028 */
[----:B------:R-:W-:Y:S01]  /*10600*/  F2FP.F16.E4M3.UNPACK_B R33, R33.H1 ;  /* 0x00000021ff21723e */ /* 0x000fe200030006ff */
[----:B------:R-:W-:Y:S01]  /*10610*/  FFMA.FTZ R38, R6, R29, -R37 ;  /* 0x0000001d06267223 */ /* 0x000fe20000010825 */
[----:B------:R-:W-:Y:S01]  /*10620*/  HADD2.F32 R35, -RZ, R31.H1_H1 ;  /* 0x3000001fff237230 */ /* 0x000fe20000004100 */
[----:B------:R-:W-:Y:S01]  /*10630*/  F2FP.F16.E4M3.UNPACK_B R44, R44.H1 ;  /* 0x0000002cff2c723e */ /* 0x000fe200030006ff */
[----:B------:R-:W-:Y:S01]  /*10640*/  HADD2.F32 R29, -RZ, R28.H1_H1 ;  /* 0x3000001cff1d7230 */ /* 0x000fe20000004100 */
[----:B------:R-:W-:Y:S01]  /*10650*/  LOP3.LUT R32, R25, 0xff000000, R32, 0xf8, !PT ;  /* 0xff00000019207812 */ /* 0x000fe200078ef820 */
[----:B------:R-:W-:Y:S01]  /*10660*/  HADD2.F32 R37, -RZ, R33.H0_H0 ;  /* 0x20000021ff257230 */ /* 0x000fe20000004100 */
[-C--:B------:R-:W-:Y:S01]  /*10670*/  F2FP.F16.E4M3.UNPACK_B R25, R11.reuse ;  /* 0x0000000bff19723e */ /* 0x080fe200020006ff */
[----:B------:R-:W-:Y:S01]  /*10680*/  HADD2.F32 R31, -RZ, R44.H0_H0 ;  /* 0x2000002cff1f7230 */ /* 0x000fe20000004100 */
[----:B------:R-:W-:Y:S01]  /*10690*/  F2FP.F16.E4M3.UNPACK_B R26, R11.H1 ;  /* 0x0000000bff1a723e */ /* 0x000fe200030006ff */
[C---:B------:R-:W-:Y:S01]  /*106a0*/  FMUL.FTZ R39, R20.reuse, R35 ;  /* 0x0000002314277220 */ /* 0x040fe20000410000 */
[-C--:B------:R-:W-:Y:S01]  /*106b0*/  F2FP.F16.E4M3.UNPACK_B R11, R10.reuse ;  /* 0x0000000aff0b723e */ /* 0x080fe200020006ff */
[----:B------:R-:W-:Y:S01]  /*106c0*/  FMUL.FTZ R20, R20, R29 ;  /* 0x0000001d14147220 */ /* 0x000fe20000410000 */
[----:B------:R-:W-:Y:S01]  /*106d0*/  F2FP.F16.E4M3.UNPACK_B R24, R10.H1 ;  /* 0x0000000aff18723e */ /* 0x000fe200030006ff */
[----:B------:R-:W-:Y:S01]  /*106e0*/  HADD2.F32 R10, -RZ, R21.H0_H0 ;  /* 0x20000015ff0a7230 */ /* 0x000fe20000004100 */
[----:B------:R-:W-:Y:S01]  /*106f0*/  F2FP.F16.E4M3.UNPACK_B R5, R5.H1 ;  /* 0x00000005ff05723e */ /* 0x000fe200030006ff */
[C---:B------:R-:W-:Y:S01]  /*10700*/  FFMA.FTZ R39, R12.reuse, R29, -R39 ;  /* 0x0000001d0c277223 */ /* 0x040fe20000010827 */
[----:B------:R-:W-:Y:S01]  /*10710*/  FFMA.FTZ R35, R12, R35, R20 ;  /* 0x000000230c237223 */ /* 0x000fe20000010014 */
[----:B------:R-:W-:Y:S01]  /*10720*/  F2FP.F16.E4M3.UNPACK_B R28, R36 ;  /* 0x00000024ff1c723e */ /* 0x000fe200020006ff */
[----:B------:R-:W-:Y:S01]  /*10730*/  FMUL.FTZ R41, R10, R37 ;  /* 0x000000250a297220 */ /* 0x000fe20000410000 */
[----:B------:R-:W-:-:S02]  /*10740*/  HADD2.F32 R6, -RZ, R5.H0_H0 ;  /* 0x20000005ff067230 */ /* 0x000fc40000004100 */
[-C--:B------:R-:W-:Y:S01]  /*10750*/  FMUL.FTZ R10, R10, R31.reuse ;  /* 0x0000001f0a0a7220 */ /* 0x080fe20000410000 */
[----:B------:R-:W-:Y:S01]  /*10760*/  F2FP.F16.E4M3.UNPACK_B R12, R46 ;  /* 0x0000002eff0c723e */ /* 0x000fe200020006ff */
[----:B------:R-:W-:Y:S01]  /*10770*/  HADD2.F32 R20, -RZ, R33.H1_H1 ;  /* 0x30000021ff147230 */ /* 0x000fe20000004100 */
[----:B------:R-:W-:Y:S01]  /*10780*/  F2FP.F16.E4M3.UNPACK_B R36, R36.H1 ;  /* 0x00000024ff24723e */ /* 0x000fe200030006ff */
[C---:B------:R-:W-:Y:S01]  /*10790*/  FFMA.FTZ R41, R6.reuse, R31, -R41 ;  /* 0x0000001f06297223 */ /* 0x040fe20000010829 */
[----:B------:R-:W-:Y:S01]  /*107a0*/  FFMA.FTZ R37, R6, R37, R10 ;  /* 0x0000002506257223 */ /* 0x000fe2000001000a */
[----:B------:R-:W-:Y:S01]  /*107b0*/  HADD2.F32 R21, -RZ, R21.H1_H1 ;  /* 0x30000015ff157230 */ /* 0x000fe20000004100 */
[----:B------:R-:W-:Y:S01]  /*107c0*/  F2FP.F16.E4M3.UNPACK_B R46, R46.H1 ;  /* 0x0000002eff2e723e */ /* 0x000fe200030006ff */
[----:B------:R-:W-:Y:S01]  /*107d0*/  HADD2.F32 R31, -RZ, R28.H0_H0 ;  /* 0x2000001cff1f7230 */ /* 0x000fe20000004100 */
[----:B------:R-:W-:Y:S01]  /*107e0*/  F2FP.F16.E4M3.UNPACK_B R9, R8 ;  /* 0x00000008ff09723e */ /* 0x000fe200020006ff */
        /* <DEDUP_REMOVED lines=16> */
[-C--:B------:R-:W-:Y:S01]  /*108f0*/  F2FP.F16.E4M3.UNPACK_B R3, R4.reuse ;  /* 0x00000004ff03723e */ /* 0x080fe200020006ff */
[----:B------:R-:W-:Y:S01]  /*10900*/  HADD2.F32 R6, -RZ, R26.H0_H0 ;  /* 0x2000001aff067230 */ /* 0x000fe20000004100 */
[----:B------:R-:W-:Y:S01]  /*10910*/  F2FP.F16.E4M3.UNPACK_B R4, R4.H1 ;  /* 0x00000004ff04723e */ /* 0x000fe200030006ff */
        /* <DEDUP_REMOVED lines=111> */
.L_x_1449:
[----:B------:R-:W-:Y:S05]  /*11010*/  BSYNC B0 ;  /* 0x0000000000007941 */ /* 0x000fea0003800000 */
.L_x_1439:
        /* <DEDUP_REMOVED lines=8> */
.L_x_1437:
[----:B-12-4-:R-:W-:-:S05]  /*110a0*/  IMAD.U32 R0, RZ, RZ, UR42 ;  /* 0x0000002aff007e24 */ /* 0x016fca000f8e00ff */
[----:B------:R-:W-:-:S13]  /*110b0*/  ISETP.NE.AND P0, PT, R0, 0x3, PT ;  /* 0x000000030000780c */ /* 0x000fda0003f05270 */
[----:B------:R-:W-:Y:S05]  /*110c0*/  @!P0 BRA `(.L_x_1472) ;  /* 0x0000000000048947 */ /* 0x000fea0003800000 */
[----:B------:R-:W-:Y:S01]  /*110d0*/  BPT.TRAP 0x1 ;  /* 0x000000040000795c */ /* 0x000fe20000300000 */
.L_x_1472:
[----:B---3--:R-:W-:Y:S01]  /*110e0*/  IMAD R3, R19, 0x8, R16 ;  /* 0x0000000813037824 */ /* 0x008fe200078e0210 */
[----:B------:R-:W-:-:S04]  /*110f0*/  SHF.L.U32 R0, R18, 0x1f, RZ ;  /* 0x0000001f12007819 */ /* 0x000fc800000006ff */
[----:B------:R1:W2:Y:S01]  /*11100*/  SYNCS.PHASECHK.TRANS64.TRYWAIT P2, [R3+URZ+0x2a830], R0 ;  /* 0x02a83000030075a7 */ /* 0x0002a2000804017f */
[----:B------:R-:W-:Y:S05]  /*11110*/  @!P0 BRA `(.L_x_1473) ;  /* 0x0000000000048947 */ /* 0x000fea0003800000 */
[----:B------:R-:W-:Y:S01]  /*11120*/  BPT.TRAP 0x1 ;  /* 0x000000040000795c */ /* 0x000fe20000300000 */
.L_x_1473:
[----:B------:R-:W3:Y:S02]  /*11130*/  S2R R4, SR_TID.X ;  /* 0x0000000000047919 */ /* 0x000ee40000002100 */
[----:B---3--:R-:W-:-:S04]  /*11140*/  LOP3.LUT R4, R4, 0x7f, RZ, 0xc0, !PT ;  /* 0x0000007f04047812 */ /* 0x008fc800078ec0ff */
[----:B------:R-:W-:Y:S01]  /*11150*/  ISETP.NE.AND P1, PT, R4, RZ, PT ;  /* 0x000000ff0400720c */ /* 0x000fe20003f25270 */
[----:B--2---:R-:W-:-:S12]  /*11160*/  @P2 BRA `(.L_x_1474) ;  /* 0x0000000000082947 */ /* 0x004fd80003800000 */
[----:B------:R-:W2:Y:S02]  /*11170*/  SYNCS.PHASECHK.TRANS64.TRYWAIT P2, [R3+URZ+0x2a830], R0 ;  /* 0x02a83000030075a7 */ /* 0x000ea4000804017f */
[----:B--2---:R-:W-:Y:S05]  /*11180*/  @!P2 BRA `(.L_x_1475) ;  /* 0x0000018c00e4a947 */ /* 0x004fea0003800000 */
.L_x_1474:
[----:B------:R-:W-:Y:S05]  /*11190*/  WARPSYNC.ALL ;  /* 0x0000000000007948 */ /* 0x000fea0003800000 */
[----:B-12---:R-:W-:Y:S01]  /*111a0*/  VIADD R0, R16, 0x1e400 ;  /* 0x0001e40010007836 */ /* 0x006fe20000000000 */
[----:B------:R-:W-:Y:S01]  /*111b0*/  R2UR UR8, R48 ;  /* 0x00000000300872ca */ /* 0x000fe200000e0000 */
[----:B------:R-:W-:Y:S01]  /*111c0*/  IMAD.MOV.U32 R5, RZ, RZ, -0x7fffffe0 ;  /* 0x80000020ff057424 */ /* 0x000fe200078e00ff */
[----:B-----5:R-:W-:Y:S01]  /*111d0*/  WARPGROUP.ARRIVE ;  /* 0x00000000000079c5 */ /* 0x020fe20000000000 */
[----:B------:R-:W-:Y:S01]  /*111e0*/  UMOV UR9, 0x80000020 ;  /* 0x8000002000097882 */ /* 0x000fe20000000000 */
[----:B------:R-:W-:Y:S01]  /*111f0*/  SHF.R.U32.HI R0, RZ, 0x4, R0 ;  /* 0x00000004ff007819 */ /* 0x000fe20000011600 */
[----:B------:R-:W-:Y:S01]  /*11200*/  IMAD.MOV.U32 R9, RZ, RZ, -0x7fffffe0 ;  /* 0x80000020ff097424 */ /* 0x000fe200078e00ff */
[----:B------:R-:W-:Y:S01]  /*11210*/  R2UR UR11, R5 ;  /* 0x00000000050b72ca */ /* 0x000fe200000e0000 */
[----:B------:R-:W-:Y:S01]  /*11220*/  UMOV UR13, 0x80000020 ;  /* 0x80000020000d7882 */ /* 0x000fe20000000000 */
[----:B------:R-:W-:Y:S01]  /*11230*/  LOP3.LUT R0, R0, 0x3fff, RZ, 0xc0, !PT ;  /* 0x00003fff00007812 */ /* 0x000fe200078ec0ff */
[----:B------:R-:W-:Y:S01]  /*11240*/  UMOV UR17, 0x80000020 ;  /* 0x8000002000117882 */ /* 0x000fe20000000000 */
[----:B------:R-:W-:Y:S01]  /*11250*/  R2UR UR15, R9 ;  /* 0x00000000090f72ca */ /* 0x000fe200000e0000 */
[----:B------:R-:W-:Y:S01]  /*11260*/  IMAD.MOV.U32 R9, RZ, RZ, -0x7fffffe0 ;  /* 0x80000020ff097424 */ /* 0x000fe200078e00ff */
[----:B------:R-:W-:Y:S01]  /*11270*/  LOP3.LUT R6, R0, 0x10000, RZ, 0xfc, !PT ;  /* 0x0001000000067812 */ /* 0x000fe200078efcff */
[----:B------:R-:W-:Y:S01]  /*11280*/  ULOP3.LUT UR8, UR8, 0x10000, URZ, 0xfc, !UPT ;  /* 0x0001000008087892 */ /* 0x000fe2000f8efc3f */
[----:B------:R-:W-:Y:S01]  /*11290*/  IMAD.MOV.U32 R5, RZ, RZ, -0x7fffffe0 ;  /* 0x80000020ff057424 */ /* 0x000fe200078e00ff */
[----:B------:R-:W-:Y:S01]  /*112a0*/  UMOV UR21, 0x80000020 ;  /* 0x8000002000157882 */ /* 0x000fe20000000000 */
[----:B------:R-:W-:Y:S01]  /*112b0*/  R2UR UR19, R9 ;  /* 0x00000000091372ca */ /* 0x000fe200000e0000 */
[----:B------:R-:W-:Y:S01]  /*112c0*/  IMAD R4, R19, 0x600, R6 ;  /* 0x0000060013047824 */ /* 0x000fe200078e0206 */
[----:B------:R-:W-:Y:S01]  /*112d0*/  UIADD3 UR12, UR8, 0x2, URZ ;  /* 0x00000002080c7890 */ /* 0x000fe2000fffe03f */
[----:B------:R-:W-:Y:S01]  /*112e0*/  IMAD.MOV.U32 R9, RZ, RZ, -0x7fffffe0 ;  /* 0x80000020ff097424 */ /* 0x000fe200078e00ff */
[----:B------:R-:W-:Y:S01]  /*112f0*/  UIADD3 UR16, UR8, 0x200, URZ ;  /* 0x0000020008107890 */ /* 0x000fe2000fffe03f */
[C---:B------:R-:W-:Y:S01]  /*11300*/  VIADD R8, R4.reuse, 0x2 ;  /* 0x0000000204087836 */ /* 0x040fe20000000000 */
[----:B------:R-:W-:Y:S01]  /*11310*/  R2UR UR10, R4 ;  /* 0x00000000040a72ca */ /* 0x000fe200000e0000 */
[----:B------:R-:W-:Y:S01]  /*11320*/  UIADD3 UR20, UR8, 0x202, URZ ;  /* 0x0000020208147890 */ /* 0x000fe2000fffe03f */
[----:B------:R-:W-:Y:S01]  /*11330*/  R2UR UR23, R9 ;  /* 0x00000000091772ca */ /* 0x000fe200000e0000 */
[----:B------:R-:W-:Y:S01]  /*11340*/  IMAD.MOV.U32 R9, RZ, RZ, -0x7fffffe0 ;  /* 0x80000020ff097424 */ /* 0x000fe200078e00ff */
[----:B------:R-:W-:Y:S01]  /*11350*/  R2UR UR14, R8 ;  /* 0x00000000080e72ca */ /* 0x000fe200000e0000 */
[----:B------:R-:W-:Y:S01]  /*11360*/  VIADD R8, R4, 0x200 ;  /* 0x0000020004087836 */ /* 0x000fe20000000000 */
[----:B------:R-:W-:Y:S01]  /*11370*/  UIADD3 UR24, UR8, 0x400, URZ ;  /* 0x0000040008187890 */ /* 0x000fe2000fffe03f */
[----:B------:R-:W-:Y:S01]  /*11380*/  R2UR UR7, R5 ;  /* 0x00000000050772ca */ /* 0x000fe200000e0000 */
[----:B------:R-:W-:Y:S01]  /*11390*/  UMOV UR25, 0x80000020 ;  /* 0x8000002000197882 */ /* 0x000fe20000000000 */
[----:B------:R-:W-:Y:S01]  /*113a0*/  R2UR UR27, R9 ;  /* 0x00000000091b72ca */ /* 0x000fe200000e0000 */
[----:B------:R-:W-:Y:S01]  /*113b0*/  UIADD3 UR4, UR8, 0x402, URZ ;  /* 0x0000040208047890 */ /* 0x000fe2000fffe03f */
[----:B------:R-:W-:Y:S01]  /*113c0*/  R2UR UR18, R8 ;  /* 0x00000000081272ca */ /* 0x000fe200000e0000 */
[----:B------:R-:W-:Y:S01]  /*113d0*/  VIADD R8, R4, 0x202 ;  /* 0x0000020204087836 */ /* 0x000fe20000000000 */
[----:B------:R-:W-:Y:S01]  /*113e0*/  QGMMA.64x128x32.F32.E4M3.E4M3 R24, gdesc[UR8], RZ, !UPT, gsb0 ;  /* 0x01e00000081879f3 */ /* 0x000fe2000c0008ff */
[----:B------:R-:W-:Y:S01]  /*113f0*/  UMOV UR5, 0x80000020 ;  /* 0x8000002000057882 */ /* 0x000fe20000000000 */
[----:B------:R-:W-:Y:S01]  /*11400*/  @!P1 VIADD R3, R3, 0x2a840 ;  /* 0x0002a84003039836 */ /* 0x000fe20000000000 */
[----:B------:R-:W-:Y:S01]  /*11410*/  ULDC UR44, c[0x0][0x9dc] ;  /* 0x00027700002c7ab9 */ /* 0x000fe20000000800 */
[----:B------:R-:W-:Y:S01]  /*11420*/  R2UR UR22, R8 ;  /* 0x00000000081672ca */ /* 0x000fe200000e0000 */
[C---:B------:R-:W-:Y:S01]  /*11430*/  VIADD R8, R4.reuse, 0x400 ;  /* 0x0000040004087836 */ /* 0x040fe20000000000 */
[----:B------:R-:W-:Y:S01]  /*11440*/  ULOP3.LUT UR44, URZ, UR44, URZ, 0x33, !UPT ;  /* 0x0000002c3f2c7292 */ /* 0x000fe2000f8e333f */
[----:B------:R-:W-:Y:S01]  /*11450*/  VIADD R4, R4, 0x402 ;  /* 0x0000040204047836 */ /* 0x000fe20000000000 */
[----:B------:R-:W-:-:S02]  /*11460*/  @!P1 PRMT R3, RZ, 0x654, R3 ;  /* 0x00000654ff039816 */ /* 0x000fc40000000003 */
[----:B------:R-:W-:Y:S02]  /*11470*/  R2UR UR26, R8 ;  /* 0x00000000081a72ca */ /* 0x000fe400000e0000 */
[----:B------:R-:W-:Y:S01]  /*11480*/  R2UR UR6, R4 ;  /* 0x00000000040672ca */ /* 0x000fe200000e0000 */
[----:B------:R-:W1:Y:S02]  /*11490*/  LDC.64 R8, c[0x0][0x9e0] ;  /* 0x00027800ff087b82 */ /* 0x000e640000000a00 */
[----:B-1----:R-:W-:Y:S01]  /*114a0*/  ISETP.GE.AND P2, PT, R9, 0x1, PT ;  /* 0x000000010900780c */ /* 0x002fe20003f46270 */
        /* <DEDUP_REMOVED lines=17> */
[----:B------:R-:W-:Y:S02]  /*115c0*/  IMAD.MOV.U32 R34, RZ, RZ, -0x80 ;  /* 0xffffff80ff227424 */ /* 0x000fe400078e00ff */
        /* <DEDUP_REMOVED lines=9> */
[----:B------:R-:W-:-:S02]  /*11660*/  IMAD R102, R91, R34, 0x80 ;  /* 0x000000805b667424 */ /* 0x000fc400078e0222 */
        /* <DEDUP_REMOVED lines=25> */
[C---:B------:R-:W-:Y:S01]  /*11800*/  FMUL.FTZ R51, R2.reuse, R62 ;  /* 0x0000003e02337220 */ /* 0x040fe20000410000 */
[----:B-1----:R-:W-:Y:S01]  /*11810*/  FMUL.FTZ R52, R2, R63 ;  /* 0x0000003f02347220 */ /* 0x002fe20000410000 */
[----:B------:R-:W-:-:S02]  /*11820*/  IMAD.IADD R39, R201, 0x1, R102 ;  /* 0x00000001c9277824 */ /* 0x000fc400078e0266 */
[C---:B------:R-:W-:Y:S01]  /*11830*/  FMUL.FTZ R25, R2.reuse, R25 ;  /* 0x0000001902197220 */ /* 0x040fe20000410000 */
[C---:B------:R-:W-:Y:S01]  /*11840*/  FMUL.FTZ R13, R2.reuse, R38 ;  /* 0x00000026020d7220 */ /* 0x040fe20000410000 */
[C---:B------:R-:W-:Y:S01]  /*11850*/  FMUL.FTZ R42, R2.reuse, R45 ;  /* 0x0000002d022a7220 */ /* 0x040fe20000410000 */
[----:B------:R1:W0:Y:S01]  /*11860*/  MUFU.TANH R55, R56 ;  /* 0x0000003800377308 */ /* 0x0002220000002400 */
[C---:B------:R-:W-:Y:S01]  /*11870*/  FMUL.FTZ R26, R2.reuse, R50 ;  /* 0x00000032021a7220 */ /* 0x040fe20000410000 */
[C---:B------:R-:W-:Y:S01]  /*11880*/  FMUL.FTZ R49, R2.reuse, R59 ;  /* 0x0000003b02317220 */ /* 0x040fe20000410000 */
[C---:B---3--:R-:W-:Y:S01]  /*11890*/  FMUL.FTZ R53, R2.reuse, R66 ;  /* 0x0000004202357220 */ /* 0x048fe20000410000 */
[C---:B------:R-:W-:Y:S01]  /*118a0*/  FMUL.FTZ R54, R2.reuse, R67 ;  /* 0x0000004302367220 */ /* 0x040fe20000410000 */
[C---:B------:R-:W-:Y:S01]  /*118b0*/  FMUL.FTZ R69, R2.reuse, R69 ;  /* 0x0000004502457220 */ /* 0x040fe20000410000 */
[C---:B------:R-:W-:Y:S01]  /*118c0*/  FMUL.FTZ R58, R2.reuse, R74 ;  /* 0x0000004a023a7220 */ /* 0x040fe20000410000 */
[C---:B------:R-:W-:Y:S01]  /*118d0*/  FMUL.FTZ R62, R2.reuse, R78 ;  /* 0x0000004e023e7220 */ /* 0x040fe20000410000 */
[----:B------:R3:W0:Y:S01]  /*118e0*/  MUFU.TANH R92, R57 ;  /* 0x00000039005c7308 */ /* 0x0006220000002400 */
[C---:B-1----:R-:W-:Y:S01]  /*118f0*/  FMUL.FTZ R56, R2.reuse, R70 ;  /* 0x0000004602387220 */ /* 0x042fe20000410000 */
[C---:B------:R-:W-:Y:S01]  /*11900*/  FMUL.FTZ R63, R2.reuse, R79 ;  /* 0x0000004f023f7220 */ /* 0x040fe20000410000 */
[C---:B------:R-:W-:Y:S01]  /*11910*/  FMUL.FTZ R80, R2.reuse, R80 ;  /* 0x0000005002507220 */ /* 0x040fe20000410000 */
[C---:B------:R-:W-:Y:S01]  /*11920*/  FMUL.FTZ R81, R2.reuse, R81 ;  /* 0x0000005102517220 */ /* 0x040fe20000410000 */
[C---:B------:R-:W-:Y:S01]  /*11930*/  FMUL.FTZ R32, R2.reuse, R83 ;  /* 0x0000005302207220 */ /* 0x040fe20000410000 */
[C---:B------:R-:W-:Y:S01]  /*11940*/  FMUL.FTZ R84, R2.reuse, R84 ;  /* 0x0000005402547220 */ /* 0x040fe20000410000 */
[C---:B------:R-:W-:Y:S01]  /*11950*/  FMUL.FTZ R85, R2.reuse, R85 ;  /* 0x0000005502557220 */ /* 0x040fe20000410000 */
[----:B------:R1:W0:Y:S01]  /*11960*/  MUFU.TANH R94, R61 ;  /* 0x0000003d005e7308 */ /* 0x0002220000002400 */
[C---:B---3--:R-:W-:Y:S01]  /*11970*/  FMUL.FTZ R57, R2.reuse, R71 ;  /* 0x0000004702397220 */ /* 0x048fe20000410000 */
[C---:B------:R-:W-:Y:S01]  /*11980*/  FMUL.FTZ R33, R2.reuse, R86 ;  /* 0x0000005602217220 */ /* 0x040fe20000410000 */
[C---:B------:R-:W-:Y:S01]  /*11990*/  FMUL.FTZ R34, R2.reuse, R87 ;  /* 0x0000005702227220 */ /* 0x040fe20000410000 */
        /* <DEDUP_REMOVED lines=8> */
[----:B------:R-:W-:Y:S01]  /*11a20*/  FMUL.FTZ R77, R2, R77 ;  /* 0x0000004d024d7220 */ /* 0x000fe20000410000 */
[----:B------:R1:W-:Y:S01]  /*11a30*/  @!P1 SYNCS.ARRIVE.TRANS64.RED.A1T0 RZ, [R3+URZ], RZ ;  /* 0x000000ff03ff99a7 */ /* 0x0003e2000810043f */
[----:B------:R-:W-:-:S02]  /*11a40*/  IMAD R79, R200, -0x2, R39 ;  /* 0xfffffffec84f7824 */ /* 0x000fc400078e0227 */
[----:B------:R-:W0:Y:S01]  /*11a50*/  MUFU.TANH R5, R5 ;  /* 0x0000000500057308 */ /* 0x000e220000002400 */
[----:B---3--:R-:W-:Y:S01]  /*11a60*/  FMUL.FTZ R65, R2, R82 ;  /* 0x0000005202417220 */ /* 0x008fe20000410000 */
[----:B------:R-:W-:Y:S02]  /*11a70*/  LEA R82, R91, 0xffffff80, 0x7 ;  /* 0xffffff805b527811 */ /* 0x000fe400078e38ff */
[----:B-1----:R-:W-:-:S04]  /*11a80*/  IADD3 R3, -R202, 0x1, R39 ;  /* 0x00000001ca037810 */ /* 0x002fc80007ffe127 */
[----:B------:R-:W1:Y:S01]  /*11a90*/  MUFU.TANH R25, R25 ;  /* 0x0000001900197308 */ /* 0x000e620000002400 */
[----:B------:R-:W-:Y:S02]  /*11aa0*/  IMAD R45, R200, -0x2, R3 ;  /* 0xfffffffec82d7824 */ /* 0x000fe400078e0203 */
[----:B------:R-:W-:Y:S02]  /*11ab0*/  IMAD R3, R209, 0x80, R230 ;  /* 0x00000080d1037824 */ /* 0x000fe400078e02e6 */
[----:B------:R-:W-:-:S03]  /*11ac0*/  IMAD.IADD R86, R45, 0x1, R8 ;  /* 0x000000012d567824 */ /* 0x000fc600078e0208 */
[----:B------:R-:W3:Y:S01]  /*11ad0*/  MUFU.TANH R0, R0 ;  /* 0x0000000000007308 */ /* 0x000ee20000002400 */
[----:B------:R-:W-:Y:S01]  /*11ae0*/  VIADD R104, R45, UR44 ;  /* 0x0000002c2d687c36 */ /* 0x000fe20008000000 */
[----:B------:R-:W-:-:S03]  /*11af0*/  VIADDMNMX R50, R3, R86, R79, PT ;  /* 0x0000005603327246 */ /* 0x000fc6000380014f */
        /* <DEDUP_REMOVED lines=30> */
[----:B------:R0:W0:Y:S08]  /*11ce0*/  MUFU.TANH R93, R60 ;  /* 0x0000003c005d7308 */ /* 0x0000300000002400 */
        /* <DEDUP_REMOVED lines=8> */
[----:B------:R-:W0:Y:S08]  /*11d70*/  MUFU.TANH R57, R57 ;  /* 0x0000003900397308 */ /* 0x000e300000002400 */
[----:B------:R0:W0:Y:S08]  /*11d80*/  MUFU.TANH R71, R72 ;  /* 0x0000004800477308 */ /* 0x0000300000002400 */
[----:B------:R0:W0:Y:S08]  /*11d90*/  MUFU.TANH R98, R73 ;  /* 0x0000004900627308 */ /* 0x0000300000002400 */
[----:B------:R-:W0:Y:S08]  /*11da0*/  MUFU.TANH R58, R58 ;  /* 0x0000003a003a7308 */ /* 0x000e300000002400 */
[----:B------:R-:W0:Y:S08]  /*11db0*/  MUFU.TANH R61, R61 ;  /* 0x0000003d003d7308 */ /* 0x000e300000002400 */
[----:B------:R0:W0:Y:S08]  /*11dc0*/  MUFU.TANH R99, R76 ;  /* 0x0000004c00637308 */ /* 0x0000300000002400 */
[----:B------:R0:W0:Y:S08]  /*11dd0*/  MUFU.TANH R100, R77 ;  /* 0x0000004d00647308 */ /* 0x0000300000002400 */
        /* <DEDUP_REMOVED lines=10> */
[----:B-1234-:R-:W-:Y:S05]  /*11e80*/  @!P2 BRA `(.L_x_1476) ;  /* 0x000000000050a947 */ /* 0x01efea0003800000 */
[----:B------:R-:W-:Y:S01]  /*11e90*/  IADD3 R45, -R202, R201, R3 ;  /* 0x000000c9ca2d7210 */ /* 0x000fe20007ffe103 */
[----:B------:R-:W-:Y:S03]  /*11ea0*/  BSSY B0, `(.L_x_1477) ;  /* 0x000000e000007945 */ /* 0x000fe60003800000 */
        /* <DEDUP_REMOVED lines=9> */
.L_x_1478:
[----:B------:R-:W-:-:S13]  /*11f40*/  ISETP.NE.AND P3, PT, R9, 0x1, PT ;  /* 0x000000010900780c */ /* 0x000fda0003f65270 */
[----:B------:R-:W1:Y:S02]  /*11f50*/  @P3 LDC.64 R38, c[0x0][0x9e8] ;  /* 0x00027a00ff263b82 */ /* 0x000e640000000a00 */
[----:B-1----:R-:W-:-:S05]  /*11f60*/  @P3 IMAD.HI.U32 R38, R45, R38, RZ ;  /* 0x000000262d263227 */ /* 0x002fca00078e00ff */
[----:B------:R-:W-:-:S07]  /*11f70*/  @P3 SHF.R.U32.HI R45, RZ, R39, R38 ;  /* 0x00000027ff2d3219 */ /* 0x000fce0000011626 */
.L_x_1479:
[----:B------:R-:W-:Y:S05]  /*11f80*/  BSYNC B0 ;  /* 0x0000000000007941 */ /* 0x000fea0003800000 */
.L_x_1477:
[----:B------:R-:W-:-:S04]  /*11f90*/  IMAD R45, R45, R9, -R82 ;  /* 0x000000092d2d7224 */ /* 0x000fc800078e0a52 */
[----:B------:R-:W-:-:S05]  /*11fa0*/  IMAD R38, R200, -0x2, R45 ;  /* 0xfffffffec8267824 */ /* 0x000fca00078e022d */
[----:B------:R-:W-:Y:S02]  /*11fb0*/  VIMNMX R59, R59, R38, !PT ;  /* 0x000000263b3b7248 */ /* 0x000fe40007fe0100 */
[----:B------:R-:W-:-:S07]  /*11fc0*/  VIADDMNMX R50, R38, R9, R50, PT ;  /* 0x0000000926327246 */ /* 0x000fce0003800132 */
.L_x_1476:
[C---:B------:R-:W-:Y:S02]  /*11fd0*/  ISETP.GE.AND P3, PT, R102.reuse, 0x2, PT ;  /* 0x000000026600780c */ /* 0x040fe40003f66270 */
[----:B------:R-:W-:Y:S02]  /*11fe0*/  ISETP.GE.AND P5, PT, R102, 0x9, PT ;  /* 0x000000096600780c */ /* 0x000fe40003fa6270 */
[----:B------:R-:W-:Y:S02]  /*11ff0*/  ISETP.GT.AND P4, PT, R59, 0x1, !P3 ;  /* 0x000000013b00780c */ /* 0x000fe40005f84270 */
[----:B------:R-:W-:Y:S02]  /*12000*/  P2R R83, PR, RZ, 0x20 ;  /* 0x00000020ff537803 */ /* 0x000fe40000000000 */
[----:B------:R-:W-:-:S04]  /*12010*/  ISETP.LT.OR P4, PT, R50, 0x2, P4 ;  /* 0x000000023200780c */ /* 0x000fc80002781670 */
[----:B0-----:R-:W-:Y:S02]  /*12020*/  FSEL R68, R25, -INF , !P4 ;  /* 0xff80000019447808 */ /* 0x001fe40006000000 */
[----:B------:R-:W-:Y:S02]  /*12030*/  ISETP.GT.AND P4, PT, R59, 0x8, !P5 ;  /* 0x000000083b00780c */ /* 0x000fe40006f84270 */
[----:B------:R-:W-:Y:S02]  /*12040*/  ISETP.GE.AND P5, PT, R102, 0xa, PT ;  /* 0x0000000a6600780c */ /* 0x000fe40003fa6270 */
[----:B------:R-:W-:Y:S02]  /*12050*/  ISETP.LT.OR P4, PT, R50, 0x9, P4 ;  /* 0x000000093200780c */ /* 0x000fe40002781670 */
[----:B------:R-:W-:Y:S02]  /*12060*/  P2R R87, PR, RZ, 0x20 ;  /* 0x00000020ff577803 */ /* 0x000fe40000000000 */
[----:B------:R-:W-:-:S02]  /*12070*/  FSEL R88, R88, -INF , !P4 ;  /* 0xff80000058587808 */ /* 0x000fc40006000000 */
[C---:B------:R-:W-:Y:S02]  /*12080*/  ISETP.GT.AND P4, PT, R59.reuse, 0x9, !P5 ;  /* 0x000000093b00780c */ /* 0x040fe40006f84270 */
[----:B------:R-:W-:Y:S02]  /*12090*/  ISETP.GE.AND P5, PT, R102, 0x11, PT ;  /* 0x000000116600780c */ /* 0x000fe40003fa6270 */
[----:B------:R-:W-:Y:S02]  /*120a0*/  ISETP.LT.OR P4, PT, R50, 0xa, P4 ;  /* 0x0000000a3200780c */ /* 0x000fe40002781670 */
[----:B------:R-:W-:Y:S02]  /*120b0*/  P2R R101, PR, RZ, 0x20 ;  /* 0x00000020ff657803 */ /* 0x000fe40000000000 */
[----:B------:R-:W-:Y:S02]  /*120c0*/  FSEL R90, R90, -INF , !P4 ;  /* 0xff8000005a5a7808 */ /* 0x000fe40006000000 */
[----:B------:R-:W-:-:S02]  /*120d0*/  ISETP.GT.AND P4, PT, R59, 0x10, !P5 ;  /* 0x000000103b00780c */ /* 0x000fc40006f84270 */
[----:B------:R-:W-:Y:S02]  /*120e0*/  ISETP.GE.AND P5, PT, R102, 0x12, PT ;  /* 0x000000126600780c */ /* 0x000fe40003fa6270 */
[----:B------:R-:W-:Y:S02]  /*120f0*/  ISETP.LT.OR P4, PT, R50, 0x11, P4 ;  /* 0x000000113200780c */ /* 0x000fe40002781670 */
[----:B------:R-:W-:Y:S02]  /*12100*/  P2R R103, PR, RZ, 0x20 ;  /* 0x00000020ff677803 */ /* 0x000fe40000000000 */
[----:B------:R-:W-:Y:S02]  /*12110*/  FSEL R70, R30, -INF , !P4 ;  /* 0xff8000001e467808 */ /* 0x000fe40006000000 */
[----:B------:R-:W-:Y:S02]  /*12120*/  ISETP.GT.AND P4, PT, R59, 0x11, !P5 ;  /* 0x000000113b00780c */ /* 0x000fe40006f84270 */
[----:B------:R-:W-:-:S02]  /*12130*/  ISETP.GE.AND P5, PT, R102, 0x19, PT ;  /* 0x000000196600780c */ /* 0x000fc40003fa6270 */
[----:B------:R-:W-:Y:S02]  /*12140*/  ISETP.LT.OR P4, PT, R50, 0x12, P4 ;  /* 0x000000123200780c */ /* 0x000fe40002781670 */
[----:B------:R-:W-:Y:S02]  /*12150*/  P2R R105, PR, RZ, 0x20 ;  /* 0x00000020ff697803 */ /* 0x000fe40000000000 */
[----:B------:R-:W-:Y:S02]  /*12160*/  FSEL R73, R31, -INF , !P4 ;  /* 0xff8000001f497808 */ /* 0x000fe40006000000 */
[----:B------:R-:W-:Y:S02]  /*12170*/  ISETP.GT.AND P4, PT, R59, 0x18, !P5 ;  /* 0x000000183b00780c */ /* 0x000fe40006f84270 */
[----:B------:R-:W-:Y:S02]  /*12180*/  ISETP.GE.AND P5, PT, R102, 0x1a, PT ;  /* 0x0000001a6600780c */ /* 0x000fe40003fa6270 */
[----:B------:R-:W-:-:S02]  /*12190*/  ISETP.LT.OR P4, PT, R50, 0x19, P4 ;  /* 0x000000193200780c */ /* 0x000fc40002781670 */
[----:B------:R-:W-:Y:S02]  /*121a0*/  P2R R106, PR, RZ, 0x20 ;  /* 0x00000020ff6a7803 */ /* 0x000fe40000000000 */
[----:B------:R-:W-:Y:S02]  /*121b0*/  FSEL R72, R35, -INF , !P4 ;  /* 0xff80000023487808 */ /* 0x000fe40006000000 */
[----:B------:R-:W-:Y:S02]  /*121c0*/  ISETP.GT.AND P4, PT, R59, 0x19, !P5 ;  /* 0x000000193b00780c */ /* 0x000fe40006f84270 */
[----:B------:R-:W-:Y:S02]  /*121d0*/  ISETP.GE.AND P5, PT, R102, 0x21, PT ;  /* 0x000000216600780c */ /* 0x000fe40003fa6270 */
[----:B------:R-:W-:Y:S02]  /*121e0*/  ISETP.LT.OR P4, PT, R50, 0x1a, P4 ;  /* 0x0000001a3200780c */ /* 0x000fe40002781670 */
[----:B------:R-:W-:-:S02]  /*121f0*/  P2R R107, PR, RZ, 0x20 ;  /* 0x00000020ff6b7803 */ /* 0x000fc40000000000 */
[----:B------:R-:W-:Y:S02]  /*12200*/  FSEL R75, R36, -INF , !P4 ;  /* 0xff800000244b7808 */ /* 0x000fe40006000000 */
        /* <DEDUP_REMOVED lines=35> */
[----:B------:R-:W-:Y:S02]  /*12440*/  ISETP.GT.AND P4, PT, R59, 0x39, !P5 ;  /* 0x000000393b00780c */ /* 0x000fe40006f84270 */
        /* <DEDUP_REMOVED lines=11> */
[----:B------:R-:W-:-:S04]  /*12500*/  ISETP.LT.OR P4, PT, R50, 0x42, P4 ;  /* 0x000000423200780c */ /* 0x000fc80002781670 */
        /* <DEDUP_REMOVED lines=68> */
[----:B------:R-:W-:-:S04]  /*12950*/  ISETP.GE.AND P6, PT, R102, 0x7a, PT ;  /* 0x0000007a6600780c */ /* 0x000fc80003fc6270 */
[----:B------:R-:W-:Y:S02]  /*12960*/  P2R R81, PR, RZ, 0x40 ;  /* 0x00000040ff517803 */ /* 0x000fe40000000000 */
[----:B------:R-:W-:Y:S02]  /*12970*/  ISETP.GT.AND P6, PT, R59, 0x79, !P6 ;  /* 0x000000793b00780c */ /* 0x000fe400077c4270 */
[----:B------:R-:W-:Y:S02]  /*12980*/  IADD3 R59, R104, 0x8, R3 ;  /* 0x00000008683b7810 */ /* 0x000fe40007ffe003 */
[----:B------:R-:W-:Y:S01]  /*12990*/  ISETP.LT.OR P6, PT, R50, 0x7a, P6 ;  /* 0x0000007a3200780c */ /* 0x000fe200037c1670 */
[----:B------:R-:W-:-:S03]  /*129a0*/  VIADD R50, R3, 0x8 ;  /* 0x0000000803327836 */ /* 0x000fc60000000000 */
[----:B------:R-:W-:Y:S02]  /*129b0*/  FSEL R5, R85, -INF , !P6 ;  /* 0xff80000055057808 */ /* 0x000fe40007000000 */
[----:B------:R-:W-:Y:S01]  /*129c0*/  VIADDMNMX R50, R50, R86, R79, PT ;  /* 0x0000005632327246 */ /* 0x000fe2000380014f */
[----:B------:R-:W-:Y:S06]  /*129d0*/  @!P2 BRA `(.L_x_1480) ;  /* 0x000000000054a947 */ /* 0x000fec0003800000 */
[----:B------:R-:W-:Y:S01]  /*129e0*/  IADD3 R31, R201, 0x8, R3 ;  /* 0x00000008c91f7810 */ /* 0x000fe20007ffe003 */
[----:B------:R-:W-:Y:S04]  /*129f0*/  BSSY B0, `(.L_x_1481) ;  /* 0x000000f000007945 */ /* 0x000fe80003800000 */
[----:B------:R-:W-:-:S05]  /*12a00*/  IMAD.IADD R69, R31, 0x1, -R202 ;  /* 0x000000011f457824 */ /* 0x000fca00078e0aca */
        /* <DEDUP_REMOVED lines=9> */
.L_x_1482:
[----:B------:R-:W-:-:S13]  /*12aa0*/  ISETP.NE.AND P6, PT, R9, 0x1, PT ;  /* 0x000000010900780c */ /* 0x000fda0003fc5270 */
[----:B------:R-:W0:Y:S02]  /*12ab0*/  @P6 LDC.64 R30, c[0x0][0x9e8] ;  /* 0x00027a00ff1e6b82 */ /* 0x000e240000000a00 */
[----:B0-----:R-:W-:-:S05]  /*12ac0*/  @P6 IMAD.HI.U32 R30, R69, R30, RZ ;  /* 0x0000001e451e6227 */ /* 0x001fca00078e00ff */
[----:B------:R-:W-:-:S07]  /*12ad0*/  @P6 SHF.R.U32.HI R69, RZ, R31, R30 ;  /* 0x0000001fff456219 */ /* 0x000fce000001161e */
.L_x_1483:
[----:B------:R-:W-:Y:S05]  /*12ae0*/  BSYNC B0 ;  /* 0x0000000000007941 */ /* 0x000fea0003800000 */
.L_x_1481:
[----:B------:R-:W-:-:S04]  /*12af0*/  IMAD R69, R69, R9, -R82 ;  /* 0x0000000945457224 */ /* 0x000fc800078e0a52 */
[----:B------:R-:W-:-:S05]  /*12b00*/  IMAD R30, R200, -0x2, R69 ;  /* 0xfffffffec81e7824 */ /* 0x000fca00078e0245 */
[----:B------:R-:W-:Y:S02]  /*12b10*/  VIMNMX R59, R59, R30, !PT ;  /* 0x0000001e3b3b7248 */ /* 0x000fe40007fe0100 */
[----:B------:R-:W-:-:S07]  /*12b20*/  VIADDMNMX R50, R30, R9, R50, PT ;  /* 0x000000091e327246 */ /* 0x000fce0003800132 */
.L_x_1480:
[----:B------:R-:W-:Y:S01]  /*12b30*/  ISETP.GT.AND P3, PT, R59, 0x1, !P3 ;  /* 0x000000013b00780c */ /* 0x000fe20005f64270 */
[----:B------:R-:W-:Y:S01]  /*12b40*/  ULDC UR45, c[0x0][0x988] ;  /* 0x00026200002d7ab9 */ /* 0x000fe20000000800 */
[----:B------:R-:W-:Y:S01]  /*12b50*/  ISETP.NE.AND P6, PT, R105, RZ, PT ;  /* 0x000000ff6900720c */ /* 0x000fe20003fc5270 */
[----:B------:R-:W-:Y:S01]  /*12b60*/  IMAD.IADD R8, R89, 0x1, R8 ;  /* 0x0000000159087824 */ /* 0x000fe200078e0208 */
[----:B------:R-:W-:Y:S02]  /*12b70*/  ISETP.LT.OR P3, PT, R50, 0x2, P3 ;  /* 0x000000023200780c */ /* 0x000fe40001f61670 */
[----:B------:R-:W-:Y:S02]  /*12b80*/  ISETP.GT.AND P4, PT, R59, 0x71, !P4 ;  /* 0x000000713b00780c */ /* 0x000fe40006784270 */
[----:B------:R-:W-:Y:S02]  /*12b90*/  FSEL R4, R4, -INF , !P3 ;  /* 0xff80000004047808 */ /* 0x000fe40005800000 */
[----:B------:R-:W-:-:S02]  /*12ba0*/  ISETP.NE.AND P3, PT, R83, RZ, PT ;  /* 0x000000ff5300720c */ /* 0x000fc40003f65270 */
[C---:B------:R-:W-:Y:S02]  /*12bb0*/  ISETP.GT.AND P5, PT, R59.reuse, 0x78, !P5 ;  /* 0x000000783b00780c */ /* 0x040fe40006fa4270 */
[----:B------:R-:W-:Y:S02]  /*12bc0*/  ISETP.GT.AND P3, PT, R59, 0x8, !P3 ;  /* 0x000000083b00780c */ /* 0x000fe40005f64270 */
[C---:B------:R-:W-:Y:S02]  /*12bd0*/  ISETP.LT.OR P4, PT, R50.reuse, 0x72, P4 ;  /* 0x000000723200780c */ /* 0x040fe40002781670 */
[C---:B------:R-:W-:Y:S02]  /*12be0*/  ISETP.LT.OR P3, PT, R50.reuse, 0x9, P3 ;  /* 0x000000093200780c */ /* 0x040fe40001f61670 */
[----:B------:R-:W-:Y:S02]  /*12bf0*/  ISETP.LT.OR P5, PT, R50, 0x79, P5 ;  /* 0x000000793200780c */ /* 0x000fe40002fa1670 */
[----:B------:R-:W-:-:S02]  /*12c00*/  FSEL R7, R7, -INF , !P3 ;  /* 0xff80000007077808 */ /* 0x000fc40005800000 */
[----:B------:R-:W-:Y:S02]  /*12c10*/  ISETP.NE.AND P3, PT, R87, RZ, PT ;  /* 0x000000ff5700720c */ /* 0x000fe40003f65270 */
[----:B------:R-:W-:Y:S02]  /*12c20*/  FSEL R32, R32, -INF , !P4 ;  /* 0xff80000020207808 */ /* 0x000fe40006000000 */
[----:B------:R-:W-:Y:S02]  /*12c30*/  ISETP.GT.AND P3, PT, R59, 0x9, !P3 ;  /* 0x000000093b00780c */ /* 0x000fe40005f64270 */
[----:B------:R-:W-:Y:S02]  /*12c40*/  FSEL R33, R33, -INF , !P5 ;  /* 0xff80000021217808 */ /* 0x000fe40006800000 */
        /* <DEDUP_REMOVED lines=95> */
[----:B------:R-:W-:Y:S01]  /*13240*/  ISETP.NE.AND P6, PT, R100, RZ, PT ;  /* 0x000000ff6400720c */ /* 0x000fe20003fc5270 */
[----:B------:R-:W0:Y:S01]  /*13250*/  SHFL.BFLY PT, R20, R15, 0x2, 0x1f ;  /* 0x0c401f000f147f89 */ /* 0x000e2200000e0000 */
[----:B------:R-:W-:Y:S02]  /*13260*/  FSEL R52, R52, -INF , !P3 ;  /* 0xff80000034347808 */ /* 0x000fe40005800000 */
[----:B------:R-:W-:-:S04]  /*13270*/  ISETP.NE.AND P3, PT, R94, RZ, PT ;  /* 0x000000ff5e00720c */ /* 0x000fc80003f65270 */
[----:B------:R-:W-:-:S04]  /*13280*/  ISETP.GT.AND P3, PT, R59, 0x50, !P3 ;  /* 0x000000503b00780c */ /* 0x000fc80005f64270 */
[----:B------:R-:W-:-:S04]  /*13290*/  ISETP.LT.OR P3, PT, R50, 0x51, P3 ;  /* 0x000000513200780c */ /* 0x000fc80001f61670 */
[----:B------:R-:W-:Y:S02]  /*132a0*/  FSEL R53, R53, -INF , !P3 ;  /* 0xff80000035357808 */ /* 0x000fe40005800000 */
[----:B------:R-:W-:-:S04]  /*132b0*/  ISETP.NE.AND P3, PT, R95, RZ, PT ;  /* 0x000000ff5f00720c */ /* 0x000fc80003f65270 */
[----:B------:R-:W-:Y:S02]  /*132c0*/  ISETP.GT.AND P3, PT, R59, 0x51, !P3 ;  /* 0x000000513b00780c */ /* 0x000fe40005f64270 */
[----:B0-----:R-:W-:Y:S02]  /*132d0*/  FMNMX.FTZ R69, R15, R20, !PT ;  /* 0x000000140f457209 */ /* 0x001fe40007810000 */
[----:B------:R-:W-:-:S03]  /*132e0*/  ISETP.LT.OR P3, PT, R50, 0x52, P3 ;  /* 0x000000523200780c */ /* 0x000fc60001f61670 */
        /* <DEDUP_REMOVED lines=28> */
[----:B------:R-:W-:Y:S01]  /*134b0*/  ISETP.NE.AND P6, PT, R71, RZ, PT ;  /* 0x000000ff4700720c */ /* 0x000fe20003fc5270 */
        /* <DEDUP_REMOVED lines=11> */
[--C-:B------:R-:W-:Y:S01]  /*13570*/  FFMA.FTZ R47, R47, UR45, -R85.reuse ;  /* 0x0000002d2f2f7c23 */ /* 0x100fe20008010855 */
[----:B------:R-:W-:-:S01]  /*13580*/  FFMA.FTZ R69, R68, UR45, -R85 ;  /* 0x0000002d44457c23 */ /* 0x000fc20008010855 */
[----:B------:R-:W-:Y:S01]  /*13590*/  FSEL R83, R0, -INF , !P3 ;  /* 0xff80000000537808 */ /* 0x000fe20005800000 */
[----:B------:R-:W-:-:S01]  /*135a0*/  FFMA.FTZ R0, R80, UR45, -R85 ;  /* 0x0000002d50007c23 */ /* 0x000fc20008010855 */
[----:B------:R-:W-:Y:S01]  /*135b0*/  ISETP.GT.AND P3, PT, R59, 0x79, !P6 ;  /* 0x000000793b00780c */ /* 0x000fe20007764270 */
[----:B------:R-:W-:-:S01]  /*135c0*/  FFMA.FTZ R68, R88, UR45, -R85 ;  /* 0x0000002d58447c23 */ /* 0x000fc20008010855 */
[----:B------:R-:W-:Y:S01]  /*135d0*/  FMNMX.FTZ R80, R83, R4, !PT ;  /* 0x0000000453507209 */ /* 0x000fe20007810000 */
[----:B------:R-:W-:Y:S01]  /*135e0*/  MUFU.EX2 R69, R69 ;  /* 0x0000004500457308 */ /* 0x000fe20000000800 */
[----:B------:R-:W-:Y:S01]  /*135f0*/  ISETP.LT.OR P3, PT, R50, 0x7a, P3 ;  /* 0x0000007a3200780c */ /* 0x000fe20001f61670 */
[--C-:B------:R-:W-:Y:S01]  /*13600*/  FFMA.FTZ R71, R90, UR45, -R85.reuse ;  /* 0x0000002d5a477c23 */ /* 0x100fe20008010855 */
[----:B------:R-:W-:Y:S01]  /*13610*/  FMNMX.FTZ R15, R7, R80, !PT ;  /* 0x00000050070f7209 */ /* 0x000fe20007810000 */
[--C-:B------:R-:W-:Y:S01]  /*13620*/  FFMA.FTZ R70, R70, UR45, -R85.reuse ;  /* 0x0000002d46467c23 */ /* 0x100fe20008010855 */
[----:B------:R-:W-:Y:S01]  /*13630*/  FSEL R34, R34, -INF , !P3 ;  /* 0xff80000022227808 */ /* 0x000fe20005800000 */
[--C-:B------:R-:W-:Y:S01]  /*13640*/  FFMA.FTZ R73, R73, UR45, -R85.reuse ;  /* 0x0000002d49497c23 */ /* 0x100fe20008010855 */
[----:B------:R-:W-:Y:S01]  /*13650*/  FMNMX.FTZ R80, R10, R15, !PT ;  /* 0x0000000f0a507209 */ /* 0x000fe20007810000 */
[----:B------:R0:W-:Y:S01]  /*13660*/  MUFU.EX2 R50, R47 ;  /* 0x0000002f00327308 */ /* 0x0001e20000000800 */
[----:B------:R-:W-:-:S01]  /*13670*/  FFMA.FTZ R72, R72, UR45, -R85 ;  /* 0x0000002d48487c23 */ /* 0x000fc20008010855 */
[--C-:B------:R-:W-:Y:S01]  /*13680*/  FFMA.FTZ R75, R75, UR45, -R85.reuse ;  /* 0x0000002d4b4b7c23 */ /* 0x100fe20008010855 */
[----:B------:R-:W-:Y:S01]  /*13690*/  FMNMX.FTZ R15, R11, R80, !PT ;  /* 0x000000500b0f7209 */ /* 0x000fe20007810000 */
[--C-:B------:R-:W-:Y:S01]  /*136a0*/  FFMA.FTZ R74, R74, UR45, -R85.reuse ;  /* 0x0000002d4a4a7c23 */ /* 0x100fe20008010855 */
[----:B------:R-:W-:-:S01]  /*136b0*/  FFMA.FTZ R77, R77, UR45, -R85 ;  /* 0x0000002d4d4d7c23 */ /* 0x000fc20008010855 */
[--C-:B------:R-:W-:Y:S01]  /*136c0*/  FFMA.FTZ R76, R76, UR45, -R85.reuse ;  /* 0x0000002d4c4c7c23 */ /* 0x100fe20008010855 */
[----:B------:R-:W-:Y:S01]  /*136d0*/  FMNMX.FTZ R80, R12, R15, !PT ;  /* 0x0000000f0c507209 */ /* 0x000fe20007810000 */
[----:B------:R-:W1:Y:S01]  /*136e0*/  MUFU.EX2 R0, R0 ;  /* 0x0000000000007308 */ /* 0x000e620000000800 */
[----:B------:R-:W-:-:S01]  /*136f0*/  FFMA.FTZ R67, R67, UR45, -R85 ;  /* 0x0000002d43437c23 */ /* 0x000fc20008010855 */
[--C-:B------:R-:W-:Y:S01]  /*13700*/  FFMA.FTZ R66, R66, UR45, -R85.reuse ;  /* 0x0000002d42427c23 */ /* 0x100fe20008010855 */
[----:B------:R-:W-:Y:S01]  /*13710*/  FMNMX.FTZ R15, R13, R80, !PT ;  /* 0x000000500d0f7209 */ /* 0x000fe20007810000 */
[--C-:B------:R-:W-:Y:S01]  /*13720*/  FFMA.FTZ R64, R64, UR45, -R85.reuse ;  /* 0x0000002d40407c23 */ /* 0x100fe20008010855 */
[----:B------:R-:W-:-:S01]  /*13730*/  FFMA.FTZ R55, R55, UR45, -R85 ;  /* 0x0000002d37377c23 */ /* 0x000fc20008010855 */
[--C-:B------:R-:W-:Y:S01]  /*13740*/  FFMA.FTZ R46, R46, UR45, -R85.reuse ;  /* 0x0000002d2e2e7c23 */ /* 0x100fe20008010855 */
[----:B------:R-:W-:Y:S01]  /*13750*/  FMNMX.FTZ R80, R14, R15, !PT ;  /* 0x0000000f0e507209 */ /* 0x000fe20007810000 */
[----:B------:R-:W2:Y:S01]  /*13760*/  MUFU.EX2 R68, R68 ;  /* 0x0000004400447308 */ /* 0x000ea20000000800 */
[----:B------:R-:W-:-:S01]  /*13770*/  FFMA.FTZ R45, R45, UR45, -R85 ;  /* 0x0000002d2d2d7c23 */ /* 0x000fc20008010855 */
[--C-:B------:R-:W-:Y:S01]  /*13780*/  FFMA.FTZ R42, R42, UR45, -R85.reuse ;  /* 0x0000002d2a2a7c23 */ /* 0x100fe20008010855 */
[----:B------:R-:W-:Y:S01]  /*13790*/  FMNMX.FTZ R15, R31, R80, !PT ;  /* 0x000000501f0f7209 */ /* 0x000fe20007810000 */
[--C-:B------:R-:W-:Y:S01]  /*137a0*/  FFMA.FTZ R41, R41, UR45, -R85.reuse ;  /* 0x0000002d29297c23 */ /* 0x100fe20008010855 */
[----:B------:R-:W-:-:S01]  /*137b0*/  FFMA.FTZ R44, R44, UR45, -R85 ;  /* 0x0000002d2c2c7c23 */ /* 0x000fc20008010855 */
[--C-:B------:R-:W-:Y:S01]  /*137c0*/  FFMA.FTZ R43, R43, UR45, -R85.reuse ;  /* 0x0000002d2b2b7c23 */ /* 0x100fe20008010855 */
[----:B------:R-:W-:Y:S01]  /*137d0*/  FMNMX.FTZ R80, R30, R15, !PT ;  /* 0x0000000f1e507209 */ /* 0x000fe20007810000 */
[----:B------:R-:W3:Y:S01]  /*137e0*/  MUFU.EX2 R71, R71 ;  /* 0x0000004700477308 */ /* 0x000ee20000000800 */
[----:B------:R-:W-:-:S01]  /*137f0*/  FFMA.FTZ R38, R38, UR45, -R85 ;  /* 0x0000002d26267c23 */ /* 0x000fc20008010855 */
[--C-:B------:R-:W-:Y:S01]  /*13800*/  FFMA.FTZ R37, R37, UR45, -R85.reuse ;  /* 0x0000002d25257c23 */ /* 0x100fe20008010855 */
[----:B------:R-:W-:Y:S01]  /*13810*/  FMNMX.FTZ R15, R21, R80, !PT ;  /* 0x00000050150f7209 */ /* 0x000fe20007810000 */
[--C-:B------:R-:W-:Y:S01]  /*13820*/  FFMA.FTZ R40, R40, UR45, -R85.reuse ;  /* 0x0000002d28287c23 */ /* 0x100fe20008010855 */
[----:B------:R-:W-:-:S01]  /*13830*/  FFMA.FTZ R39, R39, UR45, -R85 ;  /* 0x0000002d27277c23 */ /* 0x000fc20008010855 */
[--C-:B------:R-:W-:Y:S01]  /*13840*/  FFMA.FTZ R25, R25, UR45, -R85.reuse ;  /* 0x0000002d19197c23 */ /* 0x100fe20008010855 */
[----:B------:R-:W-:Y:S01]  /*13850*/  FMNMX.FTZ R15, R24, R15, !PT ;  /* 0x0000000f180f7209 */ /* 0x000fe20007810000 */
[----:B------:R-:W-:Y:S01]  /*13860*/  MUFU.EX2 R70, R70 ;  /* 0x0000004600467308 */ /* 0x000fe20000000800 */
[----:B------:R-:W-:-:S01]  /*13870*/  FFMA.FTZ R36, R36, UR45, -R85 ;  /* 0x0000002d24247c23 */ /* 0x000fc20008010855 */
[----:B------:R-:W-:Y:S01]  /*13880*/  FFMA.FTZ R35, R35, UR45, -R85 ;  /* 0x0000002d23237c23 */ /* 0x000fe20008010855 */
[----:B------:R-:W-:-:S04]  /*13890*/  FMNMX.FTZ R80, R26, R15, !PT ;  /* 0x0000000f1a507209 */ /* 0x000fc80007810000 */
[----:B------:R-:W-:Y:S01]  /*138a0*/  FMNMX.FTZ R15, R27, R80, !PT ;  /* 0x000000501b0f7209 */ /* 0x000fe20007810000 */
[----:B------:R-:W-:Y:S03]  /*138b0*/  MUFU.EX2 R73, R73 ;  /* 0x0000004900497308 */ /* 0x000fe60000000800 */
        /* <DEDUP_REMOVED lines=26> */
[----:B------:R-:W-:Y:S04]  /*13a60*/  MUFU.EX2 R64, R64 ;  /* 0x0000004000407308 */ /* 0x000fe80000000800 */
[----:B------:R-:W4:Y:S04]  /*13a70*/  SHFL.BFLY PT, R60, R15, 0x2, 0x1f ;  /* 0x0c401f000f3c7f89 */ /* 0x000f2800000e0000 */
[----:B------:R-:W-:Y:S08]  /*13a80*/  MUFU.EX2 R81, R81 ;  /* 0x0000005100517308 */ /* 0x000ff00000000800 */
[----:B------:R-:W-:Y:S08]  /*13a90*/  MUFU.EX2 R55, R55 ;  /* 0x0000003700377308 */ /* 0x000ff00000000800 */
[----:B------:R-:W-:Y:S01]  /*13aa0*/  MUFU.EX2 R46, R46 ;  /* 0x0000002e002e7308 */ /* 0x000fe20000000800 */
[----:B----4-:R-:W-:-:S07]  /*13ab0*/  FMNMX.FTZ R60, R15, R60, !PT ;  /* 0x0000003c0f3c7209 */ /* 0x010fce0007810000 */
[----:B------:R-:W-:Y:S01]  /*13ac0*/  MUFU.EX2 R45, R45 ;  /* 0x0000002d002d7308 */ /* 0x000fe20000000800 */
[----:B------:R-:W4:Y:S07]  /*13ad0*/  SHFL.BFLY PT, R15, R60, 0x1, 0x1f ;  /* 0x0c201f003c0f7f89 */ /* 0x000f2e00000e0000 */
[----:B------:R-:W-:Y:S08]  /*13ae0*/  MUFU.EX2 R42, R42 ;  /* 0x0000002a002a7308 */ /* 0x000ff00000000800 */
[----:B------:R-:W-:Y:S08]  /*13af0*/  MUFU.EX2 R41, R41 ;  /* 0x0000002900297308 */ /* 0x000ff00000000800 */
[----:B------:R-:W-:Y:S01]  /*13b00*/  MUFU.EX2 R44, R44 ;  /* 0x0000002c002c7308 */ /* 0x000fe20000000800 */
[----:B----4-:R-:W-:Y:S01]  /*13b10*/  FMNMX.FTZ R15, R60, R15, !PT ;  /* 0x0000000f3c0f7209 */ /* 0x010fe20007810000 */
[----:B------:R-:W-:-:S03]  /*13b20*/  IMAD.U32 R60, RZ, RZ, UR45 ;  /* 0x0000002dff3c7e24 */ /* 0x000fc6000f8e00ff */
[C---:B------:R-:W-:Y:S01]  /*13b30*/  FSETP.NEU.FTZ.AND P3, PT, R15.reuse, -INF , PT ;  /* 0xff8000000f00780b */ /* 0x040fe20003f7d000 */
[----:B0-----:R-:W-:-:S01]  /*13b40*/  FFMA.FTZ R47, R15, R60, -8 ;  /* 0xc10000000f2f7423 */ /* 0x001fc2000001003c */
[----:B------:R-:W-:Y:S01]  /*13b50*/  FFMA.FTZ R60, R5, UR45, -R85 ;  /* 0x0000002d053c7c23 */ /* 0x000fe20008010855 */
[----:B------:R-:W-:Y:S03]  /*13b60*/  MUFU.EX2 R43, R43 ;  /* 0x0000002b002b7308 */ /* 0x000fe60000000800 */
[----:B------:R-:W-:-:S05]  /*13b70*/  FSEL R47, R47, RZ, P3 ;  /* 0x000000ff2f2f7208 */ /* 0x000fca0001800000 */
        /* <DEDUP_REMOVED lines=8> */
[----:B-1----:R-:W-:Y:S01]  /*13c00*/  FADD.FTZ R31, R0, R69 ;  /* 0x00000045001f7221 */ /* 0x002fe20000010000 */
        /* <DEDUP_REMOVED lines=23> */
[--C-:B------:R-:W-:Y:S01]  /*13d80*/  FFMA.FTZ R65, R65, UR45, -R47.reuse ;  /* 0x0000002d41417c23 */ /* 0x100fe2000801082f */
[----:B------:R-:W-:-:S01]  /*13d90*/  FFMA.FTZ R32, R32, UR45, -R47 ;  /* 0x0000002d20207c23 */ /* 0x000fc2000801082f */
[--C-:B------:R-:W-:Y:S01]  /*13da0*/  FFMA.FTZ R33, R33, UR45, -R47.reuse ;  /* 0x0000002d21217c23 */ /* 0x100fe2000801082f */
[----:B------:R-:W-:-:S03]  /*13db0*/  FFMA.FTZ R34, R34, UR45, -R47 ;  /* 0x0000002d22227c23 */ /* 0x000fc6000801082f */
[----:B------:R5:W-:Y:S08]  /*13dc0*/  MUFU.EX2 R80, R13 ;  /* 0x0000000d00507308 */ /* 0x000bf00000000800 */
[----:B------:R-:W4:Y:S01]  /*13dd0*/  MUFU.EX2 R7, R7 ;  /* 0x0000000700077308 */ /* 0x000f220000000800 */
[----:B-----5:R-:W-:-:S01]  /*13de0*/  FFMA.FTZ R13, R26, UR45, -R47 ;  /* 0x0000002d1a0d7c23 */ /* 0x020fc2000801082f */
[----:B--2---:R-:W-:Y:S01]  /*13df0*/  FADD.FTZ R26, R68, R31 ;  /* 0x0000001f441a7221 */ /* 0x004fe20000010000 */
[----:B---3--:R-:W-:-:S04]  /*13e00*/  F2FP.SATFINITE.E4M3.F32.PACK_AB_MERGE_C R68, R71, R68, RZ ;  /* 0x000000444744723e */ /* 0x008fc800048070ff */
[----:B------:R-:W-:Y:S01]  /*13e10*/  F2FP.SATFINITE.E4M3.F32.PACK_AB_MERGE_C R196, R69, R0, R68 ;  /* 0x0000000045c4723e */ /* 0x000fe20004807044 */
[----:B------:R-:W-:Y:S08]  /*13e20*/  MUFU.EX2 R83, R14 ;  /* 0x0000000e00537308 */ /* 0x000ff00000000800 */
[----:B------:R2:W-:Y:S08]  /*13e30*/  MUFU.EX2 R14, R27 ;  /* 0x0000001b000e7308 */ /* 0x0005f00000000800 */
[----:B------:R-:W3:Y:S01]  /*13e40*/  MUFU.EX2 R10, R10 ;  /* 0x0000000a000a7308 */ /* 0x000ee20000000800 */
[----:B--2---:R-:W-:-:S01]  /*13e50*/  FADD.FTZ R27, R71, R26 ;  /* 0x0000001a471b7221 */ /* 0x004fc20000010000 */
[----:B0-----:R-:W-:-:S03]  /*13e60*/  FADD.FTZ R26, R5, R4 ;  /* 0x00000004051a7221 */ /* 0x001fc60000010000 */
[----:B------:R-:W-:Y:S01]  /*13e70*/  FADD.FTZ R30, R70, R27 ;  /* 0x0000001b461e7221 */ /* 0x000fe20000010000 */
[----:B-1----:R-:W-:-:S01]  /*13e80*/  FADD.FTZ R27, R59, R26 ;  /* 0x0000001a3b1b7221 */ /* 0x002fc20000010000 */
[----:B----4-:R-:W-:Y:S01]  /*13e90*/  F2FP.SATFINITE.E4M3.F32.PACK_AB_MERGE_C R59, R78, R59, RZ ;  /* 0x0000003b4e3b723e */ /* 0x010fe200048070ff */
[----:B------:R-:W0:Y:S01]  /*13ea0*/  MUFU.EX2 R11, R11 ;  /* 0x0000000b000b7308 */ /* 0x000e220000000800 */
[----:B------:R-:W-:-:S01]  /*13eb0*/  FADD.FTZ R31, R73, R30 ;  /* 0x0000001e491f7221 */ /* 0x000fc20000010000 */
[----:B------:R-:W-:Y:S01]  /*13ec0*/  FADD.FTZ R26, R78, R27 ;  /* 0x0000001b4e1a7221 */ /* 0x000fe20000010000 */
[----:B------:R-:W-:Y:S02]  /*13ed0*/  F2FP.SATFINITE.E4M3.F32.PACK_AB_MERGE_C R197, R4, R5, R59 ;  /* 0x0000000504c5723e */ /* 0x000fe4000480703b */
[----:B------:R-:W-:Y:S01]  /*13ee0*/  FADD.FTZ R30, R72, R31 ;  /* 0x0000001f481e7221 */ /* 0x000fe20000010000 */
[----:B------:R-:W-:-:S01]  /*13ef0*/  FADD.FTZ R27, R7, R26 ;  /* 0x0000001a071b7221 */ /* 0x000fc20000010000 */
[C---:B------:R-:W-:Y:S01]  /*13f00*/  F2FP.SATFINITE.E4M3.F32.PACK_AB_MERGE_C R72, R75.reuse, R72, RZ ;  /* 0x000000484b48723e */ /* 0x040fe200048070ff */
[----:B------:R-:W1:Y:S01]  /*13f10*/  MUFU.EX2 R12, R12 ;  /* 0x0000000c000c7308 */ /* 0x000e620000000800 */
[----:B------:R-:W-:-:S01]  /*13f20*/  FADD.FTZ R31, R75, R30 ;  /* 0x0000001e4b1f7221 */ /* 0x000fc20000010000 */
[----:B---3--:R-:W-:Y:S01]  /*13f30*/  FADD.FTZ R27, R10, R27 ;  /* 0x0000001b0a1b7221 */ /* 0x008fe20000010000 */
[----:B------:R-:W-:-:S02]  /*13f40*/  F2FP.SATFINITE.E4M3.F32.PACK_AB_MERGE_C R198, R73, R70, R72 ;  /* 0x0000004649c6723e */ /* 0x000fc40004807048 */
[----:B------:R-:W-:Y:S01]  /*13f50*/  FADD.FTZ R30, R74, R31 ;  /* 0x0000001f4a1e7221 */ /* 0x000fe20000010000 */
[----:B------:R-:W-:-:S01]  /*13f60*/  FADD.FTZ R26, R80, R27 ;  /* 0x0000001b501a7221 */ /* 0x000fc20000010000 */
[----:B------:R-:W-:Y:S01]  /*13f70*/  F2FP.SATFINITE.E4M3.F32.PACK_AB_MERGE_C R80, R83, R80, RZ ;  /* 0x000000505350723e */ /* 0x000fe200048070ff */
[----:B------:R-:W2:Y:S01]  /*13f80*/  MUFU.EX2 R21, R21 ;  /* 0x0000001500157308 */ /* 0x000ea20000000800 */
[----:B------:R-:W-:-:S01]  /*13f90*/  FADD.FTZ R27, R77, R30 ;  /* 0x0000001e4d1b7221 */ /* 0x000fc20000010000 */
[----:B------:R-:W-:Y:S01]  /*13fa0*/  FADD.FTZ R26, R83, R26 ;  /* 0x0000001a531a7221 */ /* 0x000fe20000010000 */
[----:B------:R-:W-:Y:S02]  /*13fb0*/  F2FP.SATFINITE.E4M3.F32.PACK_AB_MERGE_C R199, R10, R7, R80 ;  /* 0x000000070ac7723e */ /* 0x000fe40004807050 */
[----:B------:R-:W-:Y:S01]  /*13fc0*/  FADD.FTZ R30, R76, R27 ;  /* 0x0000001b4c1e7221 */ /* 0x000fe20000010000 */
[----:B0-----:R-:W-:-:S01]  /*13fd0*/  FADD.FTZ R27, R11, R26 ;  /* 0x0000001a0b1b7221 */ /* 0x001fc20000010000 */
[C---:B------:R-:W-:Y:S01]  /*13fe0*/  F2FP.SATFINITE.E4M3.F32.PACK_AB_MERGE_C R76, R79.reuse, R76, RZ ;  /* 0x0000004c4f4c723e */ /* 0x040fe200048070ff */
[----:B------:R-:W0:Y:S01]  /*13ff0*/  MUFU.EX2 R24, R24 ;  /* 0x0000001800187308 */ /* 0x000e220000000800 */
[----:B------:R-:W-:-:S01]  /*14000*/  FADD.FTZ R30, R79, R30 ;  /* 0x0000001e4f1e7221 */ /* 0x000fc20000010000 */
[----:B-1----:R-:W-:Y:S01]  /*14010*/  FADD.FTZ R26, R12, R27 ;  /* 0x0000001b0c1a7221 */ /* 0x002fe20000010000 */
[----:B------:R-:W-:-:S02]  /*14020*/  F2FP.SATFINITE.E4M3.F32.PACK_AB_MERGE_C R192, R77, R74, R76 ;  /* 0x0000004a4dc0723e */ /* 0x000fc4000480704c */
[----:B------:R-:W-:-:S03]  /*14030*/  FADD.FTZ R31, R67, R30 ;  /* 0x0000001e431f7221 */ /* 0x000fc60000010000 */
[----:B------:R-:W1:Y:S01]  /*14040*/  MUFU.EX2 R13, R13 ;  /* 0x0000000d000d7308 */ /* 0x000e620000000800 */
[----:B--2---:R-:W-:-:S01]  /*14050*/  FADD.FTZ R27, R21, R26 ;  /* 0x0000001a151b7221 */ /* 0x004fc20000010000 */
[----:B------:R-:W-:-:S04]  /*14060*/  FADD.FTZ R31, R66, R31 ;  /* 0x0000001f421f7221 */ /* 0x000fc80000010000 */
[----:B------:R-:W-:Y:S01]  /*14070*/  FADD.FTZ R26, R64, R31 ;  /* 0x0000001f401a7221 */ /* 0x000fe20000010000 */
[----:B------:R-:W-:Y:S01]  /*14080*/  F2FP.SATFINITE.E4M3.F32.PACK_AB_MERGE_C R64, R81, R64, RZ ;  /* 0x000000405140723e */ /* 0x000fe200048070ff */
[----:B------:R-:W2:Y:S01]  /*14090*/  MUFU.EX2 R28, R28 ;  /* 0x0000001c001c7308 */ /* 0x000ea20000000800 */
[----:B0-----:R-:W-:-:S01]  /*140a0*/  FADD.FTZ R0, R24, R27 ;  /* 0x0000001b18007221 */ /* 0x001fc20000010000 */
[----:B------:R-:W-:Y:S01]  /*140b0*/  FADD.FTZ R26, R81, R26 ;  /* 0x0000001a511a7221 */ /* 0x000fe20000010000 */
[----:B------:R-:W-:Y:S02]  /*140c0*/  F2FP.SATFINITE.E4M3.F32.PACK_AB_MERGE_C R24, R24, R21, RZ ;  /* 0x000000151818723e */ /* 0x000fe400048070ff */
[----:B------:R-:W-:Y:S01]  /*140d0*/  F2FP.SATFINITE.E4M3.F32.PACK_AB_MERGE_C R194, R66, R67, R64 ;  /* 0x0000004342c2723e */ /* 0x000fe20004807040 */
[----:B------:R-:W-:-:S01]  /*140e0*/  FADD.FTZ R31, R55, R26 ;  /* 0x0000001a371f7221 */ /* 0x000fc20000010000 */
[----:B------:R-:W-:Y:S01]  /*140f0*/  F2FP.SATFINITE.E4M3.F32.PACK_AB_MERGE_C R26, R45, R46, RZ ;  /* 0x0000002e2d1a723e */ /* 0x000fe200048070ff */
[----:B------:R-:W0:Y:S01]  /*14100*/  MUFU.EX2 R29, R29 ;  /* 0x0000001d001d7308 */ /* 0x000e220000000800 */
[----:B-1----:R-:W-:-:S01]  /*14110*/  FADD.FTZ R27, R13, R0 ;  /* 0x000000000d1b7221 */ /* 0x002fc20000010000 */
[C---:B------:R-:W-:Y:S01]  /*14120*/  FADD.FTZ R31, R50.reuse, R31 ;  /* 0x0000001f321f7221 */ /* 0x040fe20000010000 */
[----:B------:R-:W-:-:S02]  /*14130*/  F2FP.SATFINITE.E4M3.F32.PACK_AB_MERGE_C R188, R50, R55, R26 ;  /* 0x0000003732bc723e */ /* 0x000fc4000480701a */
[----:B------:R-:W-:Y:S01]  /*14140*/  FADD.FTZ R27, R14, R27 ;  /* 0x0000001b0e1b7221 */ /* 0x000fe20000010000 */
[----:B------:R-:W-:-:S01]  /*14150*/  FADD.FTZ R46, R46, R31 ;  /* 0x0000001f2e2e7221 */ /* 0x000fc20000010000 */
[----:B------:R-:W-:Y:S01]  /*14160*/  F2FP.SATFINITE.E4M3.F32.PACK_AB_MERGE_C R26, R41, R42, RZ ;  /* 0x0000002a291a723e */ /* 0x000fe200048070ff */
[----:B------:R-:W1:Y:S01]  /*14170*/  MUFU.EX2 R48, R48 ;  /* 0x0000003000307308 */ /* 0x000e620000000800 */
[----:B--2---:R-:W-:-:S01]  /*14180*/  FADD.FTZ R0, R28, R27 ;  /* 0x0000001b1c007221 */ /* 0x004fc20000010000 */
[----:B------:R-:W-:Y:S01]  /*14190*/  FADD.FTZ R45, R45, R46 ;  /* 0x0000002e2d2d7221 */ /* 0x000fe20000010000 */
[----:B------:R-:W-:Y:S02]  /*141a0*/  F2FP.SATFINITE.E4M3.F32.PACK_AB_MERGE_C R190, R43, R44, R26 ;  /* 0x0000002c2bbe723e */ /* 0x000fe4000480701a */
[----:B------:R-:W-:Y:S01]  /*141b0*/  F2FP.SATFINITE.E4M3.F32.PACK_AB_MERGE_C R193, R12, R11, R24 ;  /* 0x0000000b0cc1723e */ /* 0x000fe20004807018 */
[----:B------:R-:W-:-:S02]  /*141c0*/  FADD.FTZ R44, R44, R45 ;  /* 0x0000002d2c2c7221 */ /* 0x000fc40000010000 */
[----:B------:R-:W2:Y:S01]  /*141d0*/  MUFU.EX2 R49, R49 ;  /* 0x0000003100317308 */ /* 0x000ea20000000800 */
[----:B0-----:R-:W-:-:S01]  /*141e0*/  FADD.FTZ R27, R29, R0 ;  /* 0x000000001d1b7221 */ /* 0x001fc20000010000 */
[----:B------:R-:W-:Y:S01]  /*141f0*/  FADD.FTZ R43, R43, R44 ;  /* 0x0000002c2b2b7221 */ /* 0x000fe20000010000 */
[----:B------:R-:W-:-:S03]  /*14200*/  F2FP.SATFINITE.E4M3.F32.PACK_AB_MERGE_C R28, R29, R28, RZ ;  /* 0x0000001c1d1c723e */ /* 0x000fc600048070ff */
[----:B------:R-:W-:Y:S01]  /*14210*/  FADD.FTZ R42, R42, R43 ;  /* 0x0000002b2a2a7221 */ /* 0x000fe20000010000 */
[----:B------:R-:W-:Y:S01]  /*14220*/  F2FP.SATFINITE.E4M3.F32.PACK_AB_MERGE_C R195, R14, R13, R28 ;  /* 0x0000000d0ec3723e */ /* 0x000fe2000480701c */
[----:B------:R-:W0:Y:S01]  /*14230*/  MUFU.EX2 R51, R51 ;  /* 0x0000003300337308 */ /* 0x000e220000000800 */
[----:B-1----:R-:W-:-:S01]  /*14240*/  FADD.FTZ R0, R48, R27 ;  /* 0x0000001b30007221 */ /* 0x002fc20000010000 */
[----:B------:R-:W-:-:S06]  /*14250*/  FADD.FTZ R41, R41, R42 ;  /* 0x0000002a29297221 */ /* 0x000fcc0000010000 */
[----:B------:R-:W1:Y:S01]  /*14260*/  MUFU.EX2 R52, R52 ;  /* 0x0000003400347308 */ /* 0x000e620000000800 */
[----:B--2---:R-:W-:-:S07]  /*14270*/  FADD.FTZ R0, R49, R0 ;  /* 0x0000000031007221 */ /* 0x004fce0000010000 */
[----:B------:R-:W2:Y:S01]  /*14280*/  MUFU.EX2 R53, R53 ;  /* 0x0000003500357308 */ /* 0x000ea20000000800 */
[----:B0-----:R-:W-:-:S07]  /*14290*/  FADD.FTZ R27, R51, R0 ;  /* 0x00000000331b7221 */ /* 0x001fce0000010000 */
[----:B------:R-:W0:Y:S01]  /*142a0*/  MUFU.EX2 R54, R54 ;  /* 0x0000003600367308 */ /* 0x000e220000000800 */
[----:B-1----:R-:W-:-:S01]  /*142b0*/  FADD.FTZ R0, R52, R27 ;  /* 0x0000001b34007221 */ /* 0x002fc20000010000 */
[----:B------:R-:W-:-:S04]  /*142c0*/  F2FP.SATFINITE.E4M3.F32.PACK_AB_MERGE_C R51, R52, R51, RZ ;  /* 0x000000333433723e */ /* 0x000fc800048070ff */
[----:B------:R-:W-:Y:S02]  /*142d0*/  F2FP.SATFINITE.E4M3.F32.PACK_AB_MERGE_C R189, R49, R48, R51 ;  /* 0x0000003031bd723e */ /* 0x000fe40004807033 */
[----:B------:R-:W1:Y:S01]  /*142e0*/  MUFU.EX2 R56, R56 ;  /* 0x0000003800387308 */ /* 0x000e620000000800 */
[----:B--2---:R-:W-:-:S07]  /*142f0*/  FADD.FTZ R27, R53, R0 ;  /* 0x00000000351b7221 */ /* 0x004fce0000010000 */
[----:B------:R-:W-:Y:S01]  /*14300*/  MUFU.EX2 R38, R38 ;  /* 0x0000002600267308 */ /* 0x000fe20000000800 */
[----:B0-----:R-:W-:-:S07]  /*14310*/  FADD.FTZ R27, R54, R27 ;  /* 0x0000001b361b7221 */ /* 0x001fce0000010000 */
[----:B------:R-:W0:Y:S01]  /*14320*/  MUFU.EX2 R37, R37 ;  /* 0x0000002500257308 */ /* 0x000e220000000800 */
[----:B-1----:R-:W-:-:S07]  /*14330*/  FADD.FTZ R0, R56, R27 ;  /* 0x0000001b38007221 */ /* 0x002fce0000010000 */
[----:B------:R-:W1:Y:S08]  /*14340*/  MUFU.EX2 R57, R57 ;  /* 0x0000003900397308 */ /* 0x000e700000000800 */
        /* <DEDUP_REMOVED lines=11> */
[----:B------:R-:W0:Y:S01]  /*14400*/  MUFU.EX2 R62, R62 ;  /* 0x0000003e003e7308 */ /* 0x000e220000000800 */
[----:B-1----:R-:W-:-:S01]  /*14410*/  FADD.FTZ R0, R58, R21 ;  /* 0x000000153a007221 */ /* 0x002fc20000010000 */
[----:B------:R-:W-:-:S04]  /*14420*/  FADD.FTZ R38, R38, R39 ;  /* 0x0000002726267221 */ /* 0x000fc80000010000 */
[----:B------:R-:W-:Y:S02]  /*14430*/  FADD.FTZ R37, R37, R38 ;  /* 0x0000002625257221 */ /* 0x000fe40000010000 */
[----:B------:R-:W-:Y:S01]  /*14440*/  MUFU.EX2 R25, R25 ;  /* 0x0000001900197308 */ /* 0x000fe20000000800 */
[----:B--2---:R-:W-:-:S07]  /*14450*/  FADD.FTZ R21, R61, R0 ;  /* 0x000000003d157221 */ /* 0x004fce0000010000 */
[----:B------:R-:W1:Y:S01]  /*14460*/  MUFU.EX2 R60, R60 ;  /* 0x0000003c003c7308 */ /* 0x000e620000000800 */
[----:B0-----:R-:W-:-:S07]  /*14470*/  FADD.FTZ R0, R62, R21 ;  /* 0x000000153e007221 */ /* 0x001fce0000010000 */
[----:B------:R-:W0:Y:S08]  /*14480*/  MUFU.EX2 R63, R63 ;  /* 0x0000003f003f7308 */ /* 0x000e300000000800 */
[----:B------:R-:W-:Y:S01]  /*14490*/  MUFU.EX2 R36, R36 ;  /* 0x0000002400247308 */ /* 0x000fe20000000800 */
[----:B-1----:R-:W-:-:S07]  /*144a0*/  F2FP.SATFINITE.E4M3.F32.PACK_AB_MERGE_C R4, R60, R25, RZ ;  /* 0x000000193c04723e */ /* 0x002fce00048070ff */
[----:B------:R-:W1:Y:S01]  /*144b0*/  MUFU.EX2 R35, R35 ;  /* 0x0000002300237308 */ /* 0x000e620000000800 */
[----:B0-----:R-:W-:-:S01]  /*144c0*/  FADD.FTZ R0, R63, R0 ;  /* 0x000000003f007221 */ /* 0x001fc20000010000 */
[----:B------:R-:W-:-:S04]  /*144d0*/  F2FP.SATFINITE.E4M3.F32.PACK_AB_MERGE_C R62, R63, R62, RZ ;  /* 0x0000003e3f3e723e */ /* 0x000fc800048070ff */
[----:B------:R-:W-:Y:S02]  /*144e0*/  F2FP.SATFINITE.E4M3.F32.PACK_AB_MERGE_C R185, R61, R58, R62 ;  /* 0x0000003a3db9723e */ /* 0x000fe4000480703e */
[----:B------:R-:W0:Y:S08]  /*144f0*/  MUFU.EX2 R65, R65 ;  /* 0x0000004100417308 */ /* 0x000e300000000800 */
[----:B------:R-:W2:Y:S01]  /*14500*/  MUFU.EX2 R32, R32 ;  /* 0x0000002000207308 */ /* 0x000ea20000000800 */
[----:B-1----:R-:W-:Y:S01]  /*14510*/  F2FP.SATFINITE.E4M3.F32.PACK_AB_MERGE_C R186, R35, R36, R4 ;  /* 0x0000002423ba723e */ /* 0x002fe20004807004 */
[----:B------:R-:W-:-:S04]  /*14520*/  FADD.FTZ R36, R36, R37 ;  /* 0x0000002524247221 */ /* 0x000fc80000010000 */
[----:B------:R-:W-:Y:S02]  /*14530*/  FADD.FTZ R36, R35, R36 ;  /* 0x0000002423247221 */ /* 0x000fe40000010000 */
[----:B------:R-:W-:Y:S01]  /*14540*/  MUFU.EX2 R33, R33 ;  /* 0x0000002100217308 */ /* 0x000fe20000000800 */
[----:B0-----:R-:W-:-:S07]  /*14550*/  FADD.FTZ R5, R65, R0 ;  /* 0x0000000041057221 */ /* 0x001fce0000010000 */
[----:B------:R-:W0:Y:S01]  /*14560*/  MUFU.EX2 R34, R34 ;  /* 0x0000002200227308 */ /* 0x000e220000000800 */
[----:B--2---:R-:W-:-:S01]  /*14570*/  FADD.FTZ R0, R32, R5 ;  /* 0x0000000520007221 */ /* 0x004fc20000010000 */
[----:B------:R-:W-:-:S04]  /*14580*/  FADD.FTZ R5, R25, R36 ;  /* 0x0000002419057221 */ /* 0x000fc80000010000 */
[----:B------:R-:W-:Y:S01]  /*14590*/  FADD.FTZ R5, R60, R5 ;  /* 0x000000053c057221 */ /* 0x000fe20000010000 */
[----:B0-----:R-:W-:Y:S01]  /*145a0*/  F2FP.SATFINITE.E4M3.F32.PACK_AB_MERGE_C R4, R34, R33, RZ ;  /* 0x000000212204723e */ /* 0x001fe200048070ff */
[----:B------:R-:W-:Y:S01]  /*145b0*/  FADD.FTZ R33, R33, R0 ;  /* 0x0000000021217221 */ /* 0x000fe20000010000 */
[----:B------:R-:W-:Y:S02]  /*145c0*/  VIADD R0, R91, 0xfffffffe ;  /* 0xfffffffe5b007836 */ /* 0x000fe40000000000 */
[----:B------:R-:W-:Y:S01]  /*145d0*/  F2FP.SATFINITE.E4M3.F32.PACK_AB_MERGE_C R187, R32, R65, R4 ;  /* 0x0000004120bb723e */ /* 0x000fe20004807004 */
[----:B------:R-:W-:-:S01]  /*145e0*/  FADD.FTZ R4, R34, R33 ;  /* 0x0000002122047221 */ /* 0x000fc20000010000 */
[----:B------:R-:W-:Y:S06]  /*145f0*/  @!P2 BRA `(.L_x_1484) ;  /* 0x000000000048a947 */ /* 0x000fec0003800000 */
        /* <DEDUP_REMOVED lines=11> */
.L_x_1486:
[----:B------:R-:W-:-:S13]  /*146b0*/  ISETP.NE.AND P3, PT, R9, 0x1, PT ;  /* 0x000000010900780c */ /* 0x000fda0003f65270 */
[----:B------:R-:W0:Y:S02]  /*146c0*/  @P3 LDC.64 R10, c[0x0][0x9e8] ;  /* 0x00027a00ff0a3b82 */ /* 0x000e240000000a00 */
[----:B0-----:R-:W-:-:S05]  /*146d0*/  @P3 IMAD.HI.U32 R10, R7, R10, RZ ;  /* 0x0000000a070a3227 */ /* 0x001fca00078e00ff */
[----:B------:R-:W-:-:S07]  /*146e0*/  @P3 SHF.R.U32.HI R7, RZ, R11, R10 ;  /* 0x0000000bff073219 */ /* 0x000fce000001160a */
.L_x_1487:
[----:B------:R-:W-:Y:S05]  /*146f0*/  BSYNC B0 ;  /* 0x0000000000007941 */ /* 0x000fea0003800000 */
.L_x_1485:
[----:B------:R-:W-:-:S05]  /*14700*/  IMAD R7, R7, R9, R9 ;  /* 0x0000000907077224 */ /* 0x000fca00078e0209 */
[----:B------:R-:W-:-:S07]  /*14710*/  VIMNMX R8, R8, R7, PT ;  /* 0x0000000708087248 */ /* 0x000fce0003fe0100 */
.L_x_1484:
[----:B------:R-:W-:Y:S01]  /*14720*/  SHF.R.S32.HI R7, RZ, 0x1f, R8 ;  /* 0x0000001fff077819 */ /* 0x000fe20000011408 */
[----:B------:R-:W-:Y:S01]  /*14730*/  ULDC UR34, c[0x0][0x9e4] ;  /* 0x0002790000227ab9 */ /* 0x000fe20000000800 */
[----:B------:R-:W-:Y:S01]  /*14740*/  ULDC UR6, c[0x0][0x9e4] ;  /* 0x0002790000067ab9 */ /* 0x000fe20000000800 */
[----:B------:R-:W-:Y:S01]  /*14750*/  ULDC UR7, c[0x0][0x988] ;  /* 0x0002620000077ab9 */ /* 0x000fe20000000800 */
[----:B------:R-:W-:Y:S01]  /*14760*/  LEA.HI R7, R7, R8, RZ, 0x7 ;  /* 0x0000000807077211 */ /* 0x000fe200078f38ff */
[----:B------:R-:W-:Y:S01]  /*14770*/  ULDC UR33, c[0x0][0x988] ;  /* 0x0002620000217ab9 */ /* 0x000fe20000000800 */
[----:B------:R-:W-:Y:S01]  /*14780*/  ULDC UR32, c[0x0][0x988] ;  /* 0x0002620000207ab9 */ /* 0x000fe20000000800 */
[----:B------:R-:W-:Y:S01]  /*14790*/  ULDC UR43, c[0x0][0x9e0] ;  /* 0x00027800002b7ab9 */ /* 0x000fe20000000800 */
[----:B------:R-:W-:Y:S01]  /*147a0*/  SHF.R.S32.HI R7, RZ, 0x7, R7 ;  /* 0x00000007ff077819 */ /* 0x000fe20000011407 */
[----:B------:R-:W-:Y:S01]  /*147b0*/  ULDC UR35, c[0x0][0x9e0] ;  /* 0x0002780000237ab9 */ /* 0x000fe20000000800 */
[----:B------:R-:W-:-:S02]  /*147c0*/  CS2R R118, SRZ ;  /* 0x0000000000767805 */ /* 0x000fc4000001ff00 */
[----:B------:R-:W-:Y:S02]  /*147d0*/  CS2R R116, SRZ ;  /* 0x0000000000747805 */ /* 0x000fe4000001ff00 */
[----:B------:R-:W-:Y:S02]  /*147e0*/  VIMNMX R7, R210, R7, !PT ;  /* 0x00000007d2077248 */ /* 0x000fe40007fe0100 */
[----:B------:R-:W-:Y:S02]  /*147f0*/  CS2R R114, SRZ ;  /* 0x0000000000727805 */ /* 0x000fe4000001ff00 */
[----:B------:R-:W-:Y:S02]  /*14800*/  CS2R R112, SRZ ;  /* 0x0000000000707805 */ /* 0x000fe4000001ff00 */
[----:B------:R-:W-:Y:S02]  /*14810*/  CS2R R110, SRZ ;  /* 0x00000000006e7805 */ /* 0x000fe4000001ff00 */
[----:B------:R-:W-:-:S02]  /*14820*/  ISETP.GE.AND P3, PT, R0, R7, PT ;  /* 0x000000070000720c */ /* 0x000fc40003f66270 */
        /* <DEDUP_REMOVED lines=43> */
[----:B------:R-:W-:Y:S06]  /*14ae0*/  @!P3 BRA `(.L_x_1488) ;  /* 0x000000380080b947 */ /* 0x000fec0003800000 */
[----:B------:R-:W-:Y:S02]  /*14af0*/  IMAD.IADD R12, R120, 0x1, R3 ;  /* 0x00000001780c7824 */ /* 0x000fe400078e0203 */
[----:B------:R-:W-:Y:S02]  /*14b00*/  IMAD.MOV.U32 R119, RZ, RZ, RZ ;  /* 0x000000ffff777224 */ /* 0x000fe400078e00ff */
[----:B------:R-:W-:-:S07]  /*14b10*/  VIADD R13, R12, 0x8 ;  /* 0x000000080c0d7836 */ /* 0x000fce0000000000 */
.L_x_1507:
[----:B------:R-:W-:Y:S01]  /*14b20*/  ISETP.NE.AND P3, PT, R208, RZ, PT ;  /* 0x000000ffd000720c */ /* 0x000fe20003f65270 */
[----:B------:R-:W-:Y:S01]  /*14b30*/  VIADD R14, R19, 0x1 ;  /* 0x00000001130e7836 */ /* 0x000fe20000000000 */
[----:B------:R-:W-:Y:S05]  /*14b40*/  YIELD ;  /* 0x0000000000007946 */ /* 0x000fea0003800000 */
[----:B------:R-:W-:-:S04]  /*14b50*/  ISETP.NE.AND P4, PT, R14, 0x2, PT ;  /* 0x000000020e00780c */ /* 0x000fc80003f85270 */
[----:B------:R-:W-:Y:S02]  /*14b60*/  SEL R21, RZ, 0x1, P4 ;  /* 0x00000001ff157807 */ /* 0x000fe40002000000 */
[----:B------:R-:W-:Y:S02]  /*14b70*/  SEL R14, R14, RZ, P4 ;  /* 0x000000ff0e0e7207 */ /* 0x000fe40002000000 */
[----:B------:R-:W-:Y:S01]  /*14b80*/  LOP3.LUT R21, R18, R21, RZ, 0x3c, !PT ;  /* 0x0000001512157212 */ /* 0x000fe200078e3cff */
[----:B------:R-:W-:Y:S06]  /*14b90*/  @P3 BRA `(.L_x_1489) ;  /* 0x0000000000303947 */ /* 0x000fec0003800000 */
[----:B------:R-:W-:Y:S05]  /*14ba0*/  @!P0 BRA `(.L_x_1490) ;  /* 0x0000000000048947 */ /* 0x000fea0003800000 */
[----:B------:R-:W-:Y:S01]  /*14bb0*/  BPT.TRAP 0x1 ;  /* 0x000000040000795c */ /* 0x000fe20000300000 */
.L_x_1490:
[----:B------:R-:W-:Y:S01]  /*14bc0*/  IMAD R9, R14, 0x8, R16 ;  /* 0x000000080e097824 */ /* 0x000fe200078e0210 */
[----:B------:R-:W-:-:S04]  /*14bd0*/  SHF.L.U32 R8, R21, 0x1f, RZ ;  /* 0x0000001f15087819 */ /* 0x000fc800000006ff */
[----:B------:R0:W1:Y:S01]  /*14be0*/  SYNCS.PHASECHK.TRANS64.TRYWAIT P4, [R9+URZ+0x2a830], R8 ;  /* 0x02a83008090075a7 */ /* 0x000062000808017f */
[----:B------:R-:W-:Y:S05]  /*14bf0*/  @!P0 BRA `(.L_x_1491) ;  /* 0x0000000000048947 */ /* 0x000fea0003800000 */
[----:B------:R-:W-:Y:S01]  /*14c00*/  BPT.TRAP 0x1 ;  /* 0x000000040000795c */ /* 0x000fe20000300000 */
.L_x_1491:
[----:B------:R-:W-:Y:S04]  /*14c10*/  BSSY B0, `(.L_x_1489) ;  /* 0x0000004000007945 */ /* 0x000fe80003800000 */
[----:B-1----:R-:W-:Y:S05]  /*14c20*/  @P4 BRA `(.L_x_1492) ;  /* 0x0000000000084947 */ /* 0x002fea0003800000 */
[----:B------:R-:W1:Y:S02]  /*14c30*/  SYNCS.PHASECHK.TRANS64.TRYWAIT P4, [R9+URZ+0x2a830], R8 ;  /* 0x02a83008090075a7 */ /* 0x000e64000808017f */
[----:B-1----:R-:W-:Y:S05]  /*14c40*/  @!P4 BRA `(.L_x_1493) ;  /* 0x000001540048c947 */ /* 0x002fea0003800000 */
.L_x_1492:
[----:B------:R-:W-:Y:S05]  /*14c50*/  BSYNC B0 ;  /* 0x0000000000007941 */ /* 0x000fea0003800000 */
.L_x_1489:
[----:B01----:R-:W0:Y:S01]  /*14c60*/  S2R R8, SR_TID.X ;  /* 0x0000000000087919 */ /* 0x003e220000002100 */
[----:B------:R-:W-:Y:S05]  /*14c70*/  WARPSYNC.ALL ;  /* 0x0000000000007948 */ /* 0x000fea0003800000 */
[----:B------:R-:W-:Y:S01]  /*14c80*/  IMAD.MOV.U32 R9, RZ, RZ, -0x7fffffe0 ;  /* 0x80000020ff097424 */ /* 0x000fe200078e00ff */
[----:B------:R-:W-:Y:S01]  /*14c90*/  MOV R123, 0x80000020 ;  /* 0x80000020007b7802 */ /* 0x000fe20000000f00 */
[----:B------:R-:W-:Y:S01]  /*14ca0*/  IMAD.MOV.U32 R121, RZ, RZ, -0x7fffffe0 ;  /* 0x80000020ff797424 */ /* 0x000fe200078e00ff */
[----:B------:R-:W-:Y:S01]  /*14cb0*/  UMOV UR28, UR4 ;  /* 0x00000004001c7c82 */ /* 0x000fe20008000000 */
[----:B------:R-:W-:Y:S01]  /*14cc0*/  IMAD.MOV.U32 R11, RZ, RZ, -0x7fffffe0 ;  /* 0x80000020ff0b7424 */ /* 0x000fe200078e00ff */
[----:B------:R-:W-:Y:S01]  /*14cd0*/  R2UR UR11, R9 ;  /* 0x00000000090b72ca */ /* 0x000fe200000e0000 */
[----:B------:R-:W-:Y:S01]  /*14ce0*/  IMAD.MOV.U32 R9, RZ, RZ, -0x7fffffe0 ;  /* 0x80000020ff097424 */ /* 0x000fe200078e00ff */
[----:B------:R-:W-:Y:S01]  /*14cf0*/  R2UR UR19, R121 ;  /* 0x00000000791372ca */ /* 0x000fe200000e0000 */
[----:B------:R-:W-:Y:S01]  /*14d00*/  UMOV UR29, UR5 ;  /* 0x00000005001d7c82 */ /* 0x000fe20008000000 */
[----:B------:R-:W-:-:S02]  /*14d10*/  R2UR UR23, R123 ;  /* 0x000000007b1772ca */ /* 0x000fc400000e0000 */
[C---:B------:R-:W-:Y:S02]  /*14d20*/  R2UR UR15, R11.reuse ;  /* 0x000000000b0f72ca */ /* 0x040fe400000e0000 */
[----:B------:R-:W-:Y:S02]  /*14d30*/  R2UR UR27, R11 ;  /* 0x000000000b1b72ca */ /* 0x000fe400000e0000 */
[----:B------:R-:W-:Y:S02]  /*14d40*/  R2UR UR31, R9 ;  /* 0x00000000091f72ca */ /* 0x000fe400000e0000 */
[----:B0-----:R-:W-:Y:S01]  /*14d50*/  SHF.R.U32.HI R10, RZ, 0x7, R8 ;  /* 0x00000007ff0a7819 */ /* 0x001fe20000011608 */
[----:B------:R-:W-:-:S04]  /*14d60*/  IMAD R8, R14, 0x600, R6 ;  /* 0x000006000e087824 */ /* 0x000fc800078e0206 */
[----:B------:R-:W-:Y:S01]  /*14d70*/  VIADD R124, R10, 0x8 ;  /* 0x000000080a7c7836 */ /* 0x000fe20000000000 */
[C---:B------:R-:W-:Y:S01]  /*14d80*/  R2UR UR10, R8.reuse ;  /* 0x00000000080a72ca */ /* 0x040fe200000e0000 */
[C---:B------:R-:W-:Y:S02]  /*14d90*/  VIADD R120, R8.reuse, 0x200 ;  /* 0x0000020008787836 */ /* 0x040fe40000000000 */
[C---:B------:R-:W-:Y:S01]  /*14da0*/  VIADD R122, R8.reuse, 0x202 ;  /* 0x00000202087a7836 */ /* 0x040fe20000000000 */
[----:B------:R0:W-:Y:S01]  /*14db0*/  BAR.SYNC.DEFER_BLOCKING R124, 0x100 ;  /* 0x0004007c0000751d */ /* 0x0001e20000010000 */
[----:B------:R-:W-:Y:S01]  /*14dc0*/  VIADD R10, R8, 0x2 ;  /* 0x00000002080a7836 */ /* 0x000fe20000000000 */
[----:B------:R-:W-:Y:S02]  /*14dd0*/  R2UR UR18, R120 ;  /* 0x00000000781272ca */ /* 0x000fe400000e0000 */
[----:B------:R-:W-:Y:S02]  /*14de0*/  R2UR UR22, R122 ;  /* 0x000000007a1672ca */ /* 0x000fe400000e0000 */
[----:B------:R-:W-:Y:S01]  /*14df0*/  R2UR UR14, R10 ;  /* 0x000000000a0e72ca */ /* 0x000fe200000e0000 */
[----:B------:R-:W-:-:S02]  /*14e00*/  VIADD R10, R8, 0x400 ;  /* 0x00000400080a7836 */ /* 0x000fc40000000000 */
[----:B------:R-:W-:-:S03]  /*14e10*/  VIADD R8, R8, 0x402 ;  /* 0x0000040208087836 */ /* 0x000fc60000000000 */
[----:B------:R-:W-:Y:S02]  /*14e20*/  R2UR UR26, R10 ;  /* 0x000000000a1a72ca */ /* 0x000fe400000e0000 */
[----:B------:R-:W-:Y:S01]  /*14e30*/  R2UR UR30, R8 ;  /* 0x00000000081e72ca */ /* 0x000fe200000e0000 */
[----:B0-----:R-:W-:-:S06]  /*14e40*/  WARPGROUP.ARRIVE ;  /* 0x00000000000079c5 */ /* 0x001fcc0000000000 */
        /* <DEDUP_REMOVED lines=17> */
[----:B------:R-:W-:Y:S05]  /*14f60*/  @P3 BRA `(.L_x_1494) ;  /* 0x0000000000283947 */ /* 0x000fea0003800000 */
[----:B------:R-:W-:Y:S05]  /*14f70*/  @!P0 BRA `(.L_x_1495) ;  /* 0x0000000000048947 */ /* 0x000fea0003800000 */
[----:B------:R-:W-:Y:S01]  /*14f80*/  BPT.TRAP 0x1 ;  /* 0x000000040000795c */ /* 0x000fe20000300000 */
.L_x_1495:
[----:B------:R-:W-:Y:S01]  /*14f90*/  SHF.L.U32 R8, R18, 0x1f, RZ ;  /* 0x0000001f12087819 */ /* 0x000fe200000006ff */
[----:B------:R-:W-:-:S04]  /*14fa0*/  IMAD R9, R19, 0x8, R16 ;  /* 0x0000000813097824 */ /* 0x000fc800078e0210 */
[----:B------:R0:W1:Y:S01]  /*14fb0*/  SYNCS.PHASECHK.TRANS64.TRYWAIT P3, [R9+URZ+0x2a850], R8 ;  /* 0x02a85008090075a7 */ /* 0x000062000806017f */
[----:B------:R-:W-:Y:S05]  /*14fc0*/  @!P0 BRA `(.L_x_1496) ;  /* 0x0000000000048947 */ /* 0x000fea0003800000 */
[----:B------:R-:W-:Y:S01]  /*14fd0*/  BPT.TRAP 0x1 ;  /* 0x000000040000795c */ /* 0x000fe20000300000 */
.L_x_1496:
[----:B-1----:R-:W-:Y:S05]  /*14fe0*/  @P3 BRA `(.L_x_1494) ;  /* 0x0000000000083947 */ /* 0x002fea0003800000 */
[----:B------:R-:W1:Y:S02]  /*14ff0*/  SYNCS.PHASECHK.TRANS64.TRYWAIT P3, [R9+URZ+0x2a850], R8 ;  /* 0x02a85008090075a7 */ /* 0x000e64000806017f */
[----:B-1----:R-:W-:Y:S05]  /*15000*/  @!P3 BRA `(.L_x_1497) ;  /* 0x00000150006cb947 */ /* 0x002fea0003800000 */
.L_x_1494:
[----:B01----:R-:W-:Y:S01]  /*15010*/  VIADD R8, R16, 0x400 ;  /* 0x0000040010087836 */ /* 0x003fe20000000000 */
[----:B------:R-:W-:Y:S05]  /*15020*/  WARPSYNC.ALL ;  /* 0x0000000000007948 */ /* 0x000fea0003800000 */
[----:B------:R-:W-:Y:S01]  /*15030*/  SHF.R.U32.HI R8, RZ, 0x4, R8 ;  /* 0x00000004ff087819 */ /* 0x000fe20000011608 */
[----:B------:R-:W-:Y:S01]  /*15040*/  IMAD.MOV.U32 R9, RZ, RZ, 0x40000040 ;  /* 0x40000040ff097424 */ /* 0x000fe200078e00ff */
[----:B------:R-:W-:Y:S01]  /*15050*/  WARPGROUP.ARRIVE ;  /* 0x00000000000079c5 */ /* 0x000fe20000000000 */
[----:B------:R-:W-:Y:S01]  /*15060*/  IMAD.MOV.U32 R11, RZ, RZ, 0x40000040 ;  /* 0x40000040ff0b7424 */ /* 0x000fe200078e00ff */
[----:B------:R-:W-:-:S04]  /*15070*/  LOP3.LUT R8, R8, 0x3fff, RZ, 0xc0, !PT ;  /* 0x00003fff08087812 */ /* 0x000fc800078ec0ff */
[----:B------:R-:W0:Y:S01]  /*15080*/  S2R R209, SR_TID.X ;  /* 0x0000000000d17919 */ /* 0x000e220000002100 */
[----:B------:R-:W-:Y:S01]  /*15090*/  R2UR UR11, R9 ;  /* 0x00000000090b72ca */ /* 0x000fe200000e0000 */
[----:B------:R-:W-:Y:S01]  /*150a0*/  IMAD.MOV.U32 R9, RZ, RZ, 0x40000040 ;  /* 0x40000040ff097424 */ /* 0x000fe200078e00ff */
[----:B------:R-:W-:Y:S01]  /*150b0*/  LOP3.LUT R8, R8, 0x10000, RZ, 0xfc, !PT ;  /* 0x0001000008087812 */ /* 0x000fe200078efcff */
[C---:B------:R-:W-:Y:S01]  /*150c0*/  FMUL.FTZ R18, R2.reuse, R122 ;  /* 0x0000007a02127220 */ /* 0x040fe20000410000 */
[C---:B------:R-:W-:Y:S01]  /*150d0*/  FMUL.FTZ R122, R2.reuse, R127 ;  /* 0x0000007f027a7220 */ /* 0x040fe20000410000 */
[C---:B------:R-:W-:Y:S01]  /*150e0*/  FMUL.FTZ R127, R2.reuse, R128 ;  /* 0x00000080027f7220 */ /* 0x040fe20000410000 */
[C---:B------:R-:W-:Y:S01]  /*150f0*/  FMUL.FTZ R128, R2.reuse, R129 ;  /* 0x0000008102807220 */ /* 0x040fe20000410000 */
[----:B------:R-:W-:Y:S02]  /*15100*/  IMAD R8, R19, 0x600, R8 ;  /* 0x0000060013087824 */ /* 0x000fe400078e0208 */
[C---:B------:R-:W-:Y:S01]  /*15110*/  FMUL.FTZ R129, R2.reuse, R134 ;  /* 0x0000008602817220 */ /* 0x040fe20000410000 */
[C---:B------:R-:W-:Y:S01]  /*15120*/  FMUL.FTZ R134, R2.reuse, R139 ;  /* 0x0000008b02867220 */ /* 0x040fe20000410000 */
[----:B------:R-:W-:Y:S01]  /*15130*/  FMUL.FTZ R139, R2, R140 ;  /* 0x0000008c028b7220 */ /* 0x000fe20000410000 */
[C---:B------:R-:W-:Y:S01]  /*15140*/  VIADD R10, R8.reuse, 0x2 ;  /* 0x00000002080a7836 */ /* 0x040fe20000000000 */
[----:B------:R-:W-:Y:S01]  /*15150*/  R2UR UR10, R8 ;  /* 0x00000000080a72ca */ /* 0x000fe200000e0000 */
        /* <DEDUP_REMOVED lines=12> */
[----:B------:R-:W-:Y:S01]  /*15220*/  QGMMA.64x192x32.F32.E4M3.E4M3 R24, R196, gdesc[UR8], R24, gsb0 ;  /* 0x02e00008c4187df3 */ /* 0x000fe20008000818 */
[----:B------:R-:W-:Y:S01]  /*15230*/  R2UR UR10, R10 ;  /* 0x000000000a0a72ca */ /* 0x000fe200000e0000 */
[----:B------:R-:W-:Y:S01]  /*15240*/  VIADD R10, R8, 0x4 ;  /* 0x00000004080a7836 */ /* 0x000fe20000000000 */
[----:B------:R-:W-:Y:S01]  /*15250*/  R2UR UR11, R11 ;  /* 0x000000000b0b72ca */ /* 0x000fe200000e0000 */
[----:B------:R-:W-:-:S02]  /*15260*/  IMAD.MOV.U32 R11, RZ, RZ, 0x40000040 ;  /* 0x40000040ff0b7424 */ /* 0x000fc400078e00ff */
[----:B------:R-:W-:Y:S01]  /*15270*/  FMUL.FTZ R176, R2, R177 ;  /* 0x000000b102b07220 */ /* 0x000fe20000410000 */
[----:B------:R-:W-:Y:S02]  /*15280*/  VIADD R8, R8, 0x6 ;  /* 0x0000000608087836 */ /* 0x000fe40000000000 */
[C---:B------:R-:W-:Y:S01]  /*15290*/  FMUL.FTZ R180, R2.reuse, R180 ;  /* 0x000000b402b47220 */ /* 0x040fe20000410000 */
[C---:B------:R-:W-:Y:S01]  /*152a0*/  FMUL.FTZ R181, R2.reuse, R181 ;  /* 0x000000b502b57220 */ /* 0x040fe20000410000 */
[----:B------:R-:W-:Y:S01]  /*152b0*/  FMUL.FTZ R177, R2, R182 ;  /* 0x000000b602b17220 */ /* 0x000fe20000410000 */
[----:B0-----:R-:W-:Y:S01]  /*152c0*/  SHF.R.U32.HI R209, RZ, 0x7, R209 ;  /* 0x00000007ffd17819 */ /* 0x001fe200000116d1 */
        /* <DEDUP_REMOVED lines=24> */
[----:B------:R-:W-:-:S06]  /*15450*/  WARPGROUP.ARRIVE ;  /* 0x00000000000079c5 */ /* 0x000fcc0000000000 */
[----:B------:R-:W-:Y:S01]  /*15460*/  QGMMA.64x192x32.F32.E4M3.E4M3 R24, R192, gdesc[UR8], R24, gsb0 ;  /* 0x02e00008c0187df3 */ /* 0x000fe20008000818 */
[----:B------:R-:W-:Y:S02]  /*15470*/  R2UR UR10, R10 ;  /* 0x000000000a0a72ca */ /* 0x000fe400000e0000 */
[----:B------:R-:W-:Y:S01]  /*15480*/  R2UR UR11, R11 ;  /* 0x000000000b0b72ca */ /* 0x000fe200000e0000 */
[----:B------:R-:W-:Y:S01]  /*15490*/  @!P1 IMAD R11, R14, 0x8, R16 ;  /* 0x000000080e0b9824 */ /* 0x000fe200078e0210 */
[----:B------:R-:W-:-:S03]  /*154a0*/  IADD3 R10, -R209, 0xb, RZ ;  /* 0x0000000bd10a7810 */ /* 0x000fc60007ffe1ff */
[----:B------:R-:W-:-:S05]  /*154b0*/  @!P1 VIADD R11, R11, 0x2a840 ;  /* 0x0002a8400b0b9836 */ /* 0x000fca0000000000 */
[----:B------:R-:W-:Y:S01]  /*154c0*/  @!P1 PRMT R11, RZ, 0x654, R11 ;  /* 0x00000654ff0b9816 */ /* 0x000fe2000000000b */
[----:B------:R-:W-:Y:S02]  /*154d0*/  WARPGROUP.DEPBAR.LE gsb0, 0x0 ;  /* 0x00008000000079c5 */ /* 0x000fe40000010000 */
[----:B------:R-:W-:-:S06]  /*154e0*/  WARPGROUP.ARRIVE ;  /* 0x00000000000079c5 */ /* 0x000fcc0000000000 */
[----:B------:R-:W-:Y:S01]  /*154f0*/  QGMMA.64x192x32.F32.E4M3.E4M3 R24, R188, gdesc[UR8], R24, gsb0 ;  /* 0x02e00008bc187df3 */ /* 0x000fe20008000818 */
[----:B------:R-:W-:Y:S01]  /*15500*/  R2UR UR10, R8 ;  /* 0x00000000080a72ca */ /* 0x000fe200000e0000 */
[C---:B------:R-:W-:Y:S01]  /*15510*/  FMUL.FTZ R8, R2.reuse, R120 ;  /* 0x0000007802087220 */ /* 0x040fe20000410000 */
        /* <DEDUP_REMOVED lines=37> */
[----:B------:R-:W-:-:S02]  /*15770*/  IMAD.SHL.U32 R178, R0, 0x80, RZ ;  /* 0x0000008000b27824 */ /* 0x000fc400078e00ff */
        /* <DEDUP_REMOVED lines=26> */
[----:B------:R-:W-:-:S05]  /*15920*/  WARPGROUP.ARRIVE ;  /* 0x00000000000079c5 */ /* 0x000fca0000000000 */
[----:B------:R-:W0:Y:S01]  /*15930*/  MUFU.TANH R145, R145 ;  /* 0x0000009100917308 */ /* 0x000e220000002400 */
[----:B------:R-:W-:Y:S07]  /*15940*/  QGMMA.64x192x32.F32.E4M3.E4M3 R24, R184, gdesc[UR8], R24, gsb0 ;  /* 0x02e00008b8187df3 */ /* 0x000fee0008000818 */
        /* <DEDUP_REMOVED lines=20> */
[----:B------:R-:W-:Y:S01]  /*15a90*/  IADD3 R185, R201, 0x1, -R178 ;  /* 0x00000001c9b97810 */ /* 0x000fe20007ffe8b2 */
[----:B------:R0:W-:Y:S06]  /*15aa0*/  BAR.ARV R10, 0x100 ;  /* 0x0004000a0000751d */ /* 0x0001ec0000002000 */
[----:B------:R-:W-:Y:S01]  /*15ab0*/  IMAD.IADD R185, R185, 0x1, -R202 ;  /* 0x00000001b9b97824 */ /* 0x000fe200078e0aca */
[----:B------:R0:W-:Y:S03]  /*15ac0*/  @!P1 SYNCS.ARRIVE.TRANS64.RED.A1T0 RZ, [R11+URZ], RZ ;  /* 0x000000ff0bff99a7 */ /* 0x0001e6000810043f */
[----:B------:R-:W-:-:S04]  /*15ad0*/  IMAD R185, R200, -0x2, R185 ;  /* 0xfffffffec8b97824 */ /* 0x000fc800078e02b9 */
[C---:B------:R-:W-:Y:S02]  /*15ae0*/  VIADD R186, R185.reuse, UR43 ;  /* 0x0000002bb9ba7c36 */ /* 0x040fe40008000000 */
[----:B------:R-:W-:Y:S02]  /*15af0*/  VIADD R184, R185, UR44 ;  /* 0x0000002cb9b87c36 */ /* 0x000fe40008000000 */
[C---:B------:R-:W-:Y:S02]  /*15b00*/  IMAD.IADD R183, R3.reuse, 0x1, R186 ;  /* 0x0000000103b77824 */ /* 0x040fe400078e02ba */
[----:B------:R-:W-:Y:S01]  /*15b10*/  IMAD.IADD R182, R3, 0x1, R184 ;  /* 0x0000000103b67824 */ /* 0x000fe200078e02b8 */
[----:B01234-:R-:W-:Y:S06]  /*15b20*/  @!P2 BRA `(.L_x_1498) ;  /* 0x000000000058a947 */ /* 0x01ffec0003800000 */
[----:B------:R-:W-:Y:S01]  /*15b30*/  IADD3 R185, R3, R201, -R202 ;  /* 0x000000c903b97210 */ /* 0x000fe20007ffe8ca */
[----:B------:R-:W-:Y:S03]  /*15b40*/  BSSY B0, `(.L_x_1499) ;  /* 0x0000010000007945 */ /* 0x000fe60003800000 */
[----:B------:R-:W-:-:S13]  /*15b50*/  ISETP.GT.AND P3, PT, R185, -0x1, PT ;  /* 0xffffffffb900780c */ /* 0x000fda0003f64270 */
[----:B------:R-:W-:Y:S05]  /*15b60*/  @P3 BRA `(.L_x_1500) ;  /* 0x0000000000203947 */ /* 0x000fea0003800000 */
[----:B------:R-:W-:Y:S01]  /*15b70*/  IMAD.U32 R188, RZ, RZ, UR34 ;  /* 0x00000022ffbc7e24 */ /* 0x000fe2000f8e00ff */
[----:B------:R-:W-:-:S04]  /*15b80*/  LOP3.LUT R185, RZ, R185, RZ, 0x33, !PT ;  /* 0x000000b9ffb97212 */ /* 0x000fc800078e33ff */
[----:B------:R-:W-:-:S13]  /*15b90*/  ISETP.NE.AND P3, PT, R188, 0x1, PT ;  /* 0x00000001bc00780c */ /* 0x000fda0003f65270 */
[----:B------:R-:W0:Y:S02]  /*15ba0*/  @P3 LDC.64 R10, c[0x0][0x9e8] ;  /* 0x00027a00ff0a3b82 */ /* 0x000e240000000a00 */
[----:B0-----:R-:W-:-:S05]  /*15bb0*/  @P3 IMAD.HI.U32 R10, R185, R10, RZ ;  /* 0x0000000ab90a3227 */ /* 0x001fca00078e00ff */
[----:B------:R-:W-:-:S04]  /*15bc0*/  @P3 SHF.R.U32.HI R185, RZ, R11, R10 ;  /* 0x0000000bffb93219 */ /* 0x000fc8000001160a */
[----:B------:R-:W-:Y:S01]  /*15bd0*/  LOP3.LUT R185, RZ, R185, RZ, 0x33, !PT ;  /* 0x000000b9ffb97212 */ /* 0x000fe200078e33ff */
[----:B------:R-:W-:Y:S06]  /*15be0*/  BRA `(.L_x_1501) ;  /* 0x0000000000147947 */ /* 0x000fec0003800000 */
.L_x_1500:
[----:B------:R-:W-:-:S05]  /*15bf0*/  IMAD.U32 R188, RZ, RZ, UR34 ;  /* 0x00000022ffbc7e24 */ /* 0x000fca000f8e00ff */
[----:B------:R-:W-:-:S13]  /*15c00*/  ISETP.NE.AND P3, PT, R188, 0x1, PT ;  /* 0x00000001bc00780c */ /* 0x000fda0003f65270 */
[----:B------:R-:W0:Y:S02]  /*15c10*/  @P3 LDC.64 R10, c[0x0][0x9e8] ;  /* 0x00027a00ff0a3b82 */ /* 0x000e240000000a00 */
[----:B0-----:R-:W-:-:S05]  /*15c20*/  @P3 IMAD.HI.U32 R10, R185, R10, RZ ;  /* 0x0000000ab90a3227 */ /* 0x001fca00078e00ff */
[----:B------:R-:W-:-:S07]  /*15c30*/  @P3 SHF.R.U32.HI R185, RZ, R11, R10 ;  /* 0x0000000bffb93219 */ /* 0x000fce000001160a */
.L_x_1501:
[----:B------:R-:W-:Y:S05]  /*15c40*/  BSYNC B0 ;  /* 0x0000000000007941 */ /* 0x000fea0003800000 */
.L_x_1499:
[----:B------:R-:W-:-:S04]  /*15c50*/  IMAD R185, R185, R188, -R178 ;  /* 0x000000bcb9b97224 */ /* 0x000fc800078e0ab2 */
[----:B------:R-:W-:-:S05]  /*15c60*/  IMAD R185, R200, -0x2, R185 ;  /* 0xfffffffec8b97824 */ /* 0x000fca00078e02b9 */
[----:B------:R-:W-:Y:S02]  /*15c70*/  VIADDMNMX R183, R185, R188, R183, PT ;  /* 0x000000bcb9b77246 */ /* 0x000fe400038001b7 */
[----:B------:R-:W-:-:S07]  /*15c80*/  VIMNMX R182, R182, R185, !PT ;  /* 0x000000b9b6b67248 */ /* 0x000fce0007fe0100 */
.L_x_1498:
[----:B------:R-:W-:Y:S02]  /*15c90*/  ISETP.GT.AND P3, PT, R0, -0x1, PT ;  /* 0xffffffff0000780c */ /* 0x000fe40003f64270 */
[----:B------:R-:W-:Y:S02]  /*15ca0*/  IADD3 R186, R186, 0x8, R3 ;  /* 0x00000008baba7810 */ /* 0x000fe40007ffe003 */
[C---:B------:R-:W-:Y:S02]  /*15cb0*/  ISETP.GT.AND P5, PT, R182.reuse, RZ, P3 ;  /* 0x000000ffb600720c */ /* 0x040fe40001fa4270 */
[----:B------:R-:W-:Y:S02]  /*15cc0*/  ISETP.GT.AND P4, PT, R182, 0x1, P3 ;  /* 0x00000001b600780c */ /* 0x000fe40001f84270 */
[C---:B------:R-:W-:Y:S02]  /*15cd0*/  ISETP.LT.OR P5, PT, R183.reuse, 0x1, P5 ;  /* 0x00000001b700780c */ /* 0x040fe40002fa1670 */
[----:B------:R-:W-:-:S02]  /*15ce0*/  ISETP.LT.OR P4, PT, R183, 0x2, P4 ;  /* 0x00000002b700780c */ /* 0x000fc40002781670 */
[----:B------:R-:W-:Y:S02]  /*15cf0*/  FSEL R11, R8, -INF , !P5 ;  /* 0xff800000080b7808 */ /* 0x000fe40006800000 */
[----:B------:R-:W-:Y:S02]  /*15d00*/  FSEL R10, R9, -INF , !P4 ;  /* 0xff800000090a7808 */ /* 0x000fe40006000000 */
[C---:B------:R-:W-:Y:S02]  /*15d10*/  ISETP.GT.AND P5, PT, R182.reuse, 0x8, P3 ;  /* 0x00000008b600780c */ /* 0x040fe40001fa4270 */
        /* <DEDUP_REMOVED lines=87> */
[----:B------:R-:W-:Y:S02]  /*16290*/  IADD3 R184, R184, 0x8, R3 ;  /* 0x00000008b8b87810 */ /* 0x000fe40007ffe003 */
[----:B------:R-:W-:Y:S02]  /*162a0*/  FSEL R180, R180, -INF , !P5 ;  /* 0xff800000b4b47808 */ /* 0x000fe40006800000 */
[----:B------:R-:W-:Y:S01]  /*162b0*/  FSEL R181, R181, -INF , !P4 ;  /* 0xff800000b5b57808 */ /* 0x000fe20006000000 */
[----:B------:R-:W-:Y:S06]  /*162c0*/  @!P2 BRA `(.L_x_1502) ;  /* 0x00000000005ca947 */ /* 0x000fec0003800000 */
[----:B------:R-:W-:Y:S01]  /*162d0*/  ISETP.GT.AND P4, PT, R13, -0x1, PT ;  /* 0xffffffff0d00780c */ /* 0x000fe20003f84270 */
[----:B------:R-:W-:-:S12]  /*162e0*/  BSSY B0, `(.L_x_1503) ;  /* 0x0000011000007945 */ /* 0x000fd80003800000 */
[----:B------:R-:W-:Y:S05]  /*162f0*/  @P4 BRA `(.L_x_1504) ;  /* 0x0000000000244947 */ /* 0x000fea0003800000 */
[----:B------:R-:W-:Y:S02]  /*16300*/  IMAD.U32 R182, RZ, RZ, UR34 ;  /* 0x00000022ffb67e24 */ /* 0x000fe4000f8e00ff */
[----:B------:R-:W-:-:S03]  /*16310*/  VIADD R183, R12, 0x8 ;  /* 0x000000080cb77836 */ /* 0x000fc60000000000 */
[----:B------:R-:W-:Y:S02]  /*16320*/  ISETP.NE.AND P4, PT, R182, 0x1, PT ;  /* 0x00000001b600780c */ /* 0x000fe40003f85270 */
[----:B------:R-:W-:-:S11]  /*16330*/  LOP3.LUT R183, RZ, R183, RZ, 0x33, !PT ;  /* 0x000000b7ffb77212 */ /* 0x000fd600078e33ff */
[----:B------:R-:W0:Y:S02]  /*16340*/  @P4 LDC.64 R8, c[0x0][0x9e8] ;  /* 0x00027a00ff084b82 */ /* 0x000e240000000a00 */
[----:B0-----:R-:W-:-:S05]  /*16350*/  @P4 IMAD.HI.U32 R8, R183, R8, RZ ;  /* 0x00000008b7084227 */ /* 0x001fca00078e00ff */
[----:B------:R-:W-:-:S04]  /*16360*/  @P4 SHF.R.U32.HI R183, RZ, R9, R8 ;  /* 0x00000009ffb74219 */ /* 0x000fc80000011608 */
[----:B------:R-:W-:Y:S01]  /*16370*/  LOP3.LUT R183, RZ, R183, RZ, 0x33, !PT ;  /* 0x000000b7ffb77212 */ /* 0x000fe200078e33ff */
[----:B------:R-:W-:Y:S06]  /*16380*/  BRA `(.L_x_1505) ;  /* 0x0000000000187947 */ /* 0x000fec0003800000 */
.L_x_1504:
[----:B------:R-:W-:Y:S02]  /*16390*/  IMAD.U32 R182, RZ, RZ, UR34 ;  /* 0x00000022ffb67e24 */ /* 0x000fe4000f8e00ff */
[----:B------:R-:W-:-:S03]  /*163a0*/  IMAD.MOV.U32 R183, RZ, RZ, R13 ;  /* 0x000000ffffb77224 */ /* 0x000fc600078e000d */
[----:B------:R-:W-:-:S13]  /*163b0*/  ISETP.NE.AND P4, PT, R182, 0x1, PT ;  /* 0x00000001b600780c */ /* 0x000fda0003f85270 */
[----:B------:R-:W0:Y:S02]  /*163c0*/  @P4 LDC.64 R8, c[0x0][0x9e8] ;  /* 0x00027a00ff084b82 */ /* 0x000e240000000a00 */
[----:B0-----:R-:W-:-:S05]  /*163d0*/  @P4 IMAD.HI.U32 R8, R13, R8, RZ ;  /* 0x000000080d084227 */ /* 0x001fca00078e00ff */
[----:B------:R-:W-:-:S07]  /*163e0*/  @P4 SHF.R.U32.HI R183, RZ, R9, R8 ;  /* 0x00000009ffb74219 */ /* 0x000fce0000011608 */
.L_x_1505:
[----:B------:R-:W-:Y:S05]  /*163f0*/  BSYNC B0 ;  /* 0x0000000000007941 */ /* 0x000fea0003800000 */
.L_x_1503:
[----:B------:R-:W-:-:S04]  /*16400*/  IMAD R9, R183, R182, -R178 ;  /* 0x000000b6b7097224 */ /* 0x000fc800078e0ab2 */
[----:B------:R-:W-:-:S05]  /*16410*/  IMAD R9, R200, -0x2, R9 ;  /* 0xfffffffec8097824 */ /* 0x000fca00078e0209 */
[----:B------:R-:W-:Y:S02]  /*16420*/  VIADDMNMX R186, R9, R182, R186, PT ;  /* 0x000000b609ba7246 */ /* 0x000fe400038001ba */
[----:B------:R-:W-:-:S07]  /*16430*/  VIMNMX R184, R184, R9, !PT ;  /* 0x00000009b8b87248 */ /* 0x000fce0007fe0100 */
.L_x_1502:
        /* <DEDUP_REMOVED lines=65> */
[C---:B------:R-:W-:Y:S01]  /*16850*/  ISETP.LT.OR P4, PT, R186.reuse, 0x22, P4 ;  /* 0x00000022ba00780c */ /* 0x040fe20002781670 */
[----:B------:R-:W0:Y:S01]  /*16860*/  SHFL.BFLY PT, R9, R8, 0x2, 0x1f ;  /* 0x0c401f0008097f89 */ /* 0x000e2200000e0000 */
[----:B------:R-:W-:-:S02]  /*16870*/  ISETP.LT.OR P5, PT, R186, 0x39, P5 ;  /* 0x00000039ba00780c */ /* 0x000fc40002fa1670 */
[----:B------:R-:W-:Y:S02]  /*16880*/  FSEL R134, R134, -INF , !P4 ;  /* 0xff80000086867808 */ /* 0x000fe40006000000 */
[C---:B------:R-:W-:Y:S02]  /*16890*/  ISETP.GT.AND P4, PT, R184.reuse, 0x29, P3 ;  /* 0x00000029b800780c */ /* 0x040fe40001f84270 */
[----:B------:R-:W-:Y:S02]  /*168a0*/  FSEL R145, R145, -INF , !P5 ;  /* 0xff80000091917808 */ /* 0x000fe40006800000 */
[----:B------:R-:W-:Y:S02]  /*168b0*/  ISETP.GT.AND P5, PT, R184, 0x40, P3 ;  /* 0x00000040b800780c */ /* 0x000fe40001fa4270 */
[C---:B------:R-:W-:Y:S02]  /*168c0*/  ISETP.LT.OR P4, PT, R186.reuse, 0x2a, P4 ;  /* 0x0000002aba00780c */ /* 0x040fe40002781670 */
[----:B------:R-:W-:-:S02]  /*168d0*/  ISETP.LT.OR P5, PT, R186, 0x41, P5 ;  /* 0x00000041ba00780c */ /* 0x000fc40002fa1670 */
[----:B------:R-:W-:Y:S02]  /*168e0*/  FSEL R138, R138, -INF , !P4 ;  /* 0xff8000008a8a7808 */ /* 0x000fe40006000000 */
[C---:B------:R-:W-:Y:S02]  /*168f0*/  ISETP.GT.AND P4, PT, R184.reuse, 0x31, P3 ;  /* 0x00000031b800780c */ /* 0x040fe40001f84270 */
[----:B------:R-:W-:Y:S02]  /*16900*/  FSEL R149, R149, -INF , !P5 ;  /* 0xff80000095957808 */ /* 0x000fe40006800000 */
[----:B------:R-:W-:Y:S02]  /*16910*/  ISETP.GT.AND P5, PT, R184, 0x41, P3 ;  /* 0x00000041b800780c */ /* 0x000fe40001fa4270 */
[----:B------:R-:W-:Y:S02]  /*16920*/  ISETP.LT.OR P4, PT, R186, 0x32, P4 ;  /* 0x00000032ba00780c */ /* 0x000fe40002781670 */
[----:B0-----:R-:W-:-:S02]  /*16930*/  FMNMX.FTZ R8, R8, R9, !PT ;  /* 0x0000000908087209 */ /* 0x001fc40007810000 */
[----:B------:R-:W-:Y:S02]  /*16940*/  ISETP.LT.OR P5, PT, R186, 0x42, P5 ;  /* 0x00000042ba00780c */ /* 0x000fe40002fa1670 */
[----:B------:R-:W-:Y:S01]  /*16950*/  FSEL R142, R142, -INF , !P4 ;  /* 0xff8000008e8e7808 */ /* 0x000fe20006000000 */
[----:B------:R-:W0:Y:S01]  /*16960*/  SHFL.BFLY PT, R9, R8, 0x1, 0x1f ;  /* 0x0c201f0008097f89 */ /* 0x000e2200000e0000 */
[----:B------:R-:W-:Y:S02]  /*16970*/  ISETP.GT.AND P4, PT, R184, 0x39, P3 ;  /* 0x00000039b800780c */ /* 0x000fe40001f84270 */
[----:B------:R-:W-:Y:S02]  /*16980*/  FSEL R150, R150, -INF , !P5 ;  /* 0xff80000096967808 */ /* 0x000fe40006800000 */
[----:B------:R-:W-:Y:S02]  /*16990*/  ISETP.GT.AND P5, PT, R184, 0x48, P3 ;  /* 0x00000048b800780c */ /* 0x000fe40001fa4270 */
[----:B------:R-:W-:-:S02]  /*169a0*/  ISETP.LT.OR P4, PT, R186, 0x3a, P4 ;  /* 0x0000003aba00780c */ /* 0x000fc40002781670 */
[----:B------:R-:W-:Y:S02]  /*169b0*/  ISETP.LT.OR P5, PT, R186, 0x49, P5 ;  /* 0x00000049ba00780c */ /* 0x000fe40002fa1670 */
[----:B------:R-:W-:Y:S02]  /*169c0*/  FSEL R146, R146, -INF , !P4 ;  /* 0xff80000092927808 */ /* 0x000fe40006000000 */
[----:B------:R-:W-:Y:S02]  /*169d0*/  FSEL R153, R153, -INF , !P5 ;  /* 0xff80000099997808 */ /* 0x000fe40006800000 */
[----:B------:R-:W-:-:S04]  /*169e0*/  ISETP.GT.AND P5, PT, R184, RZ, P3 ;  /* 0x000000ffb800720c */ /* 0x000fc80001fa4270 */
[----:B------:R-:W-:-:S04]  /*169f0*/  ISETP.LT.OR P5, PT, R186, 0x1, P5 ;  /* 0x00000001ba00780c */ /* 0x000fc80002fa1670 */
[----:B------:R-:W-:Y:S02]  /*16a00*/  FSEL R18, R18, -INF , !P5 ;  /* 0xff80000012127808 */ /* 0x000fe40006800000 */
[----:B0-----:R-:W-:Y:S01]  /*16a10*/  FMNMX.FTZ R8, R8, R9, !PT ;  /* 0x0000000908087209 */ /* 0x001fe20007810000 */
[----:B------:R-:W-:Y:S01]  /*16a20*/  IMAD.U32 R9, RZ, RZ, UR45 ;  /* 0x0000002dff097e24 */ /* 0x000fe2000f8e00ff */
[----:B------:R-:W-:Y:S02]  /*16a30*/  ISETP.GT.AND P5, PT, R184, 0x49, P3 ;  /* 0x00000049b800780c */ /* 0x000fe40001fa4270 */
[C---:B------:R-:W-:Y:S01]  /*16a40*/  FSETP.NEU.FTZ.AND P4, PT, R8.reuse, -INF , PT ;  /* 0xff8000000800780b */ /* 0x040fe20003f9d000 */
[----:B------:R-:W-:-:S01]  /*16a50*/  FFMA.FTZ R9, R8, R9, -8 ;  /* 0xc100000008097423 */ /* 0x000fc20000010009 */
[----:B------:R-:W-:-:S04]  /*16a60*/  ISETP.LT.OR P5, PT, R186, 0x4a, P5 ;  /* 0x0000004aba00780c */ /* 0x000fc80002fa1670 */
[----:B------:R-:W-:Y:S02]  /*16a70*/  FSEL R9, R9, RZ, P4 ;  /* 0x000000ff09097208 */ /* 0x000fe40002000000 */
[----:B------:R-:W-:Y:S02]  /*16a80*/  FSEL R154, R154, -INF , !P5 ;  /* 0xff8000009a9a7808 */ /* 0x000fe40006800000 */
[----:B------:R-:W-:Y:S01]  /*16a90*/  ISETP.GT.AND P5, PT, R184, 0x50, P3 ;  /* 0x00000050b800780c */ /* 0x000fe20001fa4270 */
[----:B------:R-:W-:-:S01]  /*16aa0*/  FFMA.FTZ R178, R11, UR45, -R9 ;  /* 0x0000002d0bb27c23 */ /* 0x000fc20008010809 */
[--C-:B------:R-:W-:Y:S01]  /*16ab0*/  FFMA.FTZ R11, R10, UR45, -R9.reuse ;  /* 0x0000002d0a0b7c23 */ /* 0x100fe20008010809 */
[----:B------:R-:W-:-:S01]  /*16ac0*/  FFMA.FTZ R10, R123, UR45, -R9 ;  /* 0x0000002d7b0a7c23 */ /* 0x000fc20008010809 */
[--C-:B------:R-:W-:Y:S01]  /*16ad0*/  FFMA.FTZ R123, R124, UR45, -R9.reuse ;  /* 0x0000002d7c7b7c23 */ /* 0x100fe20008010809 */
[----:B------:R-:W-:-:S01]  /*16ae0*/  FFMA.FTZ R124, R127, UR45, -R9 ;  /* 0x0000002d7f7c7c23 */ /* 0x000fc20008010809 */
[----:B------:R-:W-:Y:S01]  /*16af0*/  FMNMX.FTZ R127, R18, R15, !PT ;  /* 0x0000000f127f7209 */ /* 0x000fe20007810000 */
[----:B------:R-:W-:-:S01]  /*16b00*/  FFMA.FTZ R185, R128, UR45, -R9 ;  /* 0x0000002d80b97c23 */ /* 0x000fc20008010809 */
[----:B------:R-:W-:Y:S01]  /*16b10*/  FFMA.FTZ R187, R132, UR45, -R9 ;  /* 0x0000002d84bb7c23 */ /* 0x000fe20008010809 */
[----:B------:R-:W-:Y:S01]  /*16b20*/  ISETP.LT.OR P5, PT, R186, 0x51, P5 ;  /* 0x00000051ba00780c */ /* 0x000fe20002fa1670 */
[----:B------:R-:W-:Y:S01]  /*16b30*/  MUFU.EX2 R178, R178 ;  /* 0x000000b200b27308 */ /* 0x000fe20000000800 */
[----:B------:R-:W-:-:S02]  /*16b40*/  FMNMX.FTZ R128, R120, R127, !PT ;  /* 0x0000007f78807209 */ /* 0x000fc40007810000 */
[----:B------:R-:W-:Y:S02]  /*16b50*/  FSEL R157, R157, -INF , !P5 ;  /* 0xff8000009d9d7808 */ /* 0x000fe40006800000 */
[----:B------:R-:W-:Y:S01]  /*16b60*/  FMNMX.FTZ R183, R121, R128, !PT ;  /* 0x0000008079b77209 */ /* 0x000fe20007810000 */
[----:B------:R-:W-:Y:S01]  /*16b70*/  FFMA.FTZ R128, R131, UR45, -R9 ;  /* 0x0000002d83807c23 */ /* 0x000fe20008010809 */
[----:B------:R-:W-:Y:S01]  /*16b80*/  ISETP.GT.AND P5, PT, R184, 0x51, P3 ;  /* 0x00000051b800780c */ /* 0x000fe20001fa4270 */
[----:B------:R0:W-:Y:S01]  /*16b90*/  MUFU.EX2 R127, R185 ;  /* 0x000000b9007f7308 */ /* 0x0001e20000000800 */
[----:B------:R-:W-:Y:S02]  /*16ba0*/  FMNMX.FTZ R182, R122, R183, !PT ;  /* 0x000000b77ab67209 */ /* 0x000fe40007810000 */
[----:B------:R-:W-:Y:S02]  /*16bb0*/  ISETP.LT.OR P5, PT, R186, 0x52, P5 ;  /* 0x00000052ba00780c */ /* 0x000fe40002fa1670 */
[----:B------:R-:W-:-:S02]  /*16bc0*/  FMNMX.FTZ R131, R125, R182, !PT ;  /* 0x000000b67d837209 */ /* 0x000fc40007810000 */
[----:B------:R-:W-:Y:S01]  /*16bd0*/  FSEL R158, R158, -INF , !P5 ;  /* 0xff8000009e9e7808 */ /* 0x000fe20006800000 */
[----:B------:R-:W-:Y:S01]  /*16be0*/  MUFU.EX2 R11, R11 ;  /* 0x0000000b000b7308 */ /* 0x000fe20000000800 */
[----:B------:R-:W-:Y:S01]  /*16bf0*/  FMNMX.FTZ R132, R126, R131, !PT ;  /* 0x000000837e847209 */ /* 0x000fe20007810000 */
[--C-:B0-----:R-:W-:Y:S01]  /*16c00*/  FFMA.FTZ R185, R136, UR45, -R9.reuse ;  /* 0x0000002d88b97c23 */ /* 0x101fe20008010809 */
[----:B------:R-:W-:Y:S02]  /*16c10*/  ISETP.GT.AND P5, PT, R184, 0x58, P3 ;  /* 0x00000058b800780c */ /* 0x000fe40001fa4270 */
[----:B------:R-:W-:Y:S01]  /*16c20*/  FMNMX.FTZ R183, R129, R132, !PT ;  /* 0x0000008481b77209 */ /* 0x000fe20007810000 */
[----:B------:R-:W-:-:S01]  /*16c30*/  FFMA.FTZ R132, R135, UR45, -R9 ;  /* 0x0000002d87847c23 */ /* 0x000fc20008010809 */
[----:B------:R-:W-:Y:S01]  /*16c40*/  ISETP.LT.OR P5, PT, R186, 0x59, P5 ;  /* 0x00000059ba00780c */ /* 0x000fe20002fa1670 */
[----:B------:R0:W-:Y:S01]  /*16c50*/  MUFU.EX2 R131, R187 ;  /* 0x000000bb00837308 */ /* 0x0001e20000000800 */
[----:B------:R-:W-:-:S02]  /*16c60*/  FMNMX.FTZ R182, R130, R183, !PT ;  /* 0x000000b782b67209 */ /* 0x000fc40007810000 */
[----:B------:R-:W-:Y:S02]  /*16c70*/  FSEL R161, R161, -INF , !P5 ;  /* 0xff800000a1a17808 */ /* 0x000fe40006800000 */
[----:B------:R-:W-:Y:S02]  /*16c80*/  FMNMX.FTZ R135, R133, R182, !PT ;  /* 0x000000b685877209 */ /* 0x000fe40007810000 */
[----:B------:R-:W-:Y:S01]  /*16c90*/  ISETP.GT.AND P5, PT, R184, 0x59, P3 ;  /* 0x00000059b800780c */ /* 0x000fe20001fa4270 */
[----:B------:R-:W-:Y:S01]  /*16ca0*/  MUFU.EX2 R10, R10 ;  /* 0x0000000a000a7308 */ /* 0x000fe20000000800 */
[----:B------:R-:W-:Y:S01]  /*16cb0*/  FMNMX.FTZ R136, R134, R135, !PT ;  /* 0x0000008786887209 */ /* 0x000fe20007810000 */
[--C-:B0-----:R-:W-:Y:S01]  /*16cc0*/  FFMA.FTZ R187, R140, UR45, -R9.reuse ;  /* 0x0000002d8cbb7c23 */ /* 0x101fe20008010809 */
[----:B------:R-:W-:Y:S02]  /*16cd0*/  ISETP.LT.OR P5, PT, R186, 0x5a, P5 ;  /* 0x0000005aba00780c */ /* 0x000fe40002fa1670 */
[----:B------:R-:W-:Y:S01]  /*16ce0*/  FMNMX.FTZ R183, R137, R136, !PT ;  /* 0x0000008889b77209 */ /* 0x000fe20007810000 */
[----:B------:R-:W-:-:S01]  /*16cf0*/  FFMA.FTZ R136, R139, UR45, -R9 ;  /* 0x0000002d8b887c23 */ /* 0x000fc20008010809 */
[----:B------:R-:W-:Y:S01]  /*16d00*/  FSEL R162, R162, -INF , !P5 ;  /* 0xff800000a2a27808 */ /* 0x000fe20006800000 */
[----:B------:R0:W-:Y:S01]  /*16d10*/  MUFU.EX2 R135, R185 ;  /* 0x000000b900877308 */ /* 0x0001e20000000800 */
[----:B------:R-:W-:-:S02]  /*16d20*/  FMNMX.FTZ R182, R138, R183, !PT ;  /* 0x000000b78ab67209 */ /* 0x000fc40007810000 */
[----:B------:R-:W-:Y:S02]  /*16d30*/  ISETP.GT.AND P5, PT, R184, 0x60, P3 ;  /* 0x00000060b800780c */ /* 0x000fe40001fa4270 */
[----:B------:R-:W-:Y:S02]  /*16d40*/  FMNMX.FTZ R139, R141, R182, !PT ;  /* 0x000000b68d8b7209 */ /* 0x000fe40007810000 */
[----:B------:R-:W-:Y:S01]  /*16d50*/  ISETP.LT.OR P5, PT, R186, 0x61, P5 ;  /* 0x00000061ba00780c */ /* 0x000fe20002fa1670 */
[----:B------:R-:W-:Y:S01]  /*16d60*/  MUFU.EX2 R123, R123 ;  /* 0x0000007b007b7308 */ /* 0x000fe20000000800 */
[----:B------:R-:W-:Y:S01]  /*16d70*/  FMNMX.FTZ R140, R142, R139, !PT ;  /* 0x0000008b8e8c7209 */ /* 0x000fe20007810000 */
[--C-:B0-----:R-:W-:Y:S01]  /*16d80*/  FFMA.FTZ R185, R144, UR45, -R9.reuse ;  /* 0x0000002d90b97c23 */ /* 0x101fe20008010809 */
[----:B------:R-:W-:Y:S02]  /*16d90*/  FSEL R165, R165, -INF , !P5 ;  /* 0xff800000a5a57808 */ /* 0x000fe40006800000 */
[----:B------:R-:W-:Y:S01]  /*16da0*/  FMNMX.FTZ R183, R145, R140, !PT ;  /* 0x0000008c91b77209 */ /* 0x000fe20007810000 */
[----:B------:R-:W-:-:S01]  /*16db0*/  FFMA.FTZ R140, R143, UR45, -R9 ;  /* 0x0000002d8f8c7c23 */ /* 0x000fc20008010809 */
[----:B------:R-:W-:Y:S01]  /*16dc0*/  ISETP.GT.AND P5, PT, R184, 0x61, P3 ;  /* 0x00000061b800780c */ /* 0x000fe20001fa4270 */
[----:B------:R0:W-:Y:S01]  /*16dd0*/  MUFU.EX2 R139, R187 ;  /* 0x000000bb008b7308 */ /* 0x0001e20000000800 */
[----:B------:R-:W-:-:S02]  /*16de0*/  FMNMX.FTZ R182, R146, R183, !PT ;  /* 0x000000b792b67209 */ /* 0x000fc40007810000 */
[----:B------:R-:W-:Y:S02]  /*16df0*/  ISETP.LT.OR P5, PT, R186, 0x62, P5 ;  /* 0x00000062ba00780c */ /* 0x000fe40002fa1670 */
[----:B------:R-:W-:Y:S02]  /*16e00*/  FMNMX.FTZ R143, R149, R182, !PT ;  /* 0x000000b6958f7209 */ /* 0x000fe40007810000 */
        /* <DEDUP_REMOVED lines=20> */
[----:B------:R-:W-:Y:S01]  /*16f50*/  MUFU.EX2 R147, R187 ;  /* 0x000000bb00937308 */ /* 0x000fe20000000800 */
[----:B------:R-:W-:-:S02]  /*16f60*/  ISETP.GT.AND P5, PT, R184, 0x70, P3 ;  /* 0x00000070b800780c */ /* 0x000fc40001fa4270 */
[----:B------:R-:W-:Y:S02]  /*16f70*/  FMNMX.FTZ R182, R162, R183, !PT ;  /* 0x000000b7a2b67209 */ /* 0x000fe40007810000 */
[----:B------:R-:W-:Y:S02]  /*16f80*/  ISETP.LT.OR P5, PT, R186, 0x71, P5 ;  /* 0x00000071ba00780c */ /* 0x000fe40002fa1670 */
[----:B------:R-:W-:Y:S01]  /*16f90*/  FMNMX.FTZ R151, R165, R182, !PT ;  /* 0x000000b6a5977209 */ /* 0x000fe20007810000 */
[----:B------:R-:W-:Y:S01]  /*16fa0*/  MUFU.EX2 R132, R132 ;  /* 0x0000008400847308 */ /* 0x000fe20000000800 */
[----:B------:R-:W-:Y:S02]  /*16fb0*/  FSEL R173, R173, -INF , !P5 ;  /* 0xff800000adad7808 */ /* 0x000fe40006800000 */
[----:B------:R-:W-:Y:S02]  /*16fc0*/  ISETP.GT.AND P5, PT, R184, 0x71, P3 ;  /* 0x00000071b800780c */ /* 0x000fe40001fa4270 */
[----:B------:R-:W-:-:S02]  /*16fd0*/  FMNMX.FTZ R152, R166, R151, !PT ;  /* 0x00000097a6987209 */ /* 0x000fc40007810000 */
[----:B------:R-:W-:Y:S01]  /*16fe0*/  ISETP.LT.OR P5, PT, R186, 0x72, P5 ;  /* 0x00000072ba00780c */ /* 0x000fe20002fa1670 */
[----:B------:R0:W-:Y:S01]  /*16ff0*/  MUFU.EX2 R151, R185 ;  /* 0x000000b900977308 */ /* 0x0001e20000000800 */
[----:B------:R-:W-:Y:S01]  /*17000*/  FMNMX.FTZ R183, R169, R152, !PT ;  /* 0x00000098a9b77209 */ /* 0x000fe20007810000 */
[--C-:B------:R-:W-:Y:S01]  /*17010*/  FFMA.FTZ R152, R155, UR45, -R9.reuse ;  /* 0x0000002d9b987c23 */ /* 0x100fe20008010809 */
[----:B------:R-:W-:Y:S02]  /*17020*/  FSEL R174, R174, -INF , !P5 ;  /* 0xff800000aeae7808 */ /* 0x000fe40006800000 */
[----:B------:R-:W-:Y:S02]  /*17030*/  ISETP.GT.AND P5, PT, R184, 0x78, P3 ;  /* 0x00000078b800780c */ /* 0x000fe40001fa4270 */
[----:B------:R-:W-:Y:S01]  /*17040*/  FMNMX.FTZ R182, R170, R183, !PT ;  /* 0x000000b7aab67209 */ /* 0x000fe20007810000 */
[----:B------:R-:W-:Y:S01]  /*17050*/  MUFU.EX2 R136, R136 ;  /* 0x0000008800887308 */ /* 0x000fe20000000800 */
[----:B------:R-:W-:Y:S01]  /*17060*/  ISETP.GT.AND P3, PT, R184, 0x79, P3 ;  /* 0x00000079b800780c */ /* 0x000fe20001f64270 */
[--C-:B------:R-:W-:Y:S01]  /*17070*/  FFMA.FTZ R184, R156, UR45, -R9.reuse ;  /* 0x0000002d9cb87c23 */ /* 0x100fe20008010809 */
[----:B------:R-:W-:Y:S01]  /*17080*/  ISETP.LT.OR P5, PT, R186, 0x79, P5 ;  /* 0x00000079ba00780c */ /* 0x000fe20002fa1670 */
[--C-:B0-----:R-:W-:Y:S01]  /*17090*/  FFMA.FTZ R185, R159, UR45, -R9.reuse ;  /* 0x0000002d9fb97c23 */ /* 0x101fe20008010809 */
        /* <DEDUP_REMOVED lines=17> */
[----:B------:R-:W-:Y:S01]  /*171b0*/  FFMA.FTZ R180, R181, UR45, -R9 ;  /* 0x0000002db5b47c23 */ /* 0x000fe20008010809 */
[----:B------:R-:W-:Y:S01]  /*171c0*/  FSEL R181, R8, RZ, P4 ;  /* 0x000000ff08b57208 */ /* 0x000fe20002000000 */
[----:B------:R-:W0:Y:S01]  /*171d0*/  SHFL.BFLY PT, R183, R182, 0x2, 0x1f ;  /* 0x0c401f00b6b77f89 */ /* 0x000e2200000e0000 */
[----:B------:R-:W-:Y:S03]  /*171e0*/  MUFU.EX2 R156, R185 ;  /* 0x000000b9009c7308 */ /* 0x000fe60000000800 */
        /* <DEDUP_REMOVED lines=10> */
[----:B0-----:R-:W-:Y:S01]  /*17290*/  FMNMX.FTZ R9, R183, R182, !PT ;  /* 0x000000b6b7097209 */ /* 0x001fe20007810000 */
[----:B------:R-:W-:-:S03]  /*172a0*/  IMAD.U32 R182, RZ, RZ, UR45 ;  /* 0x0000002dffb67e24 */ /* 0x000fc6000f8e00ff */
[C---:B------:R-:W-:Y:S01]  /*172b0*/  FSETP.NEU.FTZ.AND P3, PT, R9.reuse, -INF , PT ;  /* 0xff8000000900780b */ /* 0x040fe20003f7d000 */
[----:B------:R-:W-:-:S02]  /*172c0*/  FFMA.FTZ R20, R9, R182, -8 ;  /* 0xc100000009147423 */ /* 0x000fc400000100b6 */
[----:B------:R0:W-:Y:S01]  /*172d0*/  MUFU.EX2 R183, R180 ;  /* 0x000000b400b77308 */ /* 0x0001e20000000800 */
[----:B-1----:R-:W-:-:S02]  /*172e0*/  FFMA.FTZ R182, R181, R5, R178 ;  /* 0x00000005b5b67223 */ /* 0x002fc400000100b2 */
[----:B------:R-:W-:-:S05]  /*172f0*/  FSEL R20, R20, RZ, P3 ;  /* 0x000000ff14147208 */ /* 0x000fca0001800000 */
        /* <DEDUP_REMOVED lines=15> */
[----:B------:R-:W-:Y:S01]  /*173f0*/  FSEL R142, R9, RZ, P3 ;  /* 0x000000ff098e7208 */ /* 0x000fe20001800000 */
[----:B------:R-:W-:Y:S01]  /*17400*/  MUFU.EX2 R185, R185 ;  /* 0x000000b900b97308 */ /* 0x000fe20000000800 */
[----:B0-----:R-:W-:-:S01]  /*17410*/  FFMA.FTZ R180, R145, UR45, -R20 ;  /* 0x0000002d91b47c23 */ /* 0x001fc20008010814 */
[--C-:B------:R-:W-:Y:S01]  /*17420*/  FFMA.FTZ R145, R149, UR45, -R20.reuse ;  /* 0x0000002d95917c23 */ /* 0x100fe20008010814 */
[----:B------:R-:W-:-:S01]  /*17430*/  FFMA.FTZ R149, R153, UR45, -R20 ;  /* 0x0000002d99957c23 */ /* 0x000fc20008010814 */
[----:B------:R-:W-:Y:S01]  /*17440*/  FADD.FTZ R142, -R142, R15 ;  /* 0x0000000f8e8e7221 */ /* 0x000fe20000010100 */
[----:B------:R-:W-:-:S01]  /*17450*/  FADD.FTZ R153, R11, R182 ;  /* 0x000000b60b997221 */ /* 0x000fc20000010000 */
[--C-:B------:R-:W-:Y:S01]  /*17460*/  FFMA.FTZ R146, R146, UR45, -R20.reuse ;  /* 0x0000002d92927c23 */ /* 0x100fe20008010814 */
[----:B------:R-:W-:-:S01]  /*17470*/  FFMA.FTZ R150, R150, UR45, -R20 ;  /* 0x0000002d96967c23 */ /* 0x000fc20008010814 */
[----:B------:R-:W-:Y:S01]  /*17480*/  FMUL.FTZ R142, R142, UR45 ;  /* 0x0000002d8e8e7c20 */ /* 0x000fe20008410000 */
[----:B------:R-:W-:Y:S01]  /*17490*/  MUFU.EX2 R18, R18 ;  /* 0x0000001200127308 */ /* 0x000fe20000000800 */
[----:B------:R-:W-:-:S01]  /*174a0*/  FFMA.FTZ R154, R154, UR45, -R20 ;  /* 0x0000002d9a9a7c23 */ /* 0x000fc20008010814 */
[--C-:B------:R-:W-:Y:S01]  /*174b0*/  FFMA.FTZ R158, R158, UR45, -R20.reuse ;  /* 0x0000002d9e9e7c23 */ /* 0x100fe20008010814 */
[----:B------:R-:W-:-:S01]  /*174c0*/  FFMA.FTZ R162, R162, UR45, -R20 ;  /* 0x0000002da2a27c23 */ /* 0x000fc20008010814 */
[--C-:B------:R-:W-:Y:S01]  /*174d0*/  FFMA.FTZ R166, R166, UR45, -R20.reuse ;  /* 0x0000002da6a67c23 */ /* 0x100fe20008010814 */
[----:B------:R-:W-:-:S01]  /*174e0*/  FFMA.FTZ R170, R170, UR45, -R20 ;  /* 0x0000002daaaa7c23 */ /* 0x000fc20008010814 */
[----:B------:R-:W-:-:S02]  /*174f0*/  FFMA.FTZ R174, R174, UR45, -R20 ;  /* 0x0000002daeae7c23 */ /* 0x000fc40008010814 */
[----:B------:R-:W0:Y:S08]  /*17500*/  MUFU.EX2 R142, R142 ;  /* 0x0000008e008e7308 */ /* 0x000e300000000800 */
[----:B------:R-:W1:Y:S08]  /*17510*/  MUFU.EX2 R120, R120 ;  /* 0x0000007800787308 */ /* 0x000e700000000800 */
[----:B------:R-:W2:Y:S01]  /*17520*/  MUFU.EX2 R121, R121 ;  /* 0x0000007900797308 */ /* 0x000ea20000000800 */
[----:B0-----:R-:W-:-:S01]  /*17530*/  FFMA.FTZ R5, R142, R4, R185 ;  /* 0x000000048e057223 */ /* 0x001fc200000100b9 */
[----:B------:R-:W-:Y:S01]  /*17540*/  FADD.FTZ R4, R10, R153 ;  /* 0x000000990a047221 */ /* 0x000fe20000010000 */
[----:B------:R-:W-:-:S02]  /*17550*/  FFMA.FTZ R153, R157, UR45, -R20 ;  /* 0x0000002d9d997c23 */ /* 0x000fc40008010814 */
[----:B------:R-:W-:-:S03]  /*17560*/  FADD.FTZ R5, R18, R5 ;  /* 0x0000000512057221 */ /* 0x000fc60000010000 */
[----:B------:R-:W0:Y:S08]  /*17570*/  MUFU.EX2 R122, R122 ;  /* 0x0000007a007a7308 */ /* 0x000e300000000800 */
[----:B------:R-:W3:Y:S08]  /*17580*/  MUFU.EX2 R125, R125 ;  /* 0x0000007d007d7308 */ /* 0x000ef00000000800 */
[----:B------:R-:W4:Y:S08]  /*17590*/  MUFU.EX2 R126, R126 ;  /* 0x0000007e007e7308 */ /* 0x000f300000000800 */
[----:B------:R1:W-:Y:S08]  /*175a0*/  MUFU.EX2 R15, R180 ;  /* 0x000000b4000f7308 */ /* 0x0003f00000000800 */
[----:B------:R-:W5:Y:S01]  /*175b0*/  MUFU.EX2 R129, R129 ;  /* 0x0000008100817308 */ /* 0x000f620000000800 */
[----:B-1----:R-:W-:-:S01]  /*175c0*/  FADD.FTZ R180, R120, R5 ;  /* 0x0000000578b47221 */ /* 0x002fc20000010000 */
[----:B------:R-:W-:-:S03]  /*175d0*/  FADD.FTZ R5, R123, R4 ;  /* 0x000000047b057221 */ /* 0x000fc60000010000 */
[----:B--2---:R-:W-:Y:S01]  /*175e0*/  FADD.FTZ R187, R121, R180 ;  /* 0x000000b479bb7221 */ /* 0x004fe20000010000 */
[----:B------:R-:W-:-:S02]  /*175f0*/  FADD.FTZ R4, R124, R5 ;  /* 0x000000057c047221 */ /* 0x000fc40000010000 */
[----:B------:R-:W1:Y:S01]  /*17600*/  MUFU.EX2 R130, R130 ;  /* 0x0000008200827308 */ /* 0x000e620000000800 */
[----:B0-----:R-:W-:-:S01]  /*17610*/  FADD.FTZ R180, R122, R187 ;  /* 0x000000bb7ab47221 */ /* 0x001fc20000010000 */
[----:B------:R-:W-:-:S03]  /*17620*/  FADD.FTZ R5, R127, R4 ;  /* 0x000000047f057221 */ /* 0x000fc60000010000 */
[----:B---3--:R-:W-:Y:S01]  /*17630*/  FADD.FTZ R157, R125, R180 ;  /* 0x000000b47d9d7221 */ /* 0x008fe20000010000 */
[----:B------:R-:W-:-:S02]  /*17640*/  FADD.FTZ R4, R128, R5 ;  /* 0x0000000580047221 */ /* 0x000fc40000010000 */
[----:B------:R-:W0:Y:S01]  /*17650*/  MUFU.EX2 R133, R133 ;  /* 0x0000008500857308 */ /* 0x000e220000000800 */
[----:B----4-:R-:W-:-:S01]  /*17660*/  FADD.FTZ R180, R126, R157 ;  /* 0x0000009d7eb47221 */ /* 0x010fc20000010000 */
[----:B------:R-:W-:Y:S01]  /*17670*/  FADD.FTZ R5, R131, R4 ;  /* 0x0000000483057221 */ /* 0x000fe20000010000 */
[----:B------:R-:W-:-:S02]  /*17680*/  FFMA.FTZ R157, R161, UR45, -R20 ;  /* 0x0000002da19d7c23 */ /* 0x000fc40008010814 */
[----:B-----5:R-:W-:Y:S01]  /*17690*/  FADD.FTZ R187, R129, R180 ;  /* 0x000000b481bb7221 */ /* 0x020fe20000010000 */
[----:B------:R-:W-:-:S02]  /*176a0*/  FADD.FTZ R4, R132, R5 ;  /* 0x0000000584047221 */ /* 0x000fc40000010000 */
[----:B------:R-:W2:Y:S01]  /*176b0*/  MUFU.EX2 R134, R134 ;  /* 0x0000008600867308 */ /* 0x000ea20000000800 */
[----:B-1----:R-:W-:-:S01]  /*176c0*/  FADD.FTZ R180, R130, R187 ;  /* 0x000000bb82b47221 */ /* 0x002fc20000010000 */
[----:B------:R-:W-:-:S04]  /*176d0*/  FADD.FTZ R5, R135, R4 ;  /* 0x0000000487057221 */ /* 0x000fc80000010000 */
[----:B------:R-:W-:Y:S02]  /*176e0*/  FADD.FTZ R4, R136, R5 ;  /* 0x0000000588047221 */ /* 0x000fe40000010000 */
[----:B------:R-:W1:Y:S01]  /*176f0*/  MUFU.EX2 R137, R137 ;  /* 0x0000008900897308 */ /* 0x000e620000000800 */
[----:B0-----:R-:W-:-:S01]  /*17700*/  FADD.FTZ R161, R133, R180 ;  /* 0x000000b485a17221 */ /* 0x001fc20000010000 */
[----:B------:R-:W-:-:S04]  /*17710*/  FADD.FTZ R5, R139, R4 ;  /* 0x000000048b057221 */ /* 0x000fc80000010000 */
[----:B------:R-:W-:Y:S02]  /*17720*/  FADD.FTZ R4, R140, R5 ;  /* 0x000000058c047221 */ /* 0x000fe40000010000 */
[----:B------:R-:W0:Y:S01]  /*17730*/  MUFU.EX2 R138, R138 ;  /* 0x0000008a008a7308 */ /* 0x000e220000000800 */
[----:B--2---:R-:W-:-:S01]  /*17740*/  FADD.FTZ R180, R134, R161 ;  /* 0x000000a186b47221 */ /* 0x004fc20000010000 */
[----:B------:R-:W-:Y:S01]  /*17750*/  FADD.FTZ R5, R143, R4 ;  /* 0x000000048f057221 */ /* 0x000fe20000010000 */
[----:B------:R-:W-:-:S01]  /*17760*/  FFMA.FTZ R161, R165, UR45, -R20 ;  /* 0x0000002da5a17c23 */ /* 0x000fc20008010814 */
[----:B------:R-:W-:Y:S02]  /*17770*/  FFMA.FTZ R165, R169, UR45, -R20 ;  /* 0x0000002da9a57c23 */ /* 0x000fe40008010814 */
[----:B------:R-:W-:-:S02]  /*17780*/  FADD.FTZ R4, R144, R5 ;  /* 0x0000000590047221 */ /* 0x000fc40000010000 */
[----:B------:R-:W2:Y:S01]  /*17790*/  MUFU.EX2 R141, R141 ;  /* 0x0000008d008d7308 */ /* 0x000ea20000000800 */
[----:B-1----:R-:W-:-:S07]  /*177a0*/  FADD.FTZ R187, R137, R180 ;  /* 0x000000b489bb7221 */ /* 0x002fce0000010000 */
[----:B------:R-:W1:Y:S01]  /*177b0*/  MUFU.EX2 R146, R146 ;  /* 0x0000009200927308 */ /* 0x000e620000000800 */
[----:B0-----:R-:W-:-:S01]  /*177c0*/  FADD.FTZ R180, R138, R187 ;  /* 0x000000bb8ab47221 */ /* 0x001fc20000010000 */
[----:B------:R-:W-:-:S06]  /*177d0*/  FADD.FTZ R187, R147, R4 ;  /* 0x0000000493bb7221 */ /* 0x000fcc0000010000 */
[----:B------:R-:W0:Y:S01]  /*177e0*/  MUFU.EX2 R145, R145 ;  /* 0x0000009100917308 */ /* 0x000e220000000800 */
[----:B--2---:R-:W-:-:S04]  /*177f0*/  FADD.FTZ R180, R141, R180 ;  /* 0x000000b48db47221 */ /* 0x004fc80000010000 */
[----:B------:R-:W-:Y:S01]  /*17800*/  FADD.FTZ R5, R15, R180 ;  /* 0x000000b40f057221 */ /* 0x000fe20000010000 */
[----:B------:R-:W-:-:S02]  /*17810*/  FADD.FTZ R180, R148, R187 ;  /* 0x000000bb94b47221 */ /* 0x000fc40000010000 */
[----:B------:R-:W2:Y:S01]  /*17820*/  MUFU.EX2 R150, R150 ;  /* 0x0000009600967308 */ /* 0x000ea20000000800 */
[----:B-1----:R-:W-:-:S01]  /*17830*/  FADD.FTZ R4, R146, R5 ;  /* 0x0000000592047221 */ /* 0x002fc20000010000 */
[----:B------:R-:W-:-:S04]  /*17840*/  FADD.FTZ R169, R151, R180 ;  /* 0x000000b497a97221 */ /* 0x000fc80000010000 */
[----:B------:R-:W-:Y:S01]  /*17850*/  FADD.FTZ R180, R152, R169 ;  /* 0x000000a998b47221 */ /* 0x000fe20000010000 */
[----:B------:R-:W-:-:S01]  /*17860*/  FFMA.FTZ R169, R173, UR45, -R20 ;  /* 0x0000002dada97c23 */ /* 0x000fc20008010814 */
[----:B------:R-:W1:Y:S01]  /*17870*/  MUFU.EX2 R149, R149 ;  /* 0x0000009500957308 */ /* 0x000e620000000800 */
[----:B0-----:R-:W-:-:S01]  /*17880*/  FADD.FTZ R5, R145, R4 ;  /* 0x0000000491057221 */ /* 0x001fc20000010000 */
[----:B------:R-:W-:-:S04]  /*17890*/  FADD.FTZ R187, R155, R180 ;  /* 0x000000b49bbb7221 */ /* 0x000fc80000010000 */
[----:B------:R-:W-:Y:S02]  /*178a0*/  FADD.FTZ R180, R156, R187 ;  /* 0x000000bb9cb47221 */ /* 0x000fe40000010000 */
[----:B------:R-:W0:Y:S01]  /*178b0*/  MUFU.EX2 R154, R154 ;  /* 0x0000009a009a7308 */ /* 0x000e220000000800 */
[----:B--2---:R-:W-:-:S01]  /*178c0*/  FADD.FTZ R4, R150, R5 ;  /* 0x0000000596047221 */ /* 0x004fc20000010000 */
[----:B------:R-:W-:-:S06]  /*178d0*/  FADD.FTZ R173, R159, R180 ;  /* 0x000000b49fad7221 */ /* 0x000fcc0000010000 */
        /* <DEDUP_REMOVED lines=10> */
[--C-:B------:R-:W-:Y:S01]  /*17980*/  FFMA.FTZ R173, R177, UR45, -R20.reuse ;  /* 0x0000002db1ad7c23 */ /* 0x100fe20008010814 */
[----:B------:R-:W-:-:S05]  /*17990*/  FFMA.FTZ R20, R179, UR45, -R20 ;  /* 0x0000002db3147c23 */ /* 0x000fca0008010814 */
        /* <DEDUP_REMOVED lines=31> */
[----:B--2---:R-:W-:-:S04]  /*17b90*/  FADD.FTZ R180, R176, R177 ;  /* 0x000000b1b0b47221 */ /* 0x004fc80000010000 */
[----:B------:R-:W-:Y:S01]  /*17ba0*/  FADD.FTZ R5, R183, R180 ;  /* 0x000000b4b7057221 */ /* 0x000fe20000010000 */
[----:B-1----:R-:W-:-:S04]  /*17bb0*/  FADD.FTZ R177, R173, R4 ;  /* 0x00000004adb17221 */ /* 0x002fc80000010000 */
[----:B0-----:R-:W-:Y:S01]  /*17bc0*/  FADD.FTZ R4, R20, R177 ;  /* 0x000000b114047221 */ /* 0x001fe20000010000 */
[----:B------:R-:W-:Y:S06]  /*17bd0*/  @!P0 BRA `(.L_x_1506) ;  /* 0x0000000000048947 */ /* 0x000fec0003800000 */
[----:B------:R-:W-:Y:S01]  /*17be0*/  BPT.TRAP 0x1 ;  /* 0x000000040000795c */ /* 0x000fe20000300000 */
.L_x_1506:
[----:B------:R-:W-:Y:S01]  /*17bf0*/  F2FP.SATFINITE.E4M3.F32.PACK_AB_MERGE_C R10, R123, R10, RZ ;  /* 0x0000000a7b0a723e */ /* 0x000fe200048070ff */
[----:B------:R-:W-:Y:S01]  /*17c00*/  FMUL.FTZ R24, R24, R181 ;  /* 0x000000b518187220 */ /* 0x000fe20000410000 */
[----:B------:R-:W-:Y:S01]  /*17c10*/  ISETP.GT.AND P3, PT, R0, R7, PT ;  /* 0x000000070000720c */ /* 0x000fe20003f64270 */
[----:B------:R-:W-:Y:S01]  /*17c20*/  FMUL.FTZ R25, R25, R181 ;  /* 0x000000b519197220 */ /* 0x000fe20000410000 */
[----:B------:R-:W-:Y:S01]  /*17c30*/  F2FP.SATFINITE.E4M3.F32.PACK_AB_MERGE_C R196, R11, R178, R10 ;  /* 0x000000b20bc4723e */ /* 0x000fe2000480700a */
[----:B------:R-:W-:Y:S01]  /*17c40*/  IMAD R10, R19, 0x8, R16 ;  /* 0x00000008130a7824 */ /* 0x000fe200078e0210 */
[----:B------:R-:W-:Y:S01]  /*17c50*/  F2FP.SATFINITE.E4M3.F32.PACK_AB_MERGE_C R120, R121, R120, RZ ;  /* 0x000000787978723e */ /* 0x000fe200048070ff */
[----:B------:R-:W-:Y:S01]  /*17c60*/  IMAD.U32 R11, RZ, RZ, UR38 ;  /* 0x00000026ff0b7e24 */ /* 0x000fe2000f8e00ff */
        /* <DEDUP_REMOVED lines=128> */
[----:B------:R-:W-:Y:S02]  /*18470*/  IMAD.MOV.U32 R20, RZ, RZ, R8 ;  /* 0x000000ffff147224 */ /* 0x000fe400078e0008 */
[----:B------:R-:W-:Y:S02]  /*18480*/  IMAD.MOV.U32 R18, RZ, RZ, R21 ;  /* 0x000000ffff127224 */ /* 0x000fe400078e0015 */
[----:B------:R-:W-:Y:S01]  /*18490*/  IMAD.MOV.U32 R19, RZ, RZ, R14 ;  /* 0x000000ffff137224 */ /* 0x000fe200078e000e */
[----:B0-----:R-:W-:Y:S06]  /*184a0*/  @P3 BRA `(.L_x_1507) ;  /* 0xffffffc4009c3947 */ /* 0x001fec000383ffff */
[----:B------:R-:W-:Y:S02]  /*184b0*/  IMAD.MOV.U32 R15, RZ, RZ, R9 ;  /* 0x000000ffff0f7224 */ /* 0x000fe400078e0009 */
[----:B------:R-:W-:Y:S02]  /*184c0*/  IMAD.MOV.U32 R20, RZ, RZ, R8 ;  /* 0x000000ffff147224 */ /* 0x000fe400078e0008 */
[----:B------:R-:W-:Y:S02]  /*184d0*/  IMAD.MOV.U32 R19, RZ, RZ, R14 ;  /* 0x000000ffff137224 */ /* 0x000fe400078e000e */
[----:B------:R-:W-:-:S07]  /*184e0*/  IMAD.MOV.U32 R18, RZ, RZ, R21 ;  /* 0x000000ffff127224 */ /* 0x000fce00078e0015 */
.L_x_1488:
[----:B------:R-:W0:Y:S01]  /*184f0*/  LDC R10, c[0x0][0x9e4] ;  /* 0x00027900ff0a7b82 */ /* 0x000e220000000800 */
[----:B------:R-:W-:Y:S02]  /*18500*/  ULDC UR10, c[0x0][0x9dc] ;  /* 0x00027700000a7ab9 */ /* 0x000fe40000000800 */
[----:B------:R-:W-:Y:S01]  /*18510*/  VIADD R7, R219, -UR10 ;  /* 0x8000000adb077c36 */ /* 0x000fe20008000000 */
[----:B0-----:R-:W-:-:S13]  /*18520*/  ISETP.GE.AND P5, PT, R10, 0x1, PT ;  /* 0x000000010a00780c */ /* 0x001fda0003fa6270 */
[----:B------:R-:W-:Y:S05]  /*18530*/  @!P5 BRA `(.L_x_1508) ;  /* 0x000000000044d947 */ /* 0x000fea0003800000 */
        /* <DEDUP_REMOVED lines=10> */
.L_x_1510:
[----:B------:R-:W-:-:S13]  /*185e0*/  ISETP.NE.AND P2, PT, R10, 0x1, PT ;  /* 0x000000010a00780c */ /* 0x000fda0003f45270 */
[----:B------:R-:W0:Y:S02]  /*185f0*/  @P2 LDC.64 R8, c[0x0][0x9e8] ;  /* 0x00027a00ff082b82 */ /* 0x000e240000000a00 */
[----:B0-----:R-:W-:-:S05]  /*18600*/  @P2 IMAD.HI.U32 R8, R219, R8, RZ ;  /* 0x00000008db082227 */ /* 0x001fca00078e00ff */
[----:B------:R-:W-:-:S07]  /*18610*/  @P2 SHF.R.U32.HI R219, RZ, R9, R8 ;  /* 0x00000009ffdb2219 */ /* 0x000fce0000011608 */
.L_x_1511:
[----:B------:R-:W-:Y:S05]  /*18620*/  BSYNC B0 ;  /* 0x0000000000007941 */ /* 0x000fea0003800000 */
.L_x_1509:
[----:B------:R-:W-:-:S05]  /*18630*/  IMAD R8, R219, R10, RZ ;  /* 0x0000000adb087224 */ /* 0x000fca00078e02ff */
[----:B------:R-:W-:-:S07]  /*18640*/  VIMNMX R7, R7, R8, !PT ;  /* 0x0000000807077248 */ /* 0x000fce0007fe0100 */
.L_x_1508:
[----:B------:R-:W-:-:S05]  /*18650*/  VIADD R7, R7, 0x7f ;  /* 0x0000007f07077836 */ /* 0x000fca0000000000 */
[----:B------:R-:W-:-:S04]  /*18660*/  SHF.R.S32.HI R8, RZ, 0x1f, R7 ;  /* 0x0000001fff087819 */ /* 0x000fc80000011407 */
[----:B------:R-:W-:-:S04]  /*18670*/  LEA.HI R8, R8, R7, RZ, 0x7 ;  /* 0x0000000708087211 */ /* 0x000fc800078f38ff */
[----:B------:R-:W-:-:S04]  /*18680*/  SHF.R.S32.HI R13, RZ, 0x7, R8 ;  /* 0x00000007ff0d7819 */ /* 0x000fc80000011408 */
[----:B------:R-:W-:-:S04]  /*18690*/  VIMNMX R13, R210, R13, !PT ;  /* 0x0000000dd20d7248 */ /* 0x000fc80007fe0100 */
[----:B------:R-:W-:-:S13]  /*186a0*/  ISETP.GE.AND P2, PT, R0, R13, PT ;  /* 0x0000000d0000720c */ /* 0x000fda0003f46270 */
[----:B------:R-:W-:Y:S05]  /*186b0*/  @!P2 BRA `(.L_x_1512) ;  /* 0x000000280088a947 */ /* 0x000fea0003800000 */
[----:B------:R-:W-:Y:S02]  /*186c0*/  IMAD.MOV.U32 R12, RZ, RZ, R15 ;  /* 0x000000ffff0c7224 */ /* 0x000fe400078e000f */
[----:B------:R-:W-:Y:S02]  /*186d0*/  IMAD.MOV.U32 R7, RZ, RZ, R20 ;  /* 0x000000ffff077224 */ /* 0x000fe400078e0014 */
[----:B------:R-:W-:-:S07]  /*186e0*/  IMAD.MOV.U32 R21, RZ, RZ, R18 ;  /* 0x000000ffff157224 */ /* 0x000fce00078e0012 */
.L_x_1523:
        /* <DEDUP_REMOVED lines=8> */
.L_x_1514:
[----:B------:R-:W-:-:S05]  /*18770*/  VIADD R8, R19, 0x1 ;  /* 0x0000000113087836 */ /* 0x000fca0000000000 */
[----:B------:R-:W-:-:S04]  /*18780*/  ISETP.NE.AND P3, PT, R8, 0x2, PT ;  /* 0x000000020800780c */ /* 0x000fc80003f65270 */
[----:B------:R-:W-:Y:S02]  /*18790*/  SEL R9, R8, RZ, P3 ;  /* 0x000000ff08097207 */ /* 0x000fe40001800000 */
[----:B------:R-:W-:-:S03]  /*187a0*/  SHF.L.U32 R8, R18, 0x1f, RZ ;  /* 0x0000001f12087819 */ /* 0x000fc600000006ff */
[----:B------:R-:W-:-:S04]  /*187b0*/  IMAD R9, R9, 0x8, R16 ;  /* 0x0000000809097824 */ /* 0x000fc800078e0210 */
[----:B------:R0:W1:Y:S01]  /*187c0*/  SYNCS.PHASECHK.TRANS64.TRYWAIT P3, [R9+URZ+0x2a830], R8 ;  /* 0x02a83008090075a7 */ /* 0x000062000806017f */
[----:B------:R-:W-:Y:S05]  /*187d0*/  @!P0 BRA `(.L_x_1515) ;  /* 0x0000000000048947 */ /* 0x000fea0003800000 */
[----:B------:R-:W-:Y:S01]  /*187e0*/  BPT.TRAP 0x1 ;  /* 0x000000040000795c */ /* 0x000fe20000300000 */
.L_x_1515:
[----:B------:R-:W-:Y:S04]  /*187f0*/  BSSY B0, `(.L_x_1513) ;  /* 0x0000004000007945 */ /* 0x000fe80003800000 */
[----:B-1----:R-:W-:Y:S05]  /*18800*/  @P3 BRA `(.L_x_1516) ;  /* 0x0000000000083947 */ /* 0x002fea0003800000 */
[----:B------:R-:W1:Y:S02]  /*18810*/  SYNCS.PHASECHK.TRANS64.TRYWAIT P3, [R9+URZ+0x2a830], R8 ;  /* 0x02a83008090075a7 */ /* 0x000e64000806017f */
[----:B-1----:R-:W-:Y:S05]  /*18820*/  @!P3 BRA `(.L_x_1517) ;  /* 0x000001180078b947 */ /* 0x002fea0003800000 */
.L_x_1516:
[----:B------:R-:W-:Y:S05]  /*18830*/  BSYNC B0 ;  /* 0x0000000000007941 */ /* 0x000fea0003800000 */
.L_x_1513:
[----:B------:R-:W2:Y:S01]  /*18840*/  S2R R10, SR_TID.X ;  /* 0x00000000000a7919 */ /* 0x000ea20000002100 */
[----:B01----:R-:W-:Y:S01]  /*18850*/  IMAD.MOV.U32 R9, RZ, RZ, -0x7fffffe0 ;  /* 0x80000020ff097424 */ /* 0x003fe200078e00ff */
[----:B------:R-:W-:Y:S05]  /*18860*/  WARPSYNC.ALL ;  /* 0x0000000000007948 */ /* 0x000fea0003800000 */
[----:B------:R-:W-:Y:S01]  /*18870*/  R2UR UR11, R9 ;  /* 0x00000000090b72ca */ /* 0x000fe200000e0000 */
[----:B------:R-:W-:Y:S01]  /*18880*/  VIADD R14, R19, 0x1 ;  /* 0x00000001130e7836 */ /* 0x000fe20000000000 */
[----:B------:R-:W-:Y:S01]  /*18890*/  UMOV UR28, UR4 ;  /* 0x00000004001c7c82 */ /* 0x000fe20008000000 */
[----:B------:R-:W-:Y:S01]  /*188a0*/  IMAD.MOV.U32 R11, RZ, RZ, -0x7fffffe0 ;  /* 0x80000020ff0b7424 */ /* 0x000fe200078e00ff */
[----:B------:R-:W-:-:S02]  /*188b0*/  UMOV UR29, UR5 ;  /* 0x00000005001d7c82 */ /* 0x000fc40008000000 */
[C---:B------:R-:W-:Y:S02]  /*188c0*/  ISETP.NE.AND P3, PT, R14.reuse, 0x2, PT ;  /* 0x000000020e00780c */ /* 0x040fe40003f65270 */
[----:B------:R-:W-:Y:S01]  /*188d0*/  R2UR UR15, R11 ;  /* 0x000000000b0f72ca */ /* 0x000fe200000e0000 */
[----:B------:R-:W-:Y:S01]  /*188e0*/  IMAD.MOV.U32 R11, RZ, RZ, -0x7fffffe0 ;  /* 0x80000020ff0b7424 */ /* 0x000fe200078e00ff */
[----:B------:R-:W-:-:S04]  /*188f0*/  SEL R14, R14, RZ, P3 ;  /* 0x000000ff0e0e7207 */ /* 0x000fc80001800000 */
[----:B------:R-:W-:Y:S01]  /*18900*/  R2UR UR19, R11 ;  /* 0x000000000b1372ca */ /* 0x000fe200000e0000 */
[----:B------:R-:W-:Y:S02]  /*18910*/  IMAD R8, R14, 0x600, R6 ;  /* 0x000006000e087824 */ /* 0x000fe400078e0206 */
[----:B------:R-:W-:-:S03]  /*18920*/  IMAD.MOV.U32 R11, RZ, RZ, -0x7fffffe0 ;  /* 0x80000020ff0b7424 */ /* 0x000fc600078e00ff */
[----:B------:R-:W-:Y:S02]  /*18930*/  R2UR UR10, R8 ;  /* 0x00000000080a72ca */ /* 0x000fe400000e0000 */
[----:B------:R-:W-:Y:S01]  /*18940*/  R2UR UR23, R11 ;  /* 0x000000000b1772ca */ /* 0x000fe200000e0000 */
[----:B------:R-:W-:Y:S01]  /*18950*/  IMAD.MOV.U32 R11, RZ, RZ, -0x7fffffe0 ;  /* 0x80000020ff0b7424 */ /* 0x000fe200078e00ff */
[----:B--2---:R-:W-:-:S04]  /*18960*/  SHF.R.U32.HI R10, RZ, 0x7, R10 ;  /* 0x00000007ff0a7819 */ /* 0x004fc8000001160a */
[----:B------:R-:W-:Y:S01]  /*18970*/  R2UR UR27, R11 ;  /* 0x000000000b1b72ca */ /* 0x000fe200000e0000 */
[----:B------:R-:W-:Y:S02]  /*18980*/  VIADD R9, R10, 0x8 ;  /* 0x000000080a097836 */ /* 0x000fe40000000000 */
[----:B------:R-:W-:-:S03]  /*18990*/  VIADD R10, R8, 0x2 ;  /* 0x00000002080a7836 */ /* 0x000fc60000000000 */
[----:B------:R0:W-:Y:S02]  /*189a0*/  BAR.SYNC.DEFER_BLOCKING R9, 0x100 ;  /* 0x000400090000751d */ /* 0x0001e40000010000 */
[----:B------:R-:W-:Y:S01]  /*189b0*/  R2UR UR14, R10 ;  /* 0x000000000a0e72ca */ /* 0x000fe200000e0000 */
[----:B------:R-:W-:-:S05]  /*189c0*/  VIADD R10, R8, 0x200 ;  /* 0x00000200080a7836 */ /* 0x000fca0000000000 */
[----:B------:R-:W-:Y:S01]  /*189d0*/  R2UR UR18, R10 ;  /* 0x000000000a1272ca */ /* 0x000fe200000e0000 */
[----:B------:R-:W-:Y:S02]  /*189e0*/  VIADD R10, R8, 0x202 ;  /* 0x00000202080a7836 */ /* 0x000fe40000000000 */
[----:B0-----:R-:W-:-:S03]  /*189f0*/  IMAD.MOV.U32 R9, RZ, RZ, -0x7fffffe0 ;  /* 0x80000020ff097424 */ /* 0x001fc600078e00ff */
[----:B------:R-:W-:Y:S01]  /*18a00*/  R2UR UR22, R10 ;  /* 0x000000000a1672ca */ /* 0x000fe200000e0000 */
[C---:B------:R-:W-:Y:S01]  /*18a10*/  VIADD R10, R8.reuse, 0x400 ;  /* 0x00000400080a7836 */ /* 0x040fe20000000000 */
[----:B------:R-:W-:Y:S01]  /*18a20*/  R2UR UR31, R9 ;  /* 0x00000000091f72ca */ /* 0x000fe200000e0000 */
[----:B------:R-:W-:-:S03]  /*18a30*/  VIADD R8, R8, 0x402 ;  /* 0x0000040208087836 */ /* 0x000fc60000000000 */
[----:B------:R-:W-:Y:S02]  /*18a40*/  R2UR UR26, R10 ;  /* 0x000000000a1a72ca */ /* 0x000fe400000e0000 */
[----:B------:R-:W-:Y:S01]  /*18a50*/  R2UR UR30, R8 ;  /* 0x00000000081e72ca */ /* 0x000fe200000e0000 */
        /* <DEDUP_REMOVED lines=21> */
.L_x_1519:
[----:B------:R-:W-:Y:S01]  /*18bb0*/  SHF.L.U32 R8, R21, 0x1f, RZ ;  /* 0x0000001f15087819 */ /* 0x000fe200000006ff */
[----:B------:R-:W-:-:S04]  /*18bc0*/  IMAD R9, R19, 0x8, R16 ;  /* 0x0000000813097824 */ /* 0x000fc800078e0210 */
[----:B------:R0:W1:Y:S01]  /*18bd0*/  SYNCS.PHASECHK.TRANS64.TRYWAIT P2, [R9+URZ+0x2a850], R8 ;  /* 0x02a85008090075a7 */ /* 0x000062000804017f */
[----:B------:R-:W-:Y:S05]  /*18be0*/  @!P0 BRA `(.L_x_1520) ;  /* 0x0000000000048947 */ /* 0x000fea0003800000 */
[----:B------:R-:W-:Y:S01]  /*18bf0*/  BPT.TRAP 0x1 ;  /* 0x000000040000795c */ /* 0x000fe20000300000 */
.L_x_1520:
[----:B-1----:R-:W-:Y:S05]  /*18c00*/  @P2 BRA `(.L_x_1518) ;  /* 0x0000000000082947 */ /* 0x002fea0003800000 */
[----:B------:R-:W1:Y:S02]  /*18c10*/  SYNCS.PHASECHK.TRANS64.TRYWAIT P2, [R9+URZ+0x2a850], R8 ;  /* 0x02a85008090075a7 */ /* 0x000e64000804017f */
[----:B-1----:R-:W-:Y:S05]  /*18c20*/  @!P2 BRA `(.L_x_1521) ;  /* 0x00000114008ca947 */ /* 0x002fea0003800000 */
.L_x_1518:
[----:B01----:R-:W-:Y:S01]  /*18c30*/  VIADD R8, R16, 0x400 ;  /* 0x0000040010087836 */ /* 0x003fe20000000000 */
[----:B------:R-:W-:Y:S05]  /*18c40*/  WARPSYNC.ALL ;  /* 0x0000000000007948 */ /* 0x000fea0003800000 */
[----:B------:R-:W-:-:S04]  /*18c50*/  SHF.R.U32.HI R8, RZ, 0x4, R8 ;  /* 0x00000004ff087819 */ /* 0x000fc80000011608 */
[----:B------:R-:W-:-:S04]  /*18c60*/  LOP3.LUT R8, R8, 0x3fff, RZ, 0xc0, !PT ;  /* 0x00003fff08087812 */ /* 0x000fc800078ec0ff */
[----:B------:R-:W-:-:S05]  /*18c70*/  LOP3.LUT R8, R8, 0x10000, RZ, 0xfc, !PT ;  /* 0x0001000008087812 */ /* 0x000fca00078efcff */
[----:B------:R-:W-:Y:S01]  /*18c80*/  IMAD R8, R19, 0x600, R8 ;  /* 0x0000060013087824 */ /* 0x000fe200078e0208 */
[----:B------:R-:W-:Y:S01]  /*18c90*/  WARPGROUP.ARRIVE ;  /* 0x00000000000079c5 */ /* 0x000fe20000000000 */
[----:B------:R-:W-:Y:S02]  /*18ca0*/  IMAD.MOV.U32 R9, RZ, RZ, 0x40000040 ;  /* 0x40000040ff097424 */ /* 0x000fe400078e00ff */
[----:B------:R-:W-:Y:S01]  /*18cb0*/  FMUL.FTZ R21, R2, R123 ;  /* 0x0000007b02157220 */ /* 0x000fe20000410000 */
[C---:B------:R-:W-:Y:S01]  /*18cc0*/  VIADD R10, R8.reuse, 0x2 ;  /* 0x00000002080a7836 */ /* 0x040fe20000000000 */
[----:B------:R-:W-:Y:S01]  /*18cd0*/  R2UR UR10, R8 ;  /* 0x00000000080a72ca */ /* 0x000fe200000e0000 */
[----:B------:R-:W-:Y:S01]  /*18ce0*/  IMAD.MOV.U32 R11, RZ, RZ, 0x40000040 ;  /* 0x40000040ff0b7424 */ /* 0x000fe200078e00ff */
[----:B------:R-:W-:Y:S01]  /*18cf0*/  R2UR UR11, R9 ;  /* 0x00000000090b72ca */ /* 0x000fe200000e0000 */
        /* <DEDUP_REMOVED lines=11> */
[----:B------:R-:W-:Y:S01]  /*18db0*/  FMUL.FTZ R141, R2, R143 ;  /* 0x0000008f028d7220 */ /* 0x000fe20000410000 */
        /* <DEDUP_REMOVED lines=29> */
[----:B------:R-:W-:Y:S01]  /*18f90*/  FMNMX.FTZ R15, R9, R20, !PT ;  /* 0x00000014090f7209 */ /* 0x000fe20007810000 */
        /* <DEDUP_REMOVED lines=25> */
[C---:B------:R-:W-:Y:S01]  /*19130*/  FMUL.FTZ R171, R2.reuse, R173 ;  /* 0x000000ad02ab7220 */ /* 0x040fe20000410000 */
[----:B------:R-:W0:Y:S01]  /*19140*/  MUFU.TANH R131, R131 ;  /* 0x0000008300837308 */ /* 0x000e220000002400 */
        /* <DEDUP_REMOVED lines=15> */
[----:B------:R-:W3:Y:S01]  /*19240*/  MUFU.TANH R135, R135 ;  /* 0x0000008700877308 */ /* 0x000ee20000002400 */
[----:B0-----:R-:W-:-:S07]  /*19250*/  FMNMX.FTZ R121, R131, R120, !PT ;  /* 0x0000007883797209 */ /* 0x001fce0007810000 */
[----:B------:R-:W0:Y:S01]  /*19260*/  MUFU.TANH R138, R138 ;  /* 0x0000008a008a7308 */ /* 0x000e220000002400 */
[----:B-1----:R-:W-:-:S07]  /*19270*/  FMNMX.FTZ R120, R134, R121, !PT ;  /* 0x0000007986787209 */ /* 0x002fce0007810000 */
[----:B------:R-:W1:Y:S01]  /*19280*/  MUFU.TANH R139, R139 ;  /* 0x0000008b008b7308 */ /* 0x000e620000002400 */
[----:B---3--:R-:W-:-:S07]  /*19290*/  FMNMX.FTZ R121, R135, R120, !PT ;  /* 0x0000007887797209 */ /* 0x008fce0007810000 */
[----:B------:R-:W3:Y:S01]  /*192a0*/  MUFU.TANH R142, R142 ;  /* 0x0000008e008e7308 */ /* 0x000ee20000002400 */
[----:B0-----:R-:W-:Y:S02]  /*192b0*/  FMNMX.FTZ R120, R138, R121, !PT ;  /* 0x000000798a787209 */ /* 0x001fe40007810000 */
[----:B--2---:R-:W-:-:S05]  /*192c0*/  SHF.R.U32.HI R209, RZ, 0x7, R209 ;  /* 0x00000007ffd17819 */ /* 0x004fca00000116d1 */
[----:B------:R-:W0:Y:S01]  /*192d0*/  MUFU.TANH R143, R143 ;  /* 0x0000008f008f7308 */ /* 0x000e220000002400 */
[----:B-1----:R-:W-:-:S07]  /*192e0*/  FMNMX.FTZ R121, R139, R120, !PT ;  /* 0x000000788b797209 */ /* 0x002fce0007810000 */
[----:B------:R-:W1:Y:S01]  /*192f0*/  MUFU.TANH R146, R146 ;  /* 0x0000009200927308 */ /* 0x000e620000002400 */
[----:B---3--:R-:W-:-:S07]  /*19300*/  FMNMX.FTZ R120, R142, R121, !PT ;  /* 0x000000798e787209 */ /* 0x008fce0007810000 */
        /* <DEDUP_REMOVED lines=21> */
[----:B-1----:R-:W-:Y:S01]  /*19460*/  FMNMX.FTZ R121, R163, R120, !PT ;  /* 0x00000078a3797209 */ /* 0x002fe20007810000 */
[----:B------:R-:W-:Y:S02]  /*19470*/  WARPGROUP.DEPBAR.LE gsb0, 0x0 ;  /* 0x00008000000079c5 */ /* 0x000fe40000010000 */
[----:B------:R-:W-:-:S04]  /*19480*/  WARPGROUP.ARRIVE ;  /* 0x00000000000079c5 */ /* 0x000fc80000000000 */
[----:B------:R-:W1:Y:S01]  /*19490*/  MUFU.TANH R21, R21 ;  /* 0x0000001500157308 */ /* 0x000e620000002400 */
[----:B--2---:R-:W-:Y:S01]  /*194a0*/  FMNMX.FTZ R20, R11, R12, !PT ;  /* 0x0000000c0b147209 */ /* 0x004fe20007810000 */
[----:B------:R-:W-:Y:S06]  /*194b0*/  QGMMA.64x192x32.F32.E4M3.E4M3 R24, R192, gdesc[UR8], R24, gsb0 ;  /* 0x02e00008c0187df3 */ /* 0x000fec0008000818 */
        /* <DEDUP_REMOVED lines=29> */
[----:B--2---:R-:W-:Y:S01]  /*19690*/  FMNMX.FTZ R182, R179, R120, !PT ;  /* 0x00000078b3b67209 */ /* 0x004fe20007810000 */
[----:B------:R-:W-:-:S04]  /*196a0*/  VIADD R120, R8, 0x4 ;  /* 0x0000000408787836 */ /* 0x000fc80000000000 */
[----:B------:R-:W2:Y:S01]  /*196b0*/  SHFL.BFLY PT, R121, R182, 0x2, 0x1f ;  /* 0x0c401f00b6797f89 */ /* 0x000ea200000e0000 */
[----:B------:R-:W-:Y:S01]  /*196c0*/  R2UR UR10, R120 ;  /* 0x00000000780a72ca */ /* 0x000fe200000e0000 */
[----:B------:R-:W3:Y:S01]  /*196d0*/  MUFU.TANH R140, R140 ;  /* 0x0000008c008c7308 */ /* 0x000ee20000002400 */
[----:B0-----:R-:W-:Y:S01]  /*196e0*/  FMNMX.FTZ R20, R136, R15, !PT ;  /* 0x0000000f88147209 */ /* 0x001fe20007810000 */
[----:B------:R-:W-:-:S06]  /*196f0*/  VIADD R120, R8, 0x6 ;  /* 0x0000000608787836 */ /* 0x000fcc0000000000 */
[----:B------:R-:W0:Y:S01]  /*19700*/  MUFU.TANH R141, R141 ;  /* 0x0000008d008d7308 */ /* 0x000e220000002400 */
[----:B-1----:R-:W-:-:S07]  /*19710*/  FMNMX.FTZ R15, R137, R20, !PT ;  /* 0x00000014890f7209 */ /* 0x002fce0007810000 */
[----:B------:R-:W1:Y:S01]  /*19720*/  MUFU.TANH R144, R144 ;  /* 0x0000009000907308 */ /* 0x000e620000002400 */
[----:B---3--:R-:W-:Y:S02]  /*19730*/  FMNMX.FTZ R20, R140, R15, !PT ;  /* 0x0000000f8c147209 */ /* 0x008fe40007810000 */
[----:B--2---:R-:W-:Y:S01]  /*19740*/  FMNMX.FTZ R183, R182, R121, !PT ;  /* 0x00000079b6b77209 */ /* 0x004fe20007810000 */
[----:B------:R-:W-:-:S04]  /*19750*/  IMAD.MOV.U32 R121, RZ, RZ, 0x40000040 ;  /* 0x40000040ff797424 */ /* 0x000fc800078e00ff */
[----:B------:R-:W2:Y:S01]  /*19760*/  MUFU.TANH R145, R145 ;  /* 0x0000009100917308 */ /* 0x000ea20000002400 */
[----:B0-----:R-:W-:Y:S02]  /*19770*/  FMNMX.FTZ R15, R141, R20, !PT ;  /* 0x000000148d0f7209 */ /* 0x001fe40007810000 */
[----:B------:R-:W-:Y:S01]  /*19780*/  R2UR UR11, R121 ;  /* 0x00000000790b72ca */ /* 0x000fe200000e0000 */
[----:B------:R-:W-:-:S04]  /*19790*/  IMAD.MOV.U32 R121, RZ, RZ, 0x40000040 ;  /* 0x40000040ff797424 */ /* 0x000fc800078e00ff */
        /* <DEDUP_REMOVED lines=18> */
[----:B------:R-:W-:Y:S01]  /*198c0*/  QGMMA.64x192x32.F32.E4M3.E4M3 R24, R188, gdesc[UR8], R24, gsb0 ;  /* 0x02e00008bc187df3 */ /* 0x000fe20008000818 */
[----:B------:R-:W-:Y:S01]  /*198d0*/  R2UR UR11, R121 ;  /* 0x00000000790b72ca */ /* 0x000fe200000e0000 */
[----:B------:R-:W-:Y:S01]  /*198e0*/  IMAD.U32 R121, RZ, RZ, UR45 ;  /* 0x0000002dff797e24 */ /* 0x000fe2000f8e00ff */
[----:B------:R-:W-:-:S03]  /*198f0*/  R2UR UR10, R120 ;  /* 0x00000000780a72ca */ /* 0x000fc600000e0000 */
        /* <DEDUP_REMOVED lines=19> */
[----:B0-----:R-:W-:-:S04]  /*19a30*/  FMNMX.FTZ R15, R177, R20, !PT ;  /* 0x00000014b10f7209 */ /* 0x001fc80007810000 */
[----:B-1----:R-:W-:-:S04]  /*19a40*/  FMNMX.FTZ R20, R180, R15, !PT ;  /* 0x0000000fb4147209 */ /* 0x002fc80007810000 */
[----:B--2---:R-:W-:-:S05]  /*19a50*/  FMNMX.FTZ R15, R181, R20, !PT ;  /* 0x00000014b50f7209 */ /* 0x004fca0007810000 */
[----:B------:R-:W0:Y:S02]  /*19a60*/  SHFL.BFLY PT, R20, R15, 0x2, 0x1f ;  /* 0x0c401f000f147f89 */ /* 0x000e2400000e0000 */
[----:B0-----:R-:W-:Y:S02]  /*19a70*/  FMNMX.FTZ R192, R15, R20, !PT ;  /* 0x000000140fc07209 */ /* 0x001fe40007810000 */
[----:B------:R-:W0:Y:S04]  /*19a80*/  SHFL.BFLY PT, R20, R183, 0x1, 0x1f ;  /* 0x0c201f00b7147f89 */ /* 0x000e2800000e0000 */
[----:B------:R-:W1:Y:S01]  /*19a90*/  SHFL.BFLY PT, R193, R192, 0x1, 0x1f ;  /* 0x0c201f00c0c17f89 */ /* 0x000e6200000e0000 */
[----:B0-----:R-:W-:Y:S02]  /*19aa0*/  FMNMX.FTZ R20, R183, R20, !PT ;  /* 0x00000014b7147209 */ /* 0x001fe40007810000 */
[----:B------:R-:W-:-:S02]  /*19ab0*/  IADD3 R183, -R209, 0xb, RZ ;  /* 0x0000000bd1b77810 */ /* 0x000fc40007ffe1ff */
[----:B-1----:R-:W-:Y:S01]  /*19ac0*/  FMNMX.FTZ R15, R192, R193, !PT ;  /* 0x000000c1c00f7209 */ /* 0x002fe20007810000 */
[----:B------:R-:W-:-:S04]  /*19ad0*/  FADD.FTZ R7, -R20, R7 ;  /* 0x0000000714077221 */ /* 0x000fc80000010100 */
[----:B------:R-:W-:Y:S01]  /*19ae0*/  FMUL.FTZ R8, R7, UR45 ;  /* 0x0000002d07087c20 */ /* 0x000fe20008410000 */
[----:B------:R-:W-:-:S01]  /*19af0*/  FADD.FTZ R7, -R15, R12 ;  /* 0x0000000c0f077221 */ /* 0x000fc20000010100 */
        /* <DEDUP_REMOVED lines=31> */
[----:B------:R-:W-:-:S02]  /*19cf0*/  IMAD.U32 R178, RZ, RZ, UR45 ;  /* 0x0000002dffb27e24 */ /* 0x000fc4000f8e00ff */
[----:B------:R-:W-:-:S01]  /*19d00*/  FFMA.FTZ R167, R171, UR45, -R12 ;  /* 0x0000002daba77c23 */ /* 0x000fc2000801080c */
[--C-:B------:R-:W-:Y:S01]  /*19d10*/  FFMA.FTZ R171, R175, UR45, -R12.reuse ;  /* 0x0000002dafab7c23 */ /* 0x100fe2000801080c */
[----:B------:R-:W-:-:S01]  /*19d20*/  FFMA.FTZ R175, R179, UR45, -R12 ;  /* 0x0000002db3af7c23 */ /* 0x000fc2000801080c */
[----:B------:R-:W-:Y:S01]  /*19d30*/  FFMA.FTZ R12, R15, R178, -8 ;  /* 0xc10000000f0c7423 */ /* 0x000fe200000100b2 */
[----:B------:R-:W-:Y:S03]  /*19d40*/  MUFU.EX2 R8, R8 ;  /* 0x0000000800087308 */ /* 0x000fe60000000800 */
[----:B------:R-:W-:-:S01]  /*19d50*/  FFMA.FTZ R178, R11, UR45, -R12 ;  /* 0x0000002d0bb27c23 */ /* 0x000fc2000801080c */
[--C-:B------:R-:W-:Y:S01]  /*19d60*/  FFMA.FTZ R11, R21, UR45, -R12.reuse ;  /* 0x0000002d150b7c23 */ /* 0x100fe2000801080c */
[----:B------:R-:W-:-:S01]  /*19d70*/  FFMA.FTZ R21, R124, UR45, -R12 ;  /* 0x0000002d7c157c23 */ /* 0x000fc2000801080c */
[--C-:B------:R-:W-:Y:S01]  /*19d80*/  FFMA.FTZ R124, R125, UR45, -R12.reuse ;  /* 0x0000002d7d7c7c23 */ /* 0x100fe2000801080c */
[----:B------:R-:W-:-:S01]  /*19d90*/  FFMA.FTZ R125, R128, UR45, -R12 ;  /* 0x0000002d807d7c23 */ /* 0x000fc2000801080c */
[----:B------:R-:W-:-:S02]  /*19da0*/  WARPGROUP.DEPBAR.LE gsb0, 0x0 ;  /* 0x00008000000079c5 */ /* 0x000fc40000010000 */
[----:B------:R-:W-:Y:S01]  /*19db0*/  WARPGROUP.ARRIVE ;  /* 0x00000000000079c5 */ /* 0x000fe20000000000 */
[----:B------:R-:W0:Y:S01]  /*19dc0*/  MUFU.EX2 R121, R121 ;  /* 0x0000007900797308 */ /* 0x000e220000000800 */
[----:B------:R-:W-:-:S01]  /*19dd0*/  FFMA.FTZ R128, R129, UR45, -R12 ;  /* 0x0000002d81807c23 */ /* 0x000fc2000801080c */
[--C-:B------:R-:W-:Y:S01]  /*19de0*/  FFMA.FTZ R129, R132, UR45, -R12.reuse ;  /* 0x0000002d84817c23 */ /* 0x100fe2000801080c */
[----:B------:R-:W-:-:S01]  /*19df0*/  FFMA.FTZ R132, R133, UR45, -R12 ;  /* 0x0000002d85847c23 */ /* 0x000fc2000801080c */
[--C-:B------:R-:W-:Y:S01]  /*19e00*/  FFMA.FTZ R133, R136, UR45, -R12.reuse ;  /* 0x0000002d88857c23 */ /* 0x100fe2000801080c */
[----:B------:R-:W-:Y:S01]  /*19e10*/  QGMMA.64x192x32.F32.E4M3.E4M3 R24, R184, gdesc[UR8], R24, gsb0 ;  /* 0x02e00008b8187df3 */ /* 0x000fe20008000818 */
[----:B------:R-:W-:-:S01]  /*19e20*/  FFMA.FTZ R136, R137, UR45, -R12 ;  /* 0x0000002d89887c23 */ /* 0x000fc2000801080c */
[--C-:B------:R-:W-:Y:S01]  /*19e30*/  FFMA.FTZ R137, R140, UR45, -R12.reuse ;  /* 0x0000002d8c897c23 */ /* 0x100fe2000801080c */
        /* <DEDUP_REMOVED lines=10> */
[----:B------:R-:W-:-:S06]  /*19ee0*/  FFMA.FTZ R153, R156, UR45, -R12 ;  /* 0x0000002d9c997c23 */ /* 0x000fcc000801080c */
[----:B------:R-:W0:Y:S08]  /*19ef0*/  MUFU.EX2 R10, R10 ;  /* 0x0000000a000a7308 */ /* 0x000e300000000800 */
[----:B------:R-:W2:Y:S01]  /*19f00*/  MUFU.EX2 R11, R11 ;  /* 0x0000000b000b7308 */ /* 0x000ea20000000800 */
[----:B-1----:R-:W-:-:S07]  /*19f10*/  FFMA.FTZ R4, R7, R4, R178 ;  /* 0x0000000407047223 */ /* 0x002fce00000100b2 */
[----:B------:R-:W1:Y:S01]  /*19f20*/  MUFU.EX2 R9, R9 ;  /* 0x0000000900097308 */ /* 0x000e620000000800 */
[----:B0-----:R-:W-:-:S07]  /*19f30*/  FADD.FTZ R156, R10, R5 ;  /* 0x000000050a9c7221 */ /* 0x001fce0000010000 */
[----:B------:R-:W0:Y:S01]  /*19f40*/  MUFU.EX2 R21, R21 ;  /* 0x0000001500157308 */ /* 0x000e220000000800 */
[----:B--2---:R-:W-:-:S07]  /*19f50*/  FADD.FTZ R4, R11, R4 ;  /* 0x000000040b047221 */ /* 0x004fce0000010000 */
[----:B------:R-:W2:Y:S01]  /*19f60*/  MUFU.EX2 R120, R120 ;  /* 0x0000007800787308 */ /* 0x000ea20000000800 */
[----:B-1----:R-:W-:-:S01]  /*19f70*/  FADD.FTZ R5, R9, R156 ;  /* 0x0000009c09057221 */ /* 0x002fc20000010000 */
[--C-:B------:R-:W-:Y:S01]  /*19f80*/  FFMA.FTZ R156, R157, UR45, -R12.reuse ;  /* 0x0000002d9d9c7c23 */ /* 0x100fe2000801080c */
[----:B------:R-:W-:-:S01]  /*19f90*/  FFMA.FTZ R157, R160, UR45, -R12 ;  /* 0x0000002da09d7c23 */ /* 0x000fc2000801080c */
[----:B------:R-:W-:-:S04]  /*19fa0*/  FFMA.FTZ R160, R161, UR45, -R12 ;  /* 0x0000002da1a07c23 */ /* 0x000fc8000801080c */
        /* <DEDUP_REMOVED lines=24> */
[--C-:B------:R-:W-:Y:S01]  /*1a130*/  FFMA.FTZ R161, R164, UR45, -R12.reuse ;  /* 0x0000002da4a17c23 */ /* 0x100fe2000801080c */
[----:B------:R-:W-:-:S05]  /*1a140*/  FFMA.FTZ R164, R165, UR45, -R12 ;  /* 0x0000002da5a47c23 */ /* 0x000fca000801080c */
        /* <DEDUP_REMOVED lines=16> */
[----:B--2---:R-:W-:-:S01]  /*1a250*/  FADD.FTZ R182, R138, R165 ;  /* 0x000000a58ab67221 */ /* 0x004fc20000010000 */
[--C-:B------:R-:W-:Y:S01]  /*1a260*/  FFMA.FTZ R165, R168, UR45, -R12.reuse ;  /* 0x0000002da8a57c23 */ /* 0x100fe2000801080c */
[----:B------:R-:W-:-:S05]  /*1a270*/  FFMA.FTZ R168, R169, UR45, -R12 ;  /* 0x0000002da9a87c23 */ /* 0x000fca000801080c */
        /* <DEDUP_REMOVED lines=36> */
[--C-:B------:R-:W-:Y:S01]  /*1a4c0*/  FFMA.FTZ R177, R180, UR45, -R12.reuse ;  /* 0x0000002db4b17c23 */ /* 0x100fe2000801080c */
[----:B------:R-:W-:-:S03]  /*1a4d0*/  FFMA.FTZ R12, R181, UR45, -R12 ;  /* 0x0000002db50c7c23 */ /* 0x000fc6000801080c */
        /* <DEDUP_REMOVED lines=12> */
[----:B------:R-:W-:-:S06]  /*1a5a0*/  @!P1 IMAD R182, R14, 0x8, R16 ;  /* 0x000000080eb69824 */ /* 0x000fcc00078e0210 */
[----:B------:R-:W1:Y:S01]  /*1a5b0*/  MUFU.EX2 R165, R165 ;  /* 0x000000a500a57308 */ /* 0x000e620000000800 */
[----:B0-----:R-:W-:-:S07]  /*1a5c0*/  FADD.FTZ R4, R164, R5 ;  /* 0x00000005a4047221 */ /* 0x001fce0000010000 */
[----:B------:R-:W0:Y:S01]  /*1a5d0*/  MUFU.EX2 R163, R163 ;  /* 0x000000a300a37308 */ /* 0x000e220000000800 */
[----:B--2---:R-:W-:-:S07]  /*1a5e0*/  FADD.FTZ R180, R162, R179 ;  /* 0x000000b3a2b47221 */ /* 0x004fce0000010000 */
[----:B------:R-:W2:Y:S01]  /*1a5f0*/  MUFU.EX2 R168, R168 ;  /* 0x000000a800a87308 */ /* 0x000ea20000000800 */
[----:B-1----:R-:W-:-:S01]  /*1a600*/  FADD.FTZ R5, R165, R4 ;  /* 0x00000004a5057221 */ /* 0x002fc20000010000 */
[----:B------:R-:W-:-:S05]  /*1a610*/  @!P1 VIADD R4, R182, 0x2a840 ;  /* 0x0002a840b6049836 */ /* 0x000fca0000000000 */
[----:B------:R-:W-:Y:S01]  /*1a620*/  @!P1 PRMT R4, RZ, 0x654, R4 ;  /* 0x00000654ff049816 */ /* 0x000fe20000000004 */
[----:B------:R-:W1:Y:S01]  /*1a630*/  MUFU.EX2 R166, R166 ;  /* 0x000000a600a67308 */ /* 0x000e620000000800 */
[----:B0-----:R-:W-:-:S01]  /*1a640*/  FADD.FTZ R179, R163, R180 ;  /* 0x000000b4a3b37221 */ /* 0x001fc20000010000 */
[----:B------:R0:W-:Y:S06]  /*1a650*/  BAR.ARV R183, 0x100 ;  /* 0x000400b70000751d */ /* 0x0001ec0000002000 */
[----:B------:R-:W3:Y:S01]  /*1a660*/  MUFU.EX2 R169, R169 ;  /* 0x000000a900a97308 */ /* 0x000ee20000000800 */
[----:B--2---:R-:W-:-:S01]  /*1a670*/  FADD.FTZ R180, R168, R5 ;  /* 0x00000005a8b47221 */ /* 0x004fc20000010000 */
[----:B------:R2:W-:Y:S06]  /*1a680*/  @!P1 SYNCS.ARRIVE.TRANS64.RED.A1T0 RZ, [R4+URZ], RZ ;  /* 0x000000ff04ff99a7 */ /* 0x0005ec000810043f */
[----:B------:R-:W4:Y:S01]  /*1a690*/  MUFU.EX2 R167, R167 ;  /* 0x000000a700a77308 */ /* 0x000f220000000800 */
[----:B-1----:R-:W-:-:S07]  /*1a6a0*/  FADD.FTZ R182, R166, R179 ;  /* 0x000000b3a6b67221 */ /* 0x002fce0000010000 */
[----:B------:R-:W2:Y:S01]  /*1a6b0*/  MUFU.EX2 R172, R172 ;  /* 0x000000ac00ac7308 */ /* 0x000ea20000000800 */
[----:B---3--:R-:W-:-:S07]  /*1a6c0*/  FADD.FTZ R5, R169, R180 ;  /* 0x000000b4a9057221 */ /* 0x008fce0000010000 */
[----:B------:R-:W1:Y:S01]  /*1a6d0*/  MUFU.EX2 R170, R170 ;  /* 0x000000aa00aa7308 */ /* 0x000e620000000800 */
[----:B----4-:R-:W-:-:S07]  /*1a6e0*/  FADD.FTZ R179, R167, R182 ;  /* 0x000000b6a7b37221 */ /* 0x010fce0000010000 */
        /* <DEDUP_REMOVED lines=16> */
[----:B0-----:R-:W-:Y:S06]  /*1a7f0*/  @!P0 BRA `(.L_x_1522) ;  /* 0x0000000000048947 */ /* 0x001fec0003800000 */
[----:B------:R-:W-:Y:S01]  /*1a800*/  BPT.TRAP 0x1 ;  /* 0x000000040000795c */ /* 0x000fe20000300000 */
.L_x_1522:
        /* <DEDUP_REMOVED lines=11> */
[----:B------:R-:W-:Y:S01]  /*1a8c0*/  FMUL.FTZ R30, R30, R7 ;  /* 0x000000071e1e7220 */ /* 0x000fe20000410000 */
[----:B------:R-:W-:Y:S01]  /*1a8d0*/  F2FP.SATFINITE.E4M3.F32.PACK_AB_MERGE_C R129, R132, R129, RZ ;  /* 0x000000818481723e */ /* 0x000fe200048070ff */
[-C--:B------:R-:W-:Y:S01]  /*1a8e0*/  FMUL.FTZ R31, R31, R7.reuse ;  /* 0x000000071f1f7220 */ /* 0x080fe20000410000 */
[----:B------:R-:W-:Y:S01]  /*1a8f0*/  PRMT R9, R10, 0x654, R9 ;  /* 0x000006540a097816 */ /* 0x000fe20000000009 */
[-C--:B------:R-:W-:Y:S01]  /*1a900*/  FMUL.FTZ R34, R34, R7.reuse ;  /* 0x0000000722227220 */ /* 0x080fe20000410000 */
[----:B------:R-:W-:Y:S01]  /*1a910*/  F2FP.SATFINITE.E4M3.F32.PACK_AB_MERGE_C R134, R135, R134, RZ ;  /* 0x000000868786723e */ /* 0x000fe200048070ff */
[----:B------:R-:W-:Y:S01]  /*1a920*/  FMUL.FTZ R35, R35, R7 ;  /* 0x0000000723237220 */ /* 0x000fe20000410000 */
[----:B------:R-:W-:Y:S01]  /*1a930*/  F2FP.SATFINITE.E4M3.F32.PACK_AB_MERGE_C R137, R140, R137, RZ ;  /* 0x000000898c89723e */ /* 0x000fe200048070ff */
[----:B------:R0:W-:Y:S01]  /*1a940*/  SYNCS.ARRIVE.TRANS64.RED.A1T0 RZ, [R9+URZ], RZ ;  /* 0x000000ff09ff79a7 */ /* 0x0001e2000810043f */
        /* <DEDUP_REMOVED lines=120> */
[----:B------:R-:W-:-:S07]  /*1b0d0*/  MOV R19, R14 ;  /* 0x0000000e00137202 */ /* 0x000fce0000000f00 */
.L_x_1512:
[----:B------:R-:W-:-:S13]  /*1b0e0*/  ISETP.GE.AND P2, PT, R0, R210, PT ;  /* 0x000000d20000720c */ /* 0x000fda0003f46270 */
[----:B------:R-:W-:Y:S05]  /*1b0f0*/  @!P2 BRA `(.L_x_1524) ;  /* 0x000000380094a947 */ /* 0x000fea0003800000 */
[----:B------:R-:W-:Y:S02]  /*1b100*/  VIADD R13, R3, 0x8 ;  /* 0x00000008030d7836 */ /* 0x000fe40000000000 */
[----:B------:R-:W-:Y:S02]  /*1b110*/  IMAD.MOV.U32 R12, RZ, RZ, R15 ;  /* 0x000000ffff0c7224 */ /* 0x000fe400078e000f */
[----:B------:R-:W-:Y:S01]  /*1b120*/  IMAD.MOV.U32 R7, RZ, RZ, R20 ;  /* 0x000000ffff077224 */ /* 0x000fe200078e0014 */
[----:B------:R-:W-:Y:S01]  /*1b130*/  IADD3 R13, R13, R201, -R202 ;  /* 0x000000c90d0d7210 */ /* 0x000fe20007ffe8ca */
[----:B------:R-:W-:-:S07]  /*1b140*/  IMAD.MOV.U32 R21, RZ, RZ, R18 ;  /* 0x000000ffff157224 */ /* 0x000fce00078e0012 */
.L_x_1543:
        /* <DEDUP_REMOVED lines=8> */
.L_x_1526:
        /* <DEDUP_REMOVED lines=8> */
.L_x_1527:
[----:B------:R-:W-:Y:S04]  /*1b250*/  BSSY B0, `(.L_x_1525) ;  /* 0x0000004000007945 */ /* 0x000fe80003800000 */
[----:B-1----:R-:W-:Y:S05]  /*1b260*/  @P3 BRA `(.L_x_1528) ;  /* 0x0000000000083947 */ /* 0x002fea0003800000 */
[----:B------:R-:W1:Y:S02]  /*1b270*/  SYNCS.PHASECHK.TRANS64.TRYWAIT P3, [R9+URZ+0x2a830], R8 ;  /* 0x02a83008090075a7 */ /* 0x000e64000806017f */
[----:B-1----:R-:W-:Y:S05]  /*1b280*/  @!P3 BRA `(.L_x_1529) ;  /* 0x000000f00008b947 */ /* 0x002fea0003800000 */
.L_x_1528:
[----:B------:R-:W-:Y:S05]  /*1b290*/  BSYNC B0 ;  /* 0x0000000000007941 */ /* 0x000fea0003800000 */
.L_x_1525:
        /* <DEDUP_REMOVED lines=55> */
.L_x_1531:
[----:B------:R-:W-:Y:S01]  /*1b610*/  SHF.L.U32 R8, R21, 0x1f, RZ ;  /* 0x0000001f15087819 */ /* 0x000fe200000006ff */
[----:B------:R-:W-:-:S04]  /*1b620*/  IMAD R9, R19, 0x8, R16 ;  /* 0x0000000813097824 */ /* 0x000fc800078e0210 */
[----:B------:R0:W1:Y:S01]  /*1b630*/  SYNCS.PHASECHK.TRANS64.TRYWAIT P2, [R9+URZ+0x2a850], R8 ;  /* 0x02a85008090075a7 */ /* 0x000062000804017f */
[----:B------:R-:W-:Y:S05]  /*1b640*/  @!P0 BRA `(.L_x_1532) ;  /* 0x0000000000048947 */ /* 0x000fea0003800000 */
[----:B------:R-:W-:Y:S01]  /*1b650*/  BPT.TRAP 0x1 ;  /* 0x000000040000795c */ /* 0x000fe20000300000 */
.L_x_1532:
[----:B-1----:R-:W-:Y:S05]  /*1b660*/  @P2 BRA `(.L_x_1530) ;  /* 0x0000000000082947 */ /* 0x002fea0003800000 */
[----:B------:R-:W1:Y:S02]  /*1b670*/  SYNCS.PHASECHK.TRANS64.TRYWAIT P2, [R9+URZ+0x2a850], R8 ;  /* 0x02a85008090075a7 */ /* 0x000e64000804017f */
[----:B-1----:R-:W-:Y:S05]  /*1b680*/  @!P2 BRA `(.L_x_1533) ;  /* 0x000000ec001ca947 */ /* 0x002fea0003800000 */
.L_x_1530:
        /* <DEDUP_REMOVED lines=142> */
[----:B------:R-:W-:Y:S01]  /*1bf70*/  @!P1 IMAD R8, R14, 0x8, R16 ;  /* 0x000000080e089824 */ /* 0x000fe200078e0210 */
[----:B------:R-:W-:-:S04]  /*1bf80*/  R2UR UR11, R9 ;  /* 0x00000000090b72ca */ /* 0x000fc800000e0000 */
[----:B------:R-:W0:Y:S01]  /*1bf90*/  MUFU.TANH R160, R160 ;  /* 0x000000a000a07308 */ /* 0x000e220000002400 */
[----:B------:R-:W-:Y:S01]  /*1bfa0*/  IADD3 R9, R201, 0x1, -R174 ;  /* 0x00000001c9097810 */ /* 0x000fe20007ffe8ae */
[----:B------:R-:W-:-:S04]  /*1bfb0*/  @!P1 VIADD R8, R8, 0x2a840 ;  /* 0x0002a84008089836 */ /* 0x000fc80000000000 */
[----:B------:R-:W-:Y:S01]  /*1bfc0*/  IMAD.IADD R9, R9, 0x1, -R202 ;  /* 0x0000000109097824 */ /* 0x000fe200078e0aca */
[----:B------:R-:W-:Y:S01]  /*1bfd0*/  @!P1 PRMT R8, RZ, 0x654, R8 ;  /* 0x00000654ff089816 */ /* 0x000fe20000000008 */
[----:B------:R-:W0:Y:S02]  /*1bfe0*/  MUFU.TANH R165, R165 ;  /* 0x000000a500a57308 */ /* 0x000e240000002400 */
        /* <DEDUP_REMOVED lines=20> */
[----:B------:R-:W-:Y:S03]  /*1c130*/  QGMMA.64x192x32.F32.E4M3.E4M3 R24, R184, gdesc[UR8], R24, gsb0 ;  /* 0x02e00008b8187df3 */ /* 0x000fe60008000818 */
[----:B------:R-:W-:Y:S02]  /*1c140*/  WARPGROUP.DEPBAR.LE gsb0, 0x0 ;  /* 0x00008000000079c5 */ /* 0x000fe40000010000 */
[----:B------:R-:W-:Y:S01]  /*1c150*/  IADD3 R185, -R209, 0xb, RZ ;  /* 0x0000000bd1b97810 */ /* 0x000fe20007ffe1ff */
[----:B------:R-:W-:-:S04]  /*1c160*/  VIADD R184, R9, UR35 ;  /* 0x0000002309b87c36 */ /* 0x000fc80008000000 */
[----:B------:R0:W-:Y:S06]  /*1c170*/  BAR.ARV R185, 0x100 ;  /* 0x000400b90000751d */ /* 0x0001ec0000002000 */
[----:B------:R0:W-:Y:S01]  /*1c180*/  @!P1 SYNCS.ARRIVE.TRANS64.RED.A1T0 RZ, [R8+URZ], RZ ;  /* 0x000000ff08ff99a7 */ /* 0x0001e2000810043f */
[----:B------:R-:W-:Y:S01]  /*1c190*/  IMAD.IADD R181, R3, 0x1, R184 ;  /* 0x0000000103b57824 */ /* 0x000fe200078e02b8 */
[----:B-1234-:R-:W-:Y:S06]  /*1c1a0*/  @!P5 BRA `(.L_x_1534) ;  /* 0x000000000058d947 */ /* 0x01efec0003800000 */
[----:B------:R-:W-:Y:S01]  /*1c1b0*/  IADD3 R183, R3, R201, -R202 ;  /* 0x000000c903b77210 */ /* 0x000fe20007ffe8ca */
[----:B------:R-:W-:Y:S03]  /*1c1c0*/  BSSY B0, `(.L_x_1535) ;  /* 0x0000010000007945 */ /* 0x000fe60003800000 */
[----:B------:R-:W-:-:S13]  /*1c1d0*/  ISETP.GT.AND P2, PT, R183, -0x1, PT ;  /* 0xffffffffb700780c */ /* 0x000fda0003f44270 */
[----:B------:R-:W-:Y:S05]  /*1c1e0*/  @P2 BRA `(.L_x_1536) ;  /* 0x0000000000202947 */ /* 0x000fea0003800000 */
[----:B------:R-:W-:Y:S01]  /*1c1f0*/  IMAD.U32 R186, RZ, RZ, UR6 ;  /* 0x00000006ffba7e24 */ /* 0x000fe2000f8e00ff */
[----:B------:R-:W-:-:S04]  /*1c200*/  LOP3.LUT R183, RZ, R183, RZ, 0x33, !PT ;  /* 0x000000b7ffb77212 */ /* 0x000fc800078e33ff */
[----:B------:R-:W-:-:S13]  /*1c210*/  ISETP.NE.AND P2, PT, R186, 0x1, PT ;  /* 0x00000001ba00780c */ /* 0x000fda0003f45270 */
[----:B0-----:R-:W0:Y:S02]  /*1c220*/  @P2 LDC.64 R8, c[0x0][0x9e8] ;  /* 0x00027a00ff082b82 */ /* 0x001e240000000a00 */
[----:B0-----:R-:W-:-:S05]  /*1c230*/  @P2 IMAD.HI.U32 R8, R183, R8, RZ ;  /* 0x00000008b7082227 */ /* 0x001fca00078e00ff */
[----:B------:R-:W-:-:S04]  /*1c240*/  @P2 SHF.R.U32.HI R183, RZ, R9, R8 ;  /* 0x00000009ffb72219 */ /* 0x000fc80000011608 */
[----:B------:R-:W-:Y:S01]  /*1c250*/  LOP3.LUT R183, RZ, R183, RZ, 0x33, !PT ;  /* 0x000000b7ffb77212 */ /* 0x000fe200078e33ff */
[----:B------:R-:W-:Y:S06]  /*1c260*/  BRA `(.L_x_1537) ;  /* 0x0000000000147947 */ /* 0x000fec0003800000 */
.L_x_1536:
[----:B------:R-:W-:-:S05]  /*1c270*/  IMAD.U32 R186, RZ, RZ, UR6 ;  /* 0x00000006ffba7e24 */ /* 0x000fca000f8e00ff */
[----:B------:R-:W-:-:S13]  /*1c280*/  ISETP.NE.AND P2, PT, R186, 0x1, PT ;  /* 0x00000001ba00780c */ /* 0x000fda0003f45270 */
[----:B0-----:R-:W0:Y:S02]  /*1c290*/  @P2 LDC.64 R8, c[0x0][0x9e8] ;  /* 0x00027a00ff082b82 */ /* 0x001e240000000a00 */
[----:B0-----:R-:W-:-:S05]  /*1c2a0*/  @P2 IMAD.HI.U32 R8, R183, R8, RZ ;  /* 0x00000008b7082227 */ /* 0x001fca00078e00ff */
[----:B------:R-:W-:-:S07]  /*1c2b0*/  @P2 SHF.R.U32.HI R183, RZ, R9, R8 ;  /* 0x00000009ffb72219 */ /* 0x000fce0000011608 */
.L_x_1537:
[----:B------:R-:W-:Y:S05]  /*1c2c0*/  BSYNC B0 ;  /* 0x0000000000007941 */ /* 0x000fea0003800000 */
.L_x_1535:
[----:B------:R-:W-:-:S04]  /*1c2d0*/  IMAD R183, R183, R186, -R174 ;  /* 0x000000bab7b77224 */ /* 0x000fc800078e0aae */
[----:B------:R-:W-:-:S05]  /*1c2e0*/  IMAD R183, R200, -0x2, R183 ;  /* 0xfffffffec8b77824 */ /* 0x000fca00078e02b7 */
[----:B------:R-:W-:Y:S02]  /*1c2f0*/  VIADDMNMX R181, R183, R186, R181, PT ;  /* 0x000000bab7b57246 */ /* 0x000fe400038001b5 */
[----:B------:R-:W-:-:S07]  /*1c300*/  VIMNMX R180, R180, R183, !PT ;  /* 0x000000b7b4b47248 */ /* 0x000fce0007fe0100 */
.L_x_1534:
[----:B------:R-:W-:Y:S02]  /*1c310*/  ISETP.GT.AND P2, PT, R0, -0x1, PT ;  /* 0xffffffff0000780c */ /* 0x000fe40003f44270 */
[----:B------:R-:W-:Y:S02]  /*1c320*/  IADD3 R184, R184, 0x8, R3 ;  /* 0x00000008b8b87810 */ /* 0x000fe40007ffe003 */
[C---:B------:R-:W-:Y:S02]  /*1c330*/  ISETP.GT.AND P4, PT, R180.reuse, RZ, P2 ;  /* 0x000000ffb400720c */ /* 0x040fe40001784270 */
[----:B------:R-:W-:Y:S02]  /*1c340*/  ISETP.GT.AND P3, PT, R180, 0x1, P2 ;  /* 0x00000001b400780c */ /* 0x000fe40001764270 */
[C---:B------:R-:W-:Y:S02]  /*1c350*/  ISETP.LT.OR P4, PT, R181.reuse, 0x1, P4 ;  /* 0x00000001b500780c */ /* 0x040fe40002781670 */
[----:B------:R-:W-:-:S02]  /*1c360*/  ISETP.LT.OR P3, PT, R181, 0x2, P3 ;  /* 0x00000002b500780c */ /* 0x000fc40001f61670 */
[----:B0-----:R-:W-:Y:S02]  /*1c370*/  FSEL R10, R10, -INF , !P4 ;  /* 0xff8000000a0a7808 */ /* 0x001fe40006000000 */
        /* <DEDUP_REMOVED lines=99> */
[----:B------:R-:W-:-:S04]  /*1c9b0*/  IADD3 R180, R180, R201, -R202 ;  /* 0x000000c9b4b47210 */ /* 0x000fc80007ffe8ca */
[----:B------:R-:W-:-:S07]  /*1c9c0*/  LOP3.LUT R181, RZ, R180, RZ, 0x33, !PT ;  /* 0x000000b4ffb57212 */ /* 0x000fce00078e33ff */
[----:B------:R-:W0:Y:S02]  /*1c9d0*/  @P3 LDC.64 R8, c[0x0][0x9e8] ;  /* 0x00027a00ff083b82 */ /* 0x000e240000000a00 */
[----:B0-----:R-:W-:-:S05]  /*1c9e0*/  @P3 IMAD.HI.U32 R8, R181, R8, RZ ;  /* 0x00000008b5083227 */ /* 0x001fca00078e00ff */
[----:B------:R-:W-:-:S04]  /*1c9f0*/  @P3 SHF.R.U32.HI R181, RZ, R9, R8 ;  /* 0x00000009ffb53219 */ /* 0x000fc80000011608 */
[----:B------:R-:W-:Y:S01]  /*1ca00*/  LOP3.LUT R181, RZ, R181, RZ, 0x33, !PT ;  /* 0x000000b5ffb57212 */ /* 0x000fe200078e33ff */
[----:B------:R-:W-:Y:S06]  /*1ca10*/  BRA `(.L_x_1541) ;  /* 0x0000000000187947 */ /* 0x000fec0003800000 */
.L_x_1540:
[----:B------:R-:W-:Y:S02]  /*1ca20*/  IMAD.U32 R183, RZ, RZ, UR6 ;  /* 0x00000006ffb77e24 */ /* 0x000fe4000f8e00ff */
[----:B------:R-:W-:-:S03]  /*1ca30*/  IMAD.MOV.U32 R181, RZ, RZ, R13 ;  /* 0x000000ffffb57224 */ /* 0x000fc600078e000d */
[----:B------:R-:W-:-:S13]  /*1ca40*/  ISETP.NE.AND P3, PT, R183, 0x1, PT ;  /* 0x00000001b700780c */ /* 0x000fda0003f65270 */
[----:B------:R-:W0:Y:S02]  /*1ca50*/  @P3 LDC.64 R8, c[0x0][0x9e8] ;  /* 0x00027a00ff083b82 */ /* 0x000e240000000a00 */
[----:B0-----:R-:W-:-:S05]  /*1ca60*/  @P3 IMAD.HI.U32 R8, R13, R8, RZ ;  /* 0x000000080d083227 */ /* 0x001fca00078e00ff */
[----:B------:R-:W-:-:S07]  /*1ca70*/  @P3 SHF.R.U32.HI R181, RZ, R9, R8 ;  /* 0x00000009ffb53219 */ /* 0x000fce0000011608 */
.L_x_1541:
[----:B------:R-:W-:Y:S05]  /*1ca80*/  BSYNC B0 ;  /* 0x0000000000007941 */ /* 0x000fea0003800000 */
.L_x_1539:
[----:B------:R-:W-:-:S04]  /*1ca90*/  IMAD R9, R181, R183, -R174 ;  /* 0x000000b7b5097224 */ /* 0x000fc800078e0aae */
[----:B------:R-:W-:-:S05]  /*1caa0*/  IMAD R9, R200, -0x2, R9 ;  /* 0xfffffffec8097824 */ /* 0x000fca00078e0209 */
[----:B------:R-:W-:Y:S02]  /*1cab0*/  VIADDMNMX R184, R9, R183, R184, PT ;  /* 0x000000b709b87246 */ /* 0x000fe400038001b8 */
[----:B------:R-:W-:-:S07]  /*1cac0*/  VIMNMX R182, R182, R9, !PT ;  /* 0x00000009b6b67248 */ /* 0x000fce0007fe0100 */
.L_x_1538:
        /* <DEDUP_REMOVED lines=66> */
[----:B------:R-:W0:Y:S01]  /*1cef0*/  SHFL.BFLY PT, R20, R9, 0x2, 0x1f ;  /* 0x0c401f0009147f89 */ /* 0x000e2200000e0000 */
[----:B------:R-:W-:-:S02]  /*1cf00*/  FSEL R150, R150, -INF , !P4 ;  /* 0xff80000096967808 */ /* 0x000fc40006000000 */
[----:B------:R-:W-:Y:S02]  /*1cf10*/  ISETP.LT.OR P3, PT, R184, 0xa, P3 ;  /* 0x0000000ab800780c */ /* 0x000fe40001f61670 */
[----:B------:R-:W-:Y:S02]  /*1cf20*/  ISETP.GT.AND P4, PT, R182, RZ, P2 ;  /* 0x000000ffb600720c */ /* 0x000fe40001784270 */
[----:B------:R-:W-:Y:S02]  /*1cf30*/  FSEL R122, R122, -INF , !P3 ;  /* 0xff8000007a7a7808 */ /* 0x000fe40005800000 */
[----:B------:R-:W-:Y:S02]  /*1cf40*/  ISETP.GT.AND P3, PT, R182, 0x11, P2 ;  /* 0x00000011b600780c */ /* 0x000fe40001764270 */
[C---:B------:R-:W-:Y:S02]  /*1cf50*/  ISETP.LT.OR P4, PT, R184.reuse, 0x1, P4 ;  /* 0x00000001b800780c */ /* 0x040fe40002781670 */
[----:B------:R-:W-:-:S04]  /*1cf60*/  ISETP.LT.OR P3, PT, R184, 0x12, P3 ;  /* 0x00000012b800780c */ /* 0x000fc80001f61670 */
[----:B------:R-:W-:Y:S02]  /*1cf70*/  FSEL R126, R126, -INF , !P3 ;  /* 0xff8000007e7e7808 */ /* 0x000fe40005800000 */
[----:B------:R-:W-:-:S04]  /*1cf80*/  ISETP.GT.AND P3, PT, R182, 0x19, P2 ;  /* 0x00000019b600780c */ /* 0x000fc80001764270 */
[----:B------:R-:W-:Y:S02]  /*1cf90*/  ISETP.LT.OR P3, PT, R184, 0x1a, P3 ;  /* 0x0000001ab800780c */ /* 0x000fe40001f61670 */
[----:B0-----:R-:W-:Y:S02]  /*1cfa0*/  FMNMX.FTZ R20, R9, R20, !PT ;  /* 0x0000001409147209 */ /* 0x001fe40007810000 */
[----:B------:R-:W-:Y:S02]  /*1cfb0*/  FSEL R128, R128, -INF , !P3 ;  /* 0xff80000080807808 */ /* 0x000fe40005800000 */
[----:B------:R-:W-:Y:S01]  /*1cfc0*/  ISETP.GT.AND P3, PT, R182, 0x21, P2 ;  /* 0x00000021b600780c */ /* 0x000fe20001764270 */
[----:B------:R-:W0:Y:S03]  /*1cfd0*/  SHFL.BFLY PT, R9, R20, 0x1, 0x1f ;  /* 0x0c201f0014097f89 */ /* 0x000e2600000e0000 */
[----:B------:R-:W-:-:S04]  /*1cfe0*/  ISETP.LT.OR P3, PT, R184, 0x22, P3 ;  /* 0x00000022b800780c */ /* 0x000fc80001f61670 */
[----:B------:R-:W-:Y:S02]  /*1cff0*/  FSEL R132, R132, -INF , !P3 ;  /* 0xff80000084847808 */ /* 0x000fe40005800000 */
[----:B------:R-:W-:-:S04]  /*1d000*/  ISETP.GT.AND P3, PT, R182, 0x29, P2 ;  /* 0x00000029b600780c */ /* 0x000fc80001764270 */
[----:B------:R-:W-:-:S04]  /*1d010*/  ISETP.LT.OR P3, PT, R184, 0x2a, P3 ;  /* 0x0000002ab800780c */ /* 0x000fc80001f61670 */
[----:B------:R-:W-:Y:S02]  /*1d020*/  FSEL R136, R136, -INF , !P3 ;  /* 0xff80000088887808 */ /* 0x000fe40005800000 */
[----:B------:R-:W-:-:S04]  /*1d030*/  ISETP.GT.AND P3, PT, R182, 0x31, P2 ;  /* 0x00000031b600780c */ /* 0x000fc80001764270 */
[----:B------:R-:W-:Y:S02]  /*1d040*/  ISETP.LT.OR P3, PT, R184, 0x32, P3 ;  /* 0x00000032b800780c */ /* 0x000fe40001f61670 */
[----:B0-----:R-:W-:Y:S01]  /*1d050*/  FMNMX.FTZ R20, R20, R9, !PT ;  /* 0x0000000914147209 */ /* 0x001fe20007810000 */
[----:B------:R-:W-:Y:S01]  /*1d060*/  IMAD.U32 R9, RZ, RZ, UR45 ;  /* 0x0000002dff097e24 */ /* 0x000fe2000f8e00ff */
[----:B------:R-:W-:Y:S02]  /*1d070*/  FSEL R140, R140, -INF , !P3 ;  /* 0xff8000008c8c7808 */ /* 0x000fe40005800000 */
[----:B------:R-:W-:Y:S01]  /*1d080*/  ISETP.GT.AND P3, PT, R182, 0x39, P2 ;  /* 0x00000039b600780c */ /* 0x000fe20001764270 */
[----:B------:R-:W-:-:S03]  /*1d090*/  FFMA.FTZ R174, R20, R9, -8 ;  /* 0xc100000014ae7423 */ /* 0x000fc60000010009 */
[----:B------:R-:W-:-:S04]  /*1d0a0*/  ISETP.LT.OR P3, PT, R184, 0x3a, P3 ;  /* 0x0000003ab800780c */ /* 0x000fc80001f61670 */
[----:B------:R-:W-:Y:S02]  /*1d0b0*/  FSEL R144, R144, -INF , !P3 ;  /* 0xff80000090907808 */ /* 0x000fe40005800000 */
[----:B------:R-:W-:-:S04]  /*1d0c0*/  FSETP.NEU.FTZ.AND P3, PT, R20, -INF , PT ;  /* 0xff8000001400780b */ /* 0x000fc80003f7d000 */
[----:B------:R-:W-:-:S05]  /*1d0d0*/  FSEL R174, R174, RZ, P3 ;  /* 0x000000ffaeae7208 */ /* 0x000fca0001800000 */
[--C-:B------:R-:W-:Y:S01]  /*1d0e0*/  FFMA.FTZ R181, R123, UR45, -R174.reuse ;  /* 0x0000002d7bb57c23 */ /* 0x100fe200080108ae */
[----:B------:R-:W-:Y:S01]  /*1d0f0*/  FSEL R123, R11, -INF , !P4 ;  /* 0xff8000000b7b7808 */ /* 0x000fe20006000000 */
[--C-:B------:R-:W-:Y:S01]  /*1d100*/  FFMA.FTZ R9, R15, UR45, -R174.reuse ;  /* 0x0000002d0f097c23 */ /* 0x100fe200080108ae */
[----:B------:R-:W-:Y:S01]  /*1d110*/  ISETP.GT.AND P4, PT, R182, 0x49, P2 ;  /* 0x00000049b600780c */ /* 0x000fe20001784270 */
[----:B------:R0:W-:Y:S01]  /*1d120*/  MUFU.EX2 R11, R181 ;  /* 0x000000b5000b7308 */ /* 0x0001e20000000800 */
        /* <DEDUP_REMOVED lines=9> */
[--C-:B0-----:R-:W-:Y:S01]  /*1d1c0*/  FFMA.FTZ R181, R147, UR45, -R174.reuse ;  /* 0x0000002d93b57c23 */ /* 0x101fe200080108ae */
        /* <DEDUP_REMOVED lines=29> */
[----:B------:R-:W-:Y:S01]  /*1d3a0*/  FFMA.FTZ R179, R179, UR45, -R174 ;  /* 0x0000002db3b37c23 */ /* 0x000fe200080108ae */
[----:B------:R-:W-:Y:S01]  /*1d3b0*/  FMNMX.FTZ R15, R135, R180, !PT ;  /* 0x000000b4870f7209 */ /* 0x000fe20007810000 */
[----:B------:R-:W-:Y:S01]  /*1d3c0*/  MUFU.EX2 R10, R10 ;  /* 0x0000000a000a7308 */ /* 0x000fe20000000800 */
[----:B------:R-:W-:-:S02]  /*1d3d0*/  FSEL R159, R159, -INF , !P4 ;  /* 0xff8000009f9f7808 */ /* 0x000fc40006000000 */
[----:B------:R-:W-:Y:S02]  /*1d3e0*/  FMNMX.FTZ R180, R136, R15, !PT ;  /* 0x0000000f88b47209 */ /* 0x000fe40007810000 */
[----:B------:R-:W-:Y:S02]  /*1d3f0*/  ISETP.GT.AND P4, PT, R182, 0x59, P2 ;  /* 0x00000059b600780c */ /* 0x000fe40001784270 */
[----:B------:R-:W-:Y:S01]  /*1d400*/  FMNMX.FTZ R15, R139, R180, !PT ;  /* 0x000000b48b0f7209 */ /* 0x000fe20007810000 */
[----:B------:R-:W-:-:S01]  /*1d410*/  FFMA.FTZ R180, R143, UR45, -R174 ;  /* 0x0000002d8fb47c23 */ /* 0x000fc200080108ae */
[----:B------:R-:W-:Y:S01]  /*1d420*/  ISETP.LT.OR P4, PT, R184, 0x5a, P4 ;  /* 0x0000005ab800780c */ /* 0x000fe20002781670 */
[----:B------:R-:W-:-:S01]  /*1d430*/  FFMA.FTZ R143, R145, UR45, -R174 ;  /* 0x0000002d918f7c23 */ /* 0x000fc200080108ae */
[----:B------:R-:W-:Y:S01]  /*1d440*/  FMNMX.FTZ R15, R140, R15, !PT ;  /* 0x0000000f8c0f7209 */ /* 0x000fe20007810000 */
[----:B------:R-:W-:Y:S01]  /*1d450*/  MUFU.EX2 R9, R9 ;  /* 0x0000000900097308 */ /* 0x000fe20000000800 */
[----:B------:R-:W-:-:S02]  /*1d460*/  FSEL R160, R160, -INF , !P4 ;  /* 0xff800000a0a07808 */ /* 0x000fc40006000000 */
[----:B------:R-:W-:Y:S02]  /*1d470*/  ISETP.GT.AND P4, PT, R182, 0x60, P2 ;  /* 0x00000060b600780c */ /* 0x000fe40001784270 */
[----:B------:R-:W-:Y:S02]  /*1d480*/  FMNMX.FTZ R15, R142, R15, !PT ;  /* 0x0000000f8e0f7209 */ /* 0x000fe40007810000 */
[----:B------:R-:W-:Y:S01]  /*1d490*/  ISETP.LT.OR P4, PT, R184, 0x61, P4 ;  /* 0x00000061b800780c */ /* 0x000fe20002781670 */
[----:B------:R-:W-:Y:S01]  /*1d4a0*/  MUFU.EX2 R21, R21 ;  /* 0x0000001500157308 */ /* 0x000fe20000000800 */
[----:B------:R-:W-:Y:S02]  /*1d4b0*/  FMNMX.FTZ R15, R144, R15, !PT ;  /* 0x0000000f900f7209 */ /* 0x000fe40007810000 */
[----:B------:R-:W-:Y:S02]  /*1d4c0*/  FSEL R162, R162, -INF , !P4 ;  /* 0xff800000a2a27808 */ /* 0x000fe40006000000 */
[----:B------:R-:W-:-:S02]  /*1d4d0*/  ISETP.GT.AND P4, PT, R182, 0x61, P2 ;  /* 0x00000061b600780c */ /* 0x000fc40001784270 */
[----:B------:R-:W-:Y:S01]  /*1d4e0*/  FMNMX.FTZ R15, R146, R15, !PT ;  /* 0x0000000f920f7209 */ /* 0x000fe20007810000 */
[----:B------:R-:W-:Y:S01]  /*1d4f0*/  MUFU.EX2 R120, R120 ;  /* 0x0000007800787308 */ /* 0x000fe20000000800 */
[----:B------:R-:W-:Y:S02]  /*1d500*/  ISETP.LT.OR P4, PT, R184, 0x62, P4 ;  /* 0x00000062b800780c */ /* 0x000fe40002781670 */
[----:B------:R-:W-:Y:S02]  /*1d510*/  FMNMX.FTZ R15, R148, R15, !PT ;  /* 0x0000000f940f7209 */ /* 0x000fe40007810000 */
[----:B------:R-:W-:Y:S02]  /*1d520*/  FSEL R164, R164, -INF , !P4 ;  /* 0xff800000a4a47808 */ /* 0x000fe40006000000 */
        /* <DEDUP_REMOVED lines=10> */
[----:B------:R-:W-:Y:S01]  /*1d5d0*/  ISETP.LT.OR P4, PT, R184, 0x6a, P4 ;  /* 0x0000006ab800780c */ /* 0x000fe20002781670 */
[----:B------:R-:W-:Y:S01]  /*1d5e0*/  MUFU.EX2 R130, R130 ;  /* 0x0000008200827308 */ /* 0x000fe20000000800 */
[----:B------:R-:W-:Y:S01]  /*1d5f0*/  FMNMX.FTZ R15, R159, R186, !PT ;  /* 0x000000ba9f0f7209 */ /* 0x000fe20007810000 */
[--C-:B------:R-:W-:Y:S01]  /*1d600*/  FFMA.FTZ R186, R151, UR45, -R174.reuse ;  /* 0x0000002d97ba7c23 */ /* 0x100fe200080108ae */
[----:B------:R-:W-:Y:S01]  /*1d610*/  FSEL R145, R168, -INF , !P4 ;  /* 0xff800000a8917808 */ /* 0x000fe20006000000 */
[--C-:B------:R-:W-:Y:S01]  /*1d620*/  FFMA.FTZ R151, R155, UR45, -R174.reuse ;  /* 0x0000002d9b977c23 */ /* 0x100fe200080108ae */
[----:B------:R-:W-:Y:S01]  /*1d630*/  ISETP.GT.AND P4, PT, R182, 0x70, P2 ;  /* 0x00000070b600780c */ /* 0x000fe20001784270 */
[--C-:B------:R-:W-:Y:S01]  /*1d640*/  FFMA.FTZ R155, R165, UR45, -R174.reuse ;  /* 0x0000002da59b7c23 */ /* 0x100fe200080108ae */
[----:B------:R-:W-:Y:S01]  /*1d650*/  FMNMX.FTZ R15, R160, R15, !PT ;  /* 0x0000000fa00f7209 */ /* 0x000fe20007810000 */
[----:B------:R-:W-:Y:S01]  /*1d660*/  FFMA.FTZ R165, R178, UR45, -R174 ;  /* 0x0000002db2a57c23 */ /* 0x000fe200080108ae */
[----:B------:R-:W-:Y:S01]  /*1d670*/  ISETP.LT.OR P4, PT, R184, 0x71, P4 ;  /* 0x00000071b800780c */ /* 0x000fe20002781670 */
[----:B------:R-:W-:Y:S01]  /*1d680*/  IMAD.U32 R178, RZ, RZ, UR45 ;  /* 0x0000002dffb27e24 */ /* 0x000fe2000f8e00ff */
        /* <DEDUP_REMOVED lines=12> */
[----:B------:R-:W-:Y:S02]  /*1d750*/  ISETP.GT.AND P2, PT, R182, 0x79, P2 ;  /* 0x00000079b600780c */ /* 0x000fe40001744270 */
[----:B------:R-:W-:Y:S02]  /*1d760*/  ISETP.LT.OR P4, PT, R184, 0x79, P4 ;  /* 0x00000079b800780c */ /* 0x000fe40002781670 */
[----:B------:R-:W-:Y:S02]  /*1d770*/  FMNMX.FTZ R15, R170, R15, !PT ;  /* 0x0000000faa0f7209 */ /* 0x000fe40007810000 */
[----:B------:R-:W-:Y:S01]  /*1d780*/  ISETP.LT.OR P2, PT, R184, 0x7a, P2 ;  /* 0x0000007ab800780c */ /* 0x000fe20001741670 */
[----:B------:R-:W-:-:S01]  /*1d790*/  FFMA.FTZ R184, R167, UR45, -R174 ;  /* 0x0000002da7b87c23 */ /* 0x000fc200080108ae */
[----:B------:R-:W-:Y:S01]  /*1d7a0*/  FSEL R175, R175, -INF , !P4 ;  /* 0xff800000afaf7808 */ /* 0x000fe20006000000 */
[----:B------:R-:W-:Y:S01]  /*1d7b0*/  MUFU.EX2 R138, R138 ;  /* 0x0000008a008a7308 */ /* 0x000fe20000000800 */
[----:B------:R-:W-:-:S02]  /*1d7c0*/  FMNMX.FTZ R182, R172, R15, !PT ;  /* 0x0000000facb67209 */ /* 0x000fc40007810000 */
[----:B------:R-:W-:Y:S02]  /*1d7d0*/  FSEL R177, R177, -INF , !P2 ;  /* 0xff800000b1b17808 */ /* 0x000fe40005000000 */
[----:B------:R-:W-:-:S03]  /*1d7e0*/  FMNMX.FTZ R182, R175, R182, !PT ;  /* 0x000000b6afb67209 */ /* 0x000fc60007810000 */
[----:B------:R-:W-:Y:S01]  /*1d7f0*/  MUFU.EX2 R141, R141 ;  /* 0x0000008d008d7308 */ /* 0x000fe20000000800 */
[----:B------:R-:W-:Y:S01]  /*1d800*/  FMNMX.FTZ R15, R177, R182, !PT ;  /* 0x000000b6b10f7209 */ /* 0x000fe20007810000 */
[--C-:B------:R-:W-:Y:S01]  /*1d810*/  FFMA.FTZ R182, R163, UR45, -R174.reuse ;  /* 0x0000002da3b67c23 */ /* 0x100fe200080108ae */
[----:B------:R-:W-:-:S03]  /*1d820*/  FFMA.FTZ R163, R173, UR45, -R174 ;  /* 0x0000002dada37c23 */ /* 0x000fc600080108ae */
[----:B------:R-:W0:Y:S02]  /*1d830*/  SHFL.BFLY PT, R188, R15, 0x2, 0x1f ;  /* 0x0c401f000fbc7f89 */ /* 0x000e2400000e0000 */
[----:B------:R-:W-:Y:S08]  /*1d840*/  MUFU.EX2 R180, R180 ;  /* 0x000000b400b47308 */ /* 0x000ff00000000800 */
[----:B------:R-:W-:Y:S08]  /*1d850*/  MUFU.EX2 R143, R143 ;  /* 0x0000008f008f7308 */ /* 0x000ff00000000800 */
[----:B------:R-:W-:Y:S01]  /*1d860*/  MUFU.EX2 R168, R181 ;  /* 0x000000b500a87308 */ /* 0x000fe20000000800 */
[----:B0-----:R-:W-:Y:S01]  /*1d870*/  FMNMX.FTZ R167, R15, R188, !PT ;  /* 0x000000bc0fa77209 */ /* 0x001fe20007810000 */
[----:B------:R-:W-:Y:S01]  /*1d880*/  FFMA.FTZ R188, R171, UR45, -R174 ;  /* 0x0000002dabbc7c23 */ /* 0x000fe200080108ae */
[----:B------:R-:W-:-:S05]  /*1d890*/  FSEL R174, R20, RZ, P3 ;  /* 0x000000ff14ae7208 */ /* 0x000fca0001800000 */
[----:B------:R-:W-:Y:S01]  /*1d8a0*/  MUFU.EX2 R147, R147 ;  /* 0x0000009300937308 */ /* 0x000fe20000000800 */
[----:B------:R-:W0:Y:S01]  /*1d8b0*/  SHFL.BFLY PT, R190, R167, 0x1, 0x1f ;  /* 0x0c201f00a7be7f89 */ /* 0x000e2200000e0000 */
[----:B------:R-:W-:-:S04]  /*1d8c0*/  FADD.FTZ R7, -R174, R7 ;  /* 0x00000007ae077221 */ /* 0x000fc80000010100 */
[----:B------:R-:W-:Y:S02]  /*1d8d0*/  FMUL.FTZ R7, R7, UR45 ;  /* 0x0000002d07077c20 */ /* 0x000fe40008410000 */
[----:B------:R-:W-:Y:S08]  /*1d8e0*/  MUFU.EX2 R174, R179 ;  /* 0x000000b300ae7308 */ /* 0x000ff00000000800 */
[----:B------:R-:W1:Y:S08]  /*1d8f0*/  MUFU.EX2 R7, R7 ;  /* 0x0000000700077308 */ /* 0x000e700000000800 */
        /* <DEDUP_REMOVED lines=35> */
[----:B------:R-:W2:Y:S01]  /*1db30*/  MUFU.EX2 R121, R121 ;  /* 0x0000007900797308 */ /* 0x000ea20000000800 */
[----:B0-----:R-:W-:-:S07]  /*1db40*/  FFMA.FTZ R5, R142, R4, R123 ;  /* 0x000000048e057223 */ /* 0x001fce000001007b */
[----:B------:R-:W0:Y:S01]  /*1db50*/  MUFU.EX2 R122, R122 ;  /* 0x0000007a007a7308 */ /* 0x000e220000000800 */
[----:B-1----:R-:W-:-:S01]  /*1db60*/  FADD.FTZ R4, R8, R5 ;  /* 0x0000000508047221 */ /* 0x002fc20000010000 */
[----:B------:R-:W-:Y:S01]  /*1db70*/  FADD.FTZ R5, R21, R148 ;  /* 0x0000009415057221 */ /* 0x000fe20000010000 */
[----:B------:R-:W-:-:S05]  /*1db80*/  FFMA.FTZ R148, R156, UR45, -R167 ;  /* 0x0000002d9c947c23 */ /* 0x000fca00080108a7 */
[----:B------:R-:W1:Y:S01]  /*1db90*/  MUFU.EX2 R125, R125 ;  /* 0x0000007d007d7308 */ /* 0x000e620000000800 */
[----:B--2---:R-:W-:-:S01]  /*1dba0*/  FADD.FTZ R179, R121, R4 ;  /* 0x0000000479b37221 */ /* 0x004fc20000010000 */
[----:B------:R-:W-:-:S04]  /*1dbb0*/  FADD.FTZ R4, R120, R5 ;  /* 0x0000000578047221 */ /* 0x000fc80000010000 */
[----:B------:R-:W-:Y:S02]  /*1dbc0*/  FADD.FTZ R5, R11, R4 ;  /* 0x000000040b057221 */ /* 0x000fe40000010000 */
        /* <DEDUP_REMOVED lines=13> */
[----:B0-----:R-:W-:-:S01]  /*1dca0*/  FADD.FTZ R179, R127, R150 ;  /* 0x000000967fb37221 */ /* 0x001fc20000010000 */
[----:B------:R-:W-:Y:S01]  /*1dcb0*/  FFMA.FTZ R150, R159, UR45, -R167 ;  /* 0x0000002d9f967c23 */ /* 0x000fe200080108a7 */
[----:B------:R-:W-:-:S04]  /*1dcc0*/  FADD.FTZ R4, R138, R5 ;  /* 0x000000058a047221 */ /* 0x000fc80000010000 */
[----:B------:R-:W-:Y:S01]  /*1dcd0*/  FADD.FTZ R5, R141, R4 ;  /* 0x000000048d057221 */ /* 0x000fe20000010000 */
[----:B------:R-:W0:Y:S03]  /*1dce0*/  MUFU.EX2 R132, R132 ;  /* 0x0000008400847308 */ /* 0x000e260000000800 */
[----:B------:R-:W-:-:S04]  /*1dcf0*/  FADD.FTZ R4, R180, R5 ;  /* 0x00000005b4047221 */ /* 0x000fc80000010000 */
[----:B------:R-:W-:Y:S01]  /*1dd00*/  FADD.FTZ R181, R143, R4 ;  /* 0x000000048fb57221 */ /* 0x000fe20000010000 */
[----:B------:R-:W3:Y:S08]  /*1dd10*/  MUFU.EX2 R135, R135 ;  /* 0x0000008700877308 */ /* 0x000ef00000000800 */
[----:B------:R4:W-:Y:S08]  /*1dd20*/  MUFU.EX2 R12, R173 ;  /* 0x000000ad000c7308 */ /* 0x0009f00000000800 */
[----:B------:R-:W5:Y:S01]  /*1dd30*/  MUFU.EX2 R136, R136 ;  /* 0x0000008800887308 */ /* 0x000f620000000800 */
[----:B----4-:R-:W-:-:S01]  /*1dd40*/  FFMA.FTZ R173, R152, UR45, -R167 ;  /* 0x0000002d98ad7c23 */ /* 0x010fc200080108a7 */
[----:B-1----:R-:W-:-:S04]  /*1dd50*/  FADD.FTZ R152, R128, R179 ;  /* 0x000000b380987221 */ /* 0x002fc80000010000 */
[----:B--2---:R-:W-:Y:S02]  /*1dd60*/  FADD.FTZ R159, R131, R152 ;  /* 0x00000098839f7221 */ /* 0x004fe40000010000 */
[----:B------:R-:W1:Y:S02]  /*1dd70*/  MUFU.EX2 R139, R139 ;  /* 0x0000008b008b7308 */ /* 0x000e640000000800 */
[----:B0-----:R-:W-:-:S01]  /*1dd80*/  FADD.FTZ R152, R132, R159 ;  /* 0x0000009f84987221 */ /* 0x001fc20000010000 */
[----:B------:R-:W-:Y:S01]  /*1dd90*/  FFMA.FTZ R159, R160, UR45, -R167 ;  /* 0x0000002da09f7c23 */ /* 0x000fe200080108a7 */
[----:B------:R-:W-:-:S02]  /*1dda0*/  FADD.FTZ R160, R168, R181 ;  /* 0x000000b5a8a07221 */ /* 0x000fc40000010000 */
[----:B---3--:R-:W-:Y:S01]  /*1ddb0*/  FADD.FTZ R179, R135, R152 ;  /* 0x0000009887b37221 */ /* 0x008fe20000010000 */
[----:B------:R-:W-:-:S01]  /*1ddc0*/  FFMA.FTZ R152, R162, UR45, -R167 ;  /* 0x0000002da2987c23 */ /* 0x000fc200080108a7 */
[----:B------:R-:W0:Y:S01]  /*1ddd0*/  MUFU.EX2 R140, R140 ;  /* 0x0000008c008c7308 */ /* 0x000e220000000800 */
[----:B------:R-:W-:-:S01]  /*1dde0*/  FADD.FTZ R181, R147, R160 ;  /* 0x000000a093b57221 */ /* 0x000fc20000010000 */
[----:B-----5:R-:W-:-:S03]  /*1ddf0*/  FADD.FTZ R156, R136, R179 ;  /* 0x000000b3889c7221 */ /* 0x020fc60000010000 */
[----:B------:R-:W-:-:S03]  /*1de00*/  FADD.FTZ R160, R186, R181 ;  /* 0x000000b5baa07221 */ /* 0x000fc60000010000 */
[----:B------:R-:W2:Y:S01]  /*1de10*/  MUFU.EX2 R169, R169 ;  /* 0x000000a900a97308 */ /* 0x000ea20000000800 */
[----:B-1----:R-:W-:-:S01]  /*1de20*/  FADD.FTZ R179, R139, R156 ;  /* 0x0000009c8bb37221 */ /* 0x002fc20000010000 */
[----:B------:R-:W-:Y:S01]  /*1de30*/  FADD.FTZ R181, R149, R160 ;  /* 0x000000a095b57221 */ /* 0x000fe20000010000 */
[----:B------:R-:W-:-:S01]  /*1de40*/  FFMA.FTZ R156, R166, UR45, -R167 ;  /* 0x0000002da69c7c23 */ /* 0x000fc200080108a7 */
[----:B------:R-:W-:-:S04]  /*1de50*/  FFMA.FTZ R160, R170, UR45, -R167 ;  /* 0x0000002daaa07c23 */ /* 0x000fc800080108a7 */
[----:B------:R-:W1:Y:S01]  /*1de60*/  MUFU.EX2 R144, R144 ;  /* 0x0000009000907308 */ /* 0x000e620000000800 */
[----:B0-----:R-:W-:-:S01]  /*1de70*/  FADD.FTZ R5, R140, R179 ;  /* 0x000000b38c057221 */ /* 0x001fc20000010000 */
[----:B------:R-:W-:-:S03]  /*1de80*/  FFMA.FTZ R179, R164, UR45, -R167 ;  /* 0x0000002da4b37c23 */ /* 0x000fc600080108a7 */
[----:B------:R-:W-:-:S03]  /*1de90*/  FADD.FTZ R4, R12, R5 ;  /* 0x000000050c047221 */ /* 0x000fc60000010000 */
        /* <DEDUP_REMOVED lines=18> */
[----:B------:R-:W-:-:S06]  /*1dfc0*/  FFMA.FTZ R181, R172, UR45, -R167 ;  /* 0x0000002dacb57c23 */ /* 0x000fcc00080108a7 */
        /* <DEDUP_REMOVED lines=38> */
[----:B--2---:R-:W-:-:S03]  /*1e230*/  FADD.FTZ R4, R162, R5 ;  /* 0x00000005a2047221 */ /* 0x004fc60000010000 */
[----:B------:R-:W-:Y:S01]  /*1e240*/  FADD.FTZ R5, R174, R175 ;  /* 0x000000afae057221 */ /* 0x000fe20000010000 */
[----:B-1----:R-:W-:-:S01]  /*1e250*/  FADD.FTZ R4, R167, R4 ;  /* 0x00000004a7047221 */ /* 0x002fc20000010000 */
[----:B------:R-:W-:Y:S06]  /*1e260*/  @!P0 BRA `(.L_x_1542) ;  /* 0x0000000000048947 */ /* 0x000fec0003800000 */
[----:B------:R-:W-:Y:S01]  /*1e270*/  BPT.TRAP 0x1 ;  /* 0x000000040000795c */ /* 0x000fe20000300000 */
.L_x_1542:
[----:B------:R-:W-:Y:S01]  /*1e280*/  F2FP.SATFINITE.E4M3.F32.PACK_AB_MERGE_C R121, R122, R121, RZ ;  /* 0x000000797a79723e */ /* 0x000fe200048070ff */
[----:B------:R-:W-:Y:S01]  /*1e290*/  FMUL.FTZ R24, R24, R7 ;  /* 0x0000000718187220 */ /* 0x000fe20000410000 */
[----:B------:R-:W-:Y:S01]  /*1e2a0*/  F2FP.SATFINITE.E4M3.F32.PACK_AB_MERGE_C R21, R120, R21, RZ ;  /* 0x000000157815723e */ /* 0x000fe200048070ff */
[----:B------:R-:W-:Y:S01]  /*1e2b0*/  FMUL.FTZ R25, R25, R7 ;  /* 0x0000000719197220 */ /* 0x000fe20000410000 */
[----:B------:R-:W-:Y:S01]  /*1e2c0*/  F2FP.SATFINITE.E4M3.F32.PACK_AB_MERGE_C R197, R8, R123, R121 ;  /* 0x0000007b08c5723e */ /* 0x000fe20004807079 */
[----:B------:R-:W-:Y:S01]  /*1e2d0*/  IMAD R8, R19, 0x8, R16 ;  /* 0x0000000813087824 */ /* 0x000fe200078e0210 */
[----:B------:R-:W-:Y:S01]  /*1e2e0*/  ISETP.GT.AND P2, PT, R0, R210, PT ;  /* 0x000000d20000720c */ /* 0x000fe20003f44270 */
[----:B------:R-:W-:Y:S01]  /*1e2f0*/  FMUL.FTZ R28, R28, R7 ;  /* 0x000000071c1c7220 */ /* 0x000fe20000410000 */
[----:B------:R-:W-:Y:S01]  /*1e300*/  F2FP.SATFINITE.E4M3.F32.PACK_AB_MERGE_C R196, R9, R10, R21 ;  /* 0x0000000a09c4723e */ /* 0x000fe20004807015 */
        /* <DEDUP_REMOVED lines=8> */
[----:B------:R-:W-:Y:S01]  /*1e390*/  FMUL.FTZ R33, R33, R7 ;  /* 0x0000000721217220 */ /* 0x000fe20000410000 */
        /* <DEDUP_REMOVED lines=122> */
[----:B------:R-:W-:-:S07]  /*1eb40*/  IMAD.MOV.U32 R19, RZ, RZ, R14 ;  /* 0x000000ffff137224 */ /* 0x000fce00078e000e */
.L_x_1524:
[----:B------:R-:W-:Y:S05]  /*1eb50*/  WARPSYNC.ALL ;  /* 0x0000000000007948 */ /* 0x000fea0003800000 */
[----:B------:R-:W-:Y:S06]  /*1eb60*/  BAR.ARV 0x8, 0x120 ;  /* 0x0204800000007b1d */ /* 0x000fec0000002000 */
[----:B------:R-:W-:Y:S05]  /*1eb70*/  @!P0 BRA `(.L_x_1544) ;  /* 0x0000000000048947 */ /* 0x000fea0003800000 */
[----:B------:R-:W-:Y:S01]  /*1eb80*/  BPT.TRAP 0x1 ;  /* 0x000000040000795c */ /* 0x000fe20000300000 */
.L_x_1544:
[----:B------:R-:W-:Y:S01]  /*1eb90*/  IMAD R11, R19, 0x8, R16 ;  /* 0x00000008130b7824 */ /* 0x000fe200078e0210 */
[----:B------:R-:W-:-:S04]  /*1eba0*/  SHF.L.U32 R0, R18, 0x1f, RZ ;  /* 0x0000001f12007819 */ /* 0x000fc800000006ff */
[----:B------:R0:W1:Y:S01]  /*1ebb0*/  SYNCS.PHASECHK.TRANS64.TRYWAIT P1, [R11+URZ+0x2a850], R0 ;  /* 0x02a850000b0075a7 */ /* 0x000062000802017f */
[----:B------:R-:W-:Y:S05]  /*1ebc0*/  @!P0 BRA `(.L_x_1545) ;  /* 0x0000000000048947 */ /* 0x000fea0003800000 */
[----:B------:R-:W-:Y:S01]  /*1ebd0*/  BPT.TRAP 0x1 ;  /* 0x000000040000795c */ /* 0x000fe20000300000 */
.L_x_1545:
[----:B------:R-:W-:-:S05]  /*1ebe0*/  VIADD R16, R16, 0x400 ;  /* 0x0000040010107836 */ /* 0x000fca0000000000 */
[----:B------:R-:W-:-:S04]  /*1ebf0*/  SHF.R.U32.HI R16, RZ, 0x4, R16 ;  /* 0x00000004ff107819 */ /* 0x000fc80000011610 */
[----:B------:R-:W-:-:S04]  /*1ec00*/  LOP3.LUT R16, R16, 0x3fff, RZ, 0xc0, !PT ;  /* 0x00003fff10107812 */ /* 0x000fc800078ec0ff */
[----:B------:R-:W-:Y:S01]  /*1ec10*/  LOP3.LUT R16, R16, 0x10000, RZ, 0xfc, !PT ;  /* 0x0001000010107812 */ /* 0x000fe200078efcff */
[----:B-1----:R-:W-:Y:S06]  /*1ec20*/  @P1 BRA `(.L_x_1546) ;  /* 0x0000000000081947 */ /* 0x002fec0003800000 */
[----:B------:R-:W1:Y:S02]  /*1ec30*/  SYNCS.PHASECHK.TRANS64.TRYWAIT P1, [R11+URZ+0x2a850], R0 ;  /* 0x02a850000b0075a7 */ /* 0x000e64000802017f */
[----:B-1----:R-:W-:Y:S05]  /*1ec40*/  @!P1 BRA `(.L_x_1547) ;  /* 0x000000b400c09947 */ /* 0x002fea0003800000 */
.L_x_1546:
[----:B------:R-:W-:Y:S01]  /*1ec50*/  IMAD R2, R19, 0x600, R16 ;  /* 0x0000060013027824 */ /* 0x000fe200078e0210 */
[----:B------:R-:W-:Y:S05]  /*1ec60*/  WARPSYNC.ALL ;  /* 0x0000000000007948 */ /* 0x000fea0003800000 */
[----:B------:R-:W-:Y:S01]  /*1ec70*/  IMAD.MOV.U32 R3, RZ, RZ, 0x40000040 ;  /* 0x40000040ff037424 */ /* 0x000fe200078e00ff */
[C---:B------:R-:W-:Y:S01]  /*1ec80*/  R2UR UR6, R2.reuse ;  /* 0x00000000020672ca */ /* 0x040fe200000e0000 */
[----:B------:R-:W-:Y:S01]  /*1ec90*/  WARPGROUP.ARRIVE ;  /* 0x00000000000079c5 */ /* 0x000fe20000000000 */
[----:B------:R-:W-:Y:S01]  /*1eca0*/  VIADD R6, R2, 0x2 ;  /* 0x0000000202067836 */ /* 0x000fe20000000000 */
[----:B------:R-:W-:Y:S01]  /*1ecb0*/  ULDC.64 UR4, c[0x0][0x9a0] ;  /* 0x0002680000047ab9 */ /* 0x000fe20000000a00 */
[----:B------:R-:W-:Y:S01]  /*1ecc0*/  R2UR UR7, R3 ;  /* 0x00000000030772ca */ /* 0x000fe200000e0000 */
[----:B------:R-:W-:Y:S01]  /*1ecd0*/  IMAD.MOV.U32 R7, RZ, RZ, 0x40000040 ;  /* 0x40000040ff077424 */ /* 0x000fe200078e00ff */
[----:B------:R-:W-:-:S04]  /*1ece0*/  ISETP.NE.U32.AND P1, PT, RZ, UR4, PT ;  /* 0x00000004ff007c0c */ /* 0x000fc8000bf25070 */
[----:B------:R-:W-:-:S07]  /*1ecf0*/  ISETP.NE.AND.EX P1, PT, RZ, UR5, PT, P1 ;  /* 0x00000005ff007c0c */ /* 0x000fce000bf25310 */
[----:B------:R-:W-:Y:S01]  /*1ed00*/  QGMMA.64x192x32.F32.E4M3.E4M3 R24, R196, gdesc[UR4], R24, gsb0 ;  /* 0x02e00004c4187df3 */ /* 0x000fe20008000818 */
[----:B------:R-:W-:Y:S02]  /*1ed10*/  R2UR UR6, R6 ;  /* 0x00000000060672ca */ /* 0x000fe400000e0000 */
[----:B------:R-:W-:-:S03]  /*1ed20*/  R2UR UR7, R7 ;  /* 0x00000000070772ca */ /* 0x000fc600000e0000 */
[----:B------:R-:W0:Y:S01]  /*1ed30*/  @P1 LDC.64 R6, c[0x0][0x9c8] ;  /* 0x00027200ff061b82 */ /* 0x000e220000000a00 */
[----:B------:R-:W-:Y:S02]  /*1ed40*/  @P1 SHF.R.S32.HI R3, RZ, 0x1f, R211 ;  /* 0x0000001fff031819 */ /* 0x000fe400000114d3 */
[----:B------:R-:W-:-:S05]  /*1ed50*/  @P1 SHF.R.S32.HI R13, RZ, 0x1f, R221 ;  /* 0x0000001fff0d1819 */ /* 0x000fca00000114dd */
[----:B------:R-:W2:Y:S01]  /*1ed60*/  @P1 LDC.64 R8, c[0x0][0x9d0] ;  /* 0x00027400ff081b82 */ /* 0x000ea20000000a00 */
[----:B01----:R-:W-:-:S04]  /*1ed70*/  @P1 IMAD R0, R3, R6, RZ ;  /* 0x0000000603001224 */ /* 0x003fc800078e02ff */
[C---:B------:R-:W-:Y:S02]  /*1ed80*/  @P1 IMAD R3, R211.reuse, R7, R0 ;  /* 0x00000007d3031224 */ /* 0x040fe400078e0200 */
[----:B------:R-:W-:-:S04]  /*1ed90*/  @P1 IMAD.WIDE.U32 R6, R211, R6, RZ ;  /* 0x00000006d3061225 */ /* 0x000fc800078e00ff */
[-C--:B--2---:R-:W-:Y:S02]  /*1eda0*/  @P1 IMAD R0, R13, R8.reuse, RZ ;  /* 0x000000080d001224 */ /* 0x084fe400078e02ff */
[----:B------:R-:W-:Y:S02]  /*1edb0*/  @P1 IMAD.IADD R7, R7, 0x1, R3 ;  /* 0x0000000107071824 */ /* 0x000fe400078e0203 */
[C---:B------:R-:W-:Y:S02]  /*1edc0*/  @P1 IMAD R3, R221.reuse, R9, R0 ;  /* 0x00000009dd031224 */ /* 0x040fe400078e0200 */
[----:B------:R-:W-:-:S04]  /*1edd0*/  @P1 IMAD.WIDE.U32 R6, R221, R8, R6 ;  /* 0x00000008dd061225 */ /* 0x000fc800078e0006 */
[----:B------:R-:W-:Y:S01]  /*1ede0*/  @P1 IMAD.IADD R3, R7, 0x1, R3 ;  /* 0x0000000107031824 */ /* 0x000fe200078e0203 */
[----:B------:R-:W-:Y:S01]  /*1edf0*/  @P1 LEA R8, P2, R6, UR4, 0x2 ;  /* 0x0000000406081c11 */ /* 0x000fe2000f8410ff */
[----:B------:R-:W-:-:S03]  /*1ee00*/  IMAD.MOV.U32 R0, RZ, RZ, 0x3f800000 ;  /* 0x3f800000ff007424 */ /* 0x000fc600078e00ff */
[----:B------:R-:W-:-:S05]  /*1ee10*/  @P1 LEA.HI.X R9, R6, UR5, R3, 0x2, P2 ;  /* 0x0000000506091c11 */ /* 0x000fca00090f1403 */
[----:B------:R0:W2:Y:S01]  /*1ee20*/  @P1 LDG.E R0, desc[UR40][R8.64] ;  /* 0x0000002808001981 */ /* 0x0000a2000c1e1900 */
[----:B------:R-:W-:Y:S02]  /*1ee30*/  VIADD R6, R2, 0x4 ;  /* 0x0000000402067836 */ /* 0x000fe40000000000 */
[----:B------:R-:W-:Y:S01]  /*1ee40*/  IMAD.MOV.U32 R7, RZ, RZ, 0x40000040 ;  /* 0x40000040ff077424 */ /* 0x000fe200078e00ff */
[----:B------:R-:W-:Y:S02]  /*1ee50*/  WARPGROUP.DEPBAR.LE gsb0, 0x0 ;  /* 0x00008000000079c5 */ /* 0x000fe40000010000 */
[----:B------:R-:W-:-:S06]  /*1ee60*/  WARPGROUP.ARRIVE ;  /* 0x00000000000079c5 */ /* 0x000fcc0000000000 */
[----:B------:R-:W-:Y:S01]  /*1ee70*/  QGMMA.64x192x32.F32.E4M3.E4M3 R24, R192, gdesc[UR4], R24, gsb0 ;  /* 0x02e00004c0187df3 */ /* 0x000fe20008000818 */
[----:B------:R-:W-:Y:S02]  /*1ee80*/  R2UR UR6, R6 ;  /* 0x00000000060672ca */ /* 0x000fe400000e0000 */
[----:B------:R-:W-:Y:S01]  /*1ee90*/  R2UR UR7, R7 ;  /* 0x00000000070772ca */ /* 0x000fe200000e0000 */
[----:B------:R-:W-:Y:S02]  /*1eea0*/  VIADD R2, R2, 0x6 ;  /* 0x0000000602027836 */ /* 0x000fe40000000000 */
[----:B------:R-:W-:Y:S01]  /*1eeb0*/  IMAD.MOV.U32 R3, RZ, RZ, 0x40000040 ;  /* 0x40000040ff037424 */ /* 0x000fe200078e00ff */
[----:B------:R-:W1:Y:S01]  /*1eec0*/  SHFL.BFLY PT, R7, R4, 0x2, 0x1f ;  /* 0x0c401f0004077f89 */ /* 0x000e6200000e0000 */
[----:B------:R-:W-:Y:S02]  /*1eed0*/  WARPGROUP.DEPBAR.LE gsb0, 0x0 ;  /* 0x00008000000079c5 */ /* 0x000fe40000010000 */
[----:B------:R-:W-:-:S10]  /*1eee0*/  WARPGROUP.ARRIVE ;  /* 0x00000000000079c5 */ /* 0x000fd40000000000 */
[----:B------:R-:W-:Y:S01]  /*1eef0*/  QGMMA.64x192x32.F32.E4M3.E4M3 R24, R188, gdesc[UR4], R24, gsb0 ;  /* 0x02e00004bc187df3 */ /* 0x000fe20008000818 */
[----:B------:R-:W-:Y:S02]  /*1ef00*/  R2UR UR6, R2 ;  /* 0x00000000020672ca */ /* 0x000fe400000e0000 */
[----:B------:R-:W-:Y:S01]  /*1ef10*/  R2UR UR7, R3 ;  /* 0x00000000030772ca */ /* 0x000fe200000e0000 */
[----:B------:R-:W3:Y:S01]  /*1ef20*/  SHFL.BFLY PT, R2, R5, 0x2, 0x1f ;  /* 0x0c401f0005027f89 */ /* 0x000ee200000e0000 */
[----:B-1----:R-:W-:-:S05]  /*1ef30*/  FADD.FTZ R7, R7, R4 ;  /* 0x0000000407077221 */ /* 0x002fca0000010000 */
[----:B------:R-:W1:Y:S01]  /*1ef40*/  SHFL.BFLY PT, R6, R7, 0x1, 0x1f ;  /* 0x0c201f0007067f89 */ /* 0x000e6200000e0000 */
[----:B---3--:R-:W-:-:S05]  /*1ef50*/  FADD.FTZ R2, R2, R5 ;  /* 0x0000000502027221 */ /* 0x008fca0000010000 */
[----:B------:R-:W0:Y:S01]  /*1ef60*/  SHFL.BFLY PT, R3, R2, 0x1, 0x1f ;  /* 0x0c201f0002037f89 */ /* 0x000e2200000e0000 */
[----:B-1----:R-:W-:-:S04]  /*1ef70*/  FADD.FTZ R6, R7, R6 ;  /* 0x0000000607067221 */ /* 0x002fc80000010000 */
[----:B------:R-:W-:Y:S01]  /*1ef80*/  FMUL.FTZ R10, R6, 0.00390625 ;  /* 0x3b800000060a7820 */ /* 0x000fe20000410000 */
[----:B0-----:R-:W-:-:S05]  /*1ef90*/  FADD.FTZ R8, R2, R3 ;  /* 0x0000000302087221 */ /* 0x001fca0000010000 */
[C---:B------:R-:W-:Y:S01]  /*1efa0*/  FSETP.NE.FTZ.AND P1, PT, R8.reuse, RZ, PT ;  /* 0x000000ff0800720b */ /* 0x040fe20003f35000 */
[----:B------:R-:W-:Y:S01]  /*1efb0*/  FMUL.FTZ R9, R8, 0.00390625 ;  /* 0x3b80000008097820 */ /* 0x000fe20000410000 */
[----:B------:R-:W-:Y:S01]  /*1efc0*/  IMAD.MOV.U32 R3, RZ, RZ, RZ ;  /* 0x000000ffff037224 */ /* 0x000fe200078e00ff */
[----:B------:R-:W-:-:S03]  /*1efd0*/  FSETP.NE.FTZ.AND P3, PT, R10, RZ, PT ;  /* 0x000000ff0a00720b */ /* 0x000fc60003f75000 */
        /* <DEDUP_REMOVED lines=20> */
[-C--:B--2---:R-:W-:Y:S01]  /*1f120*/  FMUL.FTZ R3, R3, R0.reuse ;  /* 0x0000000003037220 */ /* 0x084fe20000410000 */
[----:B---3--:R-:W-:Y:S01]  /*1f130*/  FMUL.FTZ R2, R7, R0 ;  /* 0x0000000007027220 */ /* 0x008fe20000410000 */
[----:B------:R-:W-:-:S02]  /*1f140*/  WARPGROUP.DEPBAR.LE gsb0, 0x0 ;  /* 0x00008000000079c5 */ /* 0x000fc40000010000 */
[----:B------:R-:W-:Y:S05]  /*1f150*/  @!P0 BRA `(.L_x_1548) ;  /* 0x0000000000048947 */ /* 0x000fea0003800000 */
[----:B------:R-:W-:Y:S01]  /*1f160*/  BPT.TRAP 0x1 ;  /* 0x000000040000795c */ /* 0x000fe20000300000 */
.L_x_1548:
        /* <DEDUP_REMOVED lines=54> */
[----:B------:R-:W-:Y:S01]  /*1f4d0*/  SEL R3, RZ, 0x1, P1 ;  /* 0x00000001ff037807 */ /* 0x000fe20000800000 */
        /* <DEDUP_REMOVED lines=51> */
[----:B0-----:R-:W-:-:S11]  /*1f810*/  SEL R19, R19, RZ, P1 ;  /* 0x000000ff13137207 */ /* 0x001fd60000800000 */
.L_x_1430:
[----:B------:R-:W-:Y:S05]  /*1f820*/  WARPSYNC.ALL ;  /* 0x0000000000007948 */ /* 0x000fea0003800000 */
[----:B------:R-:W0:Y:S08]  /*1f830*/  S2UR UR38, SR_CgaCtaId ;  /* 0x00000000002679c3 */ /* 0x000e300000008800 */
[----:B------:R-:W-:Y:S06]  /*1f840*/  BAR.SYNC.DEFER_BLOCKING 0x5, 0x180 ;  /* 0x0146000000007b1d */ /* 0x000fec0000010000 */
[----:B------:R-:W-:Y:S01]  /*1f850*/  UMOV UR4, 0x400 ;  /* 0x0000040000047882 */ /* 0x000fe20000000000 */
[----:B------:R-:W-:Y:S01]  /*1f860*/  BSSY B0, `(.L_x_1549) ;  /* 0x00002d2000007945 */ /* 0x000fe20003800000 */
[----:B0-----:R-:W-:-:S06]  /*1f870*/  ULEA UR4, UR38, UR4, 0x18 ;  /* 0x0000000426047291 */ /* 0x001fcc000f8ec03f */
[----:B------:R-:W-:-:S05]  /*1f880*/  IMAD.U32 R16, RZ, RZ, UR4 ;  /* 0x00000004ff107e24 */ /* 0x000fca000f8e00ff */
[----:B------:R0:W1:Y:S01]  /*1f890*/  LDS.128 R208, [R16+0x2a8d0] ;  /* 0x02a8d00010d07984 */ /* 0x0000620000000c00 */
[----:B------:R-:W-:Y:S06]  /*1f8a0*/  BAR.ARV 0x4, 0x180 ;  /* 0x0106000000007b1d */ /* 0x000fec0000002000 */
[----:B------:R-:W-:Y:S05]  /*1f8b0*/  @P0 BRA `(.L_x_1550) ;  /* 0x0000002000800947 */ /* 0x000fea0003800000 */
[----:B------:R-:W2:Y:S01]  /*1f8c0*/  S2R R75, SR_TID.X ;  /* 0x00000000004b7919 */ /* 0x000ea20000002100 */
[----:B------:R-:W-:Y:S01]  /*1f8d0*/  ULDC.64 UR4, c[0x4][0x38] ;  /* 0x01000e0000047ab9 */ /* 0x000fe20000000a00 */
[----:B--2---:R-:W-:-:S05]  /*1f8e0*/  IMAD.SHL.U32 R0, R75, 0x4, RZ ;  /* 0x000000044b007824 */ /* 0x004fca00078e00ff */
[----:B------:R-:W-:-:S04]  /*1f8f0*/  LOP3.LUT R0, R0, 0xc, RZ, 0xc0, !PT ;  /* 0x0000000c00007812 */ /* 0x000fc800078ec0ff */
[----:B------:R-:W-:-:S05]  /*1f900*/  IADD3 R2, P0, R0, UR4, RZ ;  /* 0x0000000400027c10 */ /* 0x000fca000ff1e0ff */
[----:B------:R-:W-:-:S05]  /*1f910*/  IMAD.X R3, RZ, RZ, UR5, P0 ;  /* 0x00000005ff037e24 */ /* 0x000fca00080e06ff */
[----:B------:R2:W3:Y:S01]  /*1f920*/  LDG.E.CONSTANT R0, desc[UR40][R2.64] ;  /* 0x0000002802007981 */ /* 0x0004e2000c1e9900 */
[----:B------:R-:W-:Y:S01]  /*1f930*/  F2FP.BF16.F32.PACK_AB R63, R63, R54 ;  /* 0x000000363f3f723e */ /* 0x000fe200000010ff */
[----:B------:R-:W-:Y:S01]  /*1f940*/  UMOV UR4, 0xffffffff ;  /* 0xffffffff00047882 */ /* 0x000fe20000000000 */
[----:B------:R-:W-:Y:S02]  /*1f950*/  F2FP.BF16.F32.PACK_AB R58, R34, R123 ;  /* 0x0000007b223a723e */ /* 0x000fe400000010ff */
[----:B------:R-:W-:Y:S02]  /*1f960*/  F2FP.BF16.F32.PACK_AB R34, R4, R41 ;  /* 0x000000290422723e */ /* 0x000fe400000010ff */
[----:B------:R-:W-:Y:S02]  /*1f970*/  F2FP.BF16.F32.PACK_AB R56, R9, R56 ;  /* 0x000000380938723e */ /* 0x000fe400000010ff */
[----:B------:R-:W-:Y:S01]  /*1f980*/  F2FP.BF16.F32.PACK_AB R41, R8, R57 ;  /* 0x000000390829723e */ /* 0x000fe200000010ff */
[----:B--2---:R-:W2:Y:S01]  /*1f990*/  S2R R3, SR_SWINHI ;  /* 0x0000000000037919 */ /* 0x004ea20000002f00 */
[----:B------:R-:W-:-:S02]  /*1f9a0*/  F2FP.BF16.F32.PACK_AB R10, R10, R33 ;  /* 0x000000210a0a723e */ /* 0x000fc400000010ff */
[----:B------:R-:W-:Y:S02]  /*1f9b0*/  F2FP.BF16.F32.PACK_AB R25, R12, R25 ;  /* 0x000000190c19723e */ /* 0x000fe400000010ff */
[----:B------:R-:W-:Y:S02]  /*1f9c0*/  F2FP.BF16.F32.PACK_AB R12, R27, R124 ;  /* 0x0000007c1b0c723e */ /* 0x000fe400000010ff */
[----:B------:R-:W-:Y:S02]  /*1f9d0*/  F2FP.BF16.F32.PACK_AB R27, R15, R32 ;  /* 0x000000200f1b723e */ /* 0x000fe400000010ff */
[----:B------:R-:W-:Y:S02]  /*1f9e0*/  LOP3.LUT P0, R2, R75, 0x3, RZ, 0xc0, !PT ;  /* 0x000000034b027812 */ /* 0x000fe4000780c0ff */
[----:B------:R-:W-:Y:S02]  /*1f9f0*/  F2FP.BF16.F32.PACK_AB R24, R11, R24 ;  /* 0x000000180b18723e */ /* 0x000fe400000010ff */
[----:B------:R-:W-:-:S02]  /*1fa00*/  ISETP.EQ.OR P0, PT, R2, 0x3, !P0 ;  /* 0x000000030200780c */ /* 0x000fc40004702670 */
[----:B------:R-:W-:Y:S02]  /*1fa10*/  F2FP.BF16.F32.PACK_AB R5, R5, R40 ;  /* 0x000000280505723e */ /* 0x000fe400000010ff */
[----:B------:R-:W-:Y:S02]  /*1fa20*/  F2FP.BF16.F32.PACK_AB R64, R13, R64 ;  /* 0x000000400d40723e */ /* 0x000fe400000010ff */
[----:B------:R-:W-:Y:S02]  /*1fa30*/  F2FP.BF16.F32.PACK_AB R40, R21, R72 ;  /* 0x000000481528723e */ /* 0x000fe400000010ff */
[----:B------:R-:W-:Y:S02]  /*1fa40*/  F2FP.BF16.F32.PACK_AB R80, R29, R80 ;  /* 0x000000501d50723e */ /* 0x000fe400000010ff */
[----:B------:R-:W-:Y:S02]  /*1fa50*/  F2FP.BF16.F32.PACK_AB R118, R118, R31 ;  /* 0x0000001f7676723e */ /* 0x000fe400000010ff */
[----:B------:R-:W-:-:S02]  /*1fa60*/  SEL R13, R24, R25, P0 ;  /* 0x00000019180d7207 */ /* 0x000fc40000000000 */
[----:B------:R-:W-:Y:S02]  /*1fa70*/  SEL R2, R25, R24, P0 ;  /* 0x0000001819027207 */ /* 0x000fe40000000000 */
[----:B------:R-:W-:Y:S02]  /*1fa80*/  F2FP.BF16.F32.PACK_AB R91, R20, R73 ;  /* 0x00000049145b723e */ /* 0x000fe400000010ff */
[----:B------:R-:W-:Y:S02]  /*1fa90*/  F2FP.BF16.F32.PACK_AB R95, R28, R81 ;  /* 0x000000511c5f723e */ /* 0x000fe400000010ff */
[----:B------:R-:W-:Y:S02]  /*1faa0*/  MOV R54, R16 ;  /* 0x0000001000367202 */ /* 0x000fe40000000f00 */
[----:B--2--5:R-:W-:Y:S02]  /*1fab0*/  MOV R55, R3 ;  /* 0x0000000300377202 */ /* 0x024fe40000000f00 */
[----:B------:R-:W-:-:S02]  /*1fac0*/  F2FP.BF16.F32.PACK_AB R89, R14, R65 ;  /* 0x000000410e59723e */ /* 0x000fc400000010ff */
[----:B------:R-:W-:Y:S01]  /*1fad0*/  F2FP.BF16.F32.PACK_AB R119, R119, R30 ;  /* 0x0000001e7777723e */ /* 0x000fe200000010ff */
[----:B------:R-:W-:Y:S01]  /*1fae0*/  IMAD.WIDE R8, R234, 0x2, R54 ;  /* 0x00000002ea087825 */ /* 0x000fe200078e0236 */
[----:B------:R-:W-:Y:S02]  /*1faf0*/  F2FP.BF16.F32.PACK_AB R57, R84, R85 ;  /* 0x000000555439723e */ /* 0x000fe400000010ff */
[----:B------:R-:W-:Y:S02]  /*1fb00*/  F2FP.BF16.F32.PACK_AB R65, R50, R83 ;  /* 0x000000533241723e */ /* 0x000fe400000010ff */
[C---:B------:R-:W-:Y:S02]  /*1fb10*/  IADD3 R33, P3, R8.reuse, 0x8060, RZ ;  /* 0x0000806008217810 */ /* 0x040fe40007f7e0ff */
[----:B------:R-:W-:Y:S02]  /*1fb20*/  IADD3 R29, P1, R8, 0x8020, RZ ;  /* 0x00008020081d7810 */ /* 0x000fe40007f3e0ff */
[----:B------:R-:W-:-:S02]  /*1fb30*/  LOP3.LUT R32, R33, 0x380, RZ, 0xc0, !PT ;  /* 0x0000038021207812 */ /* 0x000fc400078ec0ff */
[----:B------:R-:W-:Y:S02]  /*1fb40*/  IADD3 R21, P4, R8, 0x4060, RZ ;  /* 0x0000406008157810 */ /* 0x000fe40007f9e0ff */
[----:B------:R-:W-:Y:S02]  /*1fb50*/  SHF.R.U64 R32, R32, 0x3, RZ ;  /* 0x0000000320207819 */ /* 0x000fe400000012ff */
[----:B------:R-:W-:Y:S02]  /*1fb60*/  IADD3 R31, P2, R8, 0x8040, RZ ;  /* 0x00008040081f7810 */ /* 0x000fe40007f5e0ff */
[----:B------:R-:W-:Y:S01]  /*1fb70*/  LOP3.LUT R32, R32, R33, RZ, 0x3c, !PT ;  /* 0x0000002120207212 */ /* 0x000fe200078e3cff */
[----:B------:R-:W-:Y:S01]  /*1fb80*/  IMAD.X R33, RZ, RZ, R9, P3 ;  /* 0x000000ffff217224 */ /* 0x000fe200018e0609 */
[C---:B------:R-:W-:Y:S02]  /*1fb90*/  IADD3 R25, P5, R8.reuse, 0x8000, RZ ;  /* 0x0000800008197810 */ /* 0x040fe40007fbe0ff */
[----:B------:R-:W-:-:S02]  /*1fba0*/  IADD3 R15, P3, R8, 0x4040, RZ ;  /* 0x00004040080f7810 */ /* 0x000fc40007f7e0ff */
[----:B------:R-:W-:Y:S02]  /*1fbb0*/  LOP3.LUT R28, R29, 0x380, RZ, 0xc0, !PT ;  /* 0x000003801d1c7812 */ /* 0x000fe400078ec0ff */
[----:B------:R-:W-:Y:S02]  /*1fbc0*/  LOP3.LUT R20, R21, 0x380, RZ, 0xc0, !PT ;  /* 0x0000038015147812 */ /* 0x000fe400078ec0ff */
[----:B------:R-:W-:Y:S02]  /*1fbd0*/  LOP3.LUT R30, R31, 0x380, RZ, 0xc0, !PT ;  /* 0x000003801f1e7812 */ /* 0x000fe400078ec0ff */
[----:B------:R-:W-:Y:S02]  /*1fbe0*/  LOP3.LUT R24, R25, 0x380, RZ, 0xc0, !PT ;  /* 0x0000038019187812 */ /* 0x000fe400078ec0ff */
[----:B------:R-:W-:Y:S02]  /*1fbf0*/  LOP3.LUT R14, R15, 0x380, RZ, 0xc0, !PT ;  /* 0x000003800f0e7812 */ /* 0x000fe400078ec0ff */
[----:B------:R-:W-:-:S02]  /*1fc00*/  SHF.R.U64 R28, R28, 0x3, RZ ;  /* 0x000000031c1c7819 */ /* 0x000fc400000012ff */
[----:B------:R-:W-:Y:S02]  /*1fc10*/  SHF.R.U64 R20, R20, 0x3, RZ ;  /* 0x0000000314147819 */ /* 0x000fe400000012ff */
        /* <DEDUP_REMOVED lines=9> */
[----:B------:R-:W-:-:S02]  /*1fcb0*/  LOP3.LUT R24, R24, R25, RZ, 0x3c, !PT ;  /* 0x0000001918187212 */ /* 0x000fc400078e3cff */
[----:B------:R-:W-:Y:S01]  /*1fcc0*/  LOP3.LUT R14, R14, R15, RZ, 0x3c, !PT ;  /* 0x0000000f0e0e7212 */ /* 0x000fe200078e3cff */
[----:B------:R-:W-:Y:S01]  /*1fcd0*/  IMAD.X R15, RZ, RZ, R9, P3 ;  /* 0x000000ffff0f7224 */ /* 0x000fe200018e0609 */
[----:B------:R-:W-:Y:S02]  /*1fce0*/  F2FP.BF16.F32.PACK_AB R48, R7, R48 ;  /* 0x000000300730723e */ /* 0x000fe400000010ff */
[----:B------:R-:W-:Y:S02]  /*1fcf0*/  F2FP.BF16.F32.PACK_AB R88, R37, R88 ;  /* 0x000000582558723e */ /* 0x000fe400000010ff */
[----:B------:R-:W-:Y:S02]  /*1fd00*/  F2FP.BF16.F32.PACK_AB R78, R110, R39 ;  /* 0x000000276e4e723e */ /* 0x000fe400000010ff */
[----:B------:R-:W-:Y:S02]  /*1fd10*/  IADD3 R83, P1, R8, 0x4000, RZ ;  /* 0x0000400008537810 */ /* 0x000fe40007f3e0ff */
[----:B------:R-:W-:-:S02]  /*1fd20*/  IADD3.X R25, RZ, R9, RZ, P5, !PT ;  /* 0x00000009ff197210 */ /* 0x000fc40002ffe4ff */
[C---:B------:R-:W-:Y:S02]  /*1fd30*/  IADD3 R85, P4, R8.reuse, 0x40, RZ ;  /* 0x0000004008557810 */ /* 0x040fe40007f9e0ff */
[C---:B------:R-:W-:Y:S02]  /*1fd40*/  IADD3 R7, P2, R8.reuse, 0x4020, RZ ;  /* 0x0000402008077810 */ /* 0x040fe40007f5e0ff */
[C---:B------:R-:W-:Y:S02]  /*1fd50*/  IADD3 R37, P5, R8.reuse, 0x60, RZ ;  /* 0x0000006008257810 */ /* 0x040fe40007fbe0ff */
[----:B------:R-:W-:Y:S02]  /*1fd60*/  IADD3 R39, P3, R8, 0x20, RZ ;  /* 0x0000002008277810 */ /* 0x000fe40007f7e0ff */
[----:B------:R-:W-:Y:S02]  /*1fd70*/  F2FP.BF16.F32.PACK_AB R4, R35, R100 ;  /* 0x000000642304723e */ /* 0x000fe400000010ff */
[----:B------:R-:W-:-:S02]  /*1fd80*/  F2FP.BF16.F32.PACK_AB R35, R6, R49 ;  /* 0x000000310623723e */ /* 0x000fc400000010ff */
[----:B------:R-:W-:Y:S02]  /*1fd90*/  F2FP.BF16.F32.PACK_AB R93, R93, R36 ;  /* 0x000000245d5d723e */ /* 0x000fe400000010ff */
[----:B------:R-:W-:Y:S02]  /*1fda0*/  F2FP.BF16.F32.PACK_AB R111, R111, R38 ;  /* 0x000000266f6f723e */ /* 0x000fe400000010ff */
[----:B------:R-:W-:Y:S02]  /*1fdb0*/  LOP3.LUT R82, R83, 0x380, RZ, 0xc0, !PT ;  /* 0x0000038053527812 */ /* 0x000fe400078ec0ff */
        /* <DEDUP_REMOVED lines=10> */
[----:B------:R-:W-:Y:S02]  /*1fe60*/  SHF.R.U64 R3, R3, 0x3, RZ ;  /* 0x0000000303037819 */ /* 0x000fe400000012ff */
        /* <DEDUP_REMOVED lines=10> */
[----:B------:R-:W-:-:S02]  /*1ff10*/  LOP3.LUT R8, R3, R8, RZ, 0x3c, !PT ;  /* 0x0000000803087212 */ /* 0x000fc400078e3cff */
[----:B------:R-:W-:Y:S02]  /*1ff20*/  F2FP.BF16.F32.PACK_AB R68, R68, R77 ;  /* 0x0000004d4444723e */ /* 0x000fe400000010ff */
[----:B------:R-:W-:Y:S02]  /*1ff30*/  F2FP.BF16.F32.PACK_AB R70, R70, R71 ;  /* 0x000000474646723e */ /* 0x000fe400000010ff */
[----:B------:R-:W-:Y:S02]  /*1ff40*/  F2FP.BF16.F32.PACK_AB R72, R86, R69 ;  /* 0x000000455648723e */ /* 0x000fe400000010ff */
[----:B------:R-:W-:Y:S02]  /*1ff50*/  F2FP.BF16.F32.PACK_AB R74, R74, R67 ;  /* 0x000000434a4a723e */ /* 0x000fe400000010ff */
[----:B------:R-:W-:Y:S02]  /*1ff60*/  F2FP.BF16.F32.PACK_AB R87, R87, R46 ;  /* 0x0000002e5757723e */ /* 0x000fe400000010ff */
[----:B------:R-:W-:-:S02]  /*1ff70*/  MOV R82, R82 ;  /* 0x0000005200527202 */ /* 0x000fc40000000f00 */
[----:B------:R-:W-:Y:S02]  /*1ff80*/  MOV R84, R84 ;  /* 0x0000005400547202 */ /* 0x000fe40000000f00 */
        /* <DEDUP_REMOVED lines=24> */
[----:B------:R-:W-:Y:S02]  /*20110*/  MOV R85, R38 ;  /* 0x0000002600557202 */ /* 0x000fe40000000f00 */
[----:B---3--:R-:W-:Y:S01]  /*20120*/  LOP3.LUT R3, R0, 0x2, RZ, 0x3c, !PT ;  /* 0x0000000200037812 */ /* 0x008fe200078e3cff */
[----:B------:R-:W-:Y:S06]  /*20130*/  BRA.DIV UR4, `(.L_x_1551) ;  /* 0x000000a204987947 */ /* 0x000fec000b800000 */
        /* <DEDUP_REMOVED lines=9> */
[----:B------:R-:W-:Y:S02]  /*201d0*/  SEL R43, R26, R47, P0 ;  /* 0x0000002f1a2b7207 */ /* 0x000fe40000000000 */
        /* <DEDUP_REMOVED lines=22> */
[----:B------:R-:W2:Y:S01]  /*20340*/  SHFL.IDX PT, R40, R36, R3, 0x1c1f ;  /* 0x001c1f0324287589 */ /* 0x000ea200000e0000 */
        /* <DEDUP_REMOVED lines=8> */
[----:B------:R-:W3:Y:S01]  /*203d0*/  SHFL.IDX PT, R5, R2, R3, 0x1c1f ;  /* 0x001c1f0302057589 */ /* 0x000ee200000e0000 */
[----:B------:R-:W-:Y:S02]  /*203e0*/  SEL R33, R88, R93, P0 ;  /* 0x0000005d58217207 */ /* 0x000fe40000000000 */
[----:B------:R-:W-:Y:S01]  /*203f0*/  SEL R44, R93, R88, P0 ;  /* 0x000000585d2c7207 */ /* 0x000fe20000000000 */
[----:B------:R-:W4:Y:S01]  /*20400*/  SHFL.IDX PT, R9, R20, R3, 0x1c1f ;  /* 0x001c1f0314097589 */ /* 0x000f2200000e0000 */
[----:B------:R-:W-:-:S02]  /*20410*/  SEL R39, R50, R113, P0 ;  /* 0x0000007132277207 */ /* 0x000fc40000000000 */
[----:B------:R-:W-:Y:S01]  /*20420*/  SEL R41, R11, R12, P0 ;  /* 0x0000000c0b297207 */ /* 0x000fe20000000000 */
[----:B------:R-:W5:Y:S01]  /*20430*/  SHFL.IDX PT, R25, R28, R3, 0x1c1f ;  /* 0x001c1f031c197589 */ /* 0x000f6200000e0000 */
[----:B------:R-:W-:Y:S02]  /*20440*/  SEL R52, R12, R11, P0 ;  /* 0x0000000b0c347207 */ /* 0x000fe40000000000 */
[----:B------:R-:W-:Y:S01]  /*20450*/  SEL R68, R59, R68, P0 ;  /* 0x000000443b447207 */ /* 0x000fe20000000000 */
[----:B------:R5:W0:Y:S01]  /*20460*/  SHFL.IDX PT, R27, R32, R3, 0x1c1f ;  /* 0x001c1f03201b7589 */ /* 0x000a2200000e0000 */
[----:B------:R-:W-:Y:S02]  /*20470*/  SEL R70, R63, R70, P0 ;  /* 0x000000463f467207 */ /* 0x000fe40000000000 */
[----:B------:R-:W-:Y:S01]  /*20480*/  SEL R57, R72, R65, P0 ;  /* 0x0000004148397207 */ /* 0x000fe20000000000 */
[----:B------:R-:W1:Y:S01]  /*20490*/  SHFL.IDX PT, R42, R42, R3, 0x1c1f ;  /* 0x001c1f032a2a7589 */ /* 0x000e6200000e0000 */
        /* <DEDUP_REMOVED lines=15> */
[----:B--2---:R-:W-:Y:S02]  /*20590*/  SEL R12, R29, R40, P0 ;  /* 0x000000281d0c7207 */ /* 0x004fe40000000000 */
[----:B------:R-:W-:Y:S01]  /*205a0*/  SEL R14, R40, R29, P0 ;  /* 0x0000001d280e7207 */ /* 0x000fe20000000000 */
[----:B------:R-:W2:Y:S01]  /*205b0*/  SHFL.IDX PT, R44, R44, R3, 0x1c1f ;  /* 0x001c1f032c2c7589 */ /* 0x000ea200000e0000 */
[----:B---3--:R-:W-:-:S02]  /*205c0*/  SEL R4, R6, R5, P0 ;  /* 0x0000000506047207 */ /* 0x008fc40000000000 */
[----:B------:R-:W-:Y:S01]  /*205d0*/  SEL R8, R10, R7, P0 ;  /* 0x000000070a087207 */ /* 0x000fe20000000000 */
[----:B------:R-:W3:Y:S01]  /*205e0*/  SHFL.IDX PT, R48, R48, R3, 0x1c1f ;  /* 0x001c1f0330307589 */ /* 0x000ee200000e0000 */
[----:B----4-:R-:W-:Y:S02]  /*205f0*/  SEL R24, R26, R9, P0 ;  /* 0x000000091a187207 */ /* 0x010fe40000000000 */
[----:B-----5:R-:W-:Y:S01]  /*20600*/  SEL R32, R34, R25, P0 ;  /* 0x0000001922207207 */ /* 0x020fe20000000000 */
[----:B------:R-:W4:Y:S01]  /*20610*/  SHFL.IDX PT, R52, R52, R3, 0x1c1f ;  /* 0x001c1f0334347589 */ /* 0x000f2200000e0000 */
[----:B0-----:R-:W-:Y:S02]  /*20620*/  SEL R36, R38, R27, P0 ;  /* 0x0000001b26247207 */ /* 0x001fe40000000000 */
[----:B-1----:R-:W-:Y:S01]  /*20630*/  SEL R40, R31, R42, P0 ;  /* 0x0000002a1f287207 */ /* 0x002fe20000000000 */
[----:B------:R2:W0:Y:S01]  /*20640*/  SHFL.IDX PT, R2, R56, R3, 0x1c1f ;  /* 0x001c1f0338027589 */ /* 0x00042200000e0000 */
[----:B------:R-:W-:-:S02]  /*20650*/  SEL R6, R5, R6, P0 ;  /* 0x0000000605067207 */ /* 0x000fc40000000000 */
[----:B------:R-:W-:Y:S01]  /*20660*/  SEL R10, R7, R10, P0 ;  /* 0x0000000a070a7207 */ /* 0x000fe20000000000 */
[----:B------:R1:W5:Y:S01]  /*20670*/  SHFL.IDX PT, R20, R58, R3, 0x1c1f ;  /* 0x001c1f033a147589 */ /* 0x00036200000e0000 */
[----:B------:R-:W-:Y:S02]  /*20680*/  SEL R26, R9, R26, P0 ;  /* 0x0000001a091a7207 */ /* 0x000fe40000000000 */
[----:B------:R-:W-:Y:S01]  /*20690*/  SEL R34, R25, R34, P0 ;  /* 0x0000002219227207 */ /* 0x000fe20000000000 */
[----:B------:R3:W5:Y:S01]  /*206a0*/  SHFL.IDX PT, R64, R60, R3, 0x1c1f ;  /* 0x001c1f033c407589 */ /* 0x00076200000e0000 */
[----:B------:R-:W-:Y:S02]  /*206b0*/  SEL R38, R27, R38, P0 ;  /* 0x000000261b267207 */ /* 0x000fe40000000000 */
[----:B------:R-:W-:Y:S01]  /*206c0*/  SEL R42, R42, R31, P0 ;  /* 0x0000001f2a2a7207 */ /* 0x000fe20000000000 */
[----:B------:R-:W-:Y:S01]  /*206d0*/  SHFL.IDX PT, R39, R39, R0, 0x1c1f ;  /* 0x001c1f0027277589 */ /* 0x000fe200000e0000 */
[----:B--2---:R-:W-:-:S02]  /*206e0*/  SEL R56, R33, R44, P0 ;  /* 0x0000002c21387207 */ /* 0x004fc40000000000 */
[----:B-1----:R-:W-:Y:S01]  /*206f0*/  SEL R58, R44, R33, P0 ;  /* 0x000000212c3a7207 */ /* 0x002fe20000000000 */
[----:B------:R-:W-:Y:S01]  /*20700*/  SHFL.IDX PT, R57, R57, R0, 0x1c1f ;  /* 0x001c1f0039397589 */ /* 0x000fe200000e0000 */
[----:B------:R-:W-:Y:S02]  /*20710*/  SEL R28, R30, R21, P0 ;  /* 0x000000151e1c7207 */ /* 0x000fe40000000000 */
[----:B---3--:R-:W-:Y:S01]  /*20720*/  SEL R60, R37, R48, P0 ;  /* 0x00000030253c7207 */ /* 0x008fe20000000000 */
[----:B------:R-:W-:Y:S01]  /*20730*/  SHFL.IDX PT, R61, R61, R0, 0x1c1f ;  /* 0x001c1f003d3d7589 */ /* 0x000fe200000e0000 */
[----:B----4-:R-:W-:Y:S02]  /*20740*/  SEL R5, R41, R52, P0 ;  /* 0x0000003429057207 */ /* 0x010fe40000000000 */
[----:B------:R-:W-:Y:S01]  /*20750*/  SEL R7, R52, R41, P0 ;  /* 0x0000002934077207 */ /* 0x000fe20000000000 */
[----:B------:R-:W1:Y:S01]  /*20760*/  SHFL.IDX PT, R46, R46, R3, 0x1c1f ;  /* 0x001c1f032e2e7589 */ /* 0x000e6200000e0000 */
[----:B0-----:R-:W-:-:S02]  /*20770*/  SEL R9, R43, R2, P0 ;  /* 0x000000022b097207 */ /* 0x001fc40000000000 */
[----:B------:R-:W-:Y:S01]  /*20780*/  SEL R11, R2, R43, P0 ;  /* 0x0000002b020b7207 */ /* 0x000fe20000000000 */
[----:B------:R-:W-:Y:S01]  /*20790*/  SHFL.IDX PT, R50, R50, R3, 0x1c1f ;  /* 0x001c1f0332327589 */ /* 0x000fe200000e0000 */
[----:B-----5:R-:W-:Y:S02]  /*207a0*/  SEL R25, R45, R20, P0 ;  /* 0x000000142d197207 */ /* 0x020fe40000000000 */
[----:B------:R-:W-:Y:S01]  /*207b0*/  SEL R27, R20, R45, P0 ;  /* 0x0000002d141b7207 */ /* 0x000fe20000000000 */
[----:B------:R-:W0:Y:S01]  /*207c0*/  SHFL.IDX PT, R72, R72, R3, 0x1c1f ;  /* 0x001c1f0348487589 */ /* 0x000e2200000e0000 */
[----:B------:R-:W-:Y:S02]  /*207d0*/  SEL R29, R47, R64, P0 ;  /* 0x000000402f1d7207 */ /* 0x000fe40000000000 */
[----:B------:R-:W-:Y:S01]  /*207e0*/  SEL R31, R64, R47, P0 ;  /* 0x0000002f401f7207 */ /* 0x000fe20000000000 */
[----:B------:R-:W2:Y:S01]  /*207f0*/  SHFL.IDX PT, R76, R76, R3, 0x1c1f ;  /* 0x001c1f034c4c7589 */ /* 0x000ea200000e0000 */
[----:B------:R-:W-:-:S03]  /*20800*/  SEL R30, R21, R30, P0 ;  /* 0x0000001e151e7207 */ /* 0x000fc60000000000 */
[----:B------:R-:W-:Y:S04]  /*20810*/  SHFL.IDX PT, R59, R59, R0, 0x1c1f ;  /* 0x001c1f003b3b7589 */ /* 0x000fe800000e0000 */
[----:B------:R-:W-:Y:S04]  /*20820*/  SHFL.IDX PT, R63, R63, R0, 0x1c1f ;  /* 0x001c1f003f3f7589 */ /* 0x000fe800000e0000 */
[----:B------:R-:W3:Y:S01]  /*20830*/  SHFL.IDX PT, R74, R74, R3, 0x1c1f ;  /* 0x001c1f034a4a7589 */ /* 0x000ee200000e0000 */
[----:B-1----:R-:W-:Y:S02]  /*20840*/  SEL R44, R35, R46, P0 ;  /* 0x0000002e232c7207 */ /* 0x002fe40000000000 */
[----:B------:R-:W-:Y:S01]  /*20850*/  SEL R46, R46, R35, P0 ;  /* 0x000000232e2e7207 */ /* 0x000fe20000000000 */
[----:B------:R-:W1:Y:S04]  /*20860*/  SHFL.IDX PT, R78, R78, R3, 0x1c1f ;  /* 0x001c1f034e4e7589 */ /* 0x000e6800000e0000 */
[----:B------:R-:W-:Y:S01]  /*20870*/  SHFL.IDX PT, R49, R49, R0, 0x1c1f ;  /* 0x001c1f0031317589 */ /* 0x000fe200000e0000 */
[----:B0-----:R-:W-:-:S02]  /*20880*/  SEL R41, R57, R72, P0 ;  /* 0x0000004839297207 */ /* 0x001fc40000000000 */
[----:B------:R-:W-:Y:S01]  /*20890*/  SEL R43, R72, R57, P0 ;  /* 0x00000039482b7207 */ /* 0x000fe20000000000 */
[----:B------:R-:W-:Y:S01]  /*208a0*/  SHFL.IDX PT, R51, R51, R0, 0x1c1f ;  /* 0x001c1f0033337589 */ /* 0x000fe200000e0000 */
[----:B--2---:R-:W-:Y:S02]  /*208b0*/  SEL R45, R61, R76, P0 ;  /* 0x0000004c3d2d7207 */ /* 0x004fe40000000000 */
[----:B------:R-:W-:Y:S01]  /*208c0*/  SEL R47, R76, R61, P0 ;  /* 0x0000003d4c2f7207 */ /* 0x000fe20000000000 */
[----:B------:R-:W-:Y:S04]  /*208d0*/  SHFL.IDX PT, R53, R53, R0, 0x1c1f ;  /* 0x001c1f0035357589 */ /* 0x000fe800000e0000 */
[----:B------:R0:W2:Y:S04]  /*208e0*/  SHFL.IDX PT, R66, R62, R3, 0x1c1f ;  /* 0x001c1f033e427589 */ /* 0x0000a800000e0000 */
[----:B------:R-:W4:Y:S01]  /*208f0*/  SHFL.IDX PT, R68, R68, R3, 0x1c1f ;  /* 0x001c1f0344447589 */ /* 0x000f2200000e0000 */
[----:B---3--:R-:W-:-:S02]  /*20900*/  SEL R57, R59, R74, P0 ;  /* 0x0000004a3b397207 */ /* 0x008fc40000000000 */
[----:B------:R-:W-:Y:S01]  /*20910*/  SEL R59, R74, R59, P0 ;  /* 0x0000003b4a3b7207 */ /* 0x000fe20000000000 */
[----:B------:R-:W3:Y:S01]  /*20920*/  SHFL.IDX PT, R70, R70, R3, 0x1c1f ;  /* 0x001c1f0346467589 */ /* 0x000ee200000e0000 */
[----:B-1----:R-:W-:Y:S02]  /*20930*/  SEL R61, R63, R78, P0 ;  /* 0x0000004e3f3d7207 */ /* 0x002fe40000000000 */
[----:B0-----:R-:W-:Y:S01]  /*20940*/  SEL R62, R48, R37, P0 ;  /* 0x00000025303e7207 */ /* 0x001fe20000000000 */
[----:B------:R-:W0:Y:S01]  /*20950*/  SHFL.IDX PT, R80, R80, R3, 0x1c1f ;  /* 0x001c1f0350507589 */ /* 0x000e2200000e0000 */
[----:B------:R-:W-:Y:S02]  /*20960*/  SEL R48, R39, R50, P0 ;  /* 0x0000003227307207 */ /* 0x000fe40000000000 */
[----:B------:R-:W-:Y:S01]  /*20970*/  SEL R50, R50, R39, P0 ;  /* 0x0000002732327207 */ /* 0x000fe20000000000 */
[----:B------:R1:W0:Y:S01]  /*20980*/  SHFL.IDX PT, R65, R65, R0, 0x1c1f ;  /* 0x001c1f0041417589 */ /* 0x00022200000e0000 */
[----:B------:R-:W-:-:S02]  /*20990*/  SEL R63, R78, R63, P0 ;  /* 0x0000003f4e3f7207 */ /* 0x000fc40000000000 */
[----:B--2---:R-:W-:Y:S02]  /*209a0*/  SEL R33, R49, R66, P0 ;  /* 0x0000004231217207 */ /* 0x004fe40000000000 */
[----:B------:R-:W-:Y:S01]  /*209b0*/  SEL R35, R66, R49, P0 ;  /* 0x0000003142237207 */ /* 0x000fe20000000000 */
[----:B-1----:R-:W-:Y:S01]  /*209c0*/  IMAD.MOV.U32 R0, RZ, RZ, RZ ;  /* 0x000000ffff007224 */ /* 0x002fe200078e00ff */
[----:B----4-:R-:W-:Y:S02]  /*209d0*/  SEL R37, R51, R68, P0 ;  /* 0x0000004433257207 */ /* 0x010fe40000000000 */
[----:B------:R-:W-:Y:S02]  /*209e0*/  SEL R39, R68, R51, P0 ;  /* 0x0000003344277207 */ /* 0x000fe40000000000 */
[----:B---3--:R-:W-:Y:S02]  /*209f0*/  SEL R13, R53, R70, P0 ;  /* 0x00000046350d7207 */ /* 0x008fe40000000000 */
[----:B------:R-:W-:-:S07]  /*20a00*/  SEL R15, R70, R53, P0 ;  /* 0x00000035460f7207 */ /* 0x000fce0000000000 */
.L_x_1802:
[----:B------:R-:W-:Y:S05]  /*20a10*/  WARPSYNC.ALL ;  /* 0x0000000000007948 */ /* 0x000fea0003800000 */
[----:B------:R-:W-:Y:S01]  /*20a20*/  BAR.SYNC.DEFER_BLOCKING 0x1, 0x100 ;  /* 0x0044000000007b1d */ /* 0x000fe20000010000 */
[----:B0-----:R-:W-:Y:S02]  /*20a30*/  SEL R49, R65, R80, P0 ;  /* 0x0000005041317207 */ /* 0x001fe40000000000 */
[----:B------:R-:W-:-:S03]  /*20a40*/  SEL R51, R80, R65, P0 ;  /* 0x0000004150337207 */ /* 0x000fc60000000000 */
[----:B------:R-:W-:Y:S02]  /*20a50*/  ULDC.64 UR4, c[0x0][0xbd8] ;  /* 0x0002f60000047ab9 */ /* 0x000fe40000000a00 */
[----:B------:R-:W0:Y:S01]  /*20a60*/  LDC.64 R2, c[0x0][0xbd8] ;  /* 0x0002f600ff027b82 */ /* 0x000e220000000a00 */
[----:B------:R-:W-:-:S04]  /*20a70*/  ISETP.NE.U32.AND P1, PT, RZ, UR4, PT ;  /* 0x00000004ff007c0c */ /* 0x000fc8000bf25070 */
[----:B------:R-:W-:Y:S01]  /*20a80*/  ISETP.NE.AND.EX P1, PT, RZ, UR5, PT, P1 ;  /* 0x00000005ff007c0c */ /* 0x000fe2000bf25310 */
[----:B------:R-:W-:Y:S02]  /*20a90*/  ULDC.64 UR4, c[0x0][0xbe0] ;  /* 0x0002f80000047ab9 */ /* 0x000fe40000000a00 */
[----:B------:R-:W-:-:S04]  /*20aa0*/  ISETP.NE.U32.AND P0, PT, RZ, UR4, PT ;  /* 0x00000004ff007c0c */ /* 0x000fc8000bf05070 */
[----:B------:R-:W-:Y:S01]  /*20ab0*/  ISETP.NE.AND.EX P0, PT, RZ, UR5, PT, P0 ;  /* 0x00000005ff007c0c */ /* 0x000fe2000bf05300 */
[----:B------:R0:W-:Y:S04]  /*20ac0*/  STSM.16.M88.4 [R67], R4 ;  /* 0x0000000443007844 */ /* 0x0001e80000000200 */
[----:B------:R-:W-:Y:S04]  /*20ad0*/  STSM.16.M88.4 [R85], R8 ;  /* 0x0000000855007844 */ /* 0x000fe80000000200 */
[----:B------:R-:W-:Y:S04]  /*20ae0*/  STSM.16.M88.4 [R84], R24 ;  /* 0x0000001854007844 */ /* 0x000fe80000000200 */
[----:B------:R-:W-:Y:S04]  /*20af0*/  STSM.16.M88.4 [R83], R28 ;  /* 0x0000001c53007844 */ /* 0x000fe80000000200 */
[----:B------:R-:W-:Y:S01]  /*20b00*/  STSM.16.M88.4 [R82], R32 ;  /* 0x0000002052007844 */ /* 0x000fe20000000200 */
[----:B0-----:R-:W-:-:S02]  /*20b10*/  IMAD.WIDE R4, R223, 0x4, R2 ;  /* 0x00000004df047825 */ /* 0x001fc400078e0202 */
[----:B------:R-:W0:Y:S01]  /*20b20*/  @P0 LDC.64 R2, c[0x0][0xbe0] ;  /* 0x0002f800ff020b82 */ /* 0x000e220000000a00 */
[----:B------:R-:W-:Y:S04]  /*20b30*/  STSM.16.M88.4 [R81], R36 ;  /* 0x0000002451007844 */ /* 0x000fe80000000200 */
[----:B------:R-:W-:Y:S04]  /*20b40*/  STSM.16.M88.4 [R79], R12 ;  /* 0x0000000c4f007844 */ /* 0x000fe80000000200 */
[----:B------:R-:W-:Y:S04]  /*20b50*/  STSM.16.M88.4 [R77], R40 ;  /* 0x000000284d007844 */ /* 0x000fe80000000200 */
[----:B------:R-:W-:Y:S04]  /*20b60*/  STSM.16.M88.4 [R75], R56 ;  /* 0x000000384b007844 */ /* 0x000fe80000000200 */
[----:B------:R-:W-:Y:S04]  /*20b70*/  STSM.16.M88.4 [R73], R44 ;  /* 0x0000002c49007844 */ /* 0x000fe80000000200 */
[----:B------:R1:W-:Y:S04]  /*20b80*/  STSM.16.M88.4 [R71], R60 ;  /* 0x0000003c47007844 */ /* 0x0003e80000000200 */
[----:B------:R2:W-:Y:S01]  /*20b90*/  STSM.16.M88.4 [R69], R48 ;  /* 0x0000003045007844 */ /* 0x0005e20000000200 */
[----:B------:R-:W-:Y:S01]  /*20ba0*/  BAR.SYNC.DEFER_BLOCKING 0x1, 0x100 ;  /* 0x0044000000007b1d */ /* 0x000fe20000010000 */
[----:B0-----:R-:W-:-:S05]  /*20bb0*/  @P0 IMAD.WIDE R2, R223, 0x4, R2 ;  /* 0x00000004df020825 */ /* 0x001fca00078e0202 */
[----:B------:R-:W-:Y:S02]  /*20bc0*/  ULDC UR4, c[0x0][0xa88] ;  /* 0x0002a20000047ab9 */ /* 0x000fe40000000800 */
[----:B-1----:R-:W-:Y:S01]  /*20bd0*/  IMAD.U32 R61, RZ, RZ, UR4 ;  /* 0x00000004ff3d7e24 */ /* 0x002fe2000f8e00ff */
[----:B------:R2:W5:Y:S01]  /*20be0*/  @P1 LDG.E R0, desc[UR40][R4.64] ;  /* 0x0000002804001981 */ /* 0x000562000c1e1900 */
[----:B------:R-:W-:-:S04]  /*20bf0*/  IMAD R7, R216, 0x40, R215 ;  /* 0x00000040d8077824 */ /* 0x000fc800078e02d7 */
[----:B------:R2:W5:Y:S01]  /*20c00*/  @P0 LDG.E R61, desc[UR40][R2.64] ;  /* 0x00000028023d0981 */ /* 0x000562000c1e1900 */
[----:B------:R-:W-:-:S03]  /*20c10*/  IMAD.WIDE R54, R7, 0x2, R54 ;  /* 0x0000000207367825 */ /* 0x000fc600078e0236 */
[----:B------:R-:W-:Y:S01]  /*20c20*/  IADD3 R9, P2, R54, 0x1000, RZ ;  /* 0x0000100036097810 */ /* 0x000fe20007f5e0ff */
[----:B------:R-:W-:-:S12]  /*20c30*/  @P0 BRA `(.L_x_1552) ;  /* 0x0000000000100947 */ /* 0x000fd80003800000 */
[----:B------:R-:W-:Y:S05]  /*20c40*/  @!P1 BRA `(.L_x_1552) ;  /* 0x00000000000c9947 */ /* 0x000fea0003800000 */
[----:B--2---:R-:W2:Y:S04]  /*20c50*/  LDG.E R2, desc[UR40][R4.64] ;  /* 0x0000002804027981 */ /* 0x004ea8000c1e1900 */
[----:B-----5:R-:W2:Y:S02]  /*20c60*/  LDG.E R61, desc[UR40][R4.64+0x4] ;  /* 0x00000428043d7981 */ /* 0x020ea4000c1e1900 */
[----:B--2---:R-:W-:-:S07]  /*20c70*/  IMAD.IADD R61, R61, 0x1, -R2 ;  /* 0x000000013d3d7824 */ /* 0x004fce00078e0a02 */
.L_x_1552:
[----:B------:R-:W-:Y:S01]  /*20c80*/  SHF.R.S32.HI R60, RZ, 0x1f, R222 ;  /* 0x0000001fff3c7819 */ /* 0x000fe200000114de */
[----:B------:R-:W-:Y:S01]  /*20c90*/  ULDC.64 UR4, c[0x0][0xb70] ;  /* 0x0002dc0000047ab9 */ /* 0x000fe20000000a00 */
[--C-:B--2--5:R-:W-:Y:S01]  /*20ca0*/  SHF.R.S32.HI R3, RZ, 0x1f, R0.reuse ;  /* 0x0000001fff037819 */ /* 0x124fe20000011400 */
[----:B------:R-:W-:Y:S01]  /*20cb0*/  IMAD.MOV.U32 R2, RZ, RZ, R0 ;  /* 0x000000ffff027224 */ /* 0x000fe200078e0000 */
[----:B------:R-:W-:Y:S01]  /*20cc0*/  SHF.R.S32.HI R62, RZ, 0x1f, R223 ;  /* 0x0000001fff3e7819 */ /* 0x000fe200000114df */
[----:B------:R-:W-:Y:S01]  /*20cd0*/  IMAD R5, R60, UR4, RZ ;  /* 0x000000043c057c24 */ /* 0x000fe2000f8e02ff */
[----:B------:R-:W-:Y:S01]  /*20ce0*/  SEL R65, R223, RZ, !P1 ;  /* 0x000000ffdf417207 */ /* 0x000fe20004800000 */
[----:B------:R-:W-:Y:S01]  /*20cf0*/  IMAD R10, R224, 0x80, R230 ;  /* 0x00000080e00a7824 */ /* 0x000fe200078e02e6 */
[----:B------:R-:W-:Y:S01]  /*20d00*/  SEL R62, R62, RZ, !P1 ;  /* 0x000000ff3e3e7207 */ /* 0x000fe20004800000 */
[C---:B------:R-:W-:Y:S01]  /*20d10*/  IMAD R7, R222.reuse, UR5, R5 ;  /* 0x00000005de077c24 */ /* 0x040fe2000f8e0205 */
[----:B------:R-:W-:Y:S01]  /*20d20*/  LOP3.LUT R8, R9, 0x380, RZ, 0xc0, !PT ;  /* 0x0000038009087812 */ /* 0x000fe200078ec0ff */
[----:B------:R-:W-:Y:S01]  /*20d30*/  IMAD.WIDE.U32 R4, R222, UR4, R2 ;  /* 0x00000004de047c25 */ /* 0x000fe2000f8e0002 */
[----:B------:R-:W-:Y:S01]  /*20d40*/  ULDC.64 UR4, c[0x0][0xb78] ;  /* 0x0002de0000047ab9 */ /* 0x000fe20000000a00 */
[----:B------:R-:W-:-:S02]  /*20d50*/  IADD3 R33, P0, R54, 0x5000, RZ ;  /* 0x0000500036217810 */ /* 0x000fc40007f1e0ff */
[----:B------:R-:W-:Y:S01]  /*20d60*/  IMAD.IADD R5, R5, 0x1, R7 ;  /* 0x0000000105057824 */ /* 0x000fe200078e0207 */
[----:B------:R-:W-:Y:S01]  /*20d70*/  SHF.R.S32.HI R7, RZ, 0x1f, R10 ;  /* 0x0000001fff077819 */ /* 0x000fe2000001140a */
[----:B------:R-:W-:Y:S01]  /*20d80*/  IMAD R2, R62, UR4, RZ ;  /* 0x000000043e027c24 */ /* 0x000fe2000f8e02ff */
[----:B------:R-:W-:Y:S01]  /*20d90*/  SHF.R.U64 R8, R8, 0x3, RZ ;  /* 0x0000000308087819 */ /* 0x000fe200000012ff */
[C---:B------:R-:W-:Y:S01]  /*20da0*/  IMAD.WIDE.U32 R4, R65.reuse, UR4, R4 ;  /* 0x0000000441047c25 */ /* 0x040fe2000f8e0004 */
[----:B------:R-:W-:Y:S02]  /*20db0*/  IADD3 R13, P5, R54, 0x2000, RZ ;  /* 0x00002000360d7810 */ /* 0x000fe40007fbe0ff */
[----:B------:R-:W-:Y:S01]  /*20dc0*/  LOP3.LUT R8, R8, R9, RZ, 0x3c, !PT ;  /* 0x0000000908087212 */ /* 0x000fe200078e3cff */
[----:B------:R-:W-:Y:S01]  /*20dd0*/  IMAD R6, R65, UR5, R2 ;  /* 0x0000000541067c24 */ /* 0x000fe2000f8e0202 */
[----:B------:R-:W-:Y:S01]  /*20de0*/  IADD3 R2, P1, R10, R4, RZ ;  /* 0x000000040a027210 */ /* 0x000fe20007f3e0ff */
[----:B------:R-:W-:Y:S01]  /*20df0*/  ULDC.64 UR4, c[0x0][0xb40] ;  /* 0x0002d00000047ab9 */ /* 0x000fe20000000a00 */
[----:B------:R-:W-:Y:S01]  /*20e00*/  IADD3 R25, P4, R54, 0x3000, RZ ;  /* 0x0000300036197810 */ /* 0x000fe20007f9e0ff */
[----:B------:R-:W-:Y:S01]  /*20e10*/  IMAD.X R9, RZ, RZ, R55, P2 ;  /* 0x000000ffff097224 */ /* 0x000fe200010e0637 */
[----:B------:R-:W-:-:S02]  /*20e20*/  IADD3.X R7, R7, R5, R6, P1, !PT ;  /* 0x0000000507077210 */ /* 0x000fc40000ffe406 */
[----:B------:R-:W-:Y:S02]  /*20e30*/  LEA R20, P1, R2, UR4, 0x2 ;  /* 0x0000000402147c11 */ /* 0x000fe4000f8210ff */
[C---:B------:R-:W-:Y:S02]  /*20e40*/  IADD3 R29, P3, R54.reuse, 0x4000, RZ ;  /* 0x00004000361d7810 */ /* 0x040fe40007f7e0ff */
[----:B------:R-:W-:Y:S02]  /*20e50*/  IADD3 R41, P2, R54, 0x7000, RZ ;  /* 0x0000700036297810 */ /* 0x000fe40007f5e0ff */
[----:B------:R-:W-:Y:S01]  /*20e60*/  LEA.HI.X R21, R2, UR5, R7, 0x2, P1 ;  /* 0x0000000502157c11 */ /* 0x000fe200088f1407 */
[----:B------:R-:W-:Y:S01]  /*20e70*/  VIADD R2, R10, 0x8 ;  /* 0x000000080a027836 */ /* 0x000fe20000000000 */
[----:B------:R-:W-:Y:S01]  /*20e80*/  LOP3.LUT R32, R33, 0x380, RZ, 0xc0, !PT ;  /* 0x0000038021207812 */ /* 0x000fe200078ec0ff */
[----:B------:R-:W-:Y:S01]  /*20e90*/  ULDC.64 UR4, c[0x0][0xaa0] ;  /* 0x0002a80000047ab9 */ /* 0x000fe20000000a00 */
[----:B------:R-:W-:-:S02]  /*20ea0*/  IADD3 R37, P1, R54, 0x6000, RZ ;  /* 0x0000600036257810 */ /* 0x000fc40007f3e0ff */
[----:B------:R-:W-:Y:S02]  /*20eb0*/  LOP3.LUT R12, R13, 0x380, RZ, 0xc0, !PT ;  /* 0x000003800d0c7812 */ /* 0x000fe400078ec0ff */
[----:B------:R-:W-:Y:S02]  /*20ec0*/  LOP3.LUT R24, R25, 0x380, RZ, 0xc0, !PT ;  /* 0x0000038019187812 */ /* 0x000fe400078ec0ff */
[----:B------:R-:W-:Y:S02]  /*20ed0*/  LOP3.LUT R28, R29, 0x380, RZ, 0xc0, !PT ;  /* 0x000003801d1c7812 */ /* 0x000fe400078ec0ff */
[----:B------:R-:W-:Y:S02]  /*20ee0*/  LOP3.LUT R40, R41, 0x380, RZ, 0xc0, !PT ;  /* 0x0000038029287812 */ /* 0x000fe400078ec0ff */
[----:B------:R-:W-:Y:S02]  /*20ef0*/  SHF.R.U64 R32, R32, 0x3, RZ ;  /* 0x0000000320207819 */ /* 0x000fe400000012ff */
[----:B------:R-:W-:-:S02]  /*20f00*/  LOP3.LUT R36, R37, 0x380, RZ, 0xc0, !PT ;  /* 0x0000038025247812 */ /* 0x000fc400078ec0ff */
[----:B------:R-:W-:Y:S02]  /*20f10*/  SHF.R.U64 R12, R12, 0x3, RZ ;  /* 0x000000030c0c7819 */ /* 0x000fe400000012ff */
[----:B------:R-:W-:Y:S02]  /*20f20*/  SHF.R.U64 R24, R24, 0x3, RZ ;  /* 0x0000000318187819 */ /* 0x000fe400000012ff */
[----:B------:R-:W-:Y:S02]  /*20f30*/  SHF.R.U64 R28, R28, 0x3, RZ ;  /* 0x000000031c1c7819 */ /* 0x000fe400000012ff */
[----:B------:R-:W-:Y:S02]  /*20f40*/  SHF.R.U64 R40, R40, 0x3, RZ ;  /* 0x0000000328287819 */ /* 0x000fe400000012ff */
[----:B------:R-:W-:Y:S01]  /*20f50*/  LOP3.LUT R32, R32, R33, RZ, 0x3c, !PT ;  /* 0x0000002120207212 */ /* 0x000fe200078e3cff */
[----:B------:R-:W-:Y:S01]  /*20f60*/  IMAD.X R33, RZ, RZ, R55, P0 ;  /* 0x000000ffff217224 */ /* 0x000fe200000e0637 */
        /* <DEDUP_REMOVED lines=9> */
[----:B------:R-:W-:Y:S02]  /*21000*/  LOP3.LUT P0, RZ, R226, 0x3, RZ, 0xc0, !PT ;  /* 0x00000003e2ff7812 */ /* 0x000fe4000780c0ff */
[----:B------:R-:W-:-:S02]  /*21010*/  IADD3 R45, P5, R54, 0x8000, RZ ;  /* 0x00008000362d7810 */ /* 0x000fc40007fbe0ff */
[C---:B------:R-:W-:Y:S02]  /*21020*/  IADD3 R49, P4, R54.reuse, 0x9000, RZ ;  /* 0x0000900036317810 */ /* 0x040fe40007f9e0ff */
[----:B------:R-:W-:Y:S02]  /*21030*/  IADD3 R53, P3, R54, 0xa000, RZ ;  /* 0x0000a00036357810 */ /* 0x000fe40007f7e0ff */
[----:B------:R-:W-:Y:S01]  /*21040*/  LOP3.LUT R36, R36, R37, RZ, 0x3c, !PT ;  /* 0x0000002524247212 */ /* 0x000fe200078e3cff */
[--C-:B------:R-:W-:Y:S01]  /*21050*/  IMAD.X R37, RZ, RZ, R55.reuse, P1 ;  /* 0x000000ffff257224 */ /* 0x100fe200008e0637 */
[----:B------:R-:W-:Y:S02]  /*21060*/  IADD3 R7, P2, R54, 0xb000, RZ ;  /* 0x0000b00036077810 */ /* 0x000fe40007f5e0ff */
[----:B------:R-:W-:Y:S02]  /*21070*/  ISETP.GE.OR P1, PT, R10, R61, P0 ;  /* 0x0000003d0a00720c */ /* 0x000fe40000726670 */
[----:B------:R-:W-:Y:S01]  /*21080*/  LOP3.LUT R44, R45, 0x380, RZ, 0xc0, !PT ;  /* 0x000003802d2c7812 */ /* 0x000fe200078ec0ff */
[----:B------:R-:W-:Y:S01]  /*21090*/  IMAD.X R57, RZ, RZ, R55, P2 ;  /* 0x000000ffff397224 */ /* 0x000fe200010e0637 */
[----:B------:R-:W-:-:S02]  /*210a0*/  LOP3.LUT R48, R49, 0x380, RZ, 0xc0, !PT ;  /* 0x0000038031307812 */ /* 0x000fc400078ec0ff */
[----:B------:R-:W-:Y:S02]  /*210b0*/  LOP3.LUT R52, R53, 0x380, RZ, 0xc0, !PT ;  /* 0x0000038035347812 */ /* 0x000fe400078ec0ff */
[----:B------:R-:W-:Y:S02]  /*210c0*/  LOP3.LUT R5, R54, 0x380, RZ, 0xc0, !PT ;  /* 0x0000038036057812 */ /* 0x000fe400078ec0ff */
[----:B------:R-:W-:Y:S02]  /*210d0*/  ISETP.GE.OR P0, PT, R2, R61, P0 ;  /* 0x0000003d0200720c */ /* 0x000fe40000706670 */
[----:B------:R-:W-:Y:S01]  /*210e0*/  LOP3.LUT R2, R7, 0x380, RZ, 0xc0, !PT ;  /* 0x0000038007027812 */ /* 0x000fe200078ec0ff */
[----:B------:R-:W-:Y:S01]  /*210f0*/  @!P1 STG.E desc[UR40][R20.64], R121 ;  /* 0x0000007914009986 */ /* 0x000fe2000c101928 */
[----:B------:R-:W-:Y:S02]  /*21100*/  SHF.R.U64 R44, R44, 0x3, RZ ;  /* 0x000000032c2c7819 */ /* 0x000fe400000012ff */
[----:B------:R-:W-:-:S02]  /*21110*/  SHF.R.U64 R48, R48, 0x3, RZ ;  /* 0x0000000330307819 */ /* 0x000fc400000012ff */
[----:B------:R-:W-:Y:S02]  /*21120*/  SHF.R.U64 R52, R52, 0x3, RZ ;  /* 0x0000000334347819 */ /* 0x000fe400000012ff */
[----:B------:R-:W-:Y:S02]  /*21130*/  SHF.R.U64 R5, R5, 0x3, RZ ;  /* 0x0000000305057819 */ /* 0x000fe400000012ff */
[----:B------:R-:W-:Y:S01]  /*21140*/  SHF.R.U64 R2, R2, 0x3, RZ ;  /* 0x0000000302027819 */ /* 0x000fe200000012ff */
[----:B------:R0:W-:Y:S01]  /*21150*/  @!P0 STG.E desc[UR40][R20.64+0x20], R122 ;  /* 0x0000207a14008986 */ /* 0x0001e2000c101928 */
[----:B------:R-:W-:Y:S01]  /*21160*/  LOP3.LUT R44, R44, R45, RZ, 0x3c, !PT ;  /* 0x0000002d2c2c7212 */ /* 0x000fe200078e3cff */
[--C-:B------:R-:W-:Y:S01]  /*21170*/  IMAD.X R45, RZ, RZ, R55.reuse, P5 ;  /* 0x000000ffff2d7224 */ /* 0x100fe200028e0637 */
[----:B------:R-:W-:Y:S01]  /*21180*/  LOP3.LUT R48, R48, R49, RZ, 0x3c, !PT ;  /* 0x0000003130307212 */ /* 0x000fe200078e3cff */
[--C-:B------:R-:W-:Y:S01]  /*21190*/  IMAD.X R49, RZ, RZ, R55.reuse, P4 ;  /* 0x000000ffff317224 */ /* 0x100fe200020e0637 */
[----:B------:R-:W-:Y:S01]  /*211a0*/  LOP3.LUT R52, R52, R53, RZ, 0x3c, !PT ;  /* 0x0000003534347212 */ /* 0x000fe200078e3cff */
[--C-:B------:R-:W-:Y:S01]  /*211b0*/  IMAD.X R53, RZ, RZ, R55.reuse, P3 ;  /* 0x000000ffff357224 */ /* 0x100fe200018e0637 */
[----:B------:R-:W-:Y:S01]  /*211c0*/  LOP3.LUT R4, R5, R54, RZ, 0x3c, !PT ;  /* 0x0000003605047212 */ /* 0x000fe200078e3cff */
[----:B------:R-:W-:Y:S01]  /*211d0*/  IMAD.MOV.U32 R5, RZ, RZ, R55 ;  /* 0x000000ffff057224 */ /* 0x000fe200078e0037 */
[----:B------:R-:W-:Y:S01]  /*211e0*/  LOP3.LUT R56, R2, R7, RZ, 0x3c, !PT ;  /* 0x0000000702387212 */ /* 0x000fe200078e3cff */
[----:B------:R-:W5:Y:S01]  /*211f0*/  LD.E.128 R8, desc[UR40][R8.64] ;  /* 0x0000002808087980 */ /* 0x000f62000c101d00 */
[----:B------:R-:W-:Y:S01]  /*21200*/  IMAD R63, R3, UR4, RZ ;  /* 0x00000004033f7c24 */ /* 0x000fe2000f8e02ff */
[----:B0-----:R-:W-:-:S02]  /*21210*/  SHF.R.S32.HI R21, RZ, 0x1f, R215 ;  /* 0x0000001fff157819 */ /* 0x001fc400000114d7 */
[----:B------:R-:W5:Y:S01]  /*21220*/  LD.E.128 R4, desc[UR40][R4.64] ;  /* 0x0000002804047980 */ /* 0x000f62000c101d00 */
[----:B------:R-:W-:-:S03]  /*21230*/  IMAD.MOV.U32 R20, RZ, RZ, R215 ;  /* 0x000000ffff147224 */ /* 0x000fc600078e00d7 */
        /* <DEDUP_REMOVED lines=10> */
[----:B------:R-:W-:Y:S01]  /*212e0*/  @!PT LDS RZ, [RZ] ;  /* 0x00000000fffff984 */ /* 0x000fe20000000800 */
[----:B------:R-:W-:Y:S01]  /*212f0*/  @!PT LDS RZ, [RZ] ;  /* 0x00000000fffff984 */ /* 0x000fe20000000800 */
[----:B------:R-:W-:Y:S01]  /*21300*/  @!PT LDS RZ, [RZ] ;  /* 0x00000000fffff984 */ /* 0x000fe20000000800 */
[----:B------:R-:W-:Y:S01]  /*21310*/  @!PT LDS RZ, [RZ] ;  /* 0x00000000fffff984 */ /* 0x000fe20000000800 */
[----:B------:R0:W-:Y:S06]  /*21320*/  MEMBAR.ALL.CTA ;  /* 0x0000000000007992 */ /* 0x0001ec0000008000 */
[----:B0-----:R-:W0:Y:S01]  /*21330*/  FENCE.VIEW.ASYNC.S ;  /* 0x00000000000073c6 */ /* 0x001e220000000000 */
[----:B------:R-:W-:-:S04]  /*21340*/  IMAD.WIDE.U32 R2, R0, UR4, R20 ;  /* 0x0000000400027c25 */ /* 0x000fc8000f8e0014 */
[----:B------:R-:W-:Y:S01]  /*21350*/  IMAD R63, R0, UR5, R63 ;  /* 0x00000005003f7c24 */ /* 0x000fe2000f8e023f */
[----:B------:R-:W-:Y:S01]  /*21360*/  ULDC.64 UR4, c[0x0][0xae0] ;  /* 0x0002b80000047ab9 */ /* 0x000fe20000000a00 */
[----:B------:R-:W-:Y:S02]  /*21370*/  IMAD R61, R224, -0x80, R61 ;  /* 0xffffff80e03d7824 */ /* 0x000fe400078e023d */
[C---:B------:R-:W-:Y:S02]  /*21380*/  VIADD R0, R216.reuse, 0x20 ;  /* 0x00000020d8007836 */ /* 0x040fe40000000000 */
[----:B------:R-:W-:Y:S01]  /*21390*/  IMAD.IADD R3, R3, 0x1, R63 ;  /* 0x0000000103037824 */ /* 0x000fe200078e023f */
[-C--:B------:R-:W-:Y:S01]  /*213a0*/  ISETP.GE.AND P3, PT, R216, R61.reuse, PT ;  /* 0x0000003dd800720c */ /* 0x080fe20003f66270 */
[----:B------:R-:W-:Y:S01]  /*213b0*/  IMAD R63, R60, UR4, RZ ;  /* 0x000000043c3f7c24 */ /* 0x000fe2000f8e02ff */
[----:B------:R-:W-:Y:S01]  /*213c0*/  ISETP.GE.AND P0, PT, R0, R61, PT ;  /* 0x0000003d0000720c */ /* 0x000fe20003f06270 */
[----:B------:R-:W-:-:S02]  /*213d0*/  VIADD R20, R216, 0x40 ;  /* 0x00000040d8147836 */ /* 0x000fc40000000000 */
[C---:B------:R-:W-:Y:S02]  /*213e0*/  IMAD R63, R222.reuse, UR5, R63 ;  /* 0x00000005de3f7c24 */ /* 0x040fe4000f8e023f */
[----:B------:R-:W-:Y:S01]  /*213f0*/  IMAD.WIDE.U32 R2, R222, UR4, R2 ;  /* 0x00000004de027c25 */ /* 0x000fe2000f8e0002 */
[----:B------:R-:W-:-:S03]  /*21400*/  ULDC.64 UR4, c[0x0][0xae8] ;  /* 0x0002ba0000047ab9 */ /* 0x000fc60000000a00 */
[----:B------:R-:W-:Y:S01]  /*21410*/  VIADD R0, R16, 0x2a820 ;  /* 0x0002a82010007836 */ /* 0x000fe20000000000 */
[-C--:B------:R-:W-:Y:S01]  /*21420*/  ISETP.GE.AND P1, PT, R20, R61.reuse, PT ;  /* 0x0000003d1400720c */ /* 0x080fe20003f26270 */
[----:B------:R-:W-:Y:S02]  /*21430*/  VIADD R21, R216, 0x60 ;  /* 0x00000060d8157836 */ /* 0x000fe40000000000 */
[----:B------:R-:W-:Y:S01]  /*21440*/  IMAD.IADD R3, R3, 0x1, R63 ;  /* 0x0000000103037824 */ /* 0x000fe200078e023f */
[----:B------:R-:W-:Y:S01]  /*21450*/  PRMT R0, RZ, 0x654, R0 ;  /* 0x00000654ff007816 */ /* 0x000fe20000000000 */
[----:B------:R-:W-:Y:S01]  /*21460*/  IMAD R20, R62, UR4, RZ ;  /* 0x000000043e147c24 */ /* 0x000fe2000f8e02ff */
[----:B------:R-:W-:Y:S01]  /*21470*/  ISETP.GE.AND P2, PT, R21, R61, PT ;  /* 0x0000003d1500720c */ /* 0x000fe20003f46270 */
[C---:B------:R-:W-:Y:S01]  /*21480*/  IMAD.WIDE.U32 R60, R65.reuse, UR4, R2 ;  /* 0x00000004413c7c25 */ /* 0x040fe2000f8e0002 */
[----:B------:R-:W-:Y:S01]  /*21490*/  SHF.R.S32.HI R217, RZ, 0x1f, R216 ;  /* 0x0000001fffd97819 */ /* 0x000fe200000114d8 */
[----:B0-----:R0:W-:Y:S01]  /*214a0*/  SYNCS.ARRIVE.TRANS64.RED.A1T0 RZ, [R0+URZ], RZ ;  /* 0x000000ff00ff79a7 */ /* 0x0011e2000810043f */
[----:B------:R-:W-:Y:S01]  /*214b0*/  BSSY B1, `(.L_x_1553) ;  /* 0x0000018000017945 */ /* 0x000fe20003800000 */
[----:B------:R-:W-:-:S02]  /*214c0*/  IMAD R63, R65, UR5, R20 ;  /* 0x00000005413f7c24 */ /* 0x000fc4000f8e0214 */
[----:B------:R-:W-:-:S04]  /*214d0*/  IMAD.WIDE R20, R224, 0x80, R216 ;  /* 0x00000080e0147825 */ /* 0x000fc800078e02d8 */
[----:B------:R-:W-:Y:S01]  /*214e0*/  IMAD.IADD R65, R61, 0x1, R63 ;  /* 0x000000013d417824 */ /* 0x000fe200078e023f */
[----:B0-----:R-:W-:Y:S06]  /*214f0*/  @P3 BRA `(.L_x_1554) ;  /* 0x00000000004c3947 */ /* 0x001fec0003800000 */
[----:B------:R-:W-:Y:S01]  /*21500*/  ULDC.64 UR4, c[0x0][0xad8] ;  /* 0x0002b60000047ab9 */ /* 0x000fe20000000a00 */
[----:B------:R-:W-:Y:S01]  /*21510*/  IMAD.MOV.U32 R2, RZ, RZ, R60 ;  /* 0x000000ffff027224 */ /* 0x000fe200078e003c */
[----:B------:R-:W-:Y:S01]  /*21520*/  ULDC.64 UR6, c[0x0][0xa80] ;  /* 0x0002a00000067ab9 */ /* 0x000fe20000000a00 */
[----:B------:R-:W-:Y:S02]  /*21530*/  IMAD R63, R21, UR4, RZ ;  /* 0x00000004153f7c24 */ /* 0x000fe4000f8e02ff */
[----:B------:R-:W-:Y:S02]  /*21540*/  IMAD.MOV.U32 R3, RZ, RZ, R65 ;  /* 0x000000ffff037224 */ /* 0x000fe400078e0041 */
[C---:B------:R-:W-:Y:S02]  /*21550*/  IMAD R63, R20.reuse, UR5, R63 ;  /* 0x00000005143f7c24 */ /* 0x040fe4000f8e023f */
[----:B------:R-:W-:Y:S01]  /*21560*/  IMAD.WIDE.U32 R2, R20, UR4, R2 ;  /* 0x0000000414027c25 */ /* 0x000fe2000f8e0002 */
[----:B------:R-:W-:-:S02]  /*21570*/  ULDC UR4, c[0x0][0xa8c] ;  /* 0x0002a30000047ab9 */ /* 0x000fc40000000800 */
[----:B------:R-:W-:Y:S01]  /*21580*/  ISETP.GE.AND P4, PT, R215, UR4, PT ;  /* 0x00000004d7007c0c */ /* 0x000fe2000bf86270 */
[----:B------:R-:W-:Y:S01]  /*21590*/  IMAD.IADD R3, R3, 0x1, R63 ;  /* 0x0000000103037824 */ /* 0x000fe200078e023f */
[C---:B------:R-:W-:Y:S01]  /*215a0*/  LEA R62, P5, R2.reuse, UR6, 0x1 ;  /* 0x00000006023e7c11 */ /* 0x040fe2000f8a08ff */
[C---:B------:R-:W-:Y:S02]  /*215b0*/  VIADD R0, R215.reuse, 0x40 ;  /* 0x00000040d7007836 */ /* 0x040fe40000000000 */
[----:B------:R-:W-:Y:S01]  /*215c0*/  VIADD R64, R215, 0x80 ;  /* 0x00000080d7407836 */ /* 0x000fe20000000000 */
[----:B------:R-:W-:Y:S02]  /*215d0*/  LEA.HI.X R63, R2, UR7, R3, 0x1, P5 ;  /* 0x00000007023f7c11 */ /* 0x000fe4000a8f0c03 */
[----:B------:R-:W-:Y:S02]  /*215e0*/  ISETP.GE.AND P3, PT, R0, UR4, PT ;  /* 0x0000000400007c0c */ /* 0x000fe4000bf66270 */
[----:B------:R-:W-:-:S03]  /*215f0*/  ISETP.GE.AND P5, PT, R64, UR4, PT ;  /* 0x0000000440007c0c */ /* 0x000fc6000bfa6270 */
[----:B-----5:R0:W-:Y:S08]  /*21600*/  @!P4 STG.E.128 desc[UR40][R62.64], R4 ;  /* 0x000000043e00c986 */ /* 0x0201f0000c101d28 */
[----:B------:R0:W-:Y:S04]  /*21610*/  @!P3 STG.E.128 desc[UR40][R62.64+0x80], R28 ;  /* 0x0000801c3e00b986 */ /* 0x0001e8000c101d28 */
[----:B------:R0:W-:Y:S02]  /*21620*/  @!P5 STG.E.128 desc[UR40][R62.64+0x100], R44 ;  /* 0x0001002c3e00d986 */ /* 0x0001e4000c101d28 */
.L_x_1554:
[----:B------:R-:W-:Y:S05]  /*21630*/  BSYNC B1 ;  /* 0x0000000000017941 */ /* 0x000fea0003800000 */
.L_x_1553:
[----:B------:R-:W-:Y:S04]  /*21640*/  BSSY B1, `(.L_x_1555) ;  /* 0x0000017000017945 */ /* 0x000fe80003800000 */
[----:B------:R-:W-:Y:S05]  /*21650*/  @P0 BRA `(.L_x_1556) ;  /* 0x0000000000540947 */ /* 0x000fea0003800000 */
[----:B0----5:R-:W-:Y:S01]  /*21660*/  IADD3 R5, P0, R20, 0x20, RZ ;  /* 0x0000002014057810 */ /* 0x021fe20007f1e0ff */
        /* <DEDUP_REMOVED lines=20> */
.L_x_1556:
[----:B------:R-:W-:Y:S05]  /*217b0*/  BSYNC B1 ;  /* 0x0000000000017941 */ /* 0x000fea0003800000 */
.L_x_1555:
[----:B------:R-:W-:Y:S04]  /*217c0*/  BSSY B1, `(.L_x_1557) ;  /* 0x0000017000017945 */ /* 0x000fe80003800000 */
[----:B------:R-:W-:Y:S05]  /*217d0*/  @P1 BRA `(.L_x_1558) ;  /* 0x0000000000541947 */ /* 0x000fea0003800000 */
[----:B01---5:R-:W-:Y:S01]  /*217e0*/  IADD3 R5, P0, R20, 0x40, RZ ;  /* 0x0000004014057810 */ /* 0x023fe20007f1e0ff */
        /* <DEDUP_REMOVED lines=20> */
.L_x_1558:
[----:B------:R-:W-:Y:S05]  /*21930*/  BSYNC B1 ;  /* 0x0000000000017941 */ /* 0x000fea0003800000 */
.L_x_1557:
[----:B------:R-:W-:Y:S05]  /*21940*/  @P2 BRA `(.L_x_1559) ;  /* 0x0000000c000c2947 */ /* 0x000fea0003800000 */
[----:B012--5:R-:W-:Y:S01]  /*21950*/  IADD3 R5, P0, R20, 0x60, RZ ;  /* 0x0000006014057810 */ /* 0x027fe20007f1e0ff */
[----:B------:R-:W-:Y:S01]  /*21960*/  ULDC.64 UR4, c[0x0][0xad8] ;  /* 0x0002b60000047ab9 */ /* 0x000fe20000000a00 */
[----:B------:R-:W-:Y:S01]  /*21970*/  IMAD.MOV.U32 R2, RZ, RZ, R60 ;  /* 0x000000ffff027224 */ /* 0x000fe200078e003c */
[----:B------:R-:W-:Y:S01]  /*21980*/  ULDC.64 UR6, c[0x0][0xa80] ;  /* 0x0002a00000067ab9 */ /* 0x000fe20000000a00 */
[----:B------:R-:W-:Y:S02]  /*21990*/  IMAD.MOV.U32 R3, RZ, RZ, R65 ;  /* 0x000000ffff037224 */ /* 0x000fe400078e0041 */
        /* <DEDUP_REMOVED lines=18> */
.L_x_1550:
[----:B------:R-:W-:Y:S01]  /*21ac0*/  ULDC.64 UR4, c[0x0][0xbd8] ;  /* 0x0002f60000047ab9 */ /* 0x000fe20000000a00 */
[----:B------:R-:W2:Y:S01]  /*21ad0*/  LDC.64 R2, c[0x0][0xbd8] ;  /* 0x0002f600ff027b82 */ /* 0x000ea20000000a00 */
[----:B------:R-:W-:Y:S01]  /*21ae0*/  ISETP.NE.U32.AND P0, PT, RZ, UR4, PT ;  /* 0x00000004ff007c0c */ /* 0x000fe2000bf05070 */
[----:B------:R-:W-:-:S03]  /*21af0*/  IMAD.MOV.U32 R9, RZ, RZ, RZ ;  /* 0x000000ffff097224 */ /* 0x000fc600078e00ff */
[----:B------:R-:W-:Y:S01]  /*21b00*/  ISETP.NE.AND.EX P0, PT, RZ, UR5, PT, P0 ;  /* 0x00000005ff007c0c */ /* 0x000fe2000bf05300 */
[----:B------:R-:W-:Y:S02]  /*21b10*/  ULDC.64 UR4, c[0x0][0xbe0] ;  /* 0x0002f80000047ab9 */ /* 0x000fe40000000a00 */
[----:B------:R-:W-:-:S04]  /*21b20*/  ISETP.NE.U32.AND P1, PT, RZ, UR4, PT ;  /* 0x00000004ff007c0c */ /* 0x000fc8000bf25070 */
[----:B------:R-:W-:Y:S01]  /*21b30*/  ISETP.NE.AND.EX P1, PT, RZ, UR5, PT, P1 ;  /* 0x00000005ff007c0c */ /* 0x000fe2000bf25310 */
[----:B--2---:R-:W-:-:S12]  /*21b40*/  IMAD.WIDE R2, R223, 0x4, R2 ;  /* 0x00000004df027825 */ /* 0x004fd800078e0202 */
[----:B------:R-:W2:Y:S01]  /*21b50*/  @P1 LDC.64 R4, c[0x0][0xbe0] ;  /* 0x0002f800ff041b82 */ /* 0x000ea20000000a00 */
[----:B------:R-:W-:Y:S02]  /*21b60*/  ULDC UR4, c[0x0][0xa88] ;  /* 0x0002a20000047ab9 */ /* 0x000fe40000000800 */
[----:B------:R-:W-:Y:S01]  /*21b70*/  IMAD.U32 R7, RZ, RZ, UR4 ;  /* 0x00000004ff077e24 */ /* 0x000fe2000f8e00ff */
[----:B------:R3:W5:Y:S01]  /*21b80*/  @P0 LDG.E R9, desc[UR40][R2.64] ;  /* 0x0000002802090981 */ /* 0x000762000c1e1900 */
[----:B--2---:R-:W-:-:S05]  /*21b90*/  @P1 IMAD.WIDE R4, R223, 0x4, R4 ;  /* 0x00000004df041825 */ /* 0x004fca00078e0204 */
[----:B------:R3:W5:Y:S01]  /*21ba0*/  @P1 LDG.E R7, desc[UR40][R4.64] ;  /* 0x0000002804071981 */ /* 0x000762000c1e1900 */
[----:B------:R-:W-:Y:S01]  /*21bb0*/  ISETP.GT.AND P2, PT, R235, 0x7f, PT ;  /* 0x0000007feb00780c */ /* 0x000fe20003f44270 */
[----:B------:R-:W-:-:S12]  /*21bc0*/  @P1 BRA `(.L_x_1560) ;  /* 0x0000000000101947 */ /* 0x000fd80003800000 */
[----:B------:R-:W-:Y:S05]  /*21bd0*/  @!P0 BRA `(.L_x_1560) ;  /* 0x00000000000c8947 */ /* 0x000fea0003800000 */
[----:B------:R-:W2:Y:S04]  /*21be0*/  LDG.E R0, desc[UR40][R2.64] ;  /* 0x0000002802007981 */ /* 0x000ea8000c1e1900 */
[----:B-----5:R-:W2:Y:S02]  /*21bf0*/  LDG.E R7, desc[UR40][R2.64+0x4] ;  /* 0x0000042802077981 */ /* 0x020ea4000c1e1900 */
[----:B--2---:R-:W-:-:S07]  /*21c00*/  IMAD.IADD R7, R7, 0x1, -R0 ;  /* 0x0000000107077824 */ /* 0x004fce00078e0a00 */
.L_x_1560:
[----:B------:R-:W-:Y:S01]  /*21c10*/  SHF.R.S32.HI R0, RZ, 0x1f, R223 ;  /* 0x0000001fff007819 */ /* 0x000fe200000114df */
[----:B------:R-:W-:Y:S01]  /*21c20*/  BSSY B1, `(.L_x_1561) ;  /* 0x000001d000017945 */ /* 0x000fe20003800000 */
[----:B------:R-:W-:Y:S02]  /*21c30*/  SHF.R.S32.HI R8, RZ, 0x1f, R222 ;  /* 0x0000001fff087819 */ /* 0x000fe400000114de */
[----:B------:R-:W-:Y:S02]  /*21c40*/  SHF.R.S32.HI R12, RZ, 0x1f, R215 ;  /* 0x0000001fff0c7819 */ /* 0x000fe400000114d7 */
[----:B------:R-:W-:Y:S02]  /*21c50*/  SEL R11, R223, RZ, !P0 ;  /* 0x000000ffdf0b7207 */ /* 0x000fe40004000000 */
[----:B------:R-:W-:Y:S02]  /*21c60*/  SEL R10, R0, RZ, !P0 ;  /* 0x000000ff000a7207 */ /* 0x000fe40004000000 */
[----:B-----5:R-:W-:Y:S01]  /*21c70*/  SHF.R.S32.HI R6, RZ, 0x1f, R9 ;  /* 0x0000001fff067819 */ /* 0x020fe20000011409 */
[----:B------:R-:W-:Y:S06]  /*21c80*/  @P2 BRA `(.L_x_1562) ;  /* 0x0000000000582947 */ /* 0x000fec0003800000 */
[----:B---3--:R-:W2:Y:S02]  /*21c90*/  S2R R2, SR_TID.X ;  /* 0x0000000000027919 */ /* 0x008ea40000002100 */
[----:B--2---:R-:W-:-:S04]  /*21ca0*/  IMAD R0, R224, 0x80, R2 ;  /* 0x00000080e0007824 */ /* 0x004fc800078e0202 */
[----:B------:R-:W-:-:S05]  /*21cb0*/  VIADD R0, R0, 0xffffff80 ;  /* 0xffffff8000007836 */ /* 0x000fca0000000000 */
[----:B------:R-:W-:-:S13]  /*21cc0*/  ISETP.GE.AND P0, PT, R0, R7, PT ;  /* 0x000000070000720c */ /* 0x000fda0003f06270 */
[----:B------:R-:W-:Y:S05]  /*21cd0*/  @P0 BRA `(.L_x_1562) ;  /* 0x0000000000440947 */ /* 0x000fea0003800000 */
[----:B------:R-:W-:Y:S01]  /*21ce0*/  IADD3 R2, P0, R0, R9, RZ ;  /* 0x0000000900027210 */ /* 0x000fe20007f1e0ff */
[----:B------:R-:W-:Y:S02]  /*21cf0*/  ULDC.64 UR4, c[0x0][0xb70] ;  /* 0x0002dc0000047ab9 */ /* 0x000fe40000000a00 */
[----:B------:R-:W-:Y:S01]  /*21d00*/  IMAD R5, R8, UR4, RZ ;  /* 0x0000000408057c24 */ /* 0x000fe2000f8e02ff */
[----:B------:R-:W-:-:S03]  /*21d10*/  LEA.HI.X.SX32 R3, R0, R6, 0x1, P0 ;  /* 0x0000000600037211 */ /* 0x000fc600000f0eff */
[C---:B------:R-:W-:Y:S02]  /*21d20*/  IMAD R5, R222.reuse, UR5, R5 ;  /* 0x00000005de057c24 */ /* 0x040fe4000f8e0205 */
[----:B------:R-:W-:Y:S01]  /*21d30*/  IMAD.WIDE.U32 R2, R222, UR4, R2 ;  /* 0x00000004de027c25 */ /* 0x000fe2000f8e0002 */
[----:B------:R-:W-:-:S03]  /*21d40*/  ULDC.64 UR4, c[0x0][0xb78] ;  /* 0x0002de0000047ab9 */ /* 0x000fc60000000a00 */
[----:B------:R-:W-:Y:S02]  /*21d50*/  IMAD R0, R10, UR4, RZ ;  /* 0x000000040a007c24 */ /* 0x000fe4000f8e02ff */
[----:B------:R-:W-:Y:S02]  /*21d60*/  IMAD.IADD R3, R3, 0x1, R5 ;  /* 0x0000000103037824 */ /* 0x000fe400078e0205 */
        /* <DEDUP_REMOVED lines=8> */
.L_x_1562:
[----:B------:R-:W-:Y:S05]  /*21df0*/  BSYNC B1 ;  /* 0x0000000000017941 */ /* 0x000fea0003800000 */
.L_x_1561:
[----:B------:R-:W-:Y:S01]  /*21e00*/  ULDC.64 UR4, c[0x0][0xaa0] ;  /* 0x0002a80000047ab9 */ /* 0x000fe20000000a00 */
[----:B---3--:R-:W-:Y:S01]  /*21e10*/  IMAD.MOV.U32 R2, RZ, RZ, R215 ;  /* 0x000000ffff027224 */ /* 0x008fe200078e00d7 */
[----:B------:R-:W-:Y:S01]  /*21e20*/  BSSY B1, `(.L_x_1563) ;  /* 0x000002e000017945 */ /* 0x000fe20003800000 */
[----:B--2---:R-:W-:Y:S02]  /*21e30*/  IMAD.MOV.U32 R3, RZ, RZ, R12 ;  /* 0x000000ffff037224 */ /* 0x004fe400078e000c */
[----:B------:R-:W-:Y:S02]  /*21e40*/  IMAD R0, R6, UR4, RZ ;  /* 0x0000000406007c24 */ /* 0x000fe4000f8e02ff */
[----:B------:R-:W-:-:S04]  /*21e50*/  IMAD.WIDE.U32 R2, R9, UR4, R2 ;  /* 0x0000000409027c25 */ /* 0x000fc8000f8e0002 */
[----:B------:R-:W-:Y:S01]  /*21e60*/  IMAD R9, R9, UR5, R0 ;  /* 0x0000000509097c24 */ /* 0x000fe2000f8e0200 */
[----:B------:R-:W-:Y:S01]  /*21e70*/  ULDC.64 UR4, c[0x0][0xae0] ;  /* 0x0002b80000047ab9 */ /* 0x000fe20000000a00 */
[----:B------:R-:W-:Y:S01]  /*21e80*/  IMAD R13, R224, -0x80, R7 ;  /* 0xffffff80e00d7824 */ /* 0x000fe200078e0207 */
[----:B------:R-:W-:Y:S01]  /*21e90*/  SHF.R.S32.HI R7, RZ, 0x1f, R216 ;  /* 0x0000001fff077819 */ /* 0x000fe200000114d8 */
[----:B------:R-:W-:Y:S02]  /*21ea0*/  IMAD.IADD R3, R3, 0x1, R9 ;  /* 0x0000000103037824 */ /* 0x000fe400078e0209 */
[----:B------:R-:W-:Y:S01]  /*21eb0*/  IMAD R5, R8, UR4, RZ ;  /* 0x0000000408057c24 */ /* 0x000fe2000f8e02ff */
[C---:B------:R-:W-:Y:S01]  /*21ec0*/  ISETP.GE.AND P1, PT, R216.reuse, R13, PT ;  /* 0x0000000dd800720c */ /* 0x040fe20003f26270 */
[----:B------:R-:W-:Y:S02]  /*21ed0*/  VIADD R0, R216, 0x20 ;  /* 0x00000020d8007836 */ /* 0x000fe40000000000 */
[----:B------:R-:W-:-:S02]  /*21ee0*/  IMAD R5, R222, UR5, R5 ;  /* 0x00000005de057c24 */ /* 0x000fc4000f8e0205 */
[----:B------:R-:W-:Y:S01]  /*21ef0*/  IMAD.WIDE.U32 R2, R222, UR4, R2 ;  /* 0x00000004de027c25 */ /* 0x000fe2000f8e0002 */
[----:B------:R-:W-:Y:S01]  /*21f00*/  ULDC.64 UR4, c[0x0][0xae8] ;  /* 0x0002ba0000047ab9 */ /* 0x000fe20000000a00 */
[-C--:B------:R-:W-:Y:S02]  /*21f10*/  ISETP.GE.AND P2, PT, R0, R13.reuse, PT ;  /* 0x0000000d0000720c */ /* 0x080fe40003f46270 */
[----:B------:R-:W-:Y:S02]  /*21f20*/  VIADD R4, R216, 0x40 ;  /* 0x00000040d8047836 */ /* 0x000fe40000000000 */
[----:B------:R-:W-:Y:S02]  /*21f30*/  IMAD.IADD R3, R3, 0x1, R5 ;  /* 0x0000000103037824 */ /* 0x000fe400078e0205 */
[----:B------:R-:W-:Y:S01]  /*21f40*/  IMAD R0, R10, UR4, RZ ;  /* 0x000000040a007c24 */ /* 0x000fe2000f8e02ff */
[----:B------:R-:W-:Y:S01]  /*21f50*/  ISETP.GE.AND P0, PT, R4, R13, PT ;  /* 0x0000000d0400720c */ /* 0x000fe20003f06270 */
[----:B------:R-:W-:-:S04]  /*21f60*/  IMAD.WIDE.U32 R4, R11, UR4, R2 ;  /* 0x000000040b047c25 */ /* 0x000fc8000f8e0002 */
[----:B------:R-:W-:Y:S02]  /*21f70*/  IMAD R9, R11, UR5, R0 ;  /* 0x000000050b097c24 */ /* 0x000fe4000f8e0200 */
[----:B------:R-:W-:Y:S02]  /*21f80*/  IMAD.MOV.U32 R6, RZ, RZ, R216 ;  /* 0x000000ffff067224 */ /* 0x000fe400078e00d8 */
[----:B------:R-:W-:Y:S02]  /*21f90*/  VIADD R0, R216, 0x60 ;  /* 0x00000060d8007836 */ /* 0x000fe40000000000 */
        /* <DEDUP_REMOVED lines=22> */
.L_x_1564:
[----:B------:R-:W-:Y:S05]  /*22100*/  BSYNC B1 ;  /* 0x0000000000017941 */ /* 0x000fea0003800000 */
.L_x_1563:
[----:B------:R-:W-:Y:S01]  /*22110*/  BSSY B1, `(.L_x_1565) ;  /* 0x0000018000017945 */ /* 0x000fe20003800000 */
[----:B------:R-:W-:-:S03]  /*22120*/  ISETP.GE.AND P1, PT, R0, R13, PT ;  /* 0x0000000d0000720c */ /* 0x000fc60003f26270 */
[----:B------:R-:W-:Y:S10]  /*22130*/  @P2 BRA `(.L_x_1566) ;  /* 0x0000000000542947 */ /* 0x000ff40003800000 */
[----:B--2---:R-:W-:Y:S01]  /*22140*/  IADD3 R9, P2, R6, 0x20, RZ ;  /* 0x0000002006097810 */ /* 0x004fe20007f5e0ff */
[C---:B------:R-:W-:Y:S01]  /*22150*/  VIADD R2, R215.reuse, 0x40 ;  /* 0x00000040d7027836 */ /* 0x040fe20000000000 */
[----:B------:R-:W-:Y:S01]  /*22160*/  ULDC UR4, c[0x0][0xa8c] ;  /* 0x0002a30000047ab9 */ /* 0x000fe20000000800 */
[----:B------:R-:W-:Y:S01]  /*22170*/  ULDC.64 UR6, c[0x0][0xad8] ;  /* 0x0002b60000067ab9 */ /* 0x000fe20000000a00 */
[----:B------:R-:W-:Y:S01]  /*22180*/  IADD3.X R0, RZ, R7, RZ, P2, !PT ;  /* 0x00000007ff007210 */ /* 0x000fe200017fe4ff */
[----:B------:R-:W-:Y:S01]  /*22190*/  IMAD.MOV.U32 R3, RZ, RZ, R11 ;  /* 0x000000ffff037224 */ /* 0x000fe200078e000b */
[----:B------:R-:W-:Y:S01]  /*221a0*/  ISETP.GE.AND P4, PT, R2, UR4, PT ;  /* 0x0000000402007c0c */ /* 0x000fe2000bf86270 */
[----:B------:R-:W-:Y:S01]  /*221b0*/  IMAD.MOV.U32 R2, RZ, RZ, R4 ;  /* 0x000000ffff027224 */ /* 0x000fe200078e0004 */
[C---:B------:R-:W-:Y:S01]  /*221c0*/  ISETP.GE.AND P3, PT, R215.reuse, UR4, PT ;  /* 0x00000004d7007c0c */ /* 0x040fe2000bf66270 */
[----:B------:R-:W-:Y:S02]  /*221d0*/  VIADD R8, R215, 0x80 ;  /* 0x00000080d7087836 */ /* 0x000fe40000000000 */
[----:B------:R-:W-:-:S02]  /*221e0*/  IMAD R0, R0, UR6, RZ ;  /* 0x0000000600007c24 */ /* 0x000fc4000f8e02ff */
        /* <DEDUP_REMOVED lines=10> */
.L_x_1566:
[----:B------:R-:W-:Y:S05]  /*22290*/  BSYNC B1 ;  /* 0x0000000000017941 */ /* 0x000fea0003800000 */
.L_x_1565:
[----:B------:R-:W-:Y:S04]  /*222a0*/  BSSY B1, `(.L_x_1567) ;  /* 0x0000017000017945 */ /* 0x000fe80003800000 */
[----:B------:R-:W-:Y:S05]  /*222b0*/  @P0 BRA `(.L_x_1568) ;  /* 0x0000000000540947 */ /* 0x000fea0003800000 */
[----:B--23--:R-:W-:Y:S01]  /*222c0*/  IADD3 R9, P0, R6, 0x40, RZ ;  /* 0x0000004006097810 */ /* 0x00cfe20007f1e0ff */
        /* <DEDUP_REMOVED lines=20> */
.L_x_1568:
[----:B------:R-:W-:Y:S05]  /*22410*/  BSYNC B1 ;  /* 0x0000000000017941 */ /* 0x000fea0003800000 */
.L_x_1567:
        /* <DEDUP_REMOVED lines=22> */
.L_x_1559:
[----:B------:R-:W-:Y:S05]  /*22580*/  BSYNC B0 ;  /* 0x0000000000007941 */ /* 0x000fea0003800000 */
.L_x_1549:
[----:B------:R-:W-:Y:S02]  /*22590*/  ULDC UR4, c[0x0][0xc14] ;  /* 0x0003050000047ab9 */ /* 0x000fe40000000800 */
[----:B-1----:R-:W-:-:S13]  /*225a0*/  ISETP.GE.AND P0, PT, R211, UR4, PT ;  /* 0x00000004d3007c0c */ /* 0x002fda000bf06270 */
[----:B------:R-:W-:Y:S05]  /*225b0*/  @!P0 BRA `(.L_x_1569) ;  /* 0xfffffde800e08947 */ /* 0x000fea000383ffff */
[----:B------:R-:W-:Y:S05]  /*225c0*/  BRA `(.L_x_1348) ;  /* 0x0000007000f07947 */ /* 0x000fea0003800000 */
.L_x_1346:
        /* <DEDUP_REMOVED lines=15> */
[----:B------:R-:W2:Y:S01]  /*226c0*/  LDS.128 R16, [UR4+0x2a8d0] ;  /* 0x02a8d004ff107984 */ /* 0x000ea20008000c00 */
[----:B------:R-:W-:Y:S06]  /*226d0*/  BAR.ARV 0x4, 0x180 ;  /* 0x0106000000007b1d */ /* 0x000fec0000002000 */
[----:B------:R-:W-:Y:S05]  /*226e0*/  BRA `(.L_x_1571) ;  /* 0x0000000800847947 */ /* 0x000fea0003800000 */
.L_x_1570:
[----:B------:R-:W1:Y:S01]  /*226f0*/  S2R R0, SR_TID.X ;  /* 0x0000000000007919 */ /* 0x000e620000002100 */
[----:B------:R-:W-:Y:S01]  /*22700*/  ULDC UR4, c[0x0][0xc14] ;  /* 0x0003050000047ab9 */ /* 0x000fe20000000800 */
[----:B------:R-:W2:Y:S01]  /*22710*/  S2UR UR6, SR_CTAID.X ;  /* 0x00000000000679c3 */ /* 0x000ea20000002500 */
[----:B------:R-:W-:Y:S01]  /*22720*/  ULDC UR5, c[0x0][0xc10] ;  /* 0x0003040000057ab9 */ /* 0x000fe20000000800 */
[----:B-1----:R-:W-:-:S04]  /*22730*/  LOP3.LUT R0, R0, 0x1f, RZ, 0xc0, !PT ;  /* 0x0000001f00007812 */ /* 0x002fc800078ec0ff */
[----:B------:R-:W-:-:S04]  /*22740*/  ISETP.NE.AND P0, PT, R0, 0x1f, PT ;  /* 0x0000001f0000780c */ /* 0x000fc80003f05270 */
[----:B------:R-:W-:-:S13]  /*22750*/  ISETP.GE.OR P1, PT, R0, UR4, !P0 ;  /* 0x0000000400007c0c */ /* 0x000fda000c726670 */
[----:B0-----:R-:W0:Y:S02]  /*22760*/  @!P1 LDC.64 R2, c[0x0][0xc58] ;  /* 0x00031600ff029b82 */ /* 0x001e240000000a00 */
[----:B0-----:R-:W-:-:S05]  /*22770*/  @!P1 IMAD.WIDE.U32 R2, R0, 0x4, R2 ;  /* 0x0000000400029825 */ /* 0x001fca00078e0002 */
[----:B------:R-:W3:Y:S01]  /*22780*/  @!P1 LDG.E R4, desc[UR40][R2.64] ;  /* 0x0000002802049981 */ /* 0x000ee2000c1e1900 */
[C---:B------:R-:W-:Y:S01]  /*22790*/  ISETP.NE.AND P1, PT, R0.reuse, RZ, PT ;  /* 0x000000ff0000720c */ /* 0x040fe20003f25270 */
[----:B------:R-:W-:Y:S01]  /*227a0*/  UMOV UR4, URZ ;  /* 0x0000003f00047c82 */ /* 0x000fe20008000000 */
[C---:B------:R-:W-:Y:S01]  /*227b0*/  ISETP.GE.U32.AND P2, PT, R0.reuse, 0x2, PT ;  /* 0x000000020000780c */ /* 0x040fe20003f46070 */
[----:B------:R-:W-:Y:S01]  /*227c0*/  IMAD.MOV.U32 R16, RZ, RZ, RZ ;  /* 0x000000ffff107224 */ /* 0x000fe200078e00ff */
[C---:B------:R-:W-:Y:S02]  /*227d0*/  ISETP.GE.U32.AND P3, PT, R0.reuse, 0x4, PT ;  /* 0x000000040000780c */ /* 0x040fe40003f66070 */
[C---:B------:R-:W-:Y:S02]  /*227e0*/  ISETP.GE.U32.AND P4, PT, R0.reuse, 0x8, PT ;  /* 0x000000080000780c */ /* 0x040fe40003f86070 */
[----:B------:R-:W-:Y:S01]  /*227f0*/  ISETP.GE.U32.AND P5, PT, R0, 0x10, PT ;  /* 0x000000100000780c */ /* 0x000fe20003fa6070 */
        /* <DEDUP_REMOVED lines=15> */
[----:B------:R-:W0:Y:S02]  /*228f0*/  SHFL.IDX PT, R6, R5, 0x1f, 0x1f ;  /* 0x03e01f0005067f89 */ /* 0x000e2400000e0000 */
[----:B0-----:R-:W-:-:S04]  /*22900*/  IMAD R6, R6, UR5, RZ ;  /* 0x0000000506067c24 */ /* 0x001fc8000f8e02ff */
[----:B------:R-:W-:Y:S01]  /*22910*/  IMAD.MOV.U32 R3, RZ, RZ, R6 ;  /* 0x000000ffff037224 */ /* 0x000fe200078e0006 */
[----:B--2---:R-:W-:-:S13]  /*22920*/  ISETP.GT.AND P6, PT, R6, UR6, PT ;  /* 0x0000000606007c0c */ /* 0x004fda000bfc4270 */
[----:B------:R-:W-:Y:S05]  /*22930*/  @P6 BRA `(.L_x_1572) ;  /* 0x00000000009c6947 */ /* 0x000fea0003800000 */
[----:B------:R-:W0:Y:S01]  /*22940*/  LDC R5, c[0x0][0xc14] ;  /* 0x00030500ff057b82 */ /* 0x000e220000000800 */
[----:B------:R-:W-:Y:S01]  /*22950*/  IMAD.MOV.U32 R6, RZ, RZ, R3 ;  /* 0x000000ffff067224 */ /* 0x000fe200078e0003 */
[----:B------:R-:W-:Y:S01]  /*22960*/  UMOV UR4, URZ ;  /* 0x0000003f00047c82 */ /* 0x000fe20008000000 */
[----:B------:R-:W-:Y:S01]  /*22970*/  ULDC UR7, c[0x0][0xc14] ;  /* 0x0003050000077ab9 */ /* 0x000fe20000000800 */
[----:B------:R-:W-:-:S05]  /*22980*/  ULDC UR5, c[0x0][0xc10] ;  /* 0x0003040000057ab9 */ /* 0x000fca0000000800 */
.L_x_1576:
[----:B------:R-:W-:Y:S01]  /*22990*/  UIADD3 UR4, UR4, 0x1f, URZ ;  /* 0x0000001f04047890 */ /* 0x000fe2000fffe03f */
[----:B------:R-:W-:-:S05]  /*229a0*/  IMAD.U32 R19, RZ, RZ, UR7 ;  /* 0x00000007ff137e24 */ /* 0x000fca000f8e00ff */
[----:B0-----:R-:W-:-:S13]  /*229b0*/  ISETP.LE.AND P6, PT, R5, UR4, PT ;  /* 0x0000000405007c0c */ /* 0x001fda000bfc3270 */
[----:B------:R-:W-:Y:S05]  /*229c0*/  @P6 BRA `(.L_x_1573) ;  /* 0x0000000400a86947 */ /* 0x000fea0003800000 */
[----:B------:R-:W-:Y:S01]  /*229d0*/  VIADD R7, R0, UR4 ;  /* 0x0000000400077c36 */ /* 0x000fe20008000000 */
[----:B------:R-:W-:Y:S01]  /*229e0*/  BSSY B0, `(.L_x_1574) ;  /* 0x0000007000007945 */ /* 0x000fe20003800000 */
[----:B------:R-:W-:-:S03]  /*229f0*/  IMAD.MOV.U32 R4, RZ, RZ, RZ ;  /* 0x000000ffff047224 */ /* 0x000fc600078e00ff */
[----:B------:R-:W-:-:S13]  /*22a00*/  ISETP.GE.OR P6, PT, R7, R5, !P0 ;  /* 0x000000050700720c */ /* 0x000fda00047c6670 */
[----:B------:R-:W-:Y:S05]  /*22a10*/  @P6 BRA `(.L_x_1575) ;  /* 0x00000000000c6947 */ /* 0x000fea0003800000 */
[----:B------:R-:W0:Y:S02]  /*22a20*/  LDC.64 R2, c[0x0][0xc58] ;  /* 0x00031600ff027b82 */ /* 0x000e240000000a00 */
[----:B0-----:R-:W-:-:S05]  /*22a30*/  IMAD.WIDE R2, R7, 0x4, R2 ;  /* 0x0000000407027825 */ /* 0x001fca00078e0202 */
[----:B------:R0:W5:Y:S02]  /*22a40*/  LDG.E R4, desc[UR40][R2.64] ;  /* 0x0000002802047981 */ /* 0x000164000c1e1900 */
.L_x_1575:
[----:B------:R-:W-:Y:S05]  /*22a50*/  BSYNC B0 ;  /* 0x0000000000007941 */ /* 0x000fea0003800000 */
.L_x_1574:
        /* <DEDUP_REMOVED lines=20> */
[----:B------:R-:W-:-:S07]  /*22ba0*/  IMAD.MOV.U32 R5, RZ, RZ, R9 ;  /* 0x000000ffff057224 */ /* 0x000fce00078e0009 */
.L_x_1572:
[----:B------:R-:W-:-:S04]  /*22bb0*/  IMAD.IADD R6, R6, 0x1, -R3 ;  /* 0x0000000106067824 */ /* 0x000fc800078e0a03 */
[----:B------:R-:W-:-:S05]  /*22bc0*/  IMAD R2, R5, UR5, R6 ;  /* 0x0000000505027c24 */ /* 0x000fca000f8e0206 */
[----:B------:R-:W-:Y:S02]  /*22bd0*/  ISETP.GT.AND P0, PT, R2, UR6, PT ;  /* 0x0000000602007c0c */ /* 0x000fe4000bf04270 */
[----:B------:R-:W0:Y:S11]  /*22be0*/  LDC.64 R2, c[0x0][0xc68] ;  /* 0x00031a00ff027b82 */ /* 0x000e360000000a00 */
[----:B------:R-:W-:-:S04]  /*22bf0*/  VOTE.ANY R11, PT, !P0 ;  /* 0x00000000000b7806 */ /* 0x000fc800040e0100 */
[----:B------:R-:W1:Y:S02]  /*22c00*/  POPC R7, R11 ;  /* 0x0000000b00077309 */ /* 0x000e640000000000 */
[----:B-1----:R-:W-:-:S04]  /*22c10*/  VIADD R19, R7, UR4 ;  /* 0x0000000407137c36 */ /* 0x002fc80008000000 */
[----:B0-----:R-:W-:-:S05]  /*22c20*/  IMAD.WIDE R2, R19, 0x4, R2 ;  /* 0x0000000413027825 */ /* 0x001fca00078e0202 */
[----:B------:R-:W2:Y:S01]  /*22c30*/  LDG.E R9, desc[UR40][R2.64] ;  /* 0x0000002802097981 */ /* 0x000ea2000c1e1900 */
[----:B------:R-:W-:-:S03]  /*22c40*/  ISETP.NE.AND P0, PT, R11, RZ, PT ;  /* 0x000000ff0b00720c */ /* 0x000fc60003f05270 */
[----:B------:R-:W2:Y:S02]  /*22c50*/  SHFL.IDX PT, R4, R4, R7, 0x1f ;  /* 0x00001f0704047589 */ /* 0x000ea400000e0000 */
[----:B--2---:R-:W-:-:S05]  /*22c60*/  IMAD R8, R4, R9, RZ ;  /* 0x0000000904087224 */ /* 0x004fca00078e02ff */
[----:B------:R-:W-:-:S04]  /*22c70*/  IABS R10, R8 ;  /* 0x00000008000a7213 */ /* 0x000fc80000000000 */
[----:B------:R-:W0:Y:S08]  /*22c80*/  I2F.RP R12, R10 ;  /* 0x0000000a000c7306 */ /* 0x000e300000209400 */
[----:B0-----:R-:W0:Y:S02]  /*22c90*/  MUFU.RCP R12, R12 ;  /* 0x0000000c000c7308 */ /* 0x001e240000001000 */
[----:B0-----:R-:W-:-:S06]  /*22ca0*/  VIADD R13, R12, 0xffffffe ;  /* 0x0ffffffe0c0d7836 */ /* 0x001fcc0000000000 */
[----:B------:R0:W1:Y:S01]  /*22cb0*/  F2I.FTZ.U32.TRUNC.NTZ R3, R13 ;  /* 0x0000000d00037305 */ /* 0x000062000021f000 */
[----:B------:R-:W-:Y:S05]  /*22cc0*/  @!P0 BRA `(.L_x_1577) ;  /* 0x0000000000088947 */ /* 0x000fea0003800000 */
[----:B------:R-:W-:-:S06]  /*22cd0*/  VIADD R16, R7, 0xffffffff ;  /* 0xffffffff07107836 */ /* 0x000fcc0000000000 */
[----:B------:R2:W3:Y:S02]  /*22ce0*/  SHFL.IDX PT, R16, R5, R16, 0x1f ;  /* 0x00001f1005107589 */ /* 0x0004e400000e0000 */
.L_x_1577:
[--C-:B-12---:R-:W-:Y:S02]  /*22cf0*/  IMAD.MOV R5, RZ, RZ, -R3.reuse ;  /* 0x000000ffff057224 */ /* 0x106fe400078e0a03 */
[----:B---3--:R-:W-:Y:S01]  /*22d00*/  IMAD R16, R16, UR5, R6 ;  /* 0x0000000510107c24 */ /* 0x008fe2000f8e0206 */
[----:B------:R-:W-:Y:S01]  /*22d10*/  IABS R6, R8 ;  /* 0x0000000800067213 */ /* 0x000fe20000000000 */
[----:B------:R-:W-:Y:S02]  /*22d20*/  IMAD R5, R5, R10, RZ ;  /* 0x0000000a05057224 */ /* 0x000fe400078e02ff */
[----:B------:R-:W-:Y:S02]  /*22d30*/  IMAD.MOV.U32 R2, RZ, RZ, RZ ;  /* 0x000000ffff027224 */ /* 0x000fe400078e00ff */
[----:B------:R-:W-:Y:S02]  /*22d40*/  IMAD.MOV R6, RZ, RZ, -R6 ;  /* 0x000000ffff067224 */ /* 0x000fe400078e0a06 */
[----:B------:R-:W-:Y:S01]  /*22d50*/  IMAD.HI.U32 R2, R3, R5, R2 ;  /* 0x0000000503027227 */ /* 0x000fe200078e0002 */
[----:B------:R-:W-:-:S04]  /*22d60*/  IADD3 R5, -R16, UR6, RZ ;  /* 0x0000000610057c10 */ /* 0x000fc8000fffe1ff */
        /* <DEDUP_REMOVED lines=12> */
[----:B------:R-:W-:-:S05]  /*22e30*/  @!P1 LOP3.LUT R2, RZ, R8, RZ, 0x33, !PT ;  /* 0x00000008ff029212 */ /* 0x000fca00078e33ff */
[----:B------:R-:W-:Y:S02]  /*22e40*/  IMAD R6, R9, R2, RZ ;  /* 0x0000000209067224 */ /* 0x000fe400078e02ff */
[----:B------:R-:W-:Y:S02]  /*22e50*/  IMAD.MOV R2, RZ, RZ, -R2 ;  /* 0x000000ffff027224 */ /* 0x000fe400078e0a02 */
[----:B------:R-:W-:Y:S02]  /*22e60*/  IMAD.MOV R10, RZ, RZ, -R6 ;  /* 0x000000ffff0a7224 */ /* 0x000fe400078e0a06 */
[----:B------:R-:W-:-:S03]  /*22e70*/  IMAD R5, R8, R2, R5 ;  /* 0x0000000208057224 */ /* 0x000fc600078e0205 */
[----:B------:R-:W-:-:S04]  /*22e80*/  VIADDMNMX R9, R10, UR5, R9, PT ;  /* 0x000000050a097c46 */ /* 0x000fc8000b800109 */
[-C--:B------:R-:W-:Y:S02]  /*22e90*/  IABS R7, R9.reuse ;  /* 0x0000000900077213 */ /* 0x080fe40000000000 */
[----:B------:R-:W-:Y:S02]  /*22ea0*/  IABS R8, R9 ;  /* 0x0000000900087213 */ /* 0x000fe40000000000 */
[----:B------:R-:W1:Y:S03]  /*22eb0*/  I2F.RP R10, R7 ;  /* 0x00000007000a7306 */ /* 0x000e660000209400 */
[----:B------:R-:W-:-:S05]  /*22ec0*/  IMAD.MOV R8, RZ, RZ, -R8 ;  /* 0x000000ffff087224 */ /* 0x000fca00078e0a08 */
[----:B-1----:R-:W1:Y:S02]  /*22ed0*/  MUFU.RCP R10, R10 ;  /* 0x0000000a000a7308 */ /* 0x002e640000001000 */
[----:B-1----:R-:W-:-:S06]  /*22ee0*/  VIADD R3, R10, 0xffffffe ;  /* 0x0ffffffe0a037836 */ /* 0x002fcc0000000000 */
[----:B------:R-:W1:Y:S02]  /*22ef0*/  F2I.FTZ.U32.TRUNC.NTZ R3, R3 ;  /* 0x0000000300037305 */ /* 0x000e64000021f000 */
[----:B-1----:R-:W-:-:S04]  /*22f00*/  IMAD.MOV R2, RZ, RZ, -R3 ;  /* 0x000000ffff027224 */ /* 0x002fc800078e0a03 */
[----:B------:R-:W-:Y:S02]  /*22f10*/  IMAD R11, R2, R7, RZ ;  /* 0x00000007020b7224 */ /* 0x000fe400078e02ff */
[----:B------:R-:W-:-:S04]  /*22f20*/  IMAD.MOV.U32 R2, RZ, RZ, RZ ;  /* 0x000000ffff027224 */ /* 0x000fc800078e00ff */
[----:B------:R-:W-:Y:S01]  /*22f30*/  IMAD.HI.U32 R2, R3, R11, R2 ;  /* 0x0000000b03027227 */ /* 0x000fe200078e0002 */
[----:B------:R-:W-:Y:S02]  /*22f40*/  IABS R11, R5 ;  /* 0x00000005000b7213 */ /* 0x000fe40000000000 */
[C---:B------:R-:W-:Y:S01]  /*22f50*/  LOP3.LUT R3, R5.reuse, R9, RZ, 0x3c, !PT ;  /* 0x0000000905037212 */ /* 0x040fe200078e3cff */
[----:B------:R-:W-:Y:S02]  /*22f60*/  IMAD.IADD R5, R5, 0x1, R6 ;  /* 0x0000000105057824 */ /* 0x000fe400078e0206 */
[----:B------:R-:W-:Y:S01]  /*22f70*/  IMAD.HI.U32 R2, R2, R11, RZ ;  /* 0x0000000b02027227 */ /* 0x000fe200078e00ff */
[----:B------:R-:W-:-:S03]  /*22f80*/  ISETP.GE.AND P2, PT, R3, RZ, PT ;  /* 0x000000ff0300720c */ /* 0x000fc60003f46270 */
[----:B------:R-:W-:-:S05]  /*22f90*/  IMAD R8, R2, R8, R11 ;  /* 0x0000000802087224 */ /* 0x000fca00078e020b */
[----:B------:R-:W-:-:S13]  /*22fa0*/  ISETP.GT.U32.AND P1, PT, R7, R8, PT ;  /* 0x000000080700720c */ /* 0x000fda0003f24070 */
[----:B------:R-:W-:Y:S02]  /*22fb0*/  @!P1 IMAD.IADD R8, R8, 0x1, -R7 ;  /* 0x0000000108089824 */ /* 0x000fe400078e0a07 */
[----:B------:R-:W-:Y:S01]  /*22fc0*/  @!P1 VIADD R2, R2, 0x1 ;  /* 0x0000000102029836 */ /* 0x000fe20000000000 */
[----:B------:R-:W-:Y:S02]  /*22fd0*/  ISETP.NE.AND P1, PT, R9, RZ, PT ;  /* 0x000000ff0900720c */ /* 0x000fe40003f25270 */
[----:B------:R-:W-:-:S13]  /*22fe0*/  ISETP.GE.U32.AND P0, PT, R8, R7, PT ;  /* 0x000000070800720c */ /* 0x000fda0003f06070 */
[----:B------:R-:W-:-:S04]  /*22ff0*/  @P0 VIADD R2, R2, 0x1 ;  /* 0x0000000102020836 */ /* 0x000fc80000000000 */
[----:B------:R-:W-:Y:S01]  /*23000*/  @!P2 IMAD.MOV R2, RZ, RZ, -R2 ;  /* 0x000000ffff02a224 */ /* 0x000fe200078e0a02 */
[----:B------:R-:W-:Y:S01]  /*23010*/  @!P1 LOP3.LUT R2, RZ, R9, RZ, 0x33, !PT ;  /* 0x00000009ff029212 */ /* 0x000fe200078e33ff */
[----:B------:R-:W-:-:S03]  /*23020*/  IMAD.MOV R9, RZ, RZ, -R9 ;  /* 0x000000ffff097224 */ /* 0x000fc600078e0a09 */
[----:B------:R-:W-:Y:S01]  /*23030*/  LOP3.LUT R17, RZ, R2, RZ, 0x33, !PT ;  /* 0x00000002ff117212 */ /* 0x000fe200078e33ff */
[----:B------:R-:W-:-:S04]  /*23040*/  IMAD R18, R2, R9, R5 ;  /* 0x0000000902127224 */ /* 0x000fc800078e0205 */
[----:B------:R-:W-:Y:S01]  /*23050*/  IMAD.IADD R17, R4, 0x1, R17 ;  /* 0x0000000104117824 */ /* 0x000fe200078e0211 */
[----:B------:R-:W-:Y:S06]  /*23060*/  BRA `(.L_x_1578) ;  /* 0x00000000000c7947 */ /* 0x000fec0003800000 */
.L_x_1573:
[----:B------:R-:W-:Y:S02]  /*23070*/  IMAD.MOV.U32 R17, RZ, RZ, RZ ;  /* 0x000000ffff117224 */ /* 0x000fe400078e00ff */
[----:B------:R-:W-:Y:S02]  /*23080*/  IMAD.U32 R16, RZ, RZ, UR6 ;  /* 0x00000006ff107e24 */ /* 0x000fe4000f8e00ff */
[----:B------:R-:W-:-:S07]  /*23090*/  IMAD.MOV.U32 R18, RZ, RZ, RZ ;  /* 0x000000ffff127224 */ /* 0x000fce00078e00ff */
.L_x_1578:
[----:B------:R-:W-:-:S13]  /*230a0*/  ISETP.NE.AND P0, PT, R0, RZ, PT ;  /* 0x000000ff0000720c */ /* 0x000fda0003f05270 */
[----:B------:R-:W1:Y:S01]  /*230b0*/  @!P0 S2R R3, SR_CgaCtaId ;  /* 0x0000000000038919 */ /* 0x000e620000008800 */
[----:B------:R-:W-:-:S04]  /*230c0*/  @!P0 MOV R0, 0x400 ;  /* 0x0000040000008802 */ /* 0x000fc80000000f00 */
[----:B-1----:R-:W-:-:S05]  /*230d0*/  @!P0 LEA R0, R3, R0, 0x18 ;  /* 0x0000000003008211 */ /* 0x002fca00078ec0ff */
[----:B------:R1:W-:Y:S01]  /*230e0*/  @!P0 STS.128 [R0+0x2a8d0], R16 ;  /* 0x02a8d01000008388 */ /* 0x0003e20000000c00 */
[----:B------:R-:W-:Y:S06]  /*230f0*/  BAR.ARV 0x5, 0x180 ;  /* 0x0146000000007b1d */ /* 0x000fec0000002000 */
.L_x_1571:
[----:B-1----:R-:W-:Y:S01]  /*23100*/  IMAD.MOV.U32 R0, RZ, RZ, 0x1 ;  /* 0x00000001ff007424 */ /* 0x002fe200078e00ff */
[----:B------:R1:W-:Y:S01]  /*23110*/  STL [R1], RZ ;  /* 0x000000ff01007387 */ /* 0x0003e20000100800 */
[----:B------:R-:W-:Y:S02]  /*23120*/  ULDC UR4, c[0x0][0xc14] ;  /* 0x0003050000047ab9 */ /* 0x000fe40000000800 */
[----:B--2---:R-:W-:Y:S01]  /*23130*/  ISETP.GE.AND P0, PT, R19, UR4, PT ;  /* 0x0000000413007c0c */ /* 0x004fe2000bf06270 */
[----:B------:R1:W-:Y:S04]  /*23140*/  STL [R1+0x8], R0 ;  /* 0x0000080001007387 */ /* 0x0003e80000100800 */
[----:B------:R1:W-:Y:S08]  /*23150*/  STL [R1+0x34], RZ ;  /* 0x000034ff01007387 */ /* 0x0003f00000100800 */
[----:B-1----:R-:W-:Y:S05]  /*23160*/  @P0 BRA `(.L_x_1579) ;  /* 0x0000006400040947 */ /* 0x002fea0003800000 */
[----:B------:R-:W1:Y:S01]  /*23170*/  S2R R6, SR_TID.X ;  /* 0x0000000000067919 */ /* 0x000e620000002100 */
[----:B------:R-:W-:Y:S01]  /*23180*/  BSSY B7, `(.L_x_1579) ;  /* 0x000063f000077945 */ /* 0x000fe20003800000 */
[----:B------:R-:W-:Y:S01]  /*23190*/  ULDC.64 UR42, c[0x0][0x198] ;  /* 0x00006600002a7ab9 */ /* 0x000fe20000000a00 */
[----:B------:R-:W-:Y:S01]  /*231a0*/  ULOP3.LUT UR36, UR37, 0x1, URZ, 0xfc, !UPT ;  /* 0x0000000125247892 */ /* 0x000fe2000f8efc3f */
[----:B0-----:R-:W0:Y:S01]  /*231b0*/  S2R R2, SR_TID.X ;  /* 0x0000000000027919 */ /* 0x001e220000002100 */
[----:B------:R-:W-:Y:S01]  /*231c0*/  ULOP3.LUT UR39, UR37, 0x2, URZ, 0xfc, !UPT ;  /* 0x0000000225277892 */ /* 0x000fe2000f8efc3f */
[----:B------:R-:W-:Y:S01]  /*231d0*/  ULDC UR38, c[0x0][0xc] ;  /* 0x0000030000267ab9 */ /* 0x000fe20000000800 */
[C---:B-1----:R-:W-:Y:S01]  /*231e0*/  IMAD.SHL.U32 R0, R6.reuse, 0x40, RZ ;  /* 0x0000004006007824 */ /* 0x042fe200078e00ff */
[----:B------:R-:W-:Y:S01]  /*231f0*/  SHF.R.U32.HI R3, RZ, 0x1, R6 ;  /* 0x00000001ff037819 */ /* 0x000fe20000011606 */
[C---:B------:R-:W-:Y:S01]  /*23200*/  IMAD.SHL.U32 R7, R6.reuse, 0x10, RZ ;  /* 0x0000001006077824 */ /* 0x040fe200078e00ff */
[----:B------:R-:W-:-:S02]  /*23210*/  R2P PR, R6, 0x6 ;  /* 0x0000000606007804 */ /* 0x000fc40000000000 */
[----:B0-----:R-:W-:Y:S02]  /*23220*/  LOP3.LUT R4, R2, 0x7f, RZ, 0xc0, !PT ;  /* 0x0000007f02047812 */ /* 0x001fe400078ec0ff */
        /* <DEDUP_REMOVED lines=16> */
[----:B-1----:R-:W-:-:S03]  /*23330*/  IMAD.MOV.U32 R0, RZ, RZ, 0x20 ;  /* 0x00000020ff007424 */ /* 0x002fc600078e00ff */
[----:B------:R-:W-:Y:S02]  /*23340*/  SEL R2, R2, 0xffffffc0, !P2 ;  /* 0xffffffc002027807 */ /* 0x000fe40005000000 */
[----:B------:R-:W-:Y:S01]  /*23350*/  SEL R3, R0, 0xffffffe0, !P1 ;  /* 0xffffffe000037807 */ /* 0x000fe20004800000 */
[----:B------:R-:W-:-:S04]  /*23360*/  IMAD.MOV.U32 R0, RZ, RZ, 0x1 ;  /* 0x00000001ff007424 */ /* 0x000fc800078e00ff */
[----:B------:R0:W-:Y:S04]  /*23370*/  STL [R1+0x10], R3 ;  /* 0x0000100301007387 */ /* 0x0001e80000100800 */
[----:B------:R0:W-:Y:S04]  /*23380*/  STL [R1+0x20], R2 ;  /* 0x0000200201007387 */ /* 0x0001e80000100800 */
[----:B------:R0:W-:Y:S04]  /*23390*/  STL [R1+0x34], RZ ;  /* 0x000034ff01007387 */ /* 0x0001e80000100800 */
[----:B------:R0:W-:Y:S04]  /*233a0*/  STL [R1+0xc], R0 ;  /* 0x00000c0001007387 */ /* 0x0001e80000100800 */
[----:B------:R0:W-:Y:S04]  /*233b0*/  STL [R1+0x4], RZ ;  /* 0x000004ff01007387 */ /* 0x0001e80000100800 */
[----:B------:R0:W-:Y:S04]  /*233c0*/  STL [R1], RZ ;  /* 0x000000ff01007387 */ /* 0x0001e80000100800 */
[----:B------:R0:W-:Y:S02]  /*233d0*/  STL [R1+0x8], R0 ;  /* 0x0000080001007387 */ /* 0x0001e40000100800 */
.L_x_1706:
[----:B------:R-:W-:Y:S05]  /*233e0*/  YIELD ;  /* 0x0000000000007946 */ /* 0x000fea0003800000 */
[----:B------:R-:W-:Y:S01]  /*233f0*/  ULDC.64 UR4, c[0x0][0xa28] ;  /* 0x00028a0000047ab9 */ /* 0x000fe20000000a00 */
[----:B------:R-:W-:Y:S01]  /*23400*/  IMAD.MOV.U32 R8, RZ, RZ, RZ ;  /* 0x000000ffff087224 */ /* 0x000fe200078e00ff */
[----:B------:R-:W-:Y:S01]  /*23410*/  ISETP.NE.U32.AND P0, PT, RZ, UR4, PT ;  /* 0x00000004ff007c0c */ /* 0x000fe2000bf05070 */
[----:B-1----:R-:W1:Y:S01]  /*23420*/  LDC.64 R10, c[0x0][0xa00] ;  /* 0x00028000ff0a7b82 */ /* 0x002e620000000a00 */
[----:B0-----:R-:W-:Y:S01]  /*23430*/  IMAD.MOV.U32 R0, RZ, RZ, RZ ;  /* 0x000000ffff007224 */ /* 0x001fe200078e00ff */
[----:B------:R-:W-:Y:S01]  /*23440*/  ULDC.64 UR6, c[0x0][0xa08] ;  /* 0x0002820000067ab9 */ /* 0x000fe20000000a00 */
[----:B------:R-:W-:Y:S01]  /*23450*/  ISETP.NE.AND.EX P0, PT, RZ, UR5, PT, P0 ;  /* 0x00000005ff007c0c */ /* 0x000fe2000bf05300 */
[----:B------:R-:W-:Y:S01]  /*23460*/  ULDC.64 UR4, c[0x0][0xa18] ;  /* 0x0002860000047ab9 */ /* 0x000fe20000000a00 */
[----:B------:R-:W-:-:S03]  /*23470*/  ULDC.64 UR8, c[0x0][0xa10] ;  /* 0x0002840000087ab9 */ /* 0x000fc60000000a00 */
[----:B------:R-:W0:Y:S08]  /*23480*/  LDC.64 R4, c[0x0][0xa08] ;  /* 0x00028200ff047b82 */ /* 0x000e300000000a00 */
[----:B------:R-:W2:Y:S02]  /*23490*/  @P0 LDC.64 R2, c[0x0][0xa28] ;  /* 0x00028a00ff020b82 */ /* 0x000ea40000000a00 */
[----:B--2---:R-:W-:-:S05]  /*234a0*/  @P0 IMAD.WIDE R2, R19, 0x4, R2 ;  /* 0x0000000413020825 */ /* 0x004fca00078e0202 */
[----:B------:R2:W5:Y:S01]  /*234b0*/  @P0 LDG.E R8, desc[UR40][R2.64] ;  /* 0x0000002802080981 */ /* 0x000562000c1e1900 */
[----:B------:R-:W-:Y:S01]  /*234c0*/  ISETP.NE.U32.AND P0, PT, RZ, UR4, PT ;  /* 0x00000004ff007c0c */ /* 0x000fe2000bf05070 */
[----:B-1----:R-:W-:Y:S01]  /*234d0*/  IMAD.WIDE R10, R19, 0x4, R10 ;  /* 0x00000004130a7825 */ /* 0x002fe200078e020a */
[----:B------:R-:W-:Y:S02]  /*234e0*/  ISETP.NE.U32.AND P2, PT, RZ, UR6, PT ;  /* 0x00000006ff007c0c */ /* 0x000fe4000bf45070 */
[----:B------:R-:W-:Y:S01]  /*234f0*/  ISETP.NE.AND.EX P0, PT, RZ, UR5, PT, P0 ;  /* 0x00000005ff007c0c */ /* 0x000fe2000bf05300 */
[----:B------:R-:W-:Y:S01]  /*23500*/  ULDC.64 UR4, c[0x0][0xa00] ;  /* 0x0002800000047ab9 */ /* 0x000fe20000000a00 */
[----:B------:R-:W-:Y:S01]  /*23510*/  ISETP.NE.U32.AND P4, PT, RZ, UR8, PT ;  /* 0x00000008ff007c0c */ /* 0x000fe2000bf85070 */
[----:B------:R-:W-:Y:S01]  /*23520*/  IMAD.MOV.U32 R7, RZ, RZ, RZ ;  /* 0x000000ffff077224 */ /* 0x000fe200078e00ff */
[----:B------:R-:W-:Y:S01]  /*23530*/  ISETP.NE.U32.AND P1, PT, RZ, UR4, PT ;  /* 0x00000004ff007c0c */ /* 0x000fe2000bf25070 */
[----:B--2---:R-:W1:Y:S01]  /*23540*/  LDC.64 R2, c[0x0][0xa10] ;  /* 0x00028400ff027b82 */ /* 0x004e620000000a00 */
[----:B------:R-:W-:-:S02]  /*23550*/  IMAD.MOV.U32 R21, RZ, RZ, RZ ;  /* 0x000000ffff157224 */ /* 0x000fc400078e00ff */
[----:B------:R-:W-:Y:S01]  /*23560*/  ISETP.NE.AND.EX P3, PT, RZ, UR5, PT, P1 ;  /* 0x00000005ff007c0c */ /* 0x000fe2000bf65310 */
[----:B0-----:R-:W-:Y:S01]  /*23570*/  IMAD.WIDE R4, R19, 0x4, R4 ;  /* 0x0000000413047825 */ /* 0x001fe200078e0204 */
[----:B------:R-:W-:Y:S02]  /*23580*/  ISETP.NE.AND.EX P1, PT, RZ, UR7, PT, P2 ;  /* 0x00000007ff007c0c */ /* 0x000fe4000bf25320 */
[----:B------:R-:W-:Y:S01]  /*23590*/  ISETP.NE.AND.EX P2, PT, RZ, UR9, PT, P4 ;  /* 0x00000009ff007c0c */ /* 0x000fe2000bf45340 */
[----:B------:R-:W0:Y:S08]  /*235a0*/  @P0 LDC.64 R12, c[0x0][0xa18] ;  /* 0x00028600ff0c0b82 */ /* 0x000e300000000a00 */
[----:B------:R-:W2:Y:S01]  /*235b0*/  @P3 LDG.E R0, desc[UR40][R10.64] ;  /* 0x000000280a003981 */ /* 0x000ea2000c1e1900 */
[----:B------:R-:W-:-:S03]  /*235c0*/  ULDC UR4, c[0x0][0x288] ;  /* 0x0000a20000047ab9 */ /* 0x000fc60000000800 */
[----:B------:R3:W5:Y:S01]  /*235d0*/  @P1 LDG.E R7, desc[UR40][R4.64] ;  /* 0x0000002804071981 */ /* 0x000762000c1e1900 */
[----:B-1----:R-:W-:-:S05]  /*235e0*/  IMAD.WIDE R2, R19, 0x4, R2 ;  /* 0x0000000413027825 */ /* 0x002fca00078e0202 */
[----:B------:R3:W5:Y:S01]  /*235f0*/  @P2 LDG.E R21, desc[UR40][R2.64] ;  /* 0x0000002802152981 */ /* 0x000762000c1e1900 */
[----:B0-----:R-:W-:-:S03]  /*23600*/  @P0 IMAD.WIDE R12, R19, 0x4, R12 ;  /* 0x00000004130c0825 */ /* 0x001fc600078e020c */
[----:B--2---:R0:W-:Y:S02]  /*23610*/  STL [R1+0x38], R0 ;  /* 0x0000380001007387 */ /* 0x0041e40000100800 */
[----:B0-----:R-:W-:Y:S01]  /*23620*/  IMAD.U32 R0, RZ, RZ, UR4 ;  /* 0x00000004ff007e24 */ /* 0x001fe2000f8e00ff */
[----:B------:R-:W-:-:S05]  /*23630*/  ULDC.64 UR4, c[0x0][0x3f8] ;  /* 0x0000fe0000047ab9 */ /* 0x000fca0000000a00 */
        /* <DEDUP_REMOVED lines=10> */
[----:B---3--:R-:W-:Y:S06]  /*236e0*/  @P0 BRA `(.L_x_1580) ;  /* 0x0000000000100947 */ /* 0x008fec0003800000 */
[----:B------:R-:W-:Y:S05]  /*236f0*/  @!P3 BRA `(.L_x_1580) ;  /* 0x00000000000cb947 */ /* 0x000fea0003800000 */
[----:B------:R-:W2:Y:S04]  /*23700*/  LDG.E R12, desc[UR40][R10.64] ;  /* 0x000000280a0c7981 */ /* 0x000ea8000c1e1900 */
[----:B-----5:R-:W2:Y:S02]  /*23710*/  LDG.E R0, desc[UR40][R10.64+0x4] ;  /* 0x000004280a007981 */ /* 0x020ea4000c1e1900 */
[----:B--2---:R-:W-:-:S07]  /*23720*/  IMAD.IADD R0, R0, 0x1, -R12 ;  /* 0x0000000100007824 */ /* 0x004fce00078e0a0c */
.L_x_1580:
[----:B-----5:R-:W-:Y:S01]  /*23730*/  IADD3 R7, R7, R8, RZ ;  /* 0x0000000807077210 */ /* 0x020fe20007ffe0ff */
[----:B------:R-:W-:Y:S02]  /*23740*/  ULDC.64 UR4, c[0x0][0xa20] ;  /* 0x0002880000047ab9 */ /* 0x000fe40000000a00 */
[----:B------:R-:W-:Y:S02]  /*23750*/  ISETP.NE.U32.AND P0, PT, RZ, UR4, PT ;  /* 0x00000004ff007c0c */ /* 0x000fe4000bf05070 */
[----:B------:R0:W-:Y:S02]  /*23760*/  STL [R1+0x18], R7 ;  /* 0x0000180701007387 */ /* 0x0001e40000100800 */
[----:B------:R-:W-:-:S13]  /*23770*/  ISETP.NE.AND.EX P0, PT, RZ, UR5, PT, P0 ;  /* 0x00000005ff007c0c */ /* 0x000fda000bf05300 */
[----:B0-----:R-:W-:Y:S05]  /*23780*/  @!P0 BRA `(.L_x_1581) ;  /* 0x0000000000108947 */ /* 0x001fea0003800000 */
[----:B------:R-:W0:Y:S02]  /*23790*/  LDC.64 R6, c[0x0][0xa20] ;  /* 0x00028800ff067b82 */ /* 0x000e240000000a00 */
[----:B0-----:R-:W-:-:S06]  /*237a0*/  IMAD.WIDE R6, R19, 0x4, R6 ;  /* 0x0000000413067825 */ /* 0x001fcc00078e0206 */
[----:B------:R0:W5:Y:S01]  /*237b0*/  LDG.E R6, desc[UR40][R6.64] ;  /* 0x0000002806067981 */ /* 0x000162000c1e1900 */
[----:B------:R-:W-:Y:S05]  /*237c0*/  BRA `(.L_x_1582) ;  /* 0x0000000000107947 */ /* 0x000fea0003800000 */
.L_x_1581:
[----:B------:R-:W-:Y:S05]  /*237d0*/  @!P1 BRA `(.L_x_1582) ;  /* 0x00000000000c9947 */ /* 0x000fea0003800000 */
[----:B------:R-:W2:Y:S04]  /*237e0*/  LDG.E R6, desc[UR40][R4.64] ;  /* 0x0000002804067981 */ /* 0x000ea8000c1e1900 */
[----:B------:R-:W2:Y:S02]  /*237f0*/  LDG.E R4, desc[UR40][R4.64+0x4] ;  /* 0x0000042804047981 */ /* 0x000ea4000c1e1900 */
[----:B--2---:R-:W-:-:S07]  /*23800*/  IMAD.IADD R6, R4, 0x1, -R6 ;  /* 0x0000000104067824 */ /* 0x004fce00078e0a06 */
.L_x_1582:
[----:B------:R-:W2:Y:S04]  /*23810*/  @P2 LDG.E R4, desc[UR40][R2.64] ;  /* 0x0000002802042981 */ /* 0x000ea8000c1e1900 */
[----:B------:R-:W2:Y:S01]  /*23820*/  @P2 LDG.E R2, desc[UR40][R2.64+0x4] ;  /* 0x0000042802022981 */ /* 0x000ea2000c1e1900 */
[----:B-----5:R-:W-:Y:S01]  /*23830*/  IMAD.IADD R8, R6, 0x1, -R8 ;  /* 0x0000000106087824 */ /* 0x020fe200078e0a08 */
[----:B------:R-:W-:Y:S01]  /*23840*/  LEA R20, R17, 0x80, 0x7 ;  /* 0x0000008011147811 */ /* 0x000fe200078e38ff */
[----:B--2---:R-:W-:-:S04]  /*23850*/  @P2 IMAD.IADD R9, R2, 0x1, -R4 ;  /* 0x0000000102092824 */ /* 0x004fc800078e0a04 */
[----:B------:R-:W-:-:S04]  /*23860*/  IMAD.IADD R6, R8, 0x1, R9 ;  /* 0x0000000108067824 */ /* 0x000fc800078e0209 */
[C---:B------:R-:W-:Y:S01]  /*23870*/  VIADD R4, R6.reuse, 0x7f ;  /* 0x0000007f06047836 */ /* 0x040fe20000000000 */
[----:B------:R-:W-:-:S04]  /*23880*/  IADD3 R20, R6, R20, -R0 ;  /* 0x0000001406147210 */ /* 0x000fc80007ffe800 */
[----:B------:R-:W-:-:S04]  /*23890*/  SHF.R.S32.HI R2, RZ, 0x1f, R4 ;  /* 0x0000001fff027819 */ /* 0x000fc80000011404 */
[----:B------:R-:W-:Y:S02]  /*238a0*/  LEA.HI R4, R2, R4, RZ, 0x7 ;  /* 0x0000000402047211 */ /* 0x000fe400078f38ff */
[----:B------:R-:W1:Y:S02]  /*238b0*/  LDC.64 R2, c[0x0][0x9e0] ;  /* 0x00027800ff027b82 */ /* 0x000e640000000a00 */
[----:B------:R-:W-:-:S05]  /*238c0*/  SHF.R.S32.HI R10, RZ, 0x7, R4 ;  /* 0x00000007ff0a7819 */ /* 0x000fca0000011404 */
[----:B------:R2:W-:Y:S01]  /*238d0*/  STL [R1+0x14], R10 ;  /* 0x0000140a01007387 */ /* 0x0005e20000100800 */
[----:B-1----:R-:W-:Y:S01]  /*238e0*/  ISETP.GE.AND P1, PT, R3, 0x1, PT ;  /* 0x000000010300780c */ /* 0x002fe20003f26270 */
[----:B------:R-:W-:-:S12]  /*238f0*/  IMAD.IADD R2, R20, 0x1, R2 ;  /* 0x0000000114027824 */ /* 0x000fd800078e0202 */
[----:B--2---:R-:W-:Y:S05]  /*23900*/  @!P1 BRA `(.L_x_1583) ;  /* 0x0000000000489947 */ /* 0x004fea0003800000 */
[C---:B------:R-:W-:Y:S01]  /*23910*/  ISETP.GT.AND P0, PT, R20.reuse, RZ, PT ;  /* 0x000000ff1400720c */ /* 0x040fe20003f04270 */
[----:B------:R-:W-:Y:S01]  /*23920*/  BSSY B0, `(.L_x_1584) ;  /* 0x000000e000007945 */ /* 0x000fe20003800000 */
[----:B0-----:R-:W-:-:S11]  /*23930*/  VIADD R7, R20, 0xffffffff ;  /* 0xffffffff14077836 */ /* 0x001fd60000000000 */
        /* <DEDUP_REMOVED lines=8> */
.L_x_1585:
[----:B------:R-:W-:-:S13]  /*239c0*/  ISETP.NE.AND P0, PT, R3, 0x1, PT ;  /* 0x000000010300780c */ /* 0x000fda0003f05270 */
[----:B------:R-:W0:Y:S02]  /*239d0*/  @P0 LDC.64 R4, c[0x0][0x9e8] ;  /* 0x00027a00ff040b82 */ /* 0x000e240000000a00 */
[----:B0-----:R-:W-:-:S05]  /*239e0*/  @P0 IMAD.HI.U32 R4, R7, R4, RZ ;  /* 0x0000000407040227 */ /* 0x001fca00078e00ff */
[----:B------:R-:W-:-:S07]  /*239f0*/  @P0 SHF.R.U32.HI R7, RZ, R5, R4 ;  /* 0x00000005ff070219 */ /* 0x000fce0000011604 */
.L_x_1586:
[----:B------:R-:W-:Y:S05]  /*23a00*/  BSYNC B0 ;  /* 0x0000000000007941 */ /* 0x000fea0003800000 */
.L_x_1584:
[----:B------:R-:W-:-:S05]  /*23a10*/  IMAD R7, R7, R3, R3 ;  /* 0x0000000307077224 */ /* 0x000fca00078e0203 */
[----:B------:R-:W-:-:S07]  /*23a20*/  VIMNMX R2, R2, R7, PT ;  /* 0x0000000702027248 */ /* 0x000fce0003fe0100 */
.L_x_1583:
        /* <DEDUP_REMOVED lines=10> */
[----:B0-----:R-:W0:Y:S02]  /*23ad0*/  @P0 LDC.64 R6, c[0x0][0x9e8] ;  /* 0x00027a00ff060b82 */ /* 0x001e240000000a00 */
[----:B0-----:R-:W-:-:S05]  /*23ae0*/  @P0 IMAD.HI.U32 R6, R5, R6, RZ ;  /* 0x0000000605060227 */ /* 0x001fca00078e00ff */
[----:B------:R-:W-:-:S04]  /*23af0*/  @P0 SHF.R.U32.HI R5, RZ, R7, R6 ;  /* 0x00000007ff050219 */ /* 0x000fc80000011606 */
[----:B------:R-:W-:Y:S01]  /*23b00*/  LOP3.LUT R5, RZ, R5, RZ, 0x33, !PT ;  /* 0x00000005ff057212 */ /* 0x000fe200078e33ff */
[----:B------:R-:W-:Y:S06]  /*23b10*/  BRA `(.L_x_1590) ;  /* 0x0000000000147947 */ /* 0x000fec0003800000 */
.L_x_1589:
[----:B------:R-:W-:Y:S01]  /*23b20*/  ISETP.NE.AND P0, PT, R3, 0x1, PT ;  /* 0x000000010300780c */ /* 0x000fe20003f05270 */
[----:B------:R-:W-:-:S12]  /*23b30*/  IMAD.MOV.U32 R5, RZ, RZ, R4 ;  /* 0x000000ffff057224 */ /* 0x000fd800078e0004 */
[----:B0-----:R-:W0:Y:S02]  /*23b40*/  @P0 LDC.64 R6, c[0x0][0x9e8] ;  /* 0x00027a00ff060b82 */ /* 0x001e240000000a00 */
[----:B0-----:R-:W-:-:S05]  /*23b50*/  @P0 IMAD.HI.U32 R6, R4, R6, RZ ;  /* 0x0000000604060227 */ /* 0x001fca00078e00ff */
[----:B------:R-:W-:-:S07]  /*23b60*/  @P0 SHF.R.U32.HI R5, RZ, R7, R6 ;  /* 0x00000007ff050219 */ /* 0x000fce0000011606 */
.L_x_1590:
[----:B------:R-:W-:Y:S05]  /*23b70*/  BSYNC B0 ;  /* 0x0000000000007941 */ /* 0x000fea0003800000 */
.L_x_1588:
[----:B------:R-:W-:-:S05]  /*23b80*/  IMAD R3, R5, R3, RZ ;  /* 0x0000000305037224 */ /* 0x000fca00078e02ff */
[----:B------:R-:W-:-:S07]  /*23b90*/  VIMNMX R0, R0, R3, !PT ;  /* 0x0000000300007248 */ /* 0x000fce0007fe0100 */
.L_x_1587:
[----:B------:R-:W-:Y:S01]  /*23ba0*/  VIADD R2, R2, 0x7f ;  /* 0x0000007f02027836 */ /* 0x000fe20000000000 */
[----:B------:R-:W-:Y:S04]  /*23bb0*/  BSSY B0, `(.L_x_1591) ;  /* 0x0000175000007945 */ /* 0x000fe80003800000 */
[----:B------:R-:W-:-:S04]  /*23bc0*/  SHF.R.S32.HI R3, RZ, 0x1f, R2 ;  /* 0x0000001fff037819 */ /* 0x000fc80000011402 */
[----:B------:R-:W-:Y:S02]  /*23bd0*/  LEA.HI R3, R3, R2, RZ, 0x7 ;  /* 0x0000000203037211 */ /* 0x000fe400078f38ff */
[----:B------:R-:W-:-:S04]  /*23be0*/  SHF.R.S32.HI R2, RZ, 0x1f, R0 ;  /* 0x0000001fff027819 */ /* 0x000fc80000011400 */
[----:B------:R-:W-:Y:S02]  /*23bf0*/  LEA.HI R0, R2, R0, RZ, 0x7 ;  /* 0x0000000002007211 */ /* 0x000fe400078f38ff */
[----:B------:R-:W-:Y:S02]  /*23c00*/  SHF.R.S32.HI R2, RZ, 0x7, R3 ;  /* 0x00000007ff027819 */ /* 0x000fe40000011403 */
[----:B------:R-:W-:Y:S02]  /*23c10*/  SHF.R.S32.HI R0, RZ, 0x7, R0 ;  /* 0x00000007ff007819 */ /* 0x000fe40000011400 */
[----:B------:R-:W-:Y:S02]  /*23c20*/  VIMNMX R2, R10, R2, PT ;  /* 0x000000020a027248 */ /* 0x000fe40003fe0100 */
[----:B------:R-:W-:-:S03]  /*23c30*/  VIMNMX R0, RZ, R0, !PT ;  /* 0x00000000ff007248 */ /* 0x000fc60007fe0100 */
[--C-:B------:R-:W-:Y:S02]  /*23c40*/  IMAD R2, R2, 0x80, -R8.reuse ;  /* 0x0000008002027824 */ /* 0x100fe400078e0a08 */
[----:B------:R-:W-:-:S03]  /*23c50*/  IMAD R0, R0, 0x80, -R8 ;  /* 0x0000008000007824 */ /* 0x000fc600078e0a08 */
[----:B------:R-:W-:Y:S02]  /*23c60*/  VIMNMX R2, R2, R9, PT ;  /* 0x0000000902027248 */ /* 0x000fe40003fe0100 */
[----:B------:R-:W-:-:S04]  /*23c70*/  VIMNMX R3, RZ, R0, !PT ;  /* 0x00000000ff037248 */ /* 0x000fc80007fe0100 */
[----:B------:R-:W-:Y:S02]  /*23c80*/  ISETP.GT.AND P0, PT, R2, R3, PT ;  /* 0x000000030200720c */ /* 0x000fe40003f04270 */
[----:B------:R-:W-:-:S05]  /*23c90*/  SHF.R.U32.HI R3, RZ, 0x7, R3 ;  /* 0x00000007ff037819 */ /* 0x000fca0000011603 */
[----:B------:R-:W-:-:S06]  /*23ca0*/  IMAD.MOV.U32 R9, RZ, RZ, R3 ;  /* 0x000000ffff097224 */ /* 0x000fcc00078e0003 */
[----:B------:R-:W-:-:S05]  /*23cb0*/  @P0 VIADD R0, R2, 0x7f ;  /* 0x0000007f02000836 */ /* 0x000fca0000000000 */
[----:B------:R-:W-:-:S04]  /*23cc0*/  @P0 SHF.R.S32.HI R2, RZ, 0x1f, R0 ;  /* 0x0000001fff020819 */ /* 0x000fc80000011400 */
[----:B------:R-:W-:-:S04]  /*23cd0*/  @P0 LEA.HI R2, R2, R0, RZ, 0x7 ;  /* 0x0000000002020211 */ /* 0x000fc800078f38ff */
[----:B------:R-:W-:Y:S02]  /*23ce0*/  @P0 SHF.R.S32.HI R9, RZ, 0x7, R2 ;  /* 0x00000007ff090819 */ /* 0x000fe40000011402 */
[----:B------:R-:W-:Y:S02]  /*23cf0*/  PLOP3.LUT P0, PT, PT, PT, PT, 0x80, 0x0 ;  /* 0x000000000000781c */ /* 0x000fe40003f0f070 */
[----:B------:R-:W-:-:S13]  /*23d00*/  ISETP.GT.AND P1, PT, R9, R3, PT ;  /* 0x000000030900720c */ /* 0x000fda0003f24270 */
[----:B------:R-:W-:Y:S05]  /*23d10*/  @!P1 BRA `(.L_x_1592) ;  /* 0x0000001400789947 */ /* 0x000fea0003800000 */
[----:B------:R-:W1:Y:S01]  /*23d20*/  LDC R0, c[0x0][0x428] ;  /* 0x00010a00ff007b82 */ /* 0x000e620000000800 */
[----:B------:R-:W-:Y:S01]  /*23d30*/  UMOV UR4, 0xffffffff ;  /* 0xffffffff00047882 */ /* 0x000fe20000000000 */
[----:B------:R-:W-:Y:S01]  /*23d40*/  IMAD.MOV.U32 R2, RZ, RZ, R18 ;  /* 0x000000ffff027224 */ /* 0x000fe200078e0012 */
[----:B-1----:R-:W-:-:S13]  /*23d50*/  ISETP.NE.AND P0, PT, R0, 0x1, PT ;  /* 0x000000010000780c */ /* 0x002fda0003f05270 */
[----:B------:R-:W1:Y:S08]  /*23d60*/  @P0 LDC R0, c[0x0][0x42c] ;  /* 0x00010b00ff000b82 */ /* 0x000e700000000800 */
[----:B------:R-:W2:Y:S01]  /*23d70*/  @P0 LDC R5, c[0x0][0x430] ;  /* 0x00010c00ff050b82 */ /* 0x000ea20000000800 */
[----:B-1----:R-:W-:-:S05]  /*23d80*/  @P0 IMAD.HI.U32 R0, R18, R0, RZ ;  /* 0x0000000012000227 */ /* 0x002fca00078e00ff */
[----:B--2---:R-:W-:Y:S02]  /*23d90*/  @P0 SHF.R.U32.HI R2, RZ, R5, R0 ;  /* 0x00000005ff020219 */ /* 0x004fe40000011600 */
[----:B------:R-:W-:Y:S01]  /*23da0*/  SEL R0, R19, RZ, !P2 ;  /* 0x000000ff13007207 */ /* 0x000fe20005000000 */
[----:B------:R-:W-:Y:S06]  /*23db0*/  BRA.DIV UR4, `(.L_x_1593) ;  /* 0x0000007e04747947 */ /* 0x000fec000b800000 */
[----:B------:R-:W1:Y:S02]  /*23dc0*/  S2R R5, SR_TID.X ;  /* 0x0000000000057919 */ /* 0x000e640000002100 */
[----:B-1----:R-:W-:-:S04]  /*23dd0*/  SHF.R.U32.HI R5, RZ, 0x5, R5 ;  /* 0x00000005ff057819 */ /* 0x002fc80000011605 */
[----:B------:R-:W-:-:S05]  /*23de0*/  LOP3.LUT R5, R5, 0x3, RZ, 0xc0, !PT ;  /* 0x0000000305057812 */ /* 0x000fca00078ec0ff */
[----:B------:R1:W2:Y:S02]  /*23df0*/  SHFL.IDX PT, R14, R5, RZ, 0x1f ;  /* 0x00001fff050e7589 */ /* 0x0002a400000e0000 */
.L_x_1805:
[----:B--2---:R-:W-:Y:S02]  /*23e00*/  ISETP.NE.AND P0, PT, R14, RZ, PT ;  /* 0x000000ff0e00720c */ /* 0x004fe40003f05270 */
[----:B------:R-:W-:-:S11]  /*23e10*/  PLOP3.LUT P6, PT, PT, PT, PT, 0x8, 0x0 ;  /* 0x000000000000781c */ /* 0x000fd60003fce170 */
[----:B------:R-:W-:Y:S05]  /*23e20*/  @P0 BRA `(.L_x_1594) ;  /* 0x00000000000c0947 */ /* 0x000fea0003800000 */
[----:B------:R-:W-:-:S03]  /*23e30*/  UMOV UR4, 0xffffffff ;  /* 0xffffffff00047882 */ /* 0x000fc60000000000 */
[----:B------:R-:W-:Y:S05]  /*23e40*/  BRA.DIV UR4, `(.L_x_1595) ;  /* 0x0000007e04847947 */ /* 0x000fea000b800000 */
[----:B------:R-:W-:-:S13]  /*23e50*/  ELECT P6, URZ, PT ;  /* 0x00000000003f782f */ /* 0x000fda00038c0000 */
.L_x_1594:
[----:B-1----:R-:W2:Y:S01]  /*23e60*/  LDL R5, [R1+0x34] ;  /* 0x0000340001057983 */ /* 0x002ea20000100800 */
[----:B------:R-:W-:Y:S01]  /*23e70*/  BSSY B1, `(.L_x_1596) ;  /* 0x000000b000017945 */ /* 0x000fe20003800000 */
[----:B------:R-:W1:Y:S01]  /*23e80*/  S2R R12, SR_CgaCtaId ;  /* 0x00000000000c7919 */ /* 0x000e620000008800 */
[----:B--2---:R-:W-:-:S05]  /*23e90*/  VIADD R5, R5, 0x1 ;  /* 0x0000000105057836 */ /* 0x004fca0000000000 */
[----:B------:R-:W-:-:S04]  /*23ea0*/  LEA.HI R6, R5, R5, RZ, 0x1 ;  /* 0x0000000505067211 */ /* 0x000fc800078f08ff */
[----:B------:R-:W-:-:S05]  /*23eb0*/  LOP3.LUT R6, R6, 0xfffffffe, RZ, 0xc0, !PT ;  /* 0xfffffffe06067812 */ /* 0x000fca00078ec0ff */
[----:B------:R-:W-:Y:S01]  /*23ec0*/  IMAD.IADD R5, R5, 0x1, -R6 ;  /* 0x0000000105057824 */ /* 0x000fe200078e0a06 */
[----:B------:R-:W-:-:S04]  /*23ed0*/  MOV R6, 0x400 ;  /* 0x0000040000067802 */ /* 0x000fc80000000f00 */
[----:B-1----:R-:W-:Y:S02]  /*23ee0*/  LEA R12, R12, R6, 0x18 ;  /* 0x000000060c0c7211 */ /* 0x002fe400078ec0ff */
[----:B------:R-:W-:-:S04]  /*23ef0*/  SHF.L.U32 R5, R5, 0x1f, RZ ;  /* 0x0000001f05057819 */ /* 0x000fc800000006ff */
[----:B------:R-:W1:Y:S02]  /*23f00*/  SYNCS.PHASECHK.TRANS64.TRYWAIT P0, [R12+URZ+0x2a820], R5 ;  /* 0x02a820050c0075a7 */ /* 0x000e64000800017f */
[----:B-1----:R-:W-:Y:S05]  /*23f10*/  @!P0 BRA `(.L_x_1597) ;  /* 0x0000007c00708947 */ /* 0x002fea0003800000 */
.L_x_1808:
[----:B------:R-:W-:Y:S05]  /*23f20*/  BSYNC B1 ;  /* 0x0000000000017941 */ /* 0x000fea0003800000 */
.L_x_1596:
[----:B------:R-:W-:Y:S04]  /*23f30*/  BSSY B1, `(.L_x_1598) ;  /* 0x0000090000017945 */ /* 0x000fe80003800000 */
[----:B------:R-:W-:Y:S05]  /*23f40*/  @!P6 BRA `(.L_x_1599) ;  /* 0x000000080038e947 */ /* 0x000fea0003800000 */
[----:B------:R-:W2:Y:S04]  /*23f50*/  LDL R8, [R1+0x4] ;  /* 0x0000040001087983 */ /* 0x000ea80000100800 */
[----:B0-----:R-:W3:Y:S01]  /*23f60*/  LDL R7, [R1+0xc] ;  /* 0x00000c0001077983 */ /* 0x001ee20000100800 */
[----:B------:R-:W0:Y:S01]  /*23f70*/  S2R R6, SR_TID.X ;  /* 0x0000000000067919 */ /* 0x000e220000002100 */
[----:B------:R-:W-:Y:S01]  /*23f80*/  BSSY B2, `(.L_x_1600) ;  /* 0x0000007000027945 */ /* 0x000fe20003800000 */
[----:B0-----:R-:W-:-:S04]  /*23f90*/  LOP3.LUT R6, R6, 0x7f, RZ, 0xc0, !PT ;  /* 0x0000007f06067812 */ /* 0x001fc800078ec0ff */
[----:B------:R-:W-:Y:S01]  /*23fa0*/  ISETP.NE.AND P1, PT, R6, RZ, PT ;  /* 0x000000ff0600720c */ /* 0x000fe20003f25270 */
[----:B--2---:R-:W-:Y:S01]  /*23fb0*/  IMAD R8, R8, 0x8, R12 ;  /* 0x0000000808087824 */ /* 0x004fe200078e020c */
[----:B---3--:R-:W-:-:S04]  /*23fc0*/  SHF.L.U32 R11, R7, 0x1f, RZ ;  /* 0x0000001f070b7819 */ /* 0x008fc800000006ff */
[----:B------:R-:W0:Y:S02]  /*23fd0*/  SYNCS.PHASECHK.TRANS64.TRYWAIT P0, [R8+URZ+0x2a8a0], R11 ;  /* 0x02a8a00b080075a7 */ /* 0x000e24000800017f */
[----:B0-----:R-:W-:Y:S05]  /*23fe0*/  @!P0 BRA `(.L_x_1601) ;  /* 0x0000007c00508947 */ /* 0x001fea0003800000 */
.L_x_1809:
[----:B------:R-:W-:Y:S05]  /*23ff0*/  BSYNC B2 ;  /* 0x0000000000027941 */ /* 0x000fea0003800000 */
.L_x_1600:
[----:B------:R-:W-:Y:S04]  /*24000*/  BSSY B2, `(.L_x_1602) ;  /* 0x0000009000027945 */ /* 0x000fe80003800000 */
[----:B------:R-:W-:Y:S05]  /*24010*/  @P1 BRA `(.L_x_1603) ;  /* 0x00000000001c1947 */ /* 0x000fea0003800000 */
[----:B-1----:R-:W1:Y:S02]  /*24020*/  S2R R5, SR_TID.X ;  /* 0x0000000000057919 */ /* 0x002e640000002100 */
[----:B-1----:R-:W-:Y:S01]  /*24030*/  LOP3.LUT R6, R5, 0x1f, RZ, 0xc0, !PT ;  /* 0x0000001f05067812 */ /* 0x002fe200078ec0ff */
[----:B------:R-:W-:-:S03]  /*24040*/  IMAD.MOV.U32 R5, RZ, RZ, 0x6000 ;  /* 0x00006000ff057424 */ /* 0x000fc600078e00ff */
[----:B------:R-:W-:Y:S01]  /*24050*/  ISETP.NE.AND P0, PT, R6, RZ, PT ;  /* 0x000000ff0600720c */ /* 0x000fe20003f05270 */
[----:B------:R2:W-:-:S12]  /*24060*/  SYNCS.ARRIVE.TRANS64 RZ, [R8+URZ+0x2a890], R5 ;  /* 0x02a8900508ff79a7 */ /* 0x0005d8000800003f */
[----:B--2---:R-:W-:Y:S05]  /*24070*/  @!P0 BRA `(.L_x_1603) ;  /* 0x0000000000048947 */ /* 0x004fea0003800000 */
[----:B------:R-:W-:Y:S01]  /*24080*/  BPT.TRAP 0x1 ;  /* 0x000000040000795c */ /* 0x000fe20000300000 */
.L_x_1603:
[----:B------:R-:W-:Y:S05]  /*24090*/  BSYNC B2 ;  /* 0x0000000000027941 */ /* 0x000fea0003800000 */
.L_x_1602:
[----:B-1----:R-:W2:Y:S01]  /*240a0*/  LDL R5, [R1+0x4] ;  /* 0x0000040001057983 */ /* 0x002ea20000100800 */
[----:B------:R-:W-:Y:S01]  /*240b0*/  IMAD.MOV.U32 R6, RZ, RZ, RZ ;  /* 0x000000ffff067224 */ /* 0x000fe200078e00ff */
[----:B------:R-:W-:Y:S01]  /*240c0*/  UIADD3 UR4, UP0, UR42, 0x570, URZ ;  /* 0x000005702a047890 */ /* 0x000fe2000ff1e03f */
[----:B------:R-:W-:Y:S01]  /*240d0*/  PLOP3.LUT P0, PT, PT, PT, PT, 0x80, 0x0 ;  /* 0x000000000000781c */ /* 0x000fe20003f0f070 */
[----:B------:R-:W-:Y:S01]  /*240e0*/  UMOV UR6, 0x0 ;  /* 0x0000000000067882 */ /* 0x000fe20000000000 */
[----:B------:R-:W-:Y:S01]  /*240f0*/  UMOV UR7, 0x12f00000 ;  /* 0x12f0000000077882 */ /* 0x000fe20000000000 */
[----:B------:R-:W-:Y:S01]  /*24100*/  R2UR UR10, R6 ;  /* 0x00000000060a72ca */ /* 0x000fe200000e0000 */
[----:B------:R-:W-:Y:S01]  /*24110*/  IMAD R6, R9, 0x80, R21 ;  /* 0x0000008009067824 */ /* 0x000fe200078e0215 */
[----:B------:R-:W-:-:S03]  /*24120*/  UIADD3.X UR5, URZ, UR43, URZ, UP0, !UPT ;  /* 0x0000002b3f057290 */ /* 0x000fc600087fe43f */
[----:B------:R-:W-:Y:S02]  /*24130*/  VIADD R6, R6, 0xffffff80 ;  /* 0xffffff8006067836 */ /* 0x000fe40000000000 */
[----:B--2---:R-:W-:Y:S02]  /*24140*/  IMAD R10, R5, 0x6000, R12 ;  /* 0x00006000050a7824 */ /* 0x004fe400078e020c */
[----:B------:R-:W-:Y:S02]  /*24150*/  VIADD R5, R8, 0x2a890 ;  /* 0x0002a89008057836 */ /* 0x000fe40000000000 */
[----:B------:R-:W-:-:S07]  /*24160*/  VIADD R7, R10, 0x1e400 ;  /* 0x0001e4000a077836 */ /* 0x000fce0000000000 */
.L_x_1604:
        /* <DEDUP_REMOVED lines=13> */
[----:B------:R-:W-:Y:S02]  /*24240*/  UMOV UR7, 0x12f00000 ;  /* 0x12f0000000077882 */ /* 0x000fe40000000000 */
[----:B------:R-:W-:Y:S01]  /*24250*/  R2UR UR10, R7 ;  /* 0x00000000070a72ca */ /* 0x000fe200000e0000 */
[----:B------:R-:W-:-:S14]  /*24260*/  VIADD R7, R10, 0x20400 ;  /* 0x000204000a077836 */ /* 0x000fdc0000000000 */
.L_x_1605:
        /* <DEDUP_REMOVED lines=16> */
.L_x_1606:
        /* <DEDUP_REMOVED lines=13> */
.L_x_1810:
[----:B------:R-:W-:Y:S05]  /*24440*/  BSYNC B2 ;  /* 0x0000000000027941 */ /* 0x000fea0003800000 */
.L_x_1607:
        /* <DEDUP_REMOVED lines=11> */
.L_x_1610:
[----:B------:R-:W-:Y:S05]  /*24500*/  BSYNC B2 ;  /* 0x0000000000027941 */ /* 0x000fea0003800000 */
.L_x_1609:
[----:B------:R-:W-:Y:S01]  /*24510*/  R2UR UR6, R14 ;  /* 0x000000000e0672ca */ /* 0x000fe200000e0000 */
[----:B------:R-:W-:Y:S01]  /*24520*/  IMAD.MOV.U32 R5, RZ, RZ, RZ ;  /* 0x000000ffff057224 */ /* 0x000fe200078e00ff */
[----:B------:R-:W-:Y:S01]  /*24530*/  R2UR UR7, R15 ;  /* 0x000000000f0772ca */ /* 0x000fe200000e0000 */
[----:B------:R-:W-:Y:S01]  /*24540*/  UIADD3 UR4, UP0, UR42, 0x670, URZ ;  /* 0x000006702a047890 */ /* 0x000fe2000ff1e03f */
[----:B------:R-:W-:Y:S01]  /*24550*/  PLOP3.LUT P0, PT, PT, PT, PT, 0x80, 0x0 ;  /* 0x000000000000781c */ /* 0x000fe20003f0f070 */
[----:B01----:R-:W-:Y:S01]  /*24560*/  VIADD R8, R8, 0x2a8b0 ;  /* 0x0002a8b008087836 */ /* 0x003fe20000000000 */
[----:B------:R-:W-:Y:S01]  /*24570*/  R2UR UR10, R5 ;  /* 0x00000000050a72ca */ /* 0x000fe200000e0000 */
[----:B------:R-:W-:Y:S01]  /*24580*/  VIADD R5, R10, 0xc400 ;  /* 0x0000c4000a057836 */ /* 0x000fe20000000000 */
[----:B------:R-:W-:-:S13]  /*24590*/  UIADD3.X UR5, URZ, UR43, URZ, UP0, !UPT ;  /* 0x0000002b3f057290 */ /* 0x000fda00087fe43f */
.L_x_1611:
        /* <DEDUP_REMOVED lines=11> */
[----:B------:R-:W-:Y:S01]  /*24650*/  R2UR UR6, R14 ;  /* 0x000000000e0672ca */ /* 0x000fe200000e0000 */
[----:B------:R-:W-:Y:S01]  /*24660*/  VIADD R5, R10, 0xe400 ;  /* 0x0000e4000a057836 */ /* 0x000fe20000000000 */
[----:B------:R-:W-:Y:S02]  /*24670*/  R2UR UR7, R15 ;  /* 0x000000000f0772ca */ /* 0x000fe400000e0000 */
[----:B------:R-:W-:Y:S02]  /*24680*/  R2UR UR10, R7 ;  /* 0x00000000070a72ca */ /* 0x000fe400000e0000 */
[----:B------:R-:W-:-:S13]  /*24690*/  PLOP3.LUT P0, PT, PT, PT, PT, 0x80, 0x0 ;  /* 0x000000000000781c */ /* 0x000fda0003f0f070 */
.L_x_1612:
        /* <DEDUP_REMOVED lines=15> */
.L_x_1613:
        /* <DEDUP_REMOVED lines=9> */
[----:B--2---:R-:W-:Y:S05]  /*24820*/  @P0 BRA.U.ANY `(.L_x_1613) ;  /* 0xfffffffd00d80947 */ /* 0x004fea000393ffff */
.L_x_1599:
[----:B------:R-:W-:Y:S05]  /*24830*/  BSYNC B1 ;  /* 0x0000000000017941 */ /* 0x000fea0003800000 */
.L_x_1598:
[----:B------:R-:W1:Y:S04]  /*24840*/  LDL.LU R10, [R1+0x4] ;  /* 0x00000400010a7983 */ /* 0x000e680000300800 */
[----:B0-----:R-:W2:Y:S01]  /*24850*/  LDL.LU R7, [R1+0xc] ;  /* 0x00000c0001077983 */ /* 0x001ea20000300800 */
[----:B------:R-:W-:Y:S01]  /*24860*/  PLOP3.LUT P0, PT, PT, PT, PT, 0x8, 0x0 ;  /* 0x000000000000781c */ /* 0x000fe20003f0e170 */
[----:B-1----:R-:W-:-:S05]  /*24870*/  VIADD R5, R10, 0x1 ;  /* 0x000000010a057836 */ /* 0x002fca0000000000 */
[----:B------:R-:W-:-:S04]  /*24880*/  ISETP.NE.AND P1, PT, R5, 0x2, PT ;  /* 0x000000020500780c */ /* 0x000fc80003f25270 */
[----:B------:R-:W-:Y:S02]  /*24890*/  SEL R6, RZ, 0x1, P1 ;  /* 0x00000001ff067807 */ /* 0x000fe40000800000 */
[----:B------:R-:W-:Y:S02]  /*248a0*/  SEL R5, R5, RZ, P1 ;  /* 0x000000ff05057207 */ /* 0x000fe40000800000 */
[----:B--2---:R-:W-:Y:S01]  /*248b0*/  LOP3.LUT R7, R7, R6, RZ, 0x3c, !PT ;  /* 0x0000000607077212 */ /* 0x004fe200078e3cff */
[----:B------:R-:W-:-:S04]  /*248c0*/  VIADD R6, R9, 0xfffffffe ;  /* 0xfffffffe09067836 */ /* 0x000fc80000000000 */
[----:B------:R1:W-:Y:S01]  /*248d0*/  STL [R1+0xc], R7 ;  /* 0x00000c0701007387 */ /* 0x0003e20000100800 */
[----:B------:R-:W-:-:S03]  /*248e0*/  ISETP.GE.AND P2, PT, R6, R3, PT ;  /* 0x000000030600720c */ /* 0x000fc60003f46270 */
[----:B------:R1:W-:Y:S10]  /*248f0*/  STL [R1+0x4], R5 ;  /* 0x0000040501007387 */ /* 0x0003f40000100800 */
[----:B-1----:R-:W-:Y:S05]  /*24900*/  @!P2 BRA `(.L_x_1592) ;  /* 0x00000008007ca947 */ /* 0x002fea0003800000 */
[C---:B------:R-:W-:Y:S02]  /*24910*/  IMAD R21, R9.reuse, 0x80, R21 ;  /* 0x0000008009157824 */ /* 0x040fe400078e0215 */
[----:B------:R-:W-:Y:S02]  /*24920*/  VIADD R10, R9, 0xffffffff ;  /* 0xffffffff090a7836 */ /* 0x000fe40000000000 */
[----:B------:R-:W-:-:S07]  /*24930*/  VIADD R9, R21, 0xffffff00 ;  /* 0xffffff0015097836 */ /* 0x000fce0000000000 */
.L_x_1630:
[----:B------:R-:W-:Y:S05]  /*24940*/  YIELD ;  /* 0x0000000000007946 */ /* 0x000fea0003800000 */
[----:B------:R-:W-:Y:S04]  /*24950*/  BSSY B1, `(.L_x_1614) ;  /* 0x000008d000017945 */ /* 0x000fe80003800000 */
[----:B-1----:R-:W-:Y:S05]  /*24960*/  @!P6 BRA `(.L_x_1615) ;  /* 0x00000008002ce947 */ /* 0x002fea0003800000 */
[----:B------:R-:W2:Y:S04]  /*24970*/  LDL R7, [R1+0x4] ;  /* 0x0000040001077983 */ /* 0x000ea80000100800 */
[----:B------:R-:W3:Y:S01]  /*24980*/  LDL R6, [R1+0xc] ;  /* 0x00000c0001067983 */ /* 0x000ee20000100800 */
        /* <DEDUP_REMOVED lines=8> */
.L_x_1811:
[----:B------:R-:W-:Y:S05]  /*24a10*/  BSYNC B2 ;  /* 0x0000000000027941 */ /* 0x000fea0003800000 */
.L_x_1616:
        /* <DEDUP_REMOVED lines=9> */
.L_x_1619:
[----:B------:R-:W-:Y:S05]  /*24ab0*/  BSYNC B2 ;  /* 0x0000000000027941 */ /* 0x000fea0003800000 */
.L_x_1618:
        /* <DEDUP_REMOVED lines=9> */
[----:B------:R-:W-:-:S02]  /*24b50*/  VIADD R5, R8, 0x2a890 ;  /* 0x0002a89008057836 */ /* 0x000fc40000000000 */
[----:B------:R-:W-:-:S09]  /*24b60*/  VIADD R11, R6, 0x1e400 ;  /* 0x0001e400060b7836 */ /* 0x000fd20000000000 */
.L_x_1620:
        /* <DEDUP_REMOVED lines=16> */
.L_x_1621:
        /* <DEDUP_REMOVED lines=16> */
.L_x_1622:
        /* <DEDUP_REMOVED lines=13> */
.L_x_1812:
[----:B------:R-:W-:Y:S05]  /*24e40*/  BSYNC B2 ;  /* 0x0000000000027941 */ /* 0x000fea0003800000 */
.L_x_1623:
        /* <DEDUP_REMOVED lines=11> */
.L_x_1626:
[----:B------:R-:W-:Y:S05]  /*24f00*/  BSYNC B2 ;  /* 0x0000000000027941 */ /* 0x000fea0003800000 */
.L_x_1625:
        /* <DEDUP_REMOVED lines=8> */
.L_x_1627:
        /* <DEDUP_REMOVED lines=16> */
.L_x_1628:
        /* <DEDUP_REMOVED lines=15> */
.L_x_1629:
        /* <DEDUP_REMOVED lines=10> */
.L_x_1615:
[----:B------:R-:W-:Y:S05]  /*25220*/  BSYNC B1 ;  /* 0x0000000000017941 */ /* 0x000fea0003800000 */
.L_x_1614:
[----:B------:R-:W2:Y:S04]  /*25230*/  LDL.LU R5, [R1+0x4] ;  /* 0x0000040001057983 */ /* 0x000ea80000300800 */
[----:B------:R-:W3:Y:S01]  /*25240*/  LDL.LU R7, [R1+0xc] ;  /* 0x00000c0001077983 */ /* 0x000ee20000300800 */
[----:B------:R-:W-:Y:S02]  /*25250*/  VIADD R10, R10, 0xffffffff ;  /* 0xffffffff0a0a7836 */ /* 0x000fe40000000000 */
[----:B------:R-:W-:-:S03]  /*25260*/  VIADD R9, R9, 0xffffff80 ;  /* 0xffffff8009097836 */ /* 0x000fc60000000000 */
[----:B------:R-:W-:Y:S01]  /*25270*/  ISETP.GT.AND P2, PT, R10, R3, PT ;  /* 0x000000030a00720c */ /* 0x000fe20003f44270 */
[----:B--2---:R-:W-:-:S05]  /*25280*/  VIADD R5, R5, 0x1 ;  /* 0x0000000105057836 */ /* 0x004fca0000000000 */
[----:B------:R-:W-:-:S04]  /*25290*/  ISETP.NE.AND P1, PT, R5, 0x2, PT ;  /* 0x000000020500780c */ /* 0x000fc80003f25270 */
[----:B------:R-:W-:Y:S02]  /*252a0*/  SEL R6, RZ, 0x1, P1 ;  /* 0x00000001ff067807 */ /* 0x000fe40000800000 */
[----:B------:R-:W-:Y:S02]  /*252b0*/  SEL R5, R5, RZ, P1 ;  /* 0x000000ff05057207 */ /* 0x000fe40000800000 */
[----:B---3--:R-:W-:-:S03]  /*252c0*/  LOP3.LUT R7, R7, R6, RZ, 0x3c, !PT ;  /* 0x0000000607077212 */ /* 0x008fc600078e3cff */
[----:B------:R1:W-:Y:S04]  /*252d0*/  STL [R1+0x4], R5 ;  /* 0x0000040501007387 */ /* 0x0003e80000100800 */
[----:B------:R1:W-:Y:S01]  /*252e0*/  STL [R1+0xc], R7 ;  /* 0x00000c0701007387 */ /* 0x0003e20000100800 */
[----:B------:R-:W-:Y:S05]  /*252f0*/  @P2 BRA `(.L_x_1630) ;  /* 0xfffffff400902947 */ /* 0x000fea000383ffff */
.L_x_1592:
[----:B------:R-:W-:Y:S05]  /*25300*/  BSYNC B0 ;  /* 0x0000000000007941 */ /* 0x000fea0003800000 */
.L_x_1591:
[----:B------:R-:W2:Y:S01]  /*25310*/  LDC.64 R2, c[0x0][0x9e0] ;  /* 0x00027800ff027b82 */ /* 0x000ea20000000a00 */
[----:B------:R-:W-:Y:S07]  /*25320*/  @!P0 WARPSYNC.ALL ;  /* 0x0000000000008948 */ /* 0x000fee0003800000 */
[----:B------:R-:W-:Y:S01]  /*25330*/  @!P0 BAR.SYNC.DEFER_BLOCKING 0xc, 0x180 ;  /* 0x0306000000008b1d */ /* 0x000fe20000010000 */
[----:B--2---:R-:W-:Y:S01]  /*25340*/  ISETP.GE.AND P0, PT, R3, 0x1, PT ;  /* 0x000000010300780c */ /* 0x004fe20003f06270 */
[----:B------:R-:W-:-:S12]  /*25350*/  IMAD.IADD R2, R20, 0x1, R2 ;  /* 0x0000000114027824 */ /* 0x000fd800078e0202 */
[----:B------:R-:W-:Y:S05]  /*25360*/  @!P0 BRA `(.L_x_1631) ;  /* 0x0000000000488947 */ /* 0x000fea0003800000 */
[C---:B------:R-:W-:Y:S01]  /*25370*/  ISETP.GT.AND P1, PT, R20.reuse, RZ, PT ;  /* 0x000000ff1400720c */ /* 0x040fe20003f24270 */
[----:B------:R-:W-:Y:S01]  /*25380*/  BSSY B0, `(.L_x_1632) ;  /* 0x000000e000007945 */ /* 0x000fe20003800000 */
[----:B------:R-:W-:-:S11]  /*25390*/  VIADD R0, R20, 0xffffffff ;  /* 0xffffffff14007836 */ /* 0x000fd60000000000 */
[----:B------:R-:W-:Y:S05]  /*253a0*/  @P1 BRA `(.L_x_1633) ;  /* 0x00000000001c1947 */ /* 0x000fea0003800000 */
[----:B------:R-:W-:Y:S01]  /*253b0*/  ISETP.NE.AND P1, PT, R3, 0x1, PT ;  /* 0x000000010300780c */ /* 0x000fe20003f25270 */
[----:B------:R-:W-:-:S12]  /*253c0*/  IMAD.MOV R0, RZ, RZ, -R20 ;  /* 0x000000ffff007224 */ /* 0x000fd800078e0a14 */
[----:B01----:R-:W0:Y:S02]  /*253d0*/  @P1 LDC.64 R6, c[0x0][0x9e8] ;  /* 0x00027a00ff061b82 */ /* 0x003e240000000a00 */
[----:B0-----:R-:W-:-:S05]  /*253e0*/  @P1 IMAD.HI.U32 R6, R0, R6, RZ ;  /* 0x0000000600061227 */ /* 0x001fca00078e00ff */
[----:B------:R-:W-:-:S04]  /*253f0*/  @P1 SHF.R.U32.HI R0, RZ, R7, R6 ;  /* 0x00000007ff001219 */ /* 0x000fc80000011606 */
[----:B------:R-:W-:Y:S01]  /*25400*/  LOP3.LUT R0, RZ, R0, RZ, 0x33, !PT ;  /* 0x00000000ff007212 */ /* 0x000fe200078e33ff */
[----:B------:R-:W-:Y:S06]  /*25410*/  BRA `(.L_x_1634) ;  /* 0x0000000000107947 */ /* 0x000fec0003800000 */
.L_x_1633:
[----:B------:R-:W-:-:S13]  /*25420*/  ISETP.NE.AND P1, PT, R3, 0x1, PT ;  /* 0x000000010300780c */ /* 0x000fda0003f25270 */
[----:B01----:R-:W0:Y:S02]  /*25430*/  @P1 LDC.64 R6, c[0x0][0x9e8] ;  /* 0x00027a00ff061b82 */ /* 0x003e240000000a00 */
[----:B0-----:R-:W-:-:S05]  /*25440*/  @P1 IMAD.HI.U32 R6, R0, R6, RZ ;  /* 0x0000000600061227 */ /* 0x001fca00078e00ff */
[----:B------:R-:W-:-:S07]  /*25450*/  @P1 SHF.R.U32.HI R0, RZ, R7, R6 ;  /* 0x00000007ff001219 */ /* 0x000fce0000011606 */
.L_x_1634:
[----:B------:R-:W-:Y:S05]  /*25460*/  BSYNC B0 ;  /* 0x0000000000007941 */ /* 0x000fea0003800000 */
.L_x_1632:
[----:B------:R-:W-:-:S05]  /*25470*/  IMAD R0, R0, R3, R3 ;  /* 0x0000000300007224 */ /* 0x000fca00078e0203 */
[----:B------:R-:W-:-:S07]  /*25480*/  VIMNMX R2, R2, R0, PT ;  /* 0x0000000002027248 */ /* 0x000fce0003fe0100 */
.L_x_1631:
[----:B-1----:R-:W2:Y:S01]  /*25490*/  LDL.LU R5, [R1+0x14] ;  /* 0x0000140001057983 */ /* 0x002ea20000300800 */
[----:B------:R-:W-:Y:S01]  /*254a0*/  VIADD R2, R2, 0x7f ;  /* 0x0000007f02027836 */ /* 0x000fe20000000000 */
[----:B------:R-:W-:-:S04]  /*254b0*/  ULDC UR4, c[0x0][0x9dc] ;  /* 0x0002770000047ab9 */ /* 0x000fc80000000800 */
[----:B------:R-:W-:-:S04]  /*254c0*/  SHF.R.S32.HI R0, RZ, 0x1f, R2 ;  /* 0x0000001fff007819 */ /* 0x000fc80000011402 */
[----:B------:R-:W-:-:S04]  /*254d0*/  LEA.HI R0, R0, R2, RZ, 0x7 ;  /* 0x0000000200007211 */ /* 0x000fc800078f38ff */
[----:B------:R-:W-:-:S04]  /*254e0*/  SHF.R.S32.HI R0, RZ, 0x7, R0 ;  /* 0x00000007ff007819 */ /* 0x000fc80000011400 */
[----:B--2---:R-:W-:Y:S01]  /*254f0*/  VIMNMX R5, R5, R0, PT ;  /* 0x0000000005057248 */ /* 0x004fe20003fe0100 */
[----:B------:R-:W-:-:S04]  /*25500*/  VIADD R0, R4, -UR4 ;  /* 0x8000000404007c36 */ /* 0x000fc80008000000 */
[----:B------:R1:W-:Y:S01]  /*25510*/  STL [R1+0x2c], R5 ;  /* 0x00002c0501007387 */ /* 0x0003e20000100800 */
[----:B------:R-:W-:Y:S05]  /*25520*/  @!P0 BRA `(.L_x_1635) ;  /* 0x0000000000448947 */ /* 0x000fea0003800000 */
        /* <DEDUP_REMOVED lines=10> */
.L_x_1637:
[----:B------:R-:W-:-:S13]  /*255d0*/  ISETP.NE.AND P0, PT, R3, 0x1, PT ;  /* 0x000000010300780c */ /* 0x000fda0003f05270 */
[----:B0-----:R-:W0:Y:S02]  /*255e0*/  @P0 LDC.64 R6, c[0x0][0x9e8] ;  /* 0x00027a00ff060b82 */ /* 0x001e240000000a00 */
[----:B0-----:R-:W-:-:S05]  /*255f0*/  @P0 IMAD.HI.U32 R6, R4, R6, RZ ;  /* 0x0000000604060227 */ /* 0x001fca00078e00ff */
[----:B------:R-:W-:-:S07]  /*25600*/  @P0 SHF.R.U32.HI R4, RZ, R7, R6 ;  /* 0x00000007ff040219 */ /* 0x000fce0000011606 */
.L_x_1638:
[----:B------:R-:W-:Y:S05]  /*25610*/  BSYNC B0 ;  /* 0x0000000000007941 */ /* 0x000fea0003800000 */
.L_x_1636:
[----:B------:R-:W-:-:S05]  /*25620*/  IMAD R3, R4, R3, RZ ;  /* 0x0000000304037224 */ /* 0x000fca00078e02ff */
[----:B------:R-:W-:-:S07]  /*25630*/  VIMNMX R0, R0, R3, !PT ;  /* 0x0000000300007248 */ /* 0x000fce0007fe0100 */
.L_x_1635:
[----:B------:R-:W-:Y:S01]  /*25640*/  SHF.R.S32.HI R2, RZ, 0x1f, R0 ;  /* 0x0000001fff027819 */ /* 0x000fe20000011400 */
[----:B------:R-:W-:Y:S03]  /*25650*/  BSSY B6, `(.L_x_1639) ;  /* 0x000032f000067945 */ /* 0x000fe60003800000 */
[----:B------:R-:W-:-:S04]  /*25660*/  LEA.HI R2, R2, R0, RZ, 0x7 ;  /* 0x0000000002027211 */ /* 0x000fc800078f38ff */
[----:B------:R-:W-:-:S04]  /*25670*/  SHF.R.S32.HI R2, RZ, 0x7, R2 ;  /* 0x00000007ff027819 */ /* 0x000fc80000011402 */
[----:B------:R-:W-:-:S04]  /*25680*/  VIMNMX R3, RZ, R2, !PT ;  /* 0x00000002ff037248 */ /* 0x000fc80007fe0100 */
[----:B------:R-:W-:Y:S01]  /*25690*/  ISETP.GT.AND P0, PT, R5, R3, PT ;  /* 0x000000030500720c */ /* 0x000fe20003f04270 */
[----:B------:R2:W-:-:S12]  /*256a0*/  STL [R1+0x14], R3 ;  /* 0x0000140301007387 */ /* 0x0005d80000100800 */
[----:B--2---:R-:W-:Y:S05]  /*256b0*/  @P0 BRA `(.L_x_1640) ;  /* 0x0000000000440947 */ /* 0x004fea0003800000 */
[----:B------:R-:W2:Y:S02]  /*256c0*/  S2R R3, SR_TID.X ;  /* 0x0000000000037919 */ /* 0x000ea40000002100 */
[----:B--2---:R-:W-:-:S04]  /*256d0*/  LOP3.LUT R3, R3, 0x7f, RZ, 0xc0, !PT ;  /* 0x0000007f03037812 */ /* 0x004fc800078ec0ff */
[----:B------:R-:W-:-:S13]  /*256e0*/  ISETP.NE.AND P0, PT, R3, RZ, PT ;  /* 0x000000ff0300720c */ /* 0x000fda0003f05270 */
        /* <DEDUP_REMOVED lines=10> */
[----:B0-----:R-:W0:Y:S01]  /*25790*/  POPC R7, R4 ;  /* 0x0000000400077309 */ /* 0x001e220000000000 */
[----:B--2---:R-:W0:Y:S02]  /*257a0*/  SHFL.IDX PT, R0, R3, R0, 0x1f ;  /* 0x00001f0003007589 */ /* 0x004e2400000e0000 */
[----:B0-----:R-:W-:Y:S01]  /*257b0*/  IADD3 R16, R0, UR38, R7 ;  /* 0x0000002600107c10 */ /* 0x001fe2000fffe007 */
[----:B------:R-:W-:Y:S06]  /*257c0*/  BRA `(.L_x_1641) ;  /* 0x00000030005c7947 */ /* 0x000fec0003800000 */
.L_x_1640:
[----:B------:R-:W2:Y:S01]  /*257d0*/  S2R R0, SR_CgaCtaId ;  /* 0x0000000000007919 */ /* 0x000ea20000008800 */
[----:B------:R-:W-:-:S04]  /*257e0*/  MOV R2, 0x400 ;  /* 0x0000040000027802 */ /* 0x000fc80000000f00 */
[----:B--2---:R-:W-:-:S05]  /*257f0*/  LEA R3, R0, R2, 0x18 ;  /* 0x0000000200037211 */ /* 0x004fca00078ec0ff */
[----:B------:R2:W-:Y:S01]  /*25800*/  STL [R1+0x28], R3 ;  /* 0x0000280301007387 */ /* 0x0005e20000100800 */
[----:B------:R-:W-:-:S05]  /*25810*/  VIADD R0, R3, 0x1e400 ;  /* 0x0001e40003007836 */ /* 0x000fca0000000000 */
[----:B------:R-:W-:-:S13]  /*25820*/  LOP3.LUT P0, RZ, R0, 0x1bf, RZ, 0xc0, !PT ;  /* 0x000001bf00ff7812 */ /* 0x000fda000780c0ff */
[----:B--2---:R-:W-:Y:S05]  /*25830*/  @!P0 BRA `(.L_x_1642) ;  /* 0x0000000000408947 */ /* 0x004fea0003800000 */
[----:B------:R-:W-:Y:S01]  /*25840*/  MOV R2, 0x0 ;  /* 0x0000000000027802 */ /* 0x000fe20000000f00 */
[----:B------:R-:W-:Y:S01]  /*25850*/  ULDC.64 UR6, c[0x4][0xc0] ;  /* 0x0100300000067ab9 */ /* 0x000fe20000000a00 */
[----:B------:R-:W-:Y:S01]  /*25860*/  ULDC.64 UR8, c[0x4][0xc8] ;  /* 0x0100320000087ab9 */ /* 0x000fe20000000a00 */
[----:B------:R-:W-:Y:S01]  /*25870*/  ULDC.64 UR4, c[0x4][0x40] ;  /* 0x0100100000047ab9 */ /* 0x000fe20000000a00 */
[----:B------:R-:W-:Y:S02]  /*25880*/  IMAD.U32 R4, RZ, RZ, UR6 ;  /* 0x00000006ff047e24 */ /* 0x000fe4000f8e00ff */
[----:B------:R-:W2:Y:S01]  /*25890*/  LDC.64 R2, c[0x4][R2] ;  /* 0x0100000002027b82 */ /* 0x000ea20000000a00 */
[----:B-1----:R-:W-:Y:S02]  /*258a0*/  IMAD.U32 R5, RZ, RZ, UR7 ;  /* 0x00000007ff057e24 */ /* 0x002fe4000f8e00ff */
[----:B------:R-:W-:Y:S02]  /*258b0*/  IMAD.U32 R6, RZ, RZ, UR8 ;  /* 0x00000008ff067e24 */ /* 0x000fe4000f8e00ff */
[----:B0-----:R-:W-:-:S02]  /*258c0*/  IMAD.U32 R7, RZ, RZ, UR9 ;  /* 0x00000009ff077e24 */ /* 0x001fc4000f8e00ff */
[----:B------:R-:W-:Y:S02]  /*258d0*/  IMAD.U32 R10, RZ, RZ, UR4 ;  /* 0x00000004ff0a7e24 */ /* 0x000fe4000f8e00ff */
[----:B------:R-:W-:Y:S02]  /*258e0*/  IMAD.U32 R11, RZ, RZ, UR5 ;  /* 0x00000005ff0b7e24 */ /* 0x000fe4000f8e00ff */
[----:B------:R-:W-:Y:S02]  /*258f0*/  IMAD.MOV.U32 R8, RZ, RZ, 0x70 ;  /* 0x00000070ff087424 */ /* 0x000fe400078e00ff */
[----:B------:R-:W-:Y:S02]  /*25900*/  IMAD.MOV.U32 R12, RZ, RZ, 0x1 ;  /* 0x00000001ff0c7424 */ /* 0x000fe400078e00ff */
[----:B------:R-:W-:-:S07]  /*25910*/  IMAD.MOV.U32 R13, RZ, RZ, RZ ;  /* 0x000000ffff0d7224 */ /* 0x000fce00078e00ff */
[----:B------:R-:W-:-:S07]  /*25920*/  LEPC R20, `(.L_x_1642) ;  /* 0x000000001014794e */ /* 0x000fce0000000000 */
[----:B--2---:R-:W-:Y:S05]  /*25930*/  CALL.ABS.NOINC R2 ;  /* 0x0000000002007343 */ /* 0x004fea0003c00000 */
.L_x_1642:
[----:B------:R-:W2:Y:S01]  /*25940*/  LDL.LU R2, [R1+0x30] ;  /* 0x0000300001027983 */ /* 0x000ea20000300800 */
[----:B------:R-:W-:Y:S01]  /*25950*/  MOV R0, 0x400 ;  /* 0x0000040000007802 */ /* 0x000fe20000000f00 */
[----:B------:R-:W3:Y:S03]  /*25960*/  S2R R15, SR_CgaCtaId ;  /* 0x00000000000f7919 */ /* 0x000ee60000008800 */
[----:B---3--:R-:W-:-:S04]  /*25970*/  LEA R0, R15, R0, 0x18 ;  /* 0x000000000f007211 */ /* 0x008fc800078ec0ff */
[----:B------:R-:W-:-:S04]  /*25980*/  IADD3 R0, R0, 0xc400, RZ ;  /* 0x0000c40000007810 */ /* 0x000fc80007ffe0ff */
[----:B------:R-:W-:Y:S01]  /*25990*/  LOP3.LUT P0, RZ, R0, 0x1bf, RZ, 0xc0, !PT ;  /* 0x000001bf00ff7812 */ /* 0x000fe2000780c0ff */
[----:B------:R3:W-:Y:S01]  /*259a0*/  STL [R1+0x3c], R0 ;  /* 0x00003c0001007387 */ /* 0x0007e20000100800 */
[----:B--2---:R-:W-:-:S11]  /*259b0*/  LOP3.LUT R2, R2, 0xfffffffe, RZ, 0xc0, !PT ;  /* 0xfffffffe02027812 */ /* 0x004fd600078ec0ff */
[----:B------:R-:W-:-:S05]  /*259c0*/  @P0 LOP3.LUT R2, R2, 0x1, RZ, 0xfc, !PT ;  /* 0x0000000102020812 */ /* 0x000fca00078efcff */
[----:B------:R3:W-:Y:S01]  /*259d0*/  STL [R1+0x30], R2 ;  /* 0x0000300201007387 */ /* 0x0007e20000100800 */
[----:B------:R-:W-:Y:S05]  /*259e0*/  @!P0 BRA `(.L_x_1643) ;  /* 0x0000000000408947 */ /* 0x000fea0003800000 */
[----:B---3--:R-:W-:Y:S01]  /*259f0*/  MOV R2, 0x0 ;  /* 0x0000000000027802 */ /* 0x008fe20000000f00 */
        /* <DEDUP_REMOVED lines=15> */
.L_x_1643:
[----:B---3--:R-:W2:Y:S02]  /*25af0*/  LDL R2, [R1+0x28] ;  /* 0x0000280001027983 */ /* 0x008ea40000100800 */
[----:B--2---:R-:W-:-:S05]  /*25b00*/  VIADD R0, R2, 0x400 ;  /* 0x0000040002007836 */ /* 0x004fca0000000000 */
[----:B------:R-:W-:-:S13]  /*25b10*/  LOP3.LUT P0, RZ, R0, 0x3ff, RZ, 0xc0, !PT ;  /* 0x000003ff00ff7812 */ /* 0x000fda000780c0ff */
[----:B------:R-:W-:Y:S05]  /*25b20*/  @!P0 BRA `(.L_x_1644) ;  /* 0x0000000000408947 */ /* 0x000fea0003800000 */
        /* <DEDUP_REMOVED lines=16> */
.L_x_1644:
[----:B------:R-:W2:Y:S02]  /*25c30*/  LDL.LU R2, [R1+0x3c] ;  /* 0x00003c0001027983 */ /* 0x000ea40000300800 */
[----:B--2---:R-:W-:-:S13]  /*25c40*/  LOP3.LUT P6, RZ, R2, 0x1bf, RZ, 0xc0, !PT ;  /* 0x000001bf02ff7812 */ /* 0x004fda00078cc0ff */
        /* <DEDUP_REMOVED lines=17> */
.L_x_1645:
[----:B------:R-:W2:Y:S01]  /*25d60*/  LDL.LU R2, [R1+0x38] ;  /* 0x0000380001027983 */ /* 0x000ea20000300800 */
[----:B------:R-:W3:Y:S01]  /*25d70*/  LDC R0, c[0x0][0x428] ;  /* 0x00010a00ff007b82 */ /* 0x000ee20000000800 */
[----:B------:R-:W-:Y:S01]  /*25d80*/  ULDC.64 UR4, c[0x0][0x9f8] ;  /* 0x00027e0000047ab9 */ /* 0x000fe20000000a00 */
[----:B-1----:R-:W1:Y:S01]  /*25d90*/  S2R R5, SR_TID.X ;  /* 0x0000000000057919 */ /* 0x002e620000002100 */
[----:B---3--:R-:W-:Y:S01]  /*25da0*/  ISETP.NE.AND P0, PT, R0, 0x1, PT ;  /* 0x000000010000780c */ /* 0x008fe20003f05270 */
[----:B------:R-:W-:Y:S01]  /*25db0*/  IMAD.MOV.U32 R0, RZ, RZ, R18 ;  /* 0x000000ffff007224 */ /* 0x000fe200078e0012 */
[----:B-1----:R-:W-:-:S11]  /*25dc0*/  LOP3.LUT R5, R5, 0x7f, RZ, 0xc0, !PT ;  /* 0x0000007f05057812 */ /* 0x002fd600078ec0ff */
[----:B------:R-:W1:Y:S01]  /*25dd0*/  @P0 LDC R3, c[0x0][0x430] ;  /* 0x00010c00ff030b82 */ /* 0x000e620000000800 */
[----:B------:R-:W-:-:S04]  /*25de0*/  ISETP.NE.AND P1, PT, R5, RZ, PT ;  /* 0x000000ff0500720c */ /* 0x000fc80003f25270 */
[----:B------:R-:W-:-:S09]  /*25df0*/  PLOP3.LUT P3, PT, P1, PT, PT, 0x8, 0x0 ;  /* 0x000000000000781c */ /* 0x000fd20000f6e170 */
[----:B------:R-:W-:-:S05]  /*25e00*/  VOTEU.ALL UP1, P1 ;  /* 0x00000000003f7886 */ /* 0x000fca0000820000 */
[----:B------:R-:W-:-:S04]  /*25e10*/  @!UP1 UIADD3 UR8, UP0, UR42, 0x270, URZ ;  /* 0x000002702a089890 */ /* 0x000fc8000ff1e03f */
[----:B------:R-:W-:-:S03]  /*25e20*/  @!UP1 UIADD3.X UR9, URZ, UR43, URZ, UP0, !UPT ;  /* 0x0000002b3f099290 */ /* 0x000fc600087fe43f */
[----:B------:R-:W-:Y:S01]  /*25e30*/  VOTEU.ALL UP0, P1 ;  /* 0x00000000003f7886 */ /* 0x000fe20000800000 */
[----:B--2---:R-:W-:Y:S02]  /*25e40*/  IMAD R4, R17, 0x80, R2 ;  /* 0x0000008011047824 */ /* 0x004fe400078e0202 */
[----:B------:R-:W2:Y:S01]  /*25e50*/  @P0 LDC R2, c[0x0][0x42c] ;  /* 0x00010b00ff020b82 */ /* 0x000ea20000000800 */
[----:B------:R-:W-:Y:S02]  /*25e60*/  IMAD.MOV.U32 R17, RZ, RZ, R19 ;  /* 0x000000ffff117224 */ /* 0x000fe400078e0013 */
[----:B--2---:R-:W-:-:S05]  /*25e70*/  @P0 IMAD.HI.U32 R2, R18, R2, RZ ;  /* 0x0000000212020227 */ /* 0x004fca00078e00ff */
[----:B-1----:R-:W-:Y:S02]  /*25e80*/  @P0 SHF.R.U32.HI R0, RZ, R3, R2 ;  /* 0x00000003ff000219 */ /* 0x002fe40000011602 */
[----:B------:R-:W-:-:S04]  /*25e90*/  ISETP.NE.U32.AND P0, PT, RZ, UR4, PT ;  /* 0x00000004ff007c0c */ /* 0x000fc8000bf05070 */
[----:B------:R-:W-:Y:S01]  /*25ea0*/  ISETP.NE.AND.EX P0, PT, RZ, UR5, PT, P0 ;  /* 0x00000005ff007c0c */ /* 0x000fe2000bf05300 */
[----:B------:R-:W-:-:S12]  /*25eb0*/  ULDC.64 UR4, c[0x0][0xa00] ;  /* 0x0002800000047ab9 */ /* 0x000fd80000000a00 */
[----:B------:R-:W1:Y:S02]  /*25ec0*/  @P0 LDC.64 R2, c[0x0][0x9f8] ;  /* 0x00027e00ff020b82 */ /* 0x000e640000000a00 */
[----:B-1----:R-:W-:-:S05]  /*25ed0*/  @P0 IMAD.WIDE R2, R19, 0x4, R2 ;  /* 0x0000000413020825 */ /* 0x002fca00078e0202 */
[----:B------:R1:W5:Y:S01]  /*25ee0*/  @P0 LDG.E R17, desc[UR40][R2.64] ;  /* 0x0000002802110981 */ /* 0x000362000c1e1900 */
[----:B------:R-:W-:-:S04]  /*25ef0*/  ISETP.NE.U32.AND P0, PT, RZ, UR4, PT ;  /* 0x00000004ff007c0c */ /* 0x000fc8000bf05070 */
[----:B------:R-:W-:-:S04]  /*25f00*/  ISETP.NE.AND.EX P2, PT, RZ, UR5, PT, P0 ;  /* 0x00000005ff007c0c */ /* 0x000fc8000bf45300 */
[----:B-1----:R-:W-:-:S09]  /*25f10*/  SEL R3, R19, RZ, !P2 ;  /* 0x000000ff13037207 */ /* 0x002fd20005000000 */
.L_x_1646:
        /* <DEDUP_REMOVED lines=9> */
[----:B-1----:R-:W-:Y:S05]  /*25fb0*/  @P3 BRA.U.ANY `(.L_x_1646) ;  /* 0xfffffffd00d83947 */ /* 0x002fea000393ffff */
[----:B------:R-:W-:Y:S01]  /*25fc0*/  PLOP3.LUT P2, PT, P1, PT, PT, 0x8, 0x0 ;  /* 0x000000000000781c */ /* 0x000fe20000f4e170 */
[----:B------:R-:W-:Y:S01]  /*25fd0*/  VOTEU.ALL UP0, P1 ;  /* 0x00000000003f7886 */ /* 0x000fe20000800000 */
[----:B------:R-:W-:-:S11]  /*25fe0*/  UMOV UR4, 0x40 ;  /* 0x0000004000047882 */ /* 0x000fd60000000000 */
.L_x_1647:
        /* <DEDUP_REMOVED lines=12> */
.L_x_1648:
        /* <DEDUP_REMOVED lines=9> */
[----:B0-----:R-:W0:Y:S01]  /*26140*/  LDC.64 R6, c[0x0][0x3f8] ;  /* 0x0000fe00ff067b82 */ /* 0x001e220000000a00 */
        /* <DEDUP_REMOVED lines=11> */
.L_x_1815:
[----:B-1----:R-:W-:Y:S02]  /*26200*/  ISETP.NE.AND P0, PT, R14, RZ, PT ;  /* 0x000000ff0e00720c */ /* 0x002fe40003f05270 */
[----:B------:R-:W-:-:S11]  /*26210*/  PLOP3.LUT P6, PT, PT, PT, PT, 0x8, 0x0 ;  /* 0x000000000000781c */ /* 0x000fd60003fce170 */
[----:B------:R-:W-:Y:S05]  /*26220*/  @P0 BRA `(.L_x_1650) ;  /* 0x0000000800540947 */ /* 0x000fea0003800000 */
[----:B------:R-:W-:-:S03]  /*26230*/  UMOV UR4, 0xffffffff ;  /* 0xffffffff00047882 */ /* 0x000fc60000000000 */
[----:B------:R-:W-:Y:S05]  /*26240*/  BRA.DIV UR4, `(.L_x_1651) ;  /* 0x0000005e043c7947 */ /* 0x000fea000b800000 */
[----:B------:R-:W-:-:S13]  /*26250*/  ELECT P6, URZ, PT ;  /* 0x00000000003f782f */ /* 0x000fda00038c0000 */
.L_x_1818:
        /* <DEDUP_REMOVED lines=14> */
[--C-:B------:R-:W-:Y:S02]  /*26340*/  IMAD.MOV R5, RZ, RZ, -R2.reuse ;  /* 0x000000ffff057224 */ /* 0x100fe400078e0a02 */
[----:B------:R-:W-:Y:S02]  /*26350*/  IMAD.MOV.U32 R10, RZ, RZ, R2 ;  /* 0x000000ffff0a7224 */ /* 0x000fe400078e0002 */
        /* <DEDUP_REMOVED lines=8> */
.L_x_1653:
[----:B------:R-:W2:Y:S01]  /*263e0*/  LDL R5, [R1] ;  /* 0x0000000001057983 */ /* 0x000ea20000100800 */
[----:B------:R-:W-:-:S03]  /*263f0*/  MOV R9, 0x400 ;  /* 0x0000040000097802 */ /* 0x000fc60000000f00 */
[----:B0-----:R-:W3:Y:S01]  /*26400*/  LDL R7, [R1+0x8] ;  /* 0x0000080001077983 */ /* 0x001ee20000100800 */
        /* <DEDUP_REMOVED lines=9> */
.L_x_1819:
        /* <DEDUP_REMOVED lines=8> */
.L_x_1655:
[----:B------:R-:W2:Y:S01]  /*26520*/  LDL R6, [R1] ;  /* 0x0000000001067983 */ /* 0x000ea20000100800 */
        /* <DEDUP_REMOVED lines=31> */
.L_x_1820:
        /* <DEDUP_REMOVED lines=8> */
.L_x_1657:
        /* <DEDUP_REMOVED lines=24> */
.L_x_1652:
[----:B01----:R-:W0:Y:S01]  /*26920*/  S2R R7, SR_CgaCtaId ;  /* 0x0000000000077919 */ /* 0x003e220000008800 */
[----:B------:R-:W-:Y:S01]  /*26930*/  MOV R6, 0x400 ;  /* 0x0000040000067802 */ /* 0x000fe20000000f00 */
[----:B------:R-:W-:Y:S05]  /*26940*/  WARPSYNC.ALL ;  /* 0x0000000000007948 */ /* 0x000fea0003800000 */
[----:B------:R-:W-:Y:S01]  /*26950*/  BAR.SYNC.DEFER_BLOCKING 0x8, 0x120 ;  /* 0x0204800000007b1d */ /* 0x000fe20000010000 */
[----:B------:R-:W-:-:S13]  /*26960*/  ELECT P0, URZ, PT ;  /* 0x00000000003f782f */ /* 0x000fda0003800000 */
[C---:B------:R-:W-:Y:S01]  /*26970*/  @P0 R2UR UR13, R3.reuse ;  /* 0x00000000030d02ca */ /* 0x040fe200000e0000 */
[----:B------:R-:W-:Y:S01]  /*26980*/  UIADD3 UR4, UP0, UR42, 0x270, URZ ;  /* 0x000002702a047890 */ /* 0x000fe2000ff1e03f */
[----:B------:R-:W-:Y:S02]  /*26990*/  @P0 R2UR UR12, R18 ;  /* 0x00000000120c02ca */ /* 0x000fe400000e0000 */
[----:B------:R-:W-:Y:S01]  /*269a0*/  @P0 R2UR UR11, R4 ;  /* 0x00000000040b02ca */ /* 0x000fe200000e0000 */
[----:B------:R-:W-:Y:S01]  /*269b0*/  UIADD3.X UR5, URZ, UR43, URZ, UP0, !UPT ;  /* 0x0000002b3f057290 */ /* 0x000fe200087fe43f */
[----:B------:R-:W-:Y:S01]  /*269c0*/  @P0 R2UR UR21, R3 ;  /* 0x00000000031502ca */ /* 0x000fe200000e0000 */
[----:B------:R-:W-:Y:S01]  /*269d0*/  UMOV UR6, 0x0 ;  /* 0x0000000000067882 */ /* 0x000fe20000000000 */
[----:B------:R-:W-:Y:S01]  /*269e0*/  UMOV UR7, 0x12f00000 ;  /* 0x12f0000000077882 */ /* 0x000fe20000000000 */
[----:B------:R-:W-:Y:S01]  /*269f0*/  UMOV UR10, URZ ;  /* 0x0000003f000a7c82 */ /* 0x000fe20008000000 */
[----:B------:R-:W-:Y:S01]  /*26a00*/  @P0 R2UR UR20, R18 ;  /* 0x00000000121402ca */ /* 0x000fe200000e0000 */
[----:B------:R-:W-:Y:S01]  /*26a10*/  UMOV UR14, 0x0 ;  /* 0x00000000000e7882 */ /* 0x000fe20000000000 */
[----:B------:R-:W-:Y:S01]  /*26a20*/  @P0 IMAD.MOV.U32 R5, RZ, RZ, 0x6000 ;  /* 0x00006000ff050424 */ /* 0x000fe200078e00ff */
        /* <DEDUP_REMOVED lines=21> */
.L_x_1650:
[----:B------:R-:W2:Y:S01]  /*26b80*/  LDL.LU R6, [R1+0x34] ;  /* 0x0000340001067983 */ /* 0x000ea20000300800 */
[----:B------:R-:W-:Y:S01]  /*26b90*/  MOV R4, 0x400 ;  /* 0x0000040000047802 */ /* 0x000fe20000000f00 */
[----:B------:R-:W-:Y:S01]  /*26ba0*/  BSSY B0, `(.L_x_1658) ;  /* 0x000000b000007945 */ /* 0x000fe20003800000 */
[----:B0-----:R-:W0:Y:S02]  /*26bb0*/  S2R R5, SR_CgaCtaId ;  /* 0x0000000000057919 */ /* 0x001e240000008800 */
[----:B0-----:R-:W-:Y:S01]  /*26bc0*/  LEA R4, R5, R4, 0x18 ;  /* 0x0000000405047211 */ /* 0x001fe200078ec0ff */
[----:B--2---:R-:W-:-:S05]  /*26bd0*/  VIADD R6, R6, 0x1 ;  /* 0x0000000106067836 */ /* 0x004fca0000000000 */
[----:B------:R-:W-:Y:S01]  /*26be0*/  LEA.HI R3, R6, R6, RZ, 0x1 ;  /* 0x0000000606037211 */ /* 0x000fe200078f08ff */
[----:B------:R0:W-:Y:S03]  /*26bf0*/  STL [R1+0x34], R6 ;  /* 0x0000340601007387 */ /* 0x0001e60000100800 */
[----:B------:R-:W-:-:S05]  /*26c00*/  LOP3.LUT R3, R3, 0xfffffffe, RZ, 0xc0, !PT ;  /* 0xfffffffe03037812 */ /* 0x000fca00078ec0ff */
[----:B------:R-:W-:-:S05]  /*26c10*/  IMAD.IADD R3, R6, 0x1, -R3 ;  /* 0x0000000106037824 */ /* 0x000fca00078e0a03 */
[----:B------:R-:W-:-:S04]  /*26c20*/  SHF.L.U32 R3, R3, 0x1f, RZ ;  /* 0x0000001f03037819 */ /* 0x000fc800000006ff */
[----:B------:R-:W1:Y:S02]  /*26c30*/  SYNCS.PHASECHK.TRANS64.TRYWAIT P0, [R4+URZ+0x2a820], R3 ;  /* 0x02a82003040075a7 */ /* 0x000e64000800017f */
[----:B01----:R-:W-:Y:S05]  /*26c40*/  @!P0 BRA `(.L_x_1659) ;  /* 0x0000005400048947 */ /* 0x003fea0003800000 */
.L_x_1821:
[----:B------:R-:W-:Y:S05]  /*26c50*/  BSYNC B0 ;  /* 0x0000000000007941 */ /* 0x000fea0003800000 */
.L_x_1658:
[----:B------:R-:W2:Y:S04]  /*26c60*/  LDL.LU R5, [R1+0x2c] ;  /* 0x00002c0001057983 */ /* 0x000ea80000300800 */
[----:B0-----:R-:W3:Y:S01]  /*26c70*/  LDL R4, [R1+0x14] ;  /* 0x0000140001047983 */ /* 0x001ee20000100800 */
[----:B--2---:R-:W-:-:S05]  /*26c80*/  VIADD R12, R5, 0xfffffffe ;  /* 0xfffffffe050c7836 */ /* 0x004fca0000000000 */
[----:B---3--:R-:W-:-:S13]  /*26c90*/  ISETP.GE.AND P0, PT, R12, R4, PT ;  /* 0x000000040c00720c */ /* 0x008fda0003f06270 */
[----:B------:R-:W-:Y:S05]  /*26ca0*/  @!P0 BRA `(.L_x_1660) ;  /* 0x0000001000cc8947 */ /* 0x000fea0003800000 */
[----:B------:R0:W5:Y:S04]  /*26cb0*/  LDL.LU R6, [R1] ;  /* 0x0000000001067983 */ /* 0x0001680000300800 */
[----:B------:R0:W5:Y:S02]  /*26cc0*/  LDL.LU R7, [R1+0x8] ;  /* 0x0000080001077983 */ /* 0x0001640000300800 */
.L_x_1684:
[----:B-----5:R-:W-:Y:S01]  /*26cd0*/  VIADD R4, R6, 0x1 ;  /* 0x0000000106047836 */ /* 0x020fe20000000000 */
[----:B------:R-:W-:Y:S05]  /*26ce0*/  YIELD ;  /* 0x0000000000007946 */ /* 0x000fea0003800000 */
[----:B------:R-:W-:Y:S01]  /*26cf0*/  ISETP.NE.AND P0, PT, R4, 0x2, PT ;  /* 0x000000020400780c */ /* 0x000fe20003f05270 */
[----:B------:R-:W-:Y:S03]  /*26d00*/  BSSY B0, `(.L_x_1661) ;  /* 0x00000ad000007945 */ /* 0x000fe60003800000 */
[----:B------:R-:W-:-:S02]  /*26d10*/  SEL R3, RZ, 0x1, P0 ;  /* 0x00000001ff037807 */ /* 0x000fc40000000000 */
[----:B-1----:R-:W-:Y:S02]  /*26d20*/  SEL R10, R4, RZ, P0 ;  /* 0x000000ff040a7207 */ /* 0x002fe40000000000 */
[----:B------:R-:W-:-:S05]  /*26d30*/  LOP3.LUT R9, R7, R3, RZ, 0x3c, !PT ;  /* 0x0000000307097212 */ /* 0x000fca00078e3cff */
[----:B------:R1:W-:Y:S04]  /*26d40*/  STL [R1+0x8], R9 ;  /* 0x0000080901007387 */ /* 0x0003e80000100800 */
[----:B------:R1:W-:Y:S01]  /*26d50*/  STL [R1], R10 ;  /* 0x0000000a01007387 */ /* 0x0003e20000100800 */
[----:B------:R-:W-:Y:S05]  /*26d60*/  @!P6 BRA `(.L_x_1662) ;  /* 0x000000080098e947 */ /* 0x000fea0003800000 */
[----:B------:R-:W-:Y:S01]  /*26d70*/  ULDC.64 UR4, c[0x0][0x3f8] ;  /* 0x0000fe0000047ab9 */ /* 0x000fe20000000a00 */
[----:B------:R-:W-:Y:S01]  /*26d80*/  IMAD.MOV.U32 R8, RZ, RZ, R12 ;  /* 0x000000ffff087224 */ /* 0x000fe200078e000c */
[----:B------:R-:W-:-:S04]  /*26d90*/  ISETP.NE.U32.AND P0, PT, RZ, UR4, PT ;  /* 0x00000004ff007c0c */ /* 0x000fc8000bf05070 */
[----:B------:R-:W-:-:S13]  /*26da0*/  ISETP.NE.AND.EX P0, PT, RZ, UR5, PT, P0 ;  /* 0x00000005ff007c0c */ /* 0x000fda000bf05300 */
[----:B------:R-:W-:Y:S05]  /*26db0*/  @!P0 BRA `(.L_x_1663) ;  /* 0x0000000000448947 */ /* 0x000fea0003800000 */
[----:B------:R-:W2:Y:S01]  /*26dc0*/  LDC R5, c[0x0][0x41c] ;  /* 0x00010700ff057b82 */ /* 0x000ea20000000800 */
[----:B------:R-:W-:Y:S01]  /*26dd0*/  ULDC.64 UR6, c[0x0][0x408] ;  /* 0x0001020000067ab9 */ /* 0x000fe20000000a00 */
[----:B--2---:R-:W-:-:S13]  /*26de0*/  ISETP.NE.AND P0, PT, R5, 0x1, PT ;  /* 0x000000010500780c */ /* 0x004fda0003f05270 */
[----:B------:R-:W2:Y:S02]  /*26df0*/  @P0 LDC.64 R2, c[0x0][0x420] ;  /* 0x00010800ff020b82 */ /* 0x000ea40000000a00 */
[----:B--2---:R-:W-:-:S04]  /*26e00*/  @P0 IMAD.HI.U32 R4, R12, R2, RZ ;  /* 0x000000020c040227 */ /* 0x004fc800078e00ff */
[----:B------:R-:W-:Y:S01]  /*26e10*/  IMAD.MOV.U32 R2, RZ, RZ, R12 ;  /* 0x000000ffff027224 */ /* 0x000fe200078e000c */
[----:B------:R-:W-:Y:S01]  /*26e20*/  @P0 SHF.R.U32.HI R2, RZ, R3, R4 ;  /* 0x00000003ff020219 */ /* 0x000fe20000011604 */
[----:B------:R-:W-:-:S03]  /*26e30*/  IMAD R4, R20, UR6, RZ ;  /* 0x0000000614047c24 */ /* 0x000fc6000f8e02ff */
[--C-:B------:R-:W-:Y:S01]  /*26e40*/  SHF.R.S32.HI R3, RZ, 0x1f, R2.reuse ;  /* 0x0000001fff037819 */ /* 0x100fe20000011402 */
[----:B------:R-:W-:Y:S02]  /*26e50*/  IMAD.MOV R8, RZ, RZ, -R2 ;  /* 0x000000ffff087224 */ /* 0x000fe400078e0a02 */
[C---:B------:R-:W-:Y:S02]  /*26e60*/  IMAD R4, R17.reuse, UR7, R4 ;  /* 0x0000000711047c24 */ /* 0x040fe4000f8e0204 */
[----:B------:R-:W-:-:S04]  /*26e70*/  IMAD.WIDE.U32 R2, R17, UR6, R2 ;  /* 0x0000000611027c25 */ /* 0x000fc8000f8e0002 */
[----:B------:R-:W-:Y:S01]  /*26e80*/  IMAD.IADD R3, R4, 0x1, R3 ;  /* 0x0000000104037824 */ /* 0x000fe200078e0203 */
[----:B------:R-:W-:Y:S01]  /*26e90*/  LEA R4, P0, R2, UR4, 0x2 ;  /* 0x0000000402047c11 */ /* 0x000fe2000f8010ff */
[----:B------:R-:W-:-:S03]  /*26ea0*/  IMAD R8, R5, R8, R12 ;  /* 0x0000000805087224 */ /* 0x000fc600078e020c */
[----:B------:R-:W-:-:S05]  /*26eb0*/  LEA.HI.X R5, R2, UR5, R3, 0x2, P0 ;  /* 0x0000000502057c11 */ /* 0x000fca00080f1403 */
[----:B------:R2:W5:Y:S04]  /*26ec0*/  LDG.E R2, desc[UR40][R4.64] ;  /* 0x0000002804027981 */ /* 0x000568000c1e1900 */
.L_x_1663:
[----:B--2---:R-:W2:Y:S01]  /*26ed0*/  S2R R5, SR_CgaCtaId ;  /* 0x0000000000057919 */ /* 0x004ea20000008800 */
[----:B------:R-:W-:Y:S01]  /*26ee0*/  MOV R4, 0x400 ;  /* 0x0000040000047802 */ /* 0x000fe20000000f00 */
[----:B------:R-:W-:Y:S01]  /*26ef0*/  BSSY B1, `(.L_x_1664) ;  /* 0x0000009000017945 */ /* 0x000fe20003800000 */
[----:B------:R-:W3:Y:S02]  /*26f00*/  S2R R3, SR_TID.X ;  /* 0x0000000000037919 */ /* 0x000ee40000002100 */
[----:B--2---:R-:W-:Y:S02]  /*26f10*/  LEA R4, R5, R4, 0x18 ;  /* 0x0000000405047211 */ /* 0x004fe400078ec0ff */
[----:B---3--:R-:W-:-:S03]  /*26f20*/  LOP3.LUT R3, R3, 0x7f, RZ, 0xc0, !PT ;  /* 0x0000007f03037812 */ /* 0x008fc600078ec0ff */
[----:B------:R-:W-:Y:S01]  /*26f30*/  IMAD R5, R10, 0x8, R4 ;  /* 0x000000080a057824 */ /* 0x000fe200078e0204 */
[----:B------:R-:W-:Y:S02]  /*26f40*/  SHF.L.U32 R4, R9, 0x1f, RZ ;  /* 0x0000001f09047819 */ /* 0x000fe400000006ff */
[----:B------:R-:W-:Y:S02]  /*26f50*/  ISETP.NE.AND P2, PT, R3, RZ, PT ;  /* 0x000000ff0300720c */ /* 0x000fe40003f45270 */
[----:B------:R-:W2:Y:S02]  /*26f60*/  SYNCS.PHASECHK.TRANS64.TRYWAIT P0, [R5+URZ+0x2a880], R4 ;  /* 0x02a88004050075a7 */ /* 0x000ea4000800017f */
[----:B--2---:R-:W-:Y:S09]  /*26f70*/  @!P0 BRA `(.L_x_1665) ;  /* 0x0000005000588947 */ /* 0x004ff20003800000 */
.L_x_1822:
[----:B------:R-:W-:Y:S05]  /*26f80*/  BSYNC B1 ;  /* 0x0000000000017941 */ /* 0x000fea0003800000 */
.L_x_1664:
[----:B------:R-:W-:Y:S04]  /*26f90*/  BSSY B1, `(.L_x_1666) ;  /* 0x0000009000017945 */ /* 0x000fe80003800000 */
        /* <DEDUP_REMOVED lines=8> */
.L_x_1667:
[----:B------:R-:W-:Y:S05]  /*27020*/  BSYNC B1 ;  /* 0x0000000000017941 */ /* 0x000fea0003800000 */
.L_x_1666:
[----:B------:R-:W3:Y:S04]  /*27030*/  LDL R3, [R1] ;  /* 0x0000000001037983 */ /* 0x000ee80000100800 */
[----:B-1----:R-:W4:Y:S01]  /*27040*/  LDL R9, [R1+0x18] ;  /* 0x0000180001097983 */ /* 0x002f220000100800 */
[----:B------:R-:W-:Y:S01]  /*27050*/  IMAD.MOV.U32 R15, RZ, RZ, RZ ;  /* 0x000000ffff0f7224 */ /* 0x000fe200078e00ff */
[----:B------:R-:W-:Y:S01]  /*27060*/  MOV R10, 0x400 ;  /* 0x00000400000a7802 */ /* 0x000fe20000000f00 */
[----:B------:R-:W-:Y:S01]  /*27070*/  UIADD3 UR4, UP0, UR42, 0x470, URZ ;  /* 0x000004702a047890 */ /* 0x000fe2000ff1e03f */
[----:B------:R-:W1:Y:S01]  /*27080*/  S2R R11, SR_CgaCtaId ;  /* 0x00000000000b7919 */ /* 0x000e620000008800 */
[----:B------:R-:W-:Y:S01]  /*27090*/  PLOP3.LUT P0, PT, PT, PT, PT, 0x80, 0x0 ;  /* 0x000000000000781c */ /* 0x000fe20003f0f070 */
[----:B------:R-:W-:Y:S01]  /*270a0*/  UMOV UR6, 0x0 ;  /* 0x0000000000067882 */ /* 0x000fe20000000000 */
[----:B------:R-:W-:Y:S01]  /*270b0*/  R2UR UR10, R15 ;  /* 0x000000000f0a72ca */ /* 0x000fe200000e0000 */
[----:B------:R-:W-:Y:S01]  /*270c0*/  UIADD3.X UR5, URZ, UR43, URZ, UP0, !UPT ;  /* 0x0000002b3f057290 */ /* 0x000fe200087fe43f */
[----:B------:R-:W-:Y:S01]  /*270d0*/  UMOV UR7, 0x14f00000 ;  /* 0x14f0000000077882 */ /* 0x000fe20000000000 */
[----:B-1----:R-:W-:-:S05]  /*270e0*/  LEA R10, R11, R10, 0x18 ;  /* 0x0000000a0b0a7211 */ /* 0x002fca00078ec0ff */
[----:B---3--:R-:W-:Y:S02]  /*270f0*/  IMAD R3, R3, 0x6000, R10 ;  /* 0x0000600003037824 */ /* 0x008fe400078e020a */
[----:B----4-:R-:W-:Y:S02]  /*27100*/  IMAD R9, R8, 0x80, R9 ;  /* 0x0000008008097824 */ /* 0x010fe400078e0209 */
[----:B------:R-:W-:Y:S02]  /*27110*/  VIADD R8, R5, 0x2a870 ;  /* 0x0002a87005087836 */ /* 0x000fe40000000000 */
[----:B------:R-:W-:-:S07]  /*27120*/  VIADD R10, R3, 0xc400 ;  /* 0x0000c400030a7836 */ /* 0x000fce0000000000 */
.L_x_1668:
        /* <DEDUP_REMOVED lines=16> */
.L_x_1669:
        /* <DEDUP_REMOVED lines=16> */
.L_x_1670:
        /* <DEDUP_REMOVED lines=13> */
.L_x_1823:
[----:B------:R-:W-:Y:S05]  /*27400*/  BSYNC B1 ;  /* 0x0000000000017941 */ /* 0x000fea0003800000 */
.L_x_1671:
        /* <DEDUP_REMOVED lines=11> */
.L_x_1674:
[----:B------:R-:W-:Y:S05]  /*274c0*/  BSYNC B1 ;  /* 0x0000000000017941 */ /* 0x000fea0003800000 */
.L_x_1673:
[----:B------:R-:W-:Y:S01]  /*274d0*/  R2UR UR10, R15 ;  /* 0x000000000f0a72ca */ /* 0x000fe200000e0000 */
[----:B------:R-:W-:Y:S01]  /*274e0*/  UIADD3 UR4, UP0, UR42, 0x370, URZ ;  /* 0x000003702a047890 */ /* 0x000fe2000ff1e03f */
[----:B------:R-:W-:Y:S01]  /*274f0*/  R2UR UR6, R10 ;  /* 0x000000000a0672ca */ /* 0x000fe200000e0000 */
[----:B-12---:R-:W-:Y:S01]  /*27500*/  VIADD R5, R5, 0x2a830 ;  /* 0x0002a83005057836 */ /* 0x006fe20000000000 */
[----:B------:R-:W-:Y:S01]  /*27510*/  R2UR UR7, R11 ;  /* 0x000000000b0772ca */ /* 0x000fe200000e0000 */
[----:B------:R-:W-:Y:S01]  /*27520*/  VIADD R4, R3, 0x1e400 ;  /* 0x0001e40003047836 */ /* 0x000fe20000000000 */
[----:B------:R-:W-:Y:S01]  /*27530*/  PLOP3.LUT P0, PT, PT, PT, PT, 0x80, 0x0 ;  /* 0x000000000000781c */ /* 0x000fe20003f0f070 */
[----:B------:R-:W-:-:S12]  /*27540*/  UIADD3.X UR5, URZ, UR43, URZ, UP0, !UPT ;  /* 0x0000002b3f057290 */ /* 0x000fd800087fe43f */
.L_x_1675:
        /* <DEDUP_REMOVED lines=10> */
[----:B------:R-:W-:Y:S01]  /*275f0*/  R2UR UR10, R14 ;  /* 0x000000000e0a72ca */ /* 0x000fe200000e0000 */
[----:B------:R-:W-:Y:S01]  /*27600*/  VIADD R4, R3, 0x20400 ;  /* 0x0002040003047836 */ /* 0x000fe20000000000 */
[----:B------:R-:W-:Y:S02]  /*27610*/  R2UR UR6, R10 ;  /* 0x000000000a0672ca */ /* 0x000fe400000e0000 */
[----:B------:R-:W-:Y:S02]  /*27620*/  R2UR UR7, R11 ;  /* 0x000000000b0772ca */ /* 0x000fe400000e0000 */
[----:B------:R-:W-:-:S13]  /*27630*/  PLOP3.LUT P0, PT, PT, PT, PT, 0x80, 0x0 ;  /* 0x000000000000781c */ /* 0x000fda0003f0f070 */
.L_x_1676:
        /* <DEDUP_REMOVED lines=15> */
.L_x_1677:
        /* <DEDUP_REMOVED lines=10> */
.L_x_1662:
[----:B------:R-:W-:Y:S05]  /*277d0*/  BSYNC B0 ;  /* 0x0000000000007941 */ /* 0x000fea0003800000 */
.L_x_1661:
[----:B------:R-:W-:-:S06]  /*277e0*/  UISETP.NE.AND UP0, UPT, UR36, 0x3, UPT ;  /* 0x000000032400788c */ /* 0x000fcc000bf05270 */
[----:B------:R-:W-:-:S13]  /*277f0*/  PLOP3.LUT P0, PT, PT, PT, UP0, 0x80, 0x0 ;  /* 0x000000000000781c */ /* 0x000fda0003f0f008 */
[----:B------:R-:W-:Y:S05]  /*27800*/  @!P0 BRA `(.L_x_1678) ;  /* 0x0000000000048947 */ /* 0x000fea0003800000 */
[----:B------:R-:W-:Y:S01]  /*27810*/  BPT.TRAP 0x1 ;  /* 0x000000040000795c */ /* 0x000fe20000300000 */
.L_x_1678:
[----:B------:R-:W2:Y:S01]  /*27820*/  S2R R5, SR_CgaCtaId ;  /* 0x0000000000057919 */ /* 0x000ea20000008800 */
[----:B------:R-:W-:Y:S01]  /*27830*/  IMAD.U32 R3, RZ, RZ, UR39 ;  /* 0x00000027ff037e24 */ /* 0x000fe2000f8e00ff */
[----:B------:R-:W-:Y:S01]  /*27840*/  MOV R4, 0x400 ;  /* 0x0000040000047802 */ /* 0x000fe20000000f00 */
[----:B------:R-:W-:Y:S03]  /*27850*/  BSSY B0, `(.L_x_1679) ;  /* 0x0000008000007945 */ /* 0x000fe60003800000 */
[----:B------:R-:W-:Y:S02]  /*27860*/  ISETP.NE.AND P0, PT, R3, 0x3, PT ;  /* 0x000000030300780c */ /* 0x000fe40003f05270 */
[----:B------:R-:W-:-:S04]  /*27870*/  LOP3.LUT R3, R7, 0x1, RZ, 0x3c, !PT ;  /* 0x0000000107037812 */ /* 0x000fc800078e3cff */
[----:B------:R-:W-:Y:S02]  /*27880*/  SHF.L.U32 R3, R3, 0x1f, RZ ;  /* 0x0000001f03037819 */ /* 0x000fe400000006ff */
[----:B--2---:R-:W-:-:S05]  /*27890*/  LEA R4, R5, R4, 0x18 ;  /* 0x0000000405047211 */ /* 0x004fca00078ec0ff */
[----:B------:R-:W-:-:S04]  /*278a0*/  IMAD R14, R6, 0x8, R4 ;  /* 0x00000008060e7824 */ /* 0x000fc800078e0204 */
[----:B------:R-:W2:Y:S02]  /*278b0*/  SYNCS.PHASECHK.TRANS64.TRYWAIT P2, [R14+URZ+0x2a870], R3 ;  /* 0x02a870030e0075a7 */ /* 0x000ea4000804017f */
[----:B--2---:R-:W-:Y:S05]  /*278c0*/  @!P2 BRA `(.L_x_1680) ;  /* 0x00000048002ca947 */ /* 0x004fea0003800000 */
.L_x_1824:
[----:B------:R-:W-:Y:S05]  /*278d0*/  BSYNC B0 ;  /* 0x0000000000007941 */ /* 0x000fea0003800000 */
.L_x_1679:
[----:B------:R-:W-:Y:S05]  /*278e0*/  @!P0 BRA `(.L_x_1681) ;  /* 0x0000000000048947 */ /* 0x000fea0003800000 */
[----:B------:R-:W-:Y:S01]  /*278f0*/  BPT.TRAP 0x1 ;  /* 0x000000040000795c */ /* 0x000fe20000300000 */
.L_x_1681:
[----:B--2---:R-:W-:Y:S01]  /*27900*/  SHF.L.U32 R3, R7, 0x1f, RZ ;  /* 0x0000001f07037819 */ /* 0x004fe200000006ff */
[----:B-1----:R-:W-:-:S03]  /*27910*/  IMAD R10, R6, 0x6000, RZ ;  /* 0x00006000060a7824 */ /* 0x002fc600078e02ff */
[----:B------:R-:W1:Y:S02]  /*27920*/  SYNCS.PHASECHK.TRANS64.TRYWAIT P2, [R14+URZ+0x2a860], R3 ;  /* 0x02a860030e0075a7 */ /* 0x000e64000804017f */
[----:B-1----:R-:W-:Y:S05]  /*27930*/  @!P2 BRA `(.L_x_1682) ;  /* 0x000000480024a947 */ /* 0x002fea0003800000 */
.L_x_1825:
[----:B------:R-:W1:Y:S04]  /*27940*/  LDL R4, [R1+0x24] ;  /* 0x0000240001047983 */ /* 0x000e680000100800 */
[----:B------:R-:W2:Y:S01]  /*27950*/  LDL R11, [R1+0x1c] ;  /* 0x00001c00010b7983 */ /* 0x000ea20000100800 */
[----:B------:R-:W-:Y:S01]  /*27960*/  MOV R13, 0x400 ;  /* 0x00000400000d7802 */ /* 0x000fe20000000f00 */
[----:B------:R-:W-:Y:S05]  /*27970*/  WARPSYNC.ALL ;  /* 0x0000000000007948 */ /* 0x000fea0003800000 */
[----:B------:R-:W3:Y:S02]  /*27980*/  S2R R18, SR_CgaCtaId ;  /* 0x0000000000127919 */ /* 0x000ee40000008800 */
[----:B---3--:R-:W-:-:S02]  /*27990*/  LEA R13, R18, R13, 0x18 ;  /* 0x0000000d120d7211 */ /* 0x008fc400078ec0ff */
[----:B------:R-:W3:Y:S01]  /*279a0*/  LDL R18, [R1+0x10] ;  /* 0x0000100001127983 */ /* 0x000ee20000100800 */
[C---:B-1----:R-:W-:Y:S02]  /*279b0*/  LOP3.LUT R3, R10.reuse, R4, RZ, 0xfc, !PT ;  /* 0x000000040a037212 */ /* 0x042fe400078efcff */
[----:B--2---:R-:W-:-:S03]  /*279c0*/  LOP3.LUT R15, R10, R11, RZ, 0xfc, !PT ;  /* 0x0000000b0a0f7212 */ /* 0x004fc600078efcff */
[C---:B------:R-:W-:Y:S02]  /*279d0*/  IMAD.IADD R3, R13.reuse, 0x1, R3 ;  /* 0x000000010d037824 */ /* 0x040fe400078e0203 */
[----:B------:R-:W-:-:S03]  /*279e0*/  IMAD.IADD R15, R13, 0x1, R15 ;  /* 0x000000010d0f7824 */ /* 0x000fc600078e020f */
[----:B------:R-:W1:Y:S02]  /*279f0*/  LDSM.16.MT88.4 R4, [R3+0xc400] ;  /* 0x00c400000304783b */ /* 0x000e640000004200 */
[C-C-:B-1----:R-:W-:Y:S02]  /*27a00*/  PRMT R8, R4.reuse, 0x6420, R5.reuse ;  /* 0x0000642004087816 */ /* 0x142fe40000000005 */
[----:B------:R-:W-:Y:S02]  /*27a10*/  PRMT R9, R4, 0x7531, R5 ;  /* 0x0000753104097816 */ /* 0x000fe40000000005 */
[C-C-:B------:R-:W-:Y:S02]  /*27a20*/  PRMT R10, R6.reuse, 0x6420, R7.reuse ;  /* 0x00006420060a7816 */ /* 0x140fe40000000007 */
[----:B------:R-:W-:-:S05]  /*27a30*/  PRMT R11, R6, 0x7531, R7 ;  /* 0x00007531060b7816 */ /* 0x000fca0000000007 */
[----:B------:R-:W-:Y:S04]  /*27a40*/  STSM.16.M88.4 [R15+0x400], R8 ;  /* 0x000400080f007844 */ /* 0x000fe80000000200 */
[----:B------:R-:W1:Y:S02]  /*27a50*/  LDSM.16.MT88.4 R4, [R3+0xe400] ;  /* 0x00e400000304783b */ /* 0x000e640000004200 */
[C-C-:B-1----:R-:W-:Y:S02]  /*27a60*/  PRMT R8, R4.reuse, 0x6420, R5.reuse ;  /* 0x0000642004087816 */ /* 0x142fe40000000005 */
[----:B------:R-:W-:Y:S02]  /*27a70*/  PRMT R9, R4, 0x7531, R5 ;  /* 0x0000753104097816 */ /* 0x000fe40000000005 */
[----:B------:R-:W-:-:S02]  /*27a80*/  PRMT R10, R6, 0x6420, R7 ;  /* 0x00006420060a7816 */ /* 0x000fc40000000007 */
        /* <DEDUP_REMOVED lines=8> */
[----:B------:R-:W1:Y:S01]  /*27b10*/  LDSM.16.MT88.4 R4, [R3+0xcc00] ;  /* 0x00cc00000304783b */ /* 0x000e620000004200 */
[----:B---3--:R-:W-:Y:S02]  /*27b20*/  IADD3 R13, R18, 0x400, R15 ;  /* 0x00000400120d7810 */ /* 0x008fe40007ffe00f */
[C-C-:B-1----:R-:W-:Y:S02]  /*27b30*/  PRMT R8, R4.reuse, 0x6420, R5.reuse ;  /* 0x0000642004087816 */ /* 0x142fe40000000005 */
[----:B------:R-:W-:Y:S02]  /*27b40*/  PRMT R9, R4, 0x7531, R5 ;  /* 0x0000753104097816 */ /* 0x000fe40000000005 */
[----:B------:R-:W-:-:S02]  /*27b50*/  PRMT R10, R6, 0x6420, R7 ;  /* 0x00006420060a7816 */ /* 0x000fc40000000007 */
[----:B------:R-:W-:-:S05]  /*27b60*/  PRMT R11, R6, 0x7531, R7 ;  /* 0x00007531060b7816 */ /* 0x000fca0000000007 */
[----:B------:R-:W-:Y:S04]  /*27b70*/  STSM.16.M88.4 [R13], R8 ;  /* 0x000000080d007844 */ /* 0x000fe80000000200 */
        /* <DEDUP_REMOVED lines=11> */
[----:B------:R1:W-:Y:S04]  /*27c30*/  STSM.16.M88.4 [R13+0x4000], R8 ;  /* 0x004000080d007844 */ /* 0x0003e80000000200 */
[----:B------:R-:W2:Y:S04]  /*27c40*/  LDSM.16.MT88.4 R4, [R3+0xd400] ;  /* 0x00d400000304783b */ /* 0x000ea80000004200 */
[----:B-1----:R-:W3:Y:S01]  /*27c50*/  LDL R13, [R1+0x20] ;  /* 0x00002000010d7983 */ /* 0x002ee20000100800 */
[C-C-:B--2---:R-:W-:Y:S02]  /*27c60*/  PRMT R8, R4.reuse, 0x6420, R5.reuse ;  /* 0x0000642004087816 */ /* 0x144fe40000000005 */
[----:B------:R-:W-:-:S02]  /*27c70*/  PRMT R9, R4, 0x7531, R5 ;  /* 0x0000753104097816 */ /* 0x000fc40000000005 */
[C-C-:B------:R-:W-:Y:S02]  /*27c80*/  PRMT R10, R6.reuse, 0x6420, R7.reuse ;  /* 0x00006420060a7816 */ /* 0x140fe40000000007 */
[----:B------:R-:W-:Y:S02]  /*27c90*/  PRMT R11, R6, 0x7531, R7 ;  /* 0x00007531060b7816 */ /* 0x000fe40000000007 */
[----:B---3--:R-:W-:-:S05]  /*27ca0*/  IADD3 R13, R13, 0x400, R15 ;  /* 0x000004000d0d7810 */ /* 0x008fca0007ffe00f */
        /* <DEDUP_REMOVED lines=13> */
[----:B------:R-:W2:Y:S01]  /*27d80*/  LDSM.16.MT88.4 R4, [R3+0xdc00] ;  /* 0x00dc00000304783b */ /* 0x000ea20000004200 */
[----:B-1----:R-:W-:Y:S01]  /*27d90*/  IMAD.IADD R13, R18, 0x1, R13 ;  /* 0x00000001120d7824 */ /* 0x002fe200078e020d */
[C-C-:B--2---:R-:W-:Y:S02]  /*27da0*/  PRMT R8, R4.reuse, 0x6420, R5.reuse ;  /* 0x0000642004087816 */ /* 0x144fe40000000005 */
        /* <DEDUP_REMOVED lines=24> */
.L_x_1683:
[----:B------:R-:W3:Y:S01]  /*27f30*/  LDL R3, [R1+0x14] ;  /* 0x0000140001037983 */ /* 0x000ee20000100800 */
[----:B--2---:R2:W-:Y:S03]  /*27f40*/  SYNCS.ARRIVE.TRANS64.A1T0 RZ, [R14+URZ+0x2a850], RZ ;  /* 0x02a850ff0eff79a7 */ /* 0x0045e6000810003f */
[----:B------:R4:W5:Y:S04]  /*27f50*/  LDL R6, [R1] ;  /* 0x0000000001067983 */ /* 0x0009680000100800 */
[----:B------:R4:W5:Y:S01]  /*27f60*/  LDL R7, [R1+0x8] ;  /* 0x0000080001077983 */ /* 0x0009620000100800 */
[----:B--2---:R-:W-:-:S05]  /*27f70*/  @!P1 VIADD R14, R14, 0x2a880 ;  /* 0x0002a8800e0e9836 */ /* 0x004fca0000000000 */
[----:B------:R-:W-:Y:S01]  /*27f80*/  @!P1 PRMT R14, RZ, 0x654, R14 ;  /* 0x00000654ff0e9816 */ /* 0x000fe2000000000e */
[----:B------:R-:W-:Y:S06]  /*27f90*/  BAR.SYNC.DEFER_BLOCKING 0x2, 0x80 ;  /* 0x0082000000007b1d */ /* 0x000fec0000010000 */
[----:B------:R4:W-:Y:S01]  /*27fa0*/  @!P1 SYNCS.ARRIVE.TRANS64.RED.A1T0 RZ, [R14+URZ], RZ ;  /* 0x000000ff0eff99a7 */ /* 0x0009e2000810043f */
[C---:B---3--:R-:W-:Y:S01]  /*27fb0*/  ISETP.GT.AND P0, PT, R12.reuse, R3, PT ;  /* 0x000000030c00720c */ /* 0x048fe20003f04270 */
[----:B------:R-:W-:-:S12]  /*27fc0*/  VIADD R12, R12, 0xffffffff ;  /* 0xffffffff0c0c7836 */ /* 0x000fd80000000000 */
[----:B----4-:R-:W-:Y:S05]  /*27fd0*/  @P0 BRA `(.L_x_1684) ;  /* 0xffffffec003c0947 */ /* 0x010fea000383ffff */
.L_x_1660:
[----:B------:R-:W-:Y:S04]  /*27fe0*/  BSSY B0, `(.L_x_1685) ;  /* 0x000000e000007945 */ /* 0x000fe80003800000 */
[----:B------:R-:W-:Y:S05]  /*27ff0*/  @P1 BRA `(.L_x_1686) ;  /* 0x0000000000301947 */ /* 0x000fea0003800000 */
[----:B------:R-:W2:Y:S01]  /*28000*/  S2R R5, SR_LANEID ;  /* 0x0000000000057919 */ /* 0x000ea20000000000 */
[----:B------:R-:W-:Y:S01]  /*28010*/  VOTEU.ANY UR4, UPT, PT ;  /* 0x0000000000047886 */ /* 0x000fe200038e0100 */
[----:B------:R-:W3:Y:S01]  /*28020*/  LDC.64 R2, c[0x0][0xc38] ;  /* 0x00030e00ff027b82 */ /* 0x000ee20000000a00 */
[----:B------:R-:W2:Y:S02]  /*28030*/  FLO.U32 R0, UR4 ;  /* 0x0000000400007d00 */ /* 0x000ea400080e0000 */
[----:B--2---:R-:W-:-:S06]  /*28040*/  ISETP.EQ.U32.AND P0, PT, R0, R5, PT ;  /* 0x000000050000720c */ /* 0x004fcc0003f02070 */
[----:B------:R-:W3:Y:S07]  /*28050*/  POPC R5, UR4 ;  /* 0x0000000400057d09 */ /* 0x000eee0008000000 */
[----:B---3--:R-:W2:Y:S01]  /*28060*/  @P0 ATOMG.E.ADD.STRONG.GPU PT, R3, desc[UR40][R2.64], R5 ;  /* 0x00000005020309a8 */ /* 0x008ea200081ee1e8 */
[----:B------:R-:W3:Y:S02]  /*28070*/  S2R R4, SR_LTMASK ;  /* 0x0000000000047919 */ /* 0x000ee40000003900 */
[----:B---3--:R-:W-:-:S04]  /*28080*/  LOP3.LUT R4, R4, UR4, RZ, 0xc0, !PT ;  /* 0x0000000404047c12 */ /* 0x008fc8000f8ec0ff */
[----:B-----5:R-:W3:Y:S01]  /*28090*/  POPC R7, R4 ;  /* 0x0000000400077309 */ /* 0x020ee20000000000 */
[----:B--2---:R-:W3:Y:S02]  /*280a0*/  SHFL.IDX PT, R0, R3, R0, 0x1f ;  /* 0x00001f0003007589 */ /* 0x004ee400000e0000 */
[----:B---3--:R-:W-:-:S07]  /*280b0*/  IADD3 R16, R0, UR38, R7 ;  /* 0x0000002600107c10 */ /* 0x008fce000fffe007 */
.L_x_1686:
[----:B------:R-:W-:Y:S05]  /*280c0*/  BSYNC B0 ;  /* 0x0000000000007941 */ /* 0x000fea0003800000 */
.L_x_1685:
[----:B------:R-:W-:-:S06]  /*280d0*/  UISETP.NE.AND UP0, UPT, UR36, 0x3, UPT ;  /* 0x000000032400788c */ /* 0x000fcc000bf05270 */
[----:B------:R-:W-:-:S13]  /*280e0*/  PLOP3.LUT P0, PT, PT, PT, UP0, 0x80, 0x0 ;  /* 0x000000000000781c */ /* 0x000fda0003f0f008 */
[----:B------:R-:W-:Y:S05]  /*280f0*/  @!P0 BRA `(.L_x_1687) ;  /* 0x0000000000048947 */ /* 0x000fea0003800000 */
[----:B------:R-:W-:Y:S01]  /*28100*/  BPT.TRAP 0x1 ;  /* 0x000000040000795c */ /* 0x000fe20000300000 */
.L_x_1687:
[----:B------:R-:W2:Y:S04]  /*28110*/  LDL R3, [R1+0x8] ;  /* 0x0000080001037983 */ /* 0x000ea80000100800 */
[----:B------:R-:W3:Y:S01]  /*28120*/  LDL R0, [R1] ;  /* 0x0000000001007983 */ /* 0x000ee20000100800 */
[----:B------:R-:W4:Y:S01]  /*28130*/  S2R R4, SR_CgaCtaId ;  /* 0x0000000000047919 */ /* 0x000f220000008800 */
[----:B------:R-:W-:-:S04]  /*28140*/  MOV R2, 0x400 ;  /* 0x0000040000027802 */ /* 0x000fc80000000f00 */
[----:B----4-:R-:W-:Y:S01]  /*28150*/  LEA R2, R4, R2, 0x18 ;  /* 0x0000000204027211 */ /* 0x010fe200078ec0ff */
[----:B------:R-:W-:Y:S01]  /*28160*/  BSSY B0, `(.L_x_1688) ;  /* 0x0000008000007945 */ /* 0x000fe20003800000 */
[----:B--2---:R-:W-:-:S04]  /*28170*/  LOP3.LUT R3, R3, 0x1, RZ, 0x3c, !PT ;  /* 0x0000000103037812 */ /* 0x004fc800078e3cff */
[----:B------:R-:W-:Y:S01]  /*28180*/  SHF.L.U32 R3, R3, 0x1f, RZ ;  /* 0x0000001f03037819 */ /* 0x000fe200000006ff */
[----:B---3--:R-:W-:-:S04]  /*28190*/  IMAD R12, R0, 0x8, R2 ;  /* 0x00000008000c7824 */ /* 0x008fc800078e0202 */
[----:B------:R-:W2:Y:S01]  /*281a0*/  SYNCS.PHASECHK.TRANS64.TRYWAIT P0, [R12+URZ+0x2a870], R3 ;  /* 0x02a870030c0075a7 */ /* 0x000ea2000800017f */
[----:B------:R-:W-:-:S05]  /*281b0*/  IMAD.U32 R0, RZ, RZ, UR39 ;  /* 0x00000027ff007e24 */ /* 0x000fca000f8e00ff */
[----:B------:R-:W-:Y:S01]  /*281c0*/  ISETP.NE.AND P2, PT, R0, 0x3, PT ;  /* 0x000000030000780c */ /* 0x000fe20003f45270 */
[----:B--2---:R-:W-:-:S12]  /*281d0*/  @!P0 BRA `(.L_x_1689) ;  /* 0x0000004000108947 */ /* 0x004fd80003800000 */
.L_x_1826:
[----:B------:R-:W-:Y:S05]  /*281e0*/  BSYNC B0 ;  /* 0x0000000000007941 */ /* 0x000fea0003800000 */
.L_x_1688:
[----:B------:R-:W-:Y:S05]  /*281f0*/  @!P2 BRA `(.L_x_1690) ;  /* 0x000000000004a947 */ /* 0x000fea0003800000 */
[----:B------:R-:W-:Y:S01]  /*28200*/  BPT.TRAP 0x1 ;  /* 0x000000040000795c */ /* 0x000fe20000300000 */
.L_x_1690:
[----:B--2---:R-:W2:Y:S04]  /*28210*/  LDL R3, [R1+0x8] ;  /* 0x0000080001037983 */ /* 0x004ea80000100800 */
[----:B------:R-:W3:Y:S04]  /*28220*/  LDL R0, [R1] ;  /* 0x0000000001007983 */ /* 0x000ee80000100800 */
[----:B------:R-:W4:Y:S04]  /*28230*/  LDL R2, [R1+0x24] ;  /* 0x0000240001027983 */ /* 0x000f280000100800 */
[----:B------:R-:W4:Y:S01]  /*28240*/  LDL R4, [R1+0x1c] ;  /* 0x00001c0001047983 */ /* 0x000f220000100800 */
[----:B------:R-:W-:Y:S01]  /*28250*/  MOV R5, 0x400 ;  /* 0x0000040000057802 */ /* 0x000fe20000000f00 */
[----:B-----5:R-:W0:Y:S03]  /*28260*/  S2R R6, SR_CgaCtaId ;  /* 0x0000000000067919 */ /* 0x020e260000008800 */
[----:B0-----:R-:W-:-:S02]  /*28270*/  LEA R5, R6, R5, 0x18 ;  /* 0x0000000506057211 */ /* 0x001fc400078ec0ff */
[----:B--2---:R-:W-:-:S04]  /*28280*/  SHF.L.U32 R3, R3, 0x1f, RZ ;  /* 0x0000001f03037819 */ /* 0x004fc800000006ff */
[----:B------:R-:W0:Y:S01]  /*28290*/  SYNCS.PHASECHK.TRANS64.TRYWAIT P0, [R12+URZ+0x2a860], R3 ;  /* 0x02a860030c0075a7 */ /* 0x000e22000800017f */
[----:B---3--:R-:W-:-:S05]  /*282a0*/  IMAD R0, R0, 0x6000, RZ ;  /* 0x0000600000007824 */ /* 0x008fca00078e02ff */
[C---:B----4-:R-:W-:Y:S02]  /*282b0*/  LOP3.LUT R2, R0.reuse, R2, RZ, 0xfc, !PT ;  /* 0x0000000200027212 */ /* 0x050fe400078efcff */
[----:B------:R-:W-:-:S03]  /*282c0*/  LOP3.LUT R4, R0, R4, RZ, 0xfc, !PT ;  /* 0x0000000400047212 */ /* 0x000fc600078efcff */
[C---:B------:R-:W-:Y:S02]  /*282d0*/  IMAD.IADD R0, R5.reuse, 0x1, R2 ;  /* 0x0000000105007824 */ /* 0x040fe400078e0202 */
[----:B------:R-:W-:Y:S01]  /*282e0*/  IMAD.IADD R2, R5, 0x1, R4 ;  /* 0x0000000105027824 */ /* 0x000fe200078e0204 */
[----:B0-----:R-:W-:Y:S06]  /*282f0*/  @!P0 BRA `(.L_x_1691) ;  /* 0x0000003c00dc8947 */ /* 0x001fec0003800000 */
.L_x_1827:
[----:B-1----:R-:W0:Y:S01]  /*28300*/  LDL R13, [R1+0x10] ;  /* 0x00001000010d7983 */ /* 0x002e220000100800 */
[----:B------:R-:W-:Y:S05]  /*28310*/  WARPSYNC.ALL ;  /* 0x0000000000007948 */ /* 0x000fea0003800000 */
[----:B------:R-:W1:Y:S04]  /*28320*/  LDSM.16.MT88.4 R4, [R0+0xc400] ;  /* 0x00c400000004783b */ /* 0x000e680000004200 */
[----:B------:R-:W2:Y:S01]  /*28330*/  LDL R14, [R1+0x20] ;  /* 0x00002000010e7983 */ /* 0x000ea20000100800 */
[----:B-1----:R-:W-:-:S02]  /*28340*/  PRMT R8, R4, 0x6420, R5 ;  /* 0x0000642004087816 */ /* 0x002fc40000000005 */
        /* <DEDUP_REMOVED lines=20> */
[----:B------:R-:W-:Y:S02]  /*28490*/  PRMT R11, R6, 0x7531, R7 ;  /* 0x00007531060b7816 */ /* 0x000fe40000000007 */
[----:B0-----:R-:W-:-:S05]  /*284a0*/  IADD3 R3, R13, 0x400, R2 ;  /* 0x000004000d037810 */ /* 0x001fca0007ffe002 */
[----:B------:R-:W-:Y:S04]  /*284b0*/  STSM.16.M88.4 [R3], R8 ;  /* 0x0000000803007844 */ /* 0x000fe80000000200 */
        /* <DEDUP_REMOVED lines=12> */
[----:B------:R-:W0:Y:S01]  /*28580*/  LDSM.16.MT88.4 R4, [R0+0xd400] ;  /* 0x00d400000004783b */ /* 0x000e220000004200 */
[----:B--2---:R-:W-:Y:S02]  /*28590*/  IADD3 R2, R14, 0x400, R2 ;  /* 0x000004000e027810 */ /* 0x004fe40007ffe002 */
[C-C-:B0-----:R-:W-:Y:S02]  /*285a0*/  PRMT R8, R4.reuse, 0x6420, R5.reuse ;  /* 0x0000642004087816 */ /* 0x141fe40000000005 */
[----:B------:R-:W-:Y:S02]  /*285b0*/  PRMT R9, R4, 0x7531, R5 ;  /* 0x0000753104097816 */ /* 0x000fe40000000005 */
[----:B------:R-:W-:-:S02]  /*285c0*/  PRMT R10, R6, 0x6420, R7 ;  /* 0x00006420060a7816 */ /* 0x000fc40000000007 */
[----:B------:R-:W-:-:S05]  /*285d0*/  PRMT R11, R6, 0x7531, R7 ;  /* 0x00007531060b7816 */ /* 0x000fca0000000007 */
        /* <DEDUP_REMOVED lines=12> */
[----:B------:R0:W-:Y:S04]  /*286a0*/  STSM.16.M88.4 [R2+0x4000], R8 ;  /* 0x0040000802007844 */ /* 0x0001e80000000200 */
[----:B------:R-:W1:Y:S01]  /*286b0*/  LDSM.16.MT88.4 R4, [R0+0xdc00] ;  /* 0x00dc00000004783b */ /* 0x000e620000004200 */
[----:B0-----:R-:W-:Y:S01]  /*286c0*/  IMAD.IADD R2, R13, 0x1, R2 ;  /* 0x000000010d027824 */ /* 0x001fe200078e0202 */
[C-C-:B-1----:R-:W-:Y:S02]  /*286d0*/  PRMT R8, R4.reuse, 0x6420, R5.reuse ;  /* 0x0000642004087816 */ /* 0x142fe40000000005 */
        /* <DEDUP_REMOVED lines=24> */
.L_x_1692:
[----:B0-----:R-:W2:Y:S01]  /*28860*/  LDL.LU R2, [R1] ;  /* 0x0000000001027983 */ /* 0x001ea20000300800 */
[----:B-1----:R-:W-:Y:S03]  /*28870*/  SYNCS.ARRIVE.TRANS64.A1T0 RZ, [R12+URZ+0x2a850], RZ ;  /* 0x02a850ff0cff79a7 */ /* 0x002fe6000810003f */
[----:B------:R-:W3:Y:S01]  /*28880*/  LDL.LU R3, [R1+0x8] ;  /* 0x0000080001037983 */ /* 0x000ee20000300800 */
[----:B------:R-:W-:-:S05]  /*28890*/  @!P1 VIADD R0, R12, 0x2a880 ;  /* 0x0002a8800c009836 */ /* 0x000fca0000000000 */
        /* <DEDUP_REMOVED lines=8> */
[----:B------:R0:W-:Y:S04]  /*28920*/  STL [R1], R0 ;  /* 0x0000000001007387 */ /* 0x0001e80000100800 */
[----:B------:R0:W-:Y:S02]  /*28930*/  STL [R1+0x8], R3 ;  /* 0x0000080301007387 */ /* 0x0001e40000100800 */
.L_x_1641:
[----:B------:R-:W-:Y:S05]  /*28940*/  BSYNC B6 ;  /* 0x0000000000067941 */ /* 0x000fea0003800000 */
.L_x_1639:
[----:B0-----:R-:W2:Y:S02]  /*28950*/  LDL R0, [R1+0x30] ;  /* 0x0000300001007983 */ /* 0x001ea40000100800 */
[----:B--2---:R-:W-:-:S13]  /*28960*/  LOP3.LUT P0, RZ, R0, 0x2, RZ, 0xc0, !PT ;  /* 0x0000000200ff7812 */ /* 0x004fda000780c0ff */
[----:B------:R-:W-:Y:S05]  /*28970*/  @!P0 BRA `(.L_x_1693) ;  /* 0x0000000000208947 */ /* 0x000fea0003800000 */
[----:B------:R-:W-:Y:S05]  /*28980*/  WARPSYNC.ALL ;  /* 0x0000000000007948 */ /* 0x000fea0003800000 */
[----:B------:R-:W0:Y:S08]  /*28990*/  S2UR UR5, SR_CgaCtaId ;  /* 0x00000000000579c3 */ /* 0x000e300000008800 */
[----:B------:R-:W-:Y:S06]  /*289a0*/  BAR.SYNC.DEFER_BLOCKING 0x5, 0x180 ;  /* 0x0146000000007b1d */ /* 0x000fec0000010000 */
[----:B------:R-:W-:-:S02]  /*289b0*/  UMOV UR4, 0x400 ;  /* 0x0000040000047882 */ /* 0x000fc40000000000 */
[----:B0-----:R-:W-:-:S09]  /*289c0*/  ULEA UR4, UR5, UR4, 0x18 ;  /* 0x0000000405047291 */ /* 0x001fd2000f8ec03f */
[----:B------:R-:W2:Y:S01]  /*289d0*/  LDS.128 R16, [UR4+0x2a8d0] ;  /* 0x02a8d004ff107984 */ /* 0x000ea20008000c00 */
[----:B------:R-:W-:Y:S06]  /*289e0*/  BAR.ARV 0x4, 0x180 ;  /* 0x0106000000007b1d */ /* 0x000fec0000002000 */
[----:B------:R-:W-:Y:S05]  /*289f0*/  BRA `(.L_x_1694) ;  /* 0x0000000800d07947 */ /* 0x000fea0003800000 */
.L_x_1693:
[----:B------:R-:W0:Y:S01]  /*28a00*/  S2R R0, SR_TID.X ;  /* 0x0000000000007919 */ /* 0x000e220000002100 */
[----:B------:R-:W-:Y:S01]  /*28a10*/  UMOV UR4, 0xffffffff ;  /* 0xffffffff00047882 */ /* 0x000fe20000000000 */
[----:B0-----:R-:W-:-:S04]  /*28a20*/  LOP3.LUT R4, R0, 0x1f, RZ, 0xc0, !PT ;  /* 0x0000001f00047812 */ /* 0x001fc800078ec0ff */
[----:B------:R-:W-:Y:S01]  /*28a30*/  ISETP.NE.AND P0, PT, R4, 0x1f, PT ;  /* 0x0000001f0400780c */ /* 0x000fe20003f05270 */
[----:B------:R-:W-:-:S12]  /*28a40*/  BRA.DIV UR4, `(.L_x_1695) ;  /* 0x0000003a041c7947 */ /* 0x000fd8000b800000 */
[----:B-1----:R-:W-:Y:S01]  /*28a50*/  IADD3 R5, R19, R4, RZ ;  /* 0x0000000413057210 */ /* 0x002fe20007ffe0ff */
[----:B------:R-:W-:-:S03]  /*28a60*/  ULDC UR4, c[0x0][0xc14] ;  /* 0x0003050000047ab9 */ /* 0x000fc60000000800 */
        /* <DEDUP_REMOVED lines=8> */
[C---:B------:R-:W-:Y:S01]  /*28af0*/  ISETP.GE.U32.AND P5, PT, R4.reuse, 0x10, PT ;  /* 0x000000100400780c */ /* 0x040fe20003fa6070 */
[----:B0-----:R-:W-:Y:S02]  /*28b00*/  IMAD.MOV.U32 R3, RZ, RZ, RZ ;  /* 0x000000ffff037224 */ /* 0x001fe400078e00ff */
[----:B--2---:R-:W-:Y:S01]  /*28b10*/  @!P1 IMAD.MOV.U32 R3, RZ, RZ, R2 ;  /* 0x000000ffff039224 */ /* 0x004fe200078e0002 */
[----:B------:R-:W-:-:S04]  /*28b20*/  ISETP.NE.AND P1, PT, R4, RZ, PT ;  /* 0x000000ff0400720c */ /* 0x000fc80003f25270 */
        /* <DEDUP_REMOVED lines=15> */
[----:B------:R0:W1:Y:S04]  /*28c20*/  SHFL.IDX PT, R5, R16, 0x1, 0x1f ;  /* 0x00201f0010057f89 */ /* 0x00006800000e0000 */
[----:B------:R0:W2:Y:S02]  /*28c30*/  SHFL.IDX PT, R14, R2, 0x1f, 0x1f ;  /* 0x03e01f00020e7f89 */ /* 0x0000a400000e0000 */
.L_x_1837:
[----:B------:R-:W-:Y:S02]  /*28c40*/  ULDC UR4, c[0x0][0xc10] ;  /* 0x0003040000047ab9 */ /* 0x000fe40000000800 */
[----:B------:R-:W-:-:S04]  /*28c50*/  IMAD.U32 R4, RZ, RZ, UR4 ;  /* 0x00000004ff047e24 */ /* 0x000fc8000f8e00ff */
[----:B0-2---:R-:W-:-:S04]  /*28c60*/  IMAD R16, R14, R4, RZ ;  /* 0x000000040e107224 */ /* 0x005fc800078e02ff */
[----:B-1----:R-:W-:-:S05]  /*28c70*/  IMAD.IADD R5, R5, 0x1, R16 ;  /* 0x0000000105057824 */ /* 0x002fca00078e0210 */
[----:B------:R-:W-:-:S13]  /*28c80*/  ISETP.GT.AND P6, PT, R5, R0, PT ;  /* 0x000000000500720c */ /* 0x000fda0003fc4270 */
[----:B------:R-:W-:Y:S05]  /*28c90*/  @P6 BRA `(.L_x_1696) ;  /* 0x00000000009c6947 */ /* 0x000fea0003800000 */
.L_x_1701:
[----:B0-----:R-:W0:Y:S01]  /*28ca0*/  LDC R2, c[0x0][0xc14] ;  /* 0x00030500ff027b82 */ /* 0x001e220000000800 */
[----:B------:R-:W-:-:S05]  /*28cb0*/  VIADD R19, R19, 0x1f ;  /* 0x0000001f13137836 */ /* 0x000fca0000000000 */
[----:B0-----:R-:W-:-:S13]  /*28cc0*/  ISETP.GE.AND P6, PT, R19, R2, PT ;  /* 0x000000021300720c */ /* 0x001fda0003fc6270 */
[----:B------:R-:W-:Y:S05]  /*28cd0*/  @P6 BRA `(.L_x_1697) ;  /* 0x0000000400d46947 */ /* 0x000fea0003800000 */
[----:B------:R-:W0:Y:S01]  /*28ce0*/  S2R R3, SR_TID.X ;  /* 0x0000000000037919 */ /* 0x000e220000002100 */
[----:B------:R-:W-:Y:S01]  /*28cf0*/  BSSY B0, `(.L_x_1698) ;  /* 0x0000009000007945 */ /* 0x000fe20003800000 */
[----:B0-----:R-:W-:-:S05]  /*28d00*/  LOP3.LUT R3, R3, 0x1f, RZ, 0xc0, !PT ;  /* 0x0000001f03037812 */ /* 0x001fca00078ec0ff */
[----:B------:R-:W-:Y:S02]  /*28d10*/  IMAD.IADD R7, R19, 0x1, R3 ;  /* 0x0000000113077824 */ /* 0x000fe400078e0203 */
[----:B------:R-:W-:-:S03]  /*28d20*/  IMAD.MOV.U32 R3, RZ, RZ, RZ ;  /* 0x000000ffff037224 */ /* 0x000fc600078e00ff */
[----:B------:R-:W-:-:S13]  /*28d30*/  ISETP.GE.OR P6, PT, R7, R2, !P0 ;  /* 0x000000020700720c */ /* 0x000fda00047c6670 */
[----:B------:R-:W-:Y:S05]  /*28d40*/  @P6 BRA `(.L_x_1699) ;  /* 0x00000000000c6947 */ /* 0x000fea0003800000 */
[----:B------:R-:W0:Y:S02]  /*28d50*/  LDC.64 R2, c[0x0][0xc58] ;  /* 0x00031600ff027b82 */ /* 0x000e240000000a00 */
[----:B0-----:R-:W-:-:S06]  /*28d60*/  IMAD.WIDE R2, R7, 0x4, R2 ;  /* 0x0000000407027825 */ /* 0x001fcc00078e0202 */
[----:B------:R0:W5:Y:S02]  /*28d70*/  LDG.E R3, desc[UR40][R2.64] ;  /* 0x0000002802037981 */ /* 0x000164000c1e1900 */
.L_x_1699:
[----:B------:R-:W-:Y:S05]  /*28d80*/  BSYNC B0 ;  /* 0x0000000000007941 */ /* 0x000fea0003800000 */
.L_x_1698:
[----:B------:R-:W-:-:S03]  /*28d90*/  UMOV UR4, 0xffffffff ;  /* 0xffffffff00047882 */ /* 0x000fc60000000000 */
[----:B------:R-:W-:Y:S05]  /*28da0*/  BRA.DIV UR4, `(.L_x_1700) ;  /* 0x0000003a04687947 */ /* 0x000fea000b800000 */
[----:B-----5:R-:W0:Y:S02]  /*28db0*/  SHFL.UP PT, R14, R3, 0x1, RZ ;  /* 0x04200000030e7989 */ /* 0x020e2400000e00ff */
        /* <DEDUP_REMOVED lines=14> */
[----:B------:R0:W1:Y:S02]  /*28ea0*/  SHFL.IDX PT, R14, R2, 0x1f, 0x1f ;  /* 0x03e01f00020e7f89 */ /* 0x00006400000e0000 */
.L_x_1845:
[----:B------:R-:W-:Y:S02]  /*28eb0*/  ULDC UR4, c[0x0][0xc10] ;  /* 0x0003040000047ab9 */ /* 0x000fe40000000800 */
[----:B------:R-:W-:-:S04]  /*28ec0*/  IMAD.U32 R4, RZ, RZ, UR4 ;  /* 0x00000004ff047e24 */ /* 0x000fc8000f8e00ff */
[----:B-1----:R-:W-:-:S04]  /*28ed0*/  IMAD R16, R14, R4, RZ ;  /* 0x000000040e107224 */ /* 0x002fc800078e02ff */
[----:B------:R-:W-:-:S05]  /*28ee0*/  IMAD.IADD R5, R16, 0x1, R5 ;  /* 0x0000000110057824 */ /* 0x000fca00078e0205 */
[----:B------:R-:W-:-:S13]  /*28ef0*/  ISETP.GT.AND P6, PT, R5, R0, PT ;  /* 0x000000000500720c */ /* 0x000fda0003fc4270 */
[----:B------:R-:W-:Y:S05]  /*28f00*/  @!P6 BRA `(.L_x_1701) ;  /* 0xfffffffc0064e947 */ /* 0x000fea000383ffff */
.L_x_1696:
        /* <DEDUP_REMOVED lines=8> */
.L_x_1849:
[----:B------:R-:W-:Y:S01]  /*28f90*/  ISETP.NE.AND P0, PT, R5, RZ, PT ;  /* 0x000000ff0500720c */ /* 0x000fe20003f05270 */
[----:B------:R-:W-:-:S12]  /*28fa0*/  IMAD.MOV.U32 R5, RZ, RZ, RZ ;  /* 0x000000ffff057224 */ /* 0x000fd800078e00ff */
[----:B------:R-:W-:Y:S05]  /*28fb0*/  @!P0 BRA `(.L_x_1703) ;  /* 0x0000000000108947 */ /* 0x000fea0003800000 */
[----:B------:R-:W-:Y:S01]  /*28fc0*/  UMOV UR4, 0xffffffff ;  /* 0xffffffff00047882 */ /* 0x000fe20000000000 */
[----:B------:R-:W-:Y:S02]  /*28fd0*/  VIADD R12, R6, 0xffffffff ;  /* 0xffffffff060c7836 */ /* 0x000fe40000000000 */
[----:B------:R-:W-:Y:S05]  /*28fe0*/  BRA.DIV UR4, `(.L_x_1704) ;  /* 0x0000003a04e07947 */ /* 0x000fea000b800000 */
[----:B------:R3:W4:Y:S02]  /*28ff0*/  SHFL.IDX PT, R5, R2, R12, 0x1f ;  /* 0x00001f0c02057589 */ /* 0x00072400000e0000 */
.L_x_1703:
[----:B01-3--:R-:W0:Y:S01]  /*29000*/  LDC.64 R2, c[0x0][0xc68] ;  /* 0x00031a00ff027b82 */ /* 0x00be220000000a00 */
[----:B------:R-:W-:-:S04]  /*29010*/  IMAD.IADD R19, R6, 0x1, R19 ;  /* 0x0000000106137824 */ /* 0x000fc800078e0213 */
[----:B0-----:R-:W-:-:S05]  /*29020*/  IMAD.WIDE R2, R19, 0x4, R2 ;  /* 0x0000000413027825 */ /* 0x001fca00078e0202 */
[----:B------:R-:W2:Y:S01]  /*29030*/  LDG.E R7, desc[UR40][R2.64] ;  /* 0x0000002802077981 */ /* 0x000ea2000c1e1900 */
[----:B----4-:R-:W-:-:S04]  /*29040*/  IMAD R16, R5, R4, R16 ;  /* 0x0000000405107224 */ /* 0x010fc800078e0210 */
[----:B------:R-:W-:Y:S02]  /*29050*/  IMAD.IADD R0, R0, 0x1, -R16 ;  /* 0x0000000100007824 */ /* 0x000fe400078e0a10 */
[----:B--2---:R-:W-:-:S05]  /*29060*/  IMAD R6, R17, R7, RZ ;  /* 0x0000000711067224 */ /* 0x004fca00078e02ff */
[----:B------:R-:W-:-:S04]  /*29070*/  IABS R8, R6 ;  /* 0x0000000600087213 */ /* 0x000fc80000000000 */
[----:B------:R-:W0:Y:S08]  /*29080*/  I2F.RP R2, R8 ;  /* 0x0000000800027306 */ /* 0x000e300000209400 */
[----:B0-----:R-:W0:Y:S02]  /*29090*/  MUFU.RCP R2, R2 ;  /* 0x0000000200027308 */ /* 0x001e240000001000 */
[----:B0-----:R-:W-:-:S06]  /*290a0*/  VIADD R2, R2, 0xffffffe ;  /* 0x0ffffffe02027836 */ /* 0x001fcc0000000000 */
[----:B------:R-:W0:Y:S02]  /*290b0*/  F2I.FTZ.U32.TRUNC.NTZ R3, R2 ;  /* 0x0000000200037305 */ /* 0x000e24000021f000 */
[----:B0-----:R-:W-:-:S04]  /*290c0*/  IMAD.MOV R2, RZ, RZ, -R3 ;  /* 0x000000ffff027224 */ /* 0x001fc800078e0a03 */
[----:B------:R-:W-:Y:S02]  /*290d0*/  IMAD R5, R2, R8, RZ ;  /* 0x0000000802057224 */ /* 0x000fe400078e02ff */
[----:B------:R-:W-:-:S04]  /*290e0*/  IMAD.MOV.U32 R2, RZ, RZ, RZ ;  /* 0x000000ffff027224 */ /* 0x000fc800078e00ff */
[----:B------:R-:W-:Y:S01]  /*290f0*/  IMAD.HI.U32 R5, R3, R5, R2 ;  /* 0x0000000503057227 */ /* 0x000fe200078e0002 */
[----:B------:R-:W-:Y:S02]  /*29100*/  IABS R2, R0 ;  /* 0x0000000000027213 */ /* 0x000fe40000000000 */
[----:B------:R-:W-:-:S03]  /*29110*/  IABS R3, R6 ;  /* 0x0000000600037213 */ /* 0x000fc60000000000 */
[----:B------:R-:W-:-:S04]  /*29120*/  IMAD.HI.U32 R5, R5, R2, RZ ;  /* 0x0000000205057227 */ /* 0x000fc800078e00ff */
[----:B------:R-:W-:-:S04]  /*29130*/  IMAD.MOV R3, RZ, RZ, -R3 ;  /* 0x000000ffff037224 */ /* 0x000fc800078e0a03 */
        /* <DEDUP_REMOVED lines=8> */
[----:B------:R-:W-:-:S04]  /*291c0*/  @P0 VIADD R5, R5, 0x1 ;  /* 0x0000000105050836 */ /* 0x000fc80000000000 */
[----:B------:R-:W-:-:S04]  /*291d0*/  IMAD.MOV.U32 R2, RZ, RZ, R5 ;  /* 0x000000ffff027224 */ /* 0x000fc800078e0005 */
[----:B------:R-:W-:Y:S01]  /*291e0*/  @!P2 IMAD.MOV R2, RZ, RZ, -R2 ;  /* 0x000000ffff02a224 */ /* 0x000fe200078e0a02 */
[----:B------:R-:W-:-:S05]  /*291f0*/  @!P1 LOP3.LUT R2, RZ, R6, RZ, 0x33, !PT ;  /* 0x00000006ff029212 */ /* 0x000fca00078e33ff */
[----:B------:R-:W-:Y:S02]  /*29200*/  IMAD R5, R7, R2, RZ ;  /* 0x0000000207057224 */ /* 0x000fe400078e02ff */
[----:B------:R-:W-:Y:S02]  /*29210*/  IMAD.MOV R2, RZ, RZ, -R2 ;  /* 0x000000ffff027224 */ /* 0x000fe400078e0a02 */
[----:B------:R-:W-:Y:S02]  /*29220*/  IMAD.MOV R3, RZ, RZ, -R5 ;  /* 0x000000ffff037224 */ /* 0x000fe400078e0a05 */
[----:B------:R-:W-:-:S03]  /*29230*/  IMAD R0, R6, R2, R0 ;  /* 0x0000000206007224 */ /* 0x000fc600078e0200 */
[----:B------:R-:W-:Y:S01]  /*29240*/  VIADDMNMX R4, R3, R4, R7, PT ;  /* 0x0000000403047246 */ /* 0x000fe20003800107 */
[----:B------:R-:W-:-:S03]  /*29250*/  IMAD.IADD R5, R0, 0x1, R5 ;  /* 0x0000000100057824 */ /* 0x000fc600078e0205 */
        /* <DEDUP_REMOVED lines=23> */
[----:B------:R-:W-:Y:S01]  /*293d0*/  @!P1 LOP3.LUT R2, RZ, R4, RZ, 0x33, !PT ;  /* 0x00000004ff029212 */ /* 0x000fe200078e33ff */
[----:B------:R-:W-:-:S04]  /*293e0*/  IMAD.MOV R4, RZ, RZ, -R4 ;  /* 0x000000ffff047224 */ /* 0x000fc800078e0a04 */
[----:B------:R-:W-:Y:S01]  /*293f0*/  IMAD R18, R2, R4, R5 ;  /* 0x0000000402127224 */ /* 0x000fe200078e0205 */
[----:B------:R-:W-:-:S05]  /*29400*/  LOP3.LUT R2, RZ, R2, RZ, 0x33, !PT ;  /* 0x00000002ff027212 */ /* 0x000fca00078e33ff */
[----:B------:R-:W-:Y:S01]  /*29410*/  IMAD.IADD R17, R17, 0x1, R2 ;  /* 0x0000000111117824 */ /* 0x000fe200078e0202 */
[----:B------:R-:W-:Y:S06]  /*29420*/  BRA `(.L_x_1705) ;  /* 0x00000000001c7947 */ /* 0x000fec0003800000 */
.L_x_1697:
[----:B------:R-:W-:Y:S01]  /*29430*/  UMOV UR4, URZ ;  /* 0x0000003f00047c82 */ /* 0x000fe20008000000 */
[----:B------:R-:W-:Y:S01]  /*29440*/  UMOV UR5, URZ ;  /* 0x0000003f00057c82 */ /* 0x000fe20008000000 */
[----:B------:R-:W-:Y:S01]  /*29450*/  ULDC UR6, c[0x0][0xc14] ;  /* 0x0003050000067ab9 */ /* 0x000fe20000000800 */
[----:B------:R-:W-:Y:S02]  /*29460*/  IMAD.MOV.U32 R16, RZ, RZ, R0 ;  /* 0x000000ffff107224 */ /* 0x000fe400078e0000 */
[----:B------:R-:W-:Y:S02]  /*29470*/  IMAD.U32 R17, RZ, RZ, UR4 ;  /* 0x00000004ff117e24 */ /* 0x000fe4000f8e00ff */
[----:B------:R-:W-:Y:S02]  /*29480*/  IMAD.U32 R18, RZ, RZ, UR5 ;  /* 0x00000005ff127e24 */ /* 0x000fe4000f8e00ff */
[----:B------:R-:W-:-:S07]  /*29490*/  IMAD.U32 R19, RZ, RZ, UR6 ;  /* 0x00000006ff137e24 */ /* 0x000fce000f8e00ff */
.L_x_1705:
[----:B------:R-:W0:Y:S01]  /*294a0*/  S2R R0, SR_TID.X ;  /* 0x0000000000007919 */ /* 0x000e220000002100 */
[----:B------:R-:W-:Y:S05]  /*294b0*/  WARPSYNC.ALL ;  /* 0x0000000000007948 */ /* 0x000fea0003800000 */
[----:B------:R-:W-:Y:S01]  /*294c0*/  BAR.SYNC.DEFER_BLOCKING 0x4, 0x180 ;  /* 0x0106000000007b1d */ /* 0x000fe20000010000 */
[----:B0-----:R-:W-:-:S04]  /*294d0*/  LOP3.LUT R0, R0, 0x1f, RZ, 0xc0, !PT ;  /* 0x0000001f00007812 */ /* 0x001fc800078ec0ff */
[----:B------:R-:W-:-:S13]  /*294e0*/  ISETP.NE.AND P0, PT, R0, RZ, PT ;  /* 0x000000ff0000720c */ /* 0x000fda0003f05270 */
[----:B------:R-:W0:Y:S01]  /*294f0*/  @!P0 S2R R3, SR_CgaCtaId ;  /* 0x0000000000038919 */ /* 0x000e220000008800 */
[----:B------:R-:W-:-:S04]  /*29500*/  @!P0 MOV R0, 0x400 ;  /* 0x0000040000008802 */ /* 0x000fc80000000f00 */
[----:B0-----:R-:W-:-:S05]  /*29510*/  @!P0 LEA R0, R3, R0, 0x18 ;  /* 0x0000000003008211 */ /* 0x001fca00078ec0ff */
[----:B------:R0:W-:Y:S01]  /*29520*/  @!P0 STS.128 [R0+0x2a8d0], R16 ;  /* 0x02a8d01000008388 */ /* 0x0001e20000000c00 */
[----:B------:R-:W-:Y:S06]  /*29530*/  BAR.ARV 0x5, 0x180 ;  /* 0x0146000000007b1d */ /* 0x000fec0000002000 */
.L_x_1694:
[----:B------:R-:W-:Y:S02]  /*29540*/  ULDC UR4, c[0x0][0xc14] ;  /* 0x0003050000047ab9 */ /* 0x000fe40000000800 */
[----:B--2---:R-:W-:-:S13]  /*29550*/  ISETP.GE.AND P0, PT, R19, UR4, PT ;  /* 0x0000000413007c0c */ /* 0x004fda000bf06270 */
[----:B------:R-:W-:Y:S05]  /*29560*/  @!P0 BRA `(.L_x_1706) ;  /* 0xffffff9c009c8947 */ /* 0x000fea000383ffff */
[----:B------:R-:W-:Y:S05]  /*29570*/  BSYNC B7 ;  /* 0x0000000000077941 */ /* 0x000fea0003800000 */
.L_x_1579:
        /* <DEDUP_REMOVED lines=12> */
.L_x_1852:
[----:B------:R-:W-:Y:S05]  /*29640*/  BSYNC B0 ;  /* 0x0000000000007941 */ /* 0x000fea0003800000 */
.L_x_1707:
[----:B------:R-:W-:-:S03]  /*29650*/  UMOV UR4, 0xffffffff ;  /* 0xffffffff00047882 */ /* 0x000fc60000000000 */
[----:B------:R-:W-:Y:S05]  /*29660*/  BRA.DIV UR4, `(.L_x_1709) ;  /* 0x00000036047c7947 */ /* 0x000fea000b800000 */
[----:B------:R-:W1:Y:S02]  /*29670*/  S2R R2, SR_TID.X ;  /* 0x0000000000027919 */ /* 0x000e640000002100 */
[----:B-1----:R-:W-:-:S04]  /*29680*/  SHF.R.U32.HI R2, RZ, 0x5, R2 ;  /* 0x00000005ff027819 */ /* 0x002fc80000011602 */
[----:B------:R-:W-:-:S05]  /*29690*/  LOP3.LUT R2, R2, 0x3, RZ, 0xc0, !PT ;  /* 0x0000000302027812 */ /* 0x000fca00078ec0ff */
[----:B------:R1:W2:Y:S02]  /*296a0*/  SHFL.IDX PT, R14, R2, RZ, 0x1f ;  /* 0x00001fff020e7589 */ /* 0x0002a400000e0000 */
.L_x_1855:
[----:B--2---:R-:W-:-:S13]  /*296b0*/  ISETP.NE.AND P0, PT, R14, RZ, PT ;  /* 0x000000ff0e00720c */ /* 0x004fda0003f05270 */
[----:B------:R-:W-:Y:S05]  /*296c0*/  @P0 BRA `(.L_x_1348) ;  /* 0x0000000000b00947 */ /* 0x000fea0003800000 */
[----:B------:R-:W-:-:S03]  /*296d0*/  UMOV UR4, 0xffffffff ;  /* 0xffffffff00047882 */ /* 0x000fc60000000000 */
[----:B------:R-:W-:Y:S05]  /*296e0*/  BRA.DIV UR4, `(.L_x_1710) ;  /* 0x0000003604907947 */ /* 0x000fea000b800000 */
[----:B------:R-:W-:-:S13]  /*296f0*/  ELECT P6, URZ, PT ;  /* 0x00000000003f782f */ /* 0x000fda00038c0000 */
.L_x_1858:
[----:B------:R-:W-:Y:S05]  /*29700*/  @!P6 BRA `(.L_x_1348) ;  /* 0x0000000000a0e947 */ /* 0x000fea0003800000 */
[----:B------:R-:W-:-:S06]  /*29710*/  ULOP3.LUT UR4, UR37, 0x2, URZ, 0xfc, !UPT ;  /* 0x0000000225047892 */ /* 0x000fcc000f8efc3f */
[----:B-1----:R-:W-:-:S05]  /*29720*/  IMAD.U32 R2, RZ, RZ, UR4 ;  /* 0x00000004ff027e24 */ /* 0x002fca000f8e00ff */
[----:B------:R-:W-:-:S13]  /*29730*/  ISETP.NE.AND P0, PT, R2, 0x3, PT ;  /* 0x000000030200780c */ /* 0x000fda0003f05270 */
[----:B------:R-:W-:Y:S05]  /*29740*/  @!P0 BRA `(.L_x_1711) ;  /* 0x0000000000048947 */ /* 0x000fea0003800000 */
[----:B------:R-:W-:Y:S01]  /*29750*/  BPT.TRAP 0x1 ;  /* 0x000000040000795c */ /* 0x000fe20000300000 */
.L_x_1711:
[----:B0-----:R-:W2:Y:S04]  /*29760*/  LDL R3, [R1] ;  /* 0x0000000001037983 */ /* 0x001ea80000100800 */
[----:B------:R-:W3:Y:S01]  /*29770*/  LDL.LU R7, [R1+0x8] ;  /* 0x0000080001077983 */ /* 0x000ee20000300800 */
[----:B------:R-:W-:-:S04]  /*29780*/  VIADD R2, R0, 0x2a840 ;  /* 0x0002a84000027836 */ /* 0x000fc80000000000 */
        /* <DEDUP_REMOVED lines=11> */
.L_x_1859:
[----:B------:R-:W1:Y:S02]  /*29840*/  SYNCS.PHASECHK.TRANS64.TRYWAIT P1, [R7+URZ], R2 ;  /* 0x00000002070075a7 */ /* 0x000e64000802017f */
[----:B-1----:R-:W-:Y:S05]  /*29850*/  @!P1 BRA `(.L_x_1713) ;  /* 0x0000003400689947 */ /* 0x002fea0003800000 */
.L_x_1860:
[----:B------:R-:W-:Y:S05]  /*29860*/  @!P0 BRA `(.L_x_1714) ;  /* 0x0000000000048947 */ /* 0x000fea0003800000 */
[----:B------:R-:W-:Y:S01]  /*29870*/  BPT.TRAP 0x1 ;  /* 0x000000040000795c */ /* 0x000fe20000300000 */
.L_x_1714:
[----:B------:R-:W2:Y:S02]  /*29880*/  LDL.LU R4, [R1] ;  /* 0x0000000001047983 */ /* 0x000ea40000300800 */
[----:B--2---:R-:W-:-:S04]  /*29890*/  IMAD R4, R4, 0x8, R0 ;  /* 0x0000000804047824 */ /* 0x004fc800078e0200 */
[----:B------:R-:W2:Y:S02]  /*298a0*/  SYNCS.PHASECHK.TRANS64.TRYWAIT P1, [R4+URZ+0x2a860], R5 ;  /* 0x02a86005040075a7 */ /* 0x000ea4000802017f */
[----:B--2---:R-:W-:Y:S05]  /*298b0*/  @!P1 BRA `(.L_x_1715) ;  /* 0x0000003400649947 */ /* 0x004fea0003800000 */
.L_x_1861:
[----:B------:R-:W-:Y:S05]  /*298c0*/  @!P0 BRA `(.L_x_1716) ;  /* 0x0000000000048947 */ /* 0x000fea0003800000 */
[----:B------:R-:W-:Y:S01]  /*298d0*/  BPT.TRAP 0x1 ;  /* 0x000000040000795c */ /* 0x000fe20000300000 */
.L_x_1716:
[----:B------:R-:W-:-:S04]  /*298e0*/  IMAD R3, R3, 0x8, R0 ;  /* 0x0000000803037824 */ /* 0x000fc800078e0200 */
[----:B------:R-:W3:Y:S02]  /*298f0*/  SYNCS.PHASECHK.TRANS64.TRYWAIT P1, [R3+URZ+0x2a860], R2 ;  /* 0x02a86002030075a7 */ /* 0x000ee4000802017f */
[----:B---3--:R-:W-:Y:S05]  /*29900*/  @!P1 BRA `(.L_x_1717) ;  /* 0x0000003400649947 */ /* 0x008fea0003800000 */
.L_x_1862:
[----:B------:R-:W-:Y:S05]  /*29910*/  @!P0 BRA `(.L_x_1718) ;  /* 0x0000000000048947 */ /* 0x000fea0003800000 */
[----:B------:R-:W-:Y:S01]  /*29920*/  BPT.TRAP 0x1 ;  /* 0x000000040000795c */ /* 0x000fe20000300000 */
.L_x_1718:
[----:B------:R-:W4:Y:S02]  /*29930*/  SYNCS.PHASECHK.TRANS64.TRYWAIT P0, [R4+URZ+0x2a880], R5 ;  /* 0x02a88005040075a7 */ /* 0x000f24000800017f */
[----:B----4-:R-:W-:Y:S05]  /*29940*/  @!P0 BRA `(.L_x_1719) ;  /* 0x0000003400688947 */ /* 0x010fea0003800000 */
.L_x_1720:
[----:B------:R0:W0:Y:S02]  /*29950*/  SYNCS.PHASECHK.TRANS64.TRYWAIT P0, [R3+URZ+0x2a880], R2 ;  /* 0x02a88002030075a7 */ /* 0x000024000800017f */
[----:B0-----:R-:W-:Y:S05]  /*29960*/  @!P0 NANOSLEEP.SYNCS 0x989680 ;  /* 0x009896800000895d */ /* 0x001fea0003900000 */
[----:B------:R-:W0:Y:S02]  /*29970*/  @!P0 SYNCS.PHASECHK.TRANS64 P0, [R3+URZ+0x2a880], R2 ;  /* 0x02a88002030085a7 */ /* 0x000e24000800007f */
[----:B0-----:R-:W-:Y:S05]  /*29980*/  @!P0 BRA `(.L_x_1720) ;  /* 0xfffffffc00f08947 */ /* 0x001fea000383ffff */
.L_x_1348:
[----:B------:R-:W-:Y:S05]  /*29990*/  BSYNC B8 ;  /* 0x0000000000087941 */ /* 0x000fea0003800000 */
.L_x_1345:
[----:B------:R-:W-:Y:S05]  /*299a0*/  EXIT ;  /* 0x000000000000794d */ /* 0x000fea0003800000 */
.L_x_1372:
[----:B0-----:R0:W1:Y:S02]  /*299b0*/  SYNCS.PHASECHK.TRANS64.TRYWAIT P5, [R94+URZ+0x2a890], R105 ;  /* 0x02a890695e0075a7 */ /* 0x00106400080a017f */
[----:B-1----:R-:W-:Y:S05]  /*299c0*/  @!P5 NANOSLEEP.SYNCS 0x989680 ;  /* 0x009896800000d95d */ /* 0x002fea0003900000 */
[----:B------:R-:W1:Y:S02]  /*299d0*/  @!P5 SYNCS.PHASECHK.TRANS64 P5, [R94+URZ+0x2a890], R105 ;  /* 0x02a890695e00d5a7 */ /* 0x000e6400080a007f */
[----:B-1----:R-:W-:Y:S05]  /*299e0*/  @!P5 BRA `(.L_x_1372) ;  /* 0xfffffffc00f0d947 */ /* 0x002fea000383ffff */
[----:B------:R-:W-:Y:S05]  /*299f0*/  BRA `(.L_x_1721) ;  /* 0xfffffd9400247947 */ /* 0x000fea000383ffff */
.L_x_1400:
[----:B-1----:R1:W2:Y:S02]  /*29a00*/  SYNCS.PHASECHK.TRANS64.TRYWAIT P5, [R94+URZ+0x2a890], R105 ;  /* 0x02a890695e0075a7 */ /* 0x0022a400080a017f */
[----:B--2---:R-:W-:Y:S05]  /*29a10*/  @!P5 NANOSLEEP.SYNCS 0x989680 ;  /* 0x009896800000d95d */ /* 0x004fea0003900000 */
[----:B------:R-:W2:Y:S02]  /*29a20*/  @!P5 SYNCS.PHASECHK.TRANS64 P5, [R94+URZ+0x2a890], R105 ;  /* 0x02a890695e00d5a7 */ /* 0x000ea400080a007f */
[----:B--2---:R-:W-:Y:S05]  /*29a30*/  @!P5 BRA `(.L_x_1400) ;  /* 0xfffffffc00f0d947 */ /* 0x004fea000383ffff */
[----:B------:R-:W-:Y:S05]  /*29a40*/  BRA `(.L_x_1722) ;  /* 0xfffffdc000f07947 */ /* 0x000fea000383ffff */
.L_x_1413:
[----:B0-----:R0:W1:Y:S02]  /*29a50*/  SYNCS.PHASECHK.TRANS64.TRYWAIT P4, [R94+URZ+0x2a890], R105 ;  /* 0x02a890695e0075a7 */ /* 0x001064000808017f */
[----:B-1----:R-:W-:Y:S05]  /*29a60*/  @!P4 NANOSLEEP.SYNCS 0x989680 ;  /* 0x009896800000c95d */ /* 0x002fea0003900000 */
[----:B------:R-:W1:Y:S02]  /*29a70*/  @!P4 SYNCS.PHASECHK.TRANS64 P4, [R94+URZ+0x2a890], R105 ;  /* 0x02a890695e00c5a7 */ /* 0x000e64000808007f */
[----:B-1----:R-:W-:Y:S05]  /*29a80*/  @!P4 BRA `(.L_x_1413) ;  /* 0xfffffffc00f0c947 */ /* 0x002fea000383ffff */
[----:B------:R-:W-:Y:S05]  /*29a90*/  BRA `(.L_x_1723) ;  /* 0xfffffdf000c07947 */ /* 0x000fea000383ffff */
.L_x_1417:
[----:B--2---:R2:W3:Y:S02]  /*29aa0*/  SYNCS.PHASECHK.TRANS64.TRYWAIT P3, [R94+URZ+0x2a8b0], R105 ;  /* 0x02a8b0695e0075a7 */ /* 0x0044e4000806017f */
[----:B---3--:R-:W-:Y:S05]  /*29ab0*/  @!P3 NANOSLEEP.SYNCS 0x989680 ;  /* 0x009896800000b95d */ /* 0x008fea0003900000 */
[----:B------:R-:W3:Y:S02]  /*29ac0*/  @!P3 SYNCS.PHASECHK.TRANS64 P3, [R94+URZ+0x2a8b0], R105 ;  /* 0x02a8b0695e00b5a7 */ /* 0x000ee4000806007f */
[----:B---3--:R-:W-:Y:S05]  /*29ad0*/  @!P3 BRA `(.L_x_1417) ;  /* 0xfffffffc00f0b947 */ /* 0x008fea000383ffff */
[----:B------:R-:W-:Y:S05]  /*29ae0*/  BRA `(.L_x_1724) ;  /* 0xfffffdf400587947 */ /* 0x000fea000383ffff */
.L_x_1431:
[----:B------:R-:W-:Y:S01]  /*29af0*/  BSSY B0, `(.L_x_1725) ;  /* 0x0000008000007945 */ /* 0x000fe20003800000 */
[----:B------:R-:W-:Y:S02]  /*29b00*/  IMAD.MOV.U32 R13, RZ, RZ, R231 ;  /* 0x000000ffff0d7224 */ /* 0x000fe400078e00e7 */
[----:B------:R-:W-:Y:S02]  /*29b10*/  IMAD.MOV.U32 R12, RZ, RZ, RZ ;  /* 0x000000ffff0c7224 */ /* 0x000fe400078e00ff */
[----:B------:R-:W-:Y:S02]  /*29b20*/  IMAD.MOV.U32 R11, RZ, RZ, 0x1f ;  /* 0x0000001fff0b7424 */ /* 0x000fe400078e00ff */
[----:B------:R-:W-:-:S07]  /*29b30*/  IMAD.MOV.U32 R15, RZ, RZ, -0x1 ;  /* 0xffffffffff0f7424 */ /* 0x000fce00078e00ff */
[----:B-----5:R-:W-:Y:S05]  /*29b40*/  WARPSYNC.COLLECTIVE R15, `(.L_x_1726) ;  /* 0x000000000f087348 */ /* 0x020fea0003c00000 */
[----:B------:R0:W1:Y:S02]  /*29b50*/  SHFL.IDX P6, R14, R13, R12, R11 ;  /* 0x0000000c0d0e7389 */ /* 0x00006400000c000b */
[----:B01---5:R-:W-:Y:S01]  /*29b60*/  ENDCOLLECTIVE ;  /* 0x000000000000791b */ /* 0x023fe20003800000 */
.L_x_1726:
[----:B------:R-:W-:Y:S05]  /*29b70*/  BSYNC B0 ;  /* 0x0000000000007941 */ /* 0x000fea0003800000 */
.L_x_1725:
[----:B------:R-:W-:Y:S01]  /*29b80*/  IMAD.MOV.U32 R208, RZ, RZ, R14 ;  /* 0x000000ffffd07224 */ /* 0x000fe200078e000e */
[----:B------:R-:W-:Y:S06]  /*29b90*/  BRA `(.L_x_1727) ;  /* 0xfffffe0000047947 */ /* 0x000fec000383ffff */
.L_x_1443:
[----:B------:R-:W-:Y:S01]  /*29ba0*/  BSSY B1, `(.L_x_1728) ;  /* 0x0000007000017945 */ /* 0x000fe20003800000 */
[----:B------:R-:W-:Y:S02]  /*29bb0*/  IMAD.MOV.U32 R12, RZ, RZ, RZ ;  /* 0x000000ffff0c7224 */ /* 0x000fe400078e00ff */
[----:B------:R-:W-:Y:S02]  /*29bc0*/  IMAD.MOV.U32 R11, RZ, RZ, 0x1e1f ;  /* 0x00001e1fff0b7424 */ /* 0x000fe400078e00ff */
[----:B------:R-:W-:-:S07]  /*29bd0*/  IMAD.MOV.U32 R15, RZ, RZ, -0x1 ;  /* 0xffffffffff0f7424 */ /* 0x000fce00078e00ff */
[----:B0----5:R-:W-:Y:S05]  /*29be0*/  WARPSYNC.COLLECTIVE R15, `(.L_x_1729) ;  /* 0x000000000f087348 */ /* 0x021fea0003c00000 */
[----:B------:R1:W2:Y:S02]  /*29bf0*/  SHFL.IDX P6, R14, R13, R12, R11 ;  /* 0x0000000c0d0e7389 */ /* 0x0002a400000c000b */
[----:B012--5:R-:W-:Y:S01]  /*29c00*/  ENDCOLLECTIVE ;  /* 0x000000000000791b */ /* 0x027fe20003800000 */
.L_x_1729:
[----:B------:R-:W-:Y:S05]  /*29c10*/  BSYNC B1 ;  /* 0x0000000000017941 */ /* 0x000fea0003800000 */
.L_x_1728:
[----:B------:R-:W-:Y:S05]  /*29c20*/  BRA `(.L_x_1730) ;  /* 0xfffffe0c00907947 */ /* 0x000fea000383ffff */
.L_x_1444:
[----:B------:R-:W-:Y:S01]  /*29c30*/  BSSY B1, `(.L_x_1731) ;  /* 0x0000008000017945 */ /* 0x000fe20003800000 */
[----:B------:R-:W-:Y:S02]  /*29c40*/  IMAD.MOV.U32 R13, RZ, RZ, R4 ;  /* 0x000000ffff0d7224 */ /* 0x000fe400078e0004 */
[----:B------:R-:W-:Y:S02]  /*29c50*/  IMAD.MOV.U32 R12, RZ, RZ, RZ ;  /* 0x000000ffff0c7224 */ /* 0x000fe400078e00ff */
[----:B------:R-:W-:Y:S02]  /*29c60*/  IMAD.MOV.U32 R11, RZ, RZ, 0x1e1f ;  /* 0x00001e1fff0b7424 */ /* 0x000fe400078e00ff */
[----:B------:R-:W-:-:S07]  /*29c70*/  IMAD.MOV.U32 R15, RZ, RZ, -0x1 ;  /* 0xffffffffff0f7424 */ /* 0x000fce00078e00ff */
[----:B0----5:R-:W-:Y:S05]  /*29c80*/  WARPSYNC.COLLECTIVE R15, `(.L_x_1732) ;  /* 0x000000000f087348 */ /* 0x021fea0003c00000 */
[----:B------:R1:W2:Y:S02]  /*29c90*/  SHFL.IDX P6, R14, R13, R12, R11 ;  /* 0x0000000c0d0e7389 */ /* 0x0002a400000c000b */
[----:B012--5:R-:W-:Y:S01]  /*29ca0*/  ENDCOLLECTIVE ;  /* 0x000000000000791b */ /* 0x027fe20003800000 */
.L_x_1732:
[----:B------:R-:W-:Y:S05]  /*29cb0*/  BSYNC B1 ;  /* 0x0000000000017941 */ /* 0x000fea0003800000 */
.L_x_1731:
[----:B------:R-:W-:Y:S05]  /*29cc0*/  BRA `(.L_x_1733) ;  /* 0xfffffe0c00707947 */ /* 0x000fea000383ffff */
.L_x_1445:
        /* <DEDUP_REMOVED lines=8> */
.L_x_1735:
[----:B------:R-:W-:Y:S05]  /*29d50*/  BSYNC B1 ;  /* 0x0000000000017941 */ /* 0x000fea0003800000 */
.L_x_1734:
[----:B------:R-:W-:Y:S05]  /*29d60*/  BRA `(.L_x_1736) ;  /* 0xfffffe0c00507947 */ /* 0x000fea000383ffff */
.L_x_1446:
        /* <DEDUP_REMOVED lines=8> */
.L_x_1738:
[----:B------:R-:W-:Y:S05]  /*29df0*/  BSYNC B1 ;  /* 0x0000000000017941 */ /* 0x000fea0003800000 */
.L_x_1737:
[----:B------:R-:W-:Y:S05]  /*29e00*/  BRA `(.L_x_1739) ;  /* 0xfffffe0c00307947 */ /* 0x000fea000383ffff */
.L_x_1448:
[----:B-1----:R1:W2:Y:S02]  /*29e10*/  SYNCS.PHASECHK.TRANS64.TRYWAIT P1, [R16+URZ+0x2a800], R3 ;  /* 0x02a80003100075a7 */ /* 0x0022a4000802017f */
[----:B--2---:R-:W-:Y:S05]  /*29e20*/  @!P1 NANOSLEEP.SYNCS 0x989680 ;  /* 0x009896800000995d */ /* 0x004fea0003900000 */
[----:B------:R-:W2:Y:S02]  /*29e30*/  @!P1 SYNCS.PHASECHK.TRANS64 P1, [R16+URZ+0x2a800], R3 ;  /* 0x02a80003100095a7 */ /* 0x000ea4000802007f */
[----:B--2---:R-:W-:Y:S05]  /*29e40*/  @!P1 BRA `(.L_x_1448) ;  /* 0xfffffffc00f09947 */ /* 0x004fea000383ffff */
[----:B------:R-:W-:Y:S05]  /*29e50*/  BRA `(.L_x_1740) ;  /* 0xfffffe0c003c7947 */ /* 0x000fea000383ffff */
.L_x_1462:
[----:B------:R-:W-:Y:S01]  /*29e60*/  BSSY B1, `(.L_x_1741) ;  /* 0x0000007000017945 */ /* 0x000fe20003800000 */
[----:B------:R-:W-:Y:S01]  /*29e70*/  IMAD.MOV.U32 R12, RZ, RZ, RZ ;  /* 0x000000ffff0c7224 */ /* 0x000fe200078e00ff */
[----:B------:R-:W-:Y:S01]  /*29e80*/  MOV R11, 0x1e1f ;  /* 0x00001e1f000b7802 */ /* 0x000fe20000000f00 */
[----:B------:R-:W-:-:S07]  /*29e90*/  IMAD.MOV.U32 R15, RZ, RZ, -0x1 ;  /* 0xffffffffff0f7424 */ /* 0x000fce00078e00ff */
[----:B0----5:R-:W-:Y:S05]  /*29ea0*/  WARPSYNC.COLLECTIVE R15, `(.L_x_1742) ;  /* 0x000000000f087348 */ /* 0x021fea0003c00000 */
[----:B------:R1:W2:Y:S02]  /*29eb0*/  SHFL.IDX P6, R14, R13, R12, R11 ;  /* 0x0000000c0d0e7389 */ /* 0x0002a400000c000b */
[----:B012--5:R-:W-:Y:S01]  /*29ec0*/  ENDCOLLECTIVE ;  /* 0x000000000000791b */ /* 0x027fe20003800000 */
.L_x_1742:
[----:B------:R-:W-:Y:S05]  /*29ed0*/  BSYNC B1 ;  /* 0x0000000000017941 */ /* 0x000fea0003800000 */
.L_x_1741:
[----:B------:R-:W-:Y:S05]  /*29ee0*/  BRA `(.L_x_1743) ;  /* 0xfffffe4000347947 */ /* 0x000fea000383ffff */
.L_x_1463:
        /* <DEDUP_REMOVED lines=8> */
.L_x_1745:
[----:B------:R-:W-:Y:S05]  /*29f70*/  BSYNC B1 ;  /* 0x0000000000017941 */ /* 0x000fea0003800000 */
.L_x_1744:
[----:B------:R-:W-:Y:S05]  /*29f80*/  BRA `(.L_x_1746) ;  /* 0xfffffe4000147947 */ /* 0x000fea000383ffff */
.L_x_1464:
        /* <DEDUP_REMOVED lines=8> */
.L_x_1748:
[----:B------:R-:W-:Y:S05]  /*2a010*/  BSYNC B1 ;  /* 0x0000000000017941 */ /* 0x000fea0003800000 */
.L_x_1747:
[----:B------:R-:W-:Y:S05]  /*2a020*/  BRA `(.L_x_1749) ;  /* 0xfffffe3c00f47947 */ /* 0x000fea000383ffff */
.L_x_1465:
        /* <DEDUP_REMOVED lines=8> */
.L_x_1751:
[----:B------:R-:W-:Y:S05]  /*2a0b0*/  BSYNC B1 ;  /* 0x0000000000017941 */ /* 0x000fea0003800000 */
.L_x_1750:
[----:B------:R-:W-:Y:S05]  /*2a0c0*/  BRA `(.L_x_1752) ;  /* 0xfffffe3c00d47947 */ /* 0x000fea000383ffff */
.L_x_1467:
[----:B-1----:R1:W2:Y:S02]  /*2a0d0*/  SYNCS.PHASECHK.TRANS64.TRYWAIT P1, [R16+URZ+0x2a800], R3 ;  /* 0x02a80003100075a7 */ /* 0x0022a4000802017f */
[----:B--2---:R-:W-:Y:S05]  /*2a0e0*/  @!P1 NANOSLEEP.SYNCS 0x989680 ;  /* 0x009896800000995d */ /* 0x004fea0003900000 */
[----:B------:R-:W2:Y:S02]  /*2a0f0*/  @!P1 SYNCS.PHASECHK.TRANS64 P1, [R16+URZ+0x2a800], R3 ;  /* 0x02a80003100095a7 */ /* 0x000ea4000802007f */
[----:B--2---:R-:W-:Y:S05]  /*2a100*/  @!P1 BRA `(.L_x_1467) ;  /* 0xfffffffc00f09947 */ /* 0x004fea000383ffff */
[----:B------:R-:W-:Y:S05]  /*2a110*/  BRA `(.L_x_1753) ;  /* 0xfffffe3c00e07947 */ /* 0x000fea000383ffff */
.L_x_1475:
[----:B--2---:R2:W3:Y:S02]  /*2a120*/  SYNCS.PHASECHK.TRANS64.TRYWAIT P2, [R3+URZ+0x2a830], R0 ;  /* 0x02a83000030075a7 */ /* 0x0044e4000804017f */
[----:B---3--:R-:W-:Y:S05]  /*2a130*/  @!P2 NANOSLEEP.SYNCS 0x989680 ;  /* 0x009896800000a95d */ /* 0x008fea0003900000 */
[----:B------:R-:W3:Y:S02]  /*2a140*/  @!P2 SYNCS.PHASECHK.TRANS64 P2, [R3+URZ+0x2a830], R0 ;  /* 0x02a830000300a5a7 */ /* 0x000ee4000804007f */
[----:B---3--:R-:W-:Y:S05]  /*2a150*/  @!P2 BRA `(.L_x_1475) ;  /* 0xfffffffc00f0a947 */ /* 0x008fea000383ffff */
[----:B------:R-:W-:Y:S05]  /*2a160*/  BRA `(.L_x_1474) ;  /* 0xfffffe7000087947 */ /* 0x000fea000383ffff */
.L_x_1493:
[----:B-1----:R1:W2:Y:S02]  /*2a170*/  SYNCS.PHASECHK.TRANS64.TRYWAIT P4, [R9+URZ+0x2a830], R8 ;  /* 0x02a83008090075a7 */ /* 0x0022a4000808017f */
[----:B--2---:R-:W-:Y:S05]  /*2a180*/  @!P4 NANOSLEEP.SYNCS 0x989680 ;  /* 0x009896800000c95d */ /* 0x004fea0003900000 */
[----:B------:R-:W2:Y:S02]  /*2a190*/  @!P4 SYNCS.PHASECHK.TRANS64 P4, [R9+URZ+0x2a830], R8 ;  /* 0x02a830080900c5a7 */ /* 0x000ea4000808007f */
[----:B--2---:R-:W-:Y:S05]  /*2a1a0*/  @!P4 BRA `(.L_x_1493) ;  /* 0xfffffffc00f0c947 */ /* 0x004fea000383ffff */
[----:B------:R-:W-:Y:S05]  /*2a1b0*/  BRA `(.L_x_1492) ;  /* 0xfffffea800a47947 */ /* 0x000fea000383ffff */
.L_x_1497:
[----:B-1----:R1:W2:Y:S02]  /*2a1c0*/  SYNCS.PHASECHK.TRANS64.TRYWAIT P3, [R9+URZ+0x2a850], R8 ;  /* 0x02a85008090075a7 */ /* 0x0022a4000806017f */
[----:B--2---:R-:W-:Y:S05]  /*2a1d0*/  @!P3 NANOSLEEP.SYNCS 0x989680 ;  /* 0x009896800000b95d */ /* 0x004fea0003900000 */
[----:B------:R-:W2:Y:S02]  /*2a1e0*/  @!P3 SYNCS.PHASECHK.TRANS64 P3, [R9+URZ+0x2a850], R8 ;  /* 0x02a850080900b5a7 */ /* 0x000ea4000806007f */
[----:B--2---:R-:W-:Y:S05]  /*2a1f0*/  @!P3 BRA `(.L_x_1497) ;  /* 0xfffffffc00f0b947 */ /* 0x004fea000383ffff */
[----:B------:R-:W-:Y:S05]  /*2a200*/  BRA `(.L_x_1494) ;  /* 0xfffffeac00807947 */ /* 0x000fea000383ffff */
.L_x_1517:
[----:B-1----:R1:W2:Y:S02]  /*2a210*/  SYNCS.PHASECHK.TRANS64.TRYWAIT P3, [R9+URZ+0x2a830], R8 ;  /* 0x02a83008090075a7 */ /* 0x0022a4000806017f */
[----:B--2---:R-:W-:Y:S05]  /*2a220*/  @!P3 NANOSLEEP.SYNCS 0x989680 ;  /* 0x009896800000b95d */ /* 0x004fea0003900000 */
[----:B------:R-:W2:Y:S02]  /*2a230*/  @!P3 SYNCS.PHASECHK.TRANS64 P3, [R9+URZ+0x2a830], R8 ;  /* 0x02a830080900b5a7 */ /* 0x000ea4000806007f */
[----:B--2---:R-:W-:Y:S05]  /*2a240*/  @!P3 BRA `(.L_x_1517) ;  /* 0xfffffffc00f0b947 */ /* 0x004fea000383ffff */
[----:B------:R-:W-:Y:S05]  /*2a250*/  BRA `(.L_x_1516) ;  /* 0xfffffee400747947 */ /* 0x000fea000383ffff */
.L_x_1521:
[----:B-1----:R1:W2:Y:S02]  /*2a260*/  SYNCS.PHASECHK.TRANS64.TRYWAIT P2, [R9+URZ+0x2a850], R8 ;  /* 0x02a85008090075a7 */ /* 0x0022a4000804017f */
[----:B--2---:R-:W-:Y:S05]  /*2a270*/  @!P2 NANOSLEEP.SYNCS 0x989680 ;  /* 0x009896800000a95d */ /* 0x004fea0003900000 */
[----:B------:R-:W2:Y:S02]  /*2a280*/  @!P2 SYNCS.PHASECHK.TRANS64 P2, [R9+URZ+0x2a850], R8 ;  /* 0x02a850080900a5a7 */ /* 0x000ea4000804007f */
[----:B--2---:R-:W-:Y:S05]  /*2a290*/  @!P2 BRA `(.L_x_1521) ;  /* 0xfffffffc00f0a947 */ /* 0x004fea000383ffff */
[----:B------:R-:W-:Y:S05]  /*2a2a0*/  BRA `(.L_x_1518) ;  /* 0xfffffee800607947 */ /* 0x000fea000383ffff */
.L_x_1529:
[----:B-1----:R1:W2:Y:S02]  /*2a2b0*/  SYNCS.PHASECHK.TRANS64.TRYWAIT P3, [R9+URZ+0x2a830], R8 ;  /* 0x02a83008090075a7 */ /* 0x0022a4000806017f */
[----:B--2---:R-:W-:Y:S05]  /*2a2c0*/  @!P3 NANOSLEEP.SYNCS 0x989680 ;  /* 0x009896800000b95d */ /* 0x004fea0003900000 */
[----:B------:R-:W2:Y:S02]  /*2a2d0*/  @!P3 SYNCS.PHASECHK.TRANS64 P3, [R9+URZ+0x2a830], R8 ;  /* 0x02a830080900b5a7 */ /* 0x000ea4000806007f */
[----:B--2---:R-:W-:Y:S05]  /*2a2e0*/  @!P3 BRA `(.L_x_1529) ;  /* 0xfffffffc00f0b947 */ /* 0x004fea000383ffff */
[----:B------:R-:W-:Y:S05]  /*2a2f0*/  BRA `(.L_x_1528) ;  /* 0xffffff0c00e47947 */ /* 0x000fea000383ffff */
.L_x_1533:
[----:B-1----:R1:W2:Y:S02]  /*2a300*/  SYNCS.PHASECHK.TRANS64.TRYWAIT P2, [R9+URZ+0x2a850], R8 ;  /* 0x02a85008090075a7 */ /* 0x0022a4000804017f */
[----:B--2---:R-:W-:Y:S05]  /*2a310*/  @!P2 NANOSLEEP.SYNCS 0x989680 ;  /* 0x009896800000a95d */ /* 0x004fea0003900000 */
[----:B------:R-:W2:Y:S02]  /*2a320*/  @!P2 SYNCS.PHASECHK.TRANS64 P2, [R9+URZ+0x2a850], R8 ;  /* 0x02a850080900a5a7 */ /* 0x000ea4000804007f */
[----:B--2---:R-:W-:Y:S05]  /*2a330*/  @!P2 BRA `(.L_x_1533) ;  /* 0xfffffffc00f0a947 */ /* 0x004fea000383ffff */
[----:B------:R-:W-:Y:S05]  /*2a340*/  BRA `(.L_x_1530) ;  /* 0xffffff1000d07947 */ /* 0x000fea000383ffff */
.L_x_1547:
[----:B-1----:R1:W2:Y:S02]  /*2a350*/  SYNCS.PHASECHK.TRANS64.TRYWAIT P1, [R11+URZ+0x2a850], R0 ;  /* 0x02a850000b0075a7 */ /* 0x0022a4000802017f */
[----:B--2---:R-:W-:Y:S05]  /*2a360*/  @!P1 NANOSLEEP.SYNCS 0x989680 ;  /* 0x009896800000995d */ /* 0x004fea0003900000 */
[----:B------:R-:W2:Y:S02]  /*2a370*/  @!P1 SYNCS.PHASECHK.TRANS64 P1, [R11+URZ+0x2a850], R0 ;  /* 0x02a850000b0095a7 */ /* 0x000ea4000802007f */
[----:B--2---:R-:W-:Y:S05]  /*2a380*/  @!P1 BRA `(.L_x_1547) ;  /* 0xfffffffc00f09947 */ /* 0x004fea000383ffff */
[----:B------:R-:W-:Y:S05]  /*2a390*/  BRA `(.L_x_1546) ;  /* 0xffffff48002c7947 */ /* 0x000fea000383ffff */
.L_x_1551:
[----:B------:R-:W-:Y:S01]  /*2a3a0*/  SEL R21, R48, R35, P0 ;  /* 0x0000002330157207 */ /* 0x000fe20000000000 */
[----:B------:R-:W-:Y:S01]  /*2a3b0*/  IMAD.MOV.U32 R15, RZ, RZ, -0x1 ;  /* 0xffffffffff0f7424 */ /* 0x000fe200078e00ff */
[----:B------:R-:W-:Y:S02]  /*2a3c0*/  SEL R24, R35, R48, P0 ;  /* 0x0000003023187207 */ /* 0x000fe40000000000 */
[----:B------:R-:W-:Y:S02]  /*2a3d0*/  SEL R25, R56, R41, P0 ;  /* 0x0000002938197207 */ /* 0x000fe40000000000 */
[----:B------:R-:W-:Y:S02]  /*2a3e0*/  SEL R28, R41, R56, P0 ;  /* 0x00000038291c7207 */ /* 0x000fe40000000000 */
[----:B------:R-:W-:Y:S02]  /*2a3f0*/  SEL R37, R53, R52, P0 ;  /* 0x0000003435257207 */ /* 0x000fe40000000000 */
[----:B------:R-:W-:-:S02]  /*2a400*/  SEL R48, R52, R53, P0 ;  /* 0x0000003534307207 */ /* 0x000fc40000000000 */
[----:B------:R-:W-:Y:S02]  /*2a410*/  SEL R41, R11, R12, P0 ;  /* 0x0000000c0b297207 */ /* 0x000fe40000000000 */
[----:B------:R-:W-:Y:S01]  /*2a420*/  SEL R52, R12, R11, P0 ;  /* 0x0000000b0c347207 */ /* 0x000fe20000000000 */
[----:B------:R-:W-:Y:S01]  /*2a430*/  IMAD.MOV.U32 R12, RZ, RZ, R0 ;  /* 0x000000ffff0c7224 */ /* 0x000fe200078e0000 */
[----:B------:R-:W-:Y:S01]  /*2a440*/  SEL R7, R27, R10, P0 ;  /* 0x0000000a1b077207 */ /* 0x000fe20000000000 */
[----:B------:R-:W-:Y:S01]  /*2a450*/  IMAD.MOV.U32 R11, RZ, RZ, 0x1c1f ;  /* 0x00001c1fff0b7424 */ /* 0x000fe200078e00ff */
[----:B------:R-:W-:Y:S02]  /*2a460*/  SEL R9, R5, R34, P0 ;  /* 0x0000002205097207 */ /* 0x000fe40000000000 */
[----:B------:R-:W-:-:S07]  /*2a470*/  SEL R20, R34, R5, P0 ;  /* 0x0000000522147207 */ /* 0x000fce0000000000 */
[----:B01----:R-:W-:Y:S05]  /*2a480*/  WARPSYNC.COLLECTIVE R15, `(.L_x_1754) ;  /* 0x000000000f087348 */ /* 0x003fea0003c00000 */
[----:B------:R2:W3:Y:S02]  /*2a490*/  SHFL.IDX P6, R14, R13, R12, R11 ;  /* 0x0000000c0d0e7389 */ /* 0x0004e400000c000b */
[----:B0123--:R-:W-:Y:S01]  /*2a4a0*/  ENDCOLLECTIVE ;  /* 0x000000000000791b */ /* 0x00ffe20003800000 */
.L_x_1754:
        /* <DEDUP_REMOVED lines=19> */
.L_x_1755:
        /* <DEDUP_REMOVED lines=19> */
.L_x_1756:
        /* <DEDUP_REMOVED lines=12> */
[----:B------:R-:W-:Y:S01]  /*2a7d0*/  SEL R6, R5, R6, P0 ;  /* 0x0000000605067207 */ /* 0x000fe20000000000 */
[----:B------:R-:W-:-:S07]  /*2a7e0*/  IMAD.MOV.U32 R10, RZ, RZ, R14 ;  /* 0x000000ffff0a7224 */ /* 0x000fce00078e000e */
[----:B------:R-:W-:Y:S05]  /*2a7f0*/  WARPSYNC.COLLECTIVE R15, `(.L_x_1757) ;  /* 0x000000000f087348 */ /* 0x000fea0003c00000 */
[----:B------:R0:W1:Y:S02]  /*2a800*/  SHFL.IDX P6, R14, R13, R12, R11 ;  /* 0x0000000c0d0e7389 */ /* 0x00006400000c000b */
[----:B01----:R-:W-:Y:S01]  /*2a810*/  ENDCOLLECTIVE ;  /* 0x000000000000791b */ /* 0x003fe20003800000 */
.L_x_1757:
[----:B------:R-:W-:Y:S02]  /*2a820*/  IMAD.MOV.U32 R13, RZ, RZ, R9 ;  /* 0x000000ffff0d7224 */ /* 0x000fe400078e0009 */
[----:B------:R-:W-:Y:S02]  /*2a830*/  IMAD.MOV.U32 R12, RZ, RZ, R0 ;  /* 0x000000ffff0c7224 */ /* 0x000fe400078e0000 */
[----:B------:R-:W-:-:S07]  /*2a840*/  IMAD.MOV.U32 R7, RZ, RZ, R14 ;  /* 0x000000ffff077224 */ /* 0x000fce00078e000e */
[----:B------:R-:W-:Y:S05]  /*2a850*/  WARPSYNC.COLLECTIVE R15, `(.L_x_1758) ;  /* 0x000000000f087348 */ /* 0x000fea0003c00000 */
[----:B------:R0:W1:Y:S02]  /*2a860*/  SHFL.IDX P6, R14, R13, R12, R11 ;  /* 0x0000000c0d0e7389 */ /* 0x00006400000c000b */
[----:B01----:R-:W-:Y:S01]  /*2a870*/  ENDCOLLECTIVE ;  /* 0x000000000000791b */ /* 0x003fe20003800000 */
.L_x_1758:
        /* <DEDUP_REMOVED lines=8> */
.L_x_1759:
[----:B------:R-:W-:Y:S02]  /*2a900*/  IMAD.MOV.U32 R13, RZ, RZ, R21 ;  /* 0x000000ffff0d7224 */ /* 0x000fe400078e0015 */
[----:B------:R-:W-:Y:S02]  /*2a910*/  IMAD.MOV.U32 R12, RZ, RZ, R0 ;  /* 0x000000ffff0c7224 */ /* 0x000fe400078e0000 */
[----:B------:R-:W-:-:S07]  /*2a920*/  IMAD.MOV.U32 R9, RZ, RZ, R14 ;  /* 0x000000ffff097224 */ /* 0x000fce00078e000e */
[----:B------:R-:W-:Y:S05]  /*2a930*/  WARPSYNC.COLLECTIVE R15, `(.L_x_1760) ;  /* 0x000000000f087348 */ /* 0x000fea0003c00000 */
[----:B------:R0:W1:Y:S02]  /*2a940*/  SHFL.IDX P6, R14, R13, R12, R11 ;  /* 0x0000000c0d0e7389 */ /* 0x00006400000c000b */
[----:B01----:R-:W-:Y:S01]  /*2a950*/  ENDCOLLECTIVE ;  /* 0x000000000000791b */ /* 0x003fe20003800000 */
.L_x_1760:
        /* <DEDUP_REMOVED lines=8> */
.L_x_1761:
[----:B------:R-:W-:Y:S02]  /*2a9e0*/  IMAD.MOV.U32 R13, RZ, RZ, R25 ;  /* 0x000000ffff0d7224 */ /* 0x000fe400078e0019 */
[----:B------:R-:W-:Y:S02]  /*2a9f0*/  IMAD.MOV.U32 R12, RZ, RZ, R0 ;  /* 0x000000ffff0c7224 */ /* 0x000fe400078e0000 */
[----:B------:R-:W-:-:S07]  /*2aa00*/  IMAD.MOV.U32 R21, RZ, RZ, R14 ;  /* 0x000000ffff157224 */ /* 0x000fce00078e000e */
[----:B------:R-:W-:Y:S05]  /*2aa10*/  WARPSYNC.COLLECTIVE R15, `(.L_x_1762) ;  /* 0x000000000f087348 */ /* 0x000fea0003c00000 */
[----:B------:R0:W1:Y:S02]  /*2aa20*/  SHFL.IDX P6, R14, R13, R12, R11 ;  /* 0x0000000c0d0e7389 */ /* 0x00006400000c000b */
[----:B01----:R-:W-:Y:S01]  /*2aa30*/  ENDCOLLECTIVE ;  /* 0x000000000000791b */ /* 0x003fe20003800000 */
.L_x_1762:
        /* <DEDUP_REMOVED lines=8> */
.L_x_1763:
[----:B------:R-:W-:Y:S02]  /*2aac0*/  IMAD.MOV.U32 R13, RZ, RZ, R27 ;  /* 0x000000ffff0d7224 */ /* 0x000fe400078e001b */
[----:B------:R-:W-:Y:S02]  /*2aad0*/  IMAD.MOV.U32 R12, RZ, RZ, R0 ;  /* 0x000000ffff0c7224 */ /* 0x000fe400078e0000 */
[----:B------:R-:W-:-:S07]  /*2aae0*/  IMAD.MOV.U32 R25, RZ, RZ, R14 ;  /* 0x000000ffff197224 */ /* 0x000fce00078e000e */
[----:B------:R-:W-:Y:S05]  /*2aaf0*/  WARPSYNC.COLLECTIVE R15, `(.L_x_1764) ;  /* 0x000000000f087348 */ /* 0x000fea0003c00000 */
[----:B------:R0:W1:Y:S02]  /*2ab00*/  SHFL.IDX P6, R14, R13, R12, R11 ;  /* 0x0000000c0d0e7389 */ /* 0x00006400000c000b */
[----:B01----:R-:W-:Y:S01]  /*2ab10*/  ENDCOLLECTIVE ;  /* 0x000000000000791b */ /* 0x003fe20003800000 */
.L_x_1764:
        /* <DEDUP_REMOVED lines=8> */
.L_x_1765:
[----:B------:R-:W-:Y:S02]  /*2aba0*/  IMAD.MOV.U32 R13, RZ, RZ, R29 ;  /* 0x000000ffff0d7224 */ /* 0x000fe400078e001d */
[----:B------:R-:W-:Y:S02]  /*2abb0*/  IMAD.MOV.U32 R12, RZ, RZ, R0 ;  /* 0x000000ffff0c7224 */ /* 0x000fe400078e0000 */
[----:B------:R-:W-:-:S07]  /*2abc0*/  IMAD.MOV.U32 R27, RZ, RZ, R14 ;  /* 0x000000ffff1b7224 */ /* 0x000fce00078e000e */
[----:B------:R-:W-:Y:S05]  /*2abd0*/  WARPSYNC.COLLECTIVE R15, `(.L_x_1766) ;  /* 0x000000000f087348 */ /* 0x000fea0003c00000 */
[----:B------:R0:W1:Y:S02]  /*2abe0*/  SHFL.IDX P6, R14, R13, R12, R11 ;  /* 0x0000000c0d0e7389 */ /* 0x00006400000c000b */
[----:B01----:R-:W-:Y:S01]  /*2abf0*/  ENDCOLLECTIVE ;  /* 0x000000000000791b */ /* 0x003fe20003800000 */
.L_x_1766:
        /* <DEDUP_REMOVED lines=8> */
.L_x_1767:
[----:B------:R-:W-:Y:S02]  /*2ac80*/  IMAD.MOV.U32 R13, RZ, RZ, R31 ;  /* 0x000000ffff0d7224 */ /* 0x000fe400078e001f */
[----:B------:R-:W-:Y:S02]  /*2ac90*/  IMAD.MOV.U32 R12, RZ, RZ, R0 ;  /* 0x000000ffff0c7224 */ /* 0x000fe400078e0000 */
[----:B------:R-:W-:-:S07]  /*2aca0*/  IMAD.MOV.U32 R40, RZ, RZ, R14 ;  /* 0x000000ffff287224 */ /* 0x000fce00078e000e */
[----:B------:R-:W-:Y:S05]  /*2acb0*/  WARPSYNC.COLLECTIVE R15, `(.L_x_1768) ;  /* 0x000000000f087348 */ /* 0x000fea0003c00000 */
[----:B------:R0:W1:Y:S02]  /*2acc0*/  SHFL.IDX P6, R14, R13, R12, R11 ;  /* 0x0000000c0d0e7389 */ /* 0x00006400000c000b */
[----:B01----:R-:W-:Y:S01]  /*2acd0*/  ENDCOLLECTIVE ;  /* 0x000000000000791b */ /* 0x003fe20003800000 */
.L_x_1768:
[----:B------:R-:W-:Y:S02]  /*2ace0*/  IMAD.MOV.U32 R13, RZ, RZ, R42 ;  /* 0x000000ffff0d7224 */ /* 0x000fe400078e002a */
[----:B------:R-:W-:Y:S02]  /*2acf0*/  IMAD.MOV.U32 R12, RZ, RZ, R3 ;  /* 0x000000ffff0c7224 */ /* 0x000fe400078e0003 */
[----:B------:R-:W-:-:S07]  /*2ad00*/  IMAD.MOV.U32 R31, RZ, RZ, R14 ;  /* 0x000000ffff1f7224 */ /* 0x000fce00078e000e */
[----:B------:R-:W-:Y:S05]  /*2ad10*/  WARPSYNC.COLLECTIVE R15, `(.L_x_1769) ;  /* 0x000000000f087348 */ /* 0x000fea0003c00000 */
[----:B------:R0:W1:Y:S02]  /*2ad20*/  SHFL.IDX P6, R14, R13, R12, R11 ;  /* 0x0000000c0d0e7389 */ /* 0x00006400000c000b */
[----:B01----:R-:W-:Y:S01]  /*2ad30*/  ENDCOLLECTIVE ;  /* 0x000000000000791b */ /* 0x003fe20003800000 */
.L_x_1769:
[----:B------:R-:W-:Y:S02]  /*2ad40*/  IMAD.MOV.U32 R13, RZ, RZ, R33 ;  /* 0x000000ffff0d7224 */ /* 0x000fe400078e0021 */
[----:B------:R-:W-:Y:S02]  /*2ad50*/  IMAD.MOV.U32 R12, RZ, RZ, R0 ;  /* 0x000000ffff0c7224 */ /* 0x000fe400078e0000 */
[----:B------:R-:W-:-:S07]  /*2ad60*/  IMAD.MOV.U32 R42, RZ, RZ, R14 ;  /* 0x000000ffff2a7224 */ /* 0x000fce00078e000e */
[----:B------:R-:W-:Y:S05]  /*2ad70*/  WARPSYNC.COLLECTIVE R15, `(.L_x_1770) ;  /* 0x000000000f087348 */ /* 0x000fea0003c00000 */
[----:B------:R0:W1:Y:S02]  /*2ad80*/  SHFL.IDX P6, R14, R13, R12, R11 ;  /* 0x0000000c0d0e7389 */ /* 0x00006400000c000b */
[----:B01----:R-:W-:Y:S01]  /*2ad90*/  ENDCOLLECTIVE ;  /* 0x000000000000791b */ /* 0x003fe20003800000 */
.L_x_1770:
[----:B------:R-:W-:Y:S02]  /*2ada0*/  IMAD.MOV.U32 R13, RZ, RZ, R44 ;  /* 0x000000ffff0d7224 */ /* 0x000fe400078e002c */
[----:B------:R-:W-:Y:S02]  /*2adb0*/  IMAD.MOV.U32 R12, RZ, RZ, R3 ;  /* 0x000000ffff0c7224 */ /* 0x000fe400078e0003 */
[----:B------:R-:W-:-:S07]  /*2adc0*/  IMAD.MOV.U32 R33, RZ, RZ, R14 ;  /* 0x000000ffff217224 */ /* 0x000fce00078e000e */
[----:B------:R-:W-:Y:S05]  /*2add0*/  WARPSYNC.COLLECTIVE R15, `(.L_x_1771) ;  /* 0x000000000f087348 */ /* 0x000fea0003c00000 */
[----:B------:R0:W1:Y:S02]  /*2ade0*/  SHFL.IDX P6, R14, R13, R12, R11 ;  /* 0x0000000c0d0e7389 */ /* 0x00006400000c000b */
[----:B01----:R-:W-:Y:S01]  /*2adf0*/  ENDCOLLECTIVE ;  /* 0x000000000000791b */ /* 0x003fe20003800000 */
.L_x_1771:
[----:B------:R-:W-:Y:S02]  /*2ae00*/  IMAD.MOV.U32 R13, RZ, RZ, R35 ;  /* 0x000000ffff0d7224 */ /* 0x000fe400078e0023 */
[----:B------:R-:W-:Y:S02]  /*2ae10*/  IMAD.MOV.U32 R12, RZ, RZ, R0 ;  /* 0x000000ffff0c7224 */ /* 0x000fe400078e0000 */
[----:B------:R-:W-:-:S07]  /*2ae20*/  IMAD.MOV.U32 R44, RZ, RZ, R14 ;  /* 0x000000ffff2c7224 */ /* 0x000fce00078e000e */
[----:B------:R-:W-:Y:S05]  /*2ae30*/  WARPSYNC.COLLECTIVE R15, `(.L_x_1772) ;  /* 0x000000000f087348 */ /* 0x000fea0003c00000 */
[----:B------:R0:W1:Y:S02]  /*2ae40*/  SHFL.IDX P6, R14, R13, R12, R11 ;  /* 0x0000000c0d0e7389 */ /* 0x00006400000c000b */
[----:B01----:R-:W-:Y:S01]  /*2ae50*/  ENDCOLLECTIVE ;  /* 0x000000000000791b */ /* 0x003fe20003800000 */
.L_x_1772:
[----:B------:R-:W-:Y:S02]  /*2ae60*/  IMAD.MOV.U32 R13, RZ, RZ, R46 ;  /* 0x000000ffff0d7224 */ /* 0x000fe400078e002e */
[----:B------:R-:W-:Y:S02]  /*2ae70*/  IMAD.MOV.U32 R12, RZ, RZ, R3 ;  /* 0x000000ffff0c7224 */ /* 0x000fe400078e0003 */
[----:B------:R-:W-:-:S07]  /*2ae80*/  IMAD.MOV.U32 R35, RZ, RZ, R14 ;  /* 0x000000ffff237224 */ /* 0x000fce00078e000e */
[----:B------:R-:W-:Y:S05]  /*2ae90*/  WARPSYNC.COLLECTIVE R15, `(.L_x_1773) ;  /* 0x000000000f087348 */ /* 0x000fea0003c00000 */
[----:B------:R0:W1:Y:S02]  /*2aea0*/  SHFL.IDX P6, R14, R13, R12, R11 ;  /* 0x0000000c0d0e7389 */ /* 0x00006400000c000b */
[----:B01----:R-:W-:Y:S01]  /*2aeb0*/  ENDCOLLECTIVE ;  /* 0x000000000000791b */ /* 0x003fe20003800000 */
.L_x_1773:
[----:B------:R-:W-:Y:S02]  /*2aec0*/  IMAD.MOV.U32 R13, RZ, RZ, R37 ;  /* 0x000000ffff0d7224 */ /* 0x000fe400078e0025 */
[----:B------:R-:W-:Y:S02]  /*2aed0*/  IMAD.MOV.U32 R12, RZ, RZ, R0 ;  /* 0x000000ffff0c7224 */ /* 0x000fe400078e0000 */
[----:B------:R-:W-:-:S07]  /*2aee0*/  IMAD.MOV.U32 R46, RZ, RZ, R14 ;  /* 0x000000ffff2e7224 */ /* 0x000fce00078e000e */
[----:B------:R-:W-:Y:S05]  /*2aef0*/  WARPSYNC.COLLECTIVE R15, `(.L_x_1774) ;  /* 0x000000000f087348 */ /* 0x000fea0003c00000 */
[----:B------:R0:W1:Y:S02]  /*2af00*/  SHFL.IDX P6, R14, R13, R12, R11 ;  /* 0x0000000c0d0e7389 */ /* 0x00006400000c000b */
[----:B01----:R-:W-:Y:S01]  /*2af10*/  ENDCOLLECTIVE ;  /* 0x000000000000791b */ /* 0x003fe20003800000 */
.L_x_1774:
[----:B------:R-:W-:Y:S02]  /*2af20*/  IMAD.MOV.U32 R13, RZ, RZ, R48 ;  /* 0x000000ffff0d7224 */ /* 0x000fe400078e0030 */
[----:B------:R-:W-:Y:S02]  /*2af30*/  IMAD.MOV.U32 R12, RZ, RZ, R3 ;  /* 0x000000ffff0c7224 */ /* 0x000fe400078e0003 */
[----:B------:R-:W-:-:S07]  /*2af40*/  IMAD.MOV.U32 R37, RZ, RZ, R14 ;  /* 0x000000ffff257224 */ /* 0x000fce00078e000e */
[----:B------:R-:W-:Y:S05]  /*2af50*/  WARPSYNC.COLLECTIVE R15, `(.L_x_1775) ;  /* 0x000000000f087348 */ /* 0x000fea0003c00000 */
[----:B------:R0:W1:Y:S02]  /*2af60*/  SHFL.IDX P6, R14, R13, R12, R11 ;  /* 0x0000000c0d0e7389 */ /* 0x00006400000c000b */
[----:B01----:R-:W-:Y:S01]  /*2af70*/  ENDCOLLECTIVE ;  /* 0x000000000000791b */ /* 0x003fe20003800000 */
.L_x_1775:
[----:B------:R-:W-:Y:S02]  /*2af80*/  IMAD.MOV.U32 R13, RZ, RZ, R39 ;  /* 0x000000ffff0d7224 */ /* 0x000fe400078e0027 */
[----:B------:R-:W-:Y:S01]  /*2af90*/  IMAD.MOV.U32 R12, RZ, RZ, R0 ;  /* 0x000000ffff0c7224 */ /* 0x000fe200078e0000 */
[----:B------:R-:W-:-:S07]  /*2afa0*/  MOV R48, R14 ;  /* 0x0000000e00307202 */ /* 0x000fce0000000f00 */
[----:B------:R-:W-:Y:S05]  /*2afb0*/  WARPSYNC.COLLECTIVE R15, `(.L_x_1776) ;  /* 0x000000000f087348 */ /* 0x000fea0003c00000 */
[----:B------:R0:W1:Y:S02]  /*2afc0*/  SHFL.IDX P6, R14, R13, R12, R11 ;  /* 0x0000000c0d0e7389 */ /* 0x00006400000c000b */
[----:B01----:R-:W-:Y:S01]  /*2afd0*/  ENDCOLLECTIVE ;  /* 0x000000000000791b */ /* 0x003fe20003800000 */
.L_x_1776:
[----:B------:R-:W-:Y:S02]  /*2afe0*/  IMAD.MOV.U32 R13, RZ, RZ, R50 ;  /* 0x000000ffff0d7224 */ /* 0x000fe400078e0032 */
[----:B------:R-:W-:Y:S02]  /*2aff0*/  IMAD.MOV.U32 R12, RZ, RZ, R3 ;  /* 0x000000ffff0c7224 */ /* 0x000fe400078e0003 */
[----:B------:R-:W-:-:S07]  /*2b000*/  IMAD.MOV.U32 R39, RZ, RZ, R14 ;  /* 0x000000ffff277224 */ /* 0x000fce00078e000e */
[----:B------:R-:W-:Y:S05]  /*2b010*/  WARPSYNC.COLLECTIVE R15, `(.L_x_1777) ;  /* 0x000000000f087348 */ /* 0x000fea0003c00000 */
[----:B------:R0:W1:Y:S02]  /*2b020*/  SHFL.IDX P6, R14, R13, R12, R11 ;  /* 0x0000000c0d0e7389 */ /* 0x00006400000c000b */
[----:B01----:R-:W-:Y:S01]  /*2b030*/  ENDCOLLECTIVE ;  /* 0x000000000000791b */ /* 0x003fe20003800000 */
.L_x_1777:
[----:B------:R-:W-:Y:S02]  /*2b040*/  IMAD.MOV.U32 R13, RZ, RZ, R41 ;  /* 0x000000ffff0d7224 */ /* 0x000fe400078e0029 */
[----:B------:R-:W-:Y:S02]  /*2b050*/  IMAD.MOV.U32 R12, RZ, RZ, R0 ;  /* 0x000000ffff0c7224 */ /* 0x000fe400078e0000 */
[----:B------:R-:W-:-:S07]  /*2b060*/  IMAD.MOV.U32 R50, RZ, RZ, R14 ;  /* 0x000000ffff327224 */ /* 0x000fce00078e000e */
[----:B------:R-:W-:Y:S05]  /*2b070*/  WARPSYNC.COLLECTIVE R15, `(.L_x_1778) ;  /* 0x000000000f087348 */ /* 0x000fea0003c00000 */
[----:B------:R0:W1:Y:S02]  /*2b080*/  SHFL.IDX P6, R14, R13, R12, R11 ;  /* 0x0000000c0d0e7389 */ /* 0x00006400000c000b */
[----:B01----:R-:W-:Y:S01]  /*2b090*/  ENDCOLLECTIVE ;  /* 0x000000000000791b */ /* 0x003fe20003800000 */
.L_x_1778:
[----:B------:R-:W-:Y:S02]  /*2b0a0*/  IMAD.MOV.U32 R13, RZ, RZ, R52 ;  /* 0x000000ffff0d7224 */ /* 0x000fe400078e0034 */
[----:B------:R-:W-:Y:S02]  /*2b0b0*/  IMAD.MOV.U32 R12, RZ, RZ, R3 ;  /* 0x000000ffff0c7224 */ /* 0x000fe400078e0003 */
[----:B------:R-:W-:-:S07]  /*2b0c0*/  IMAD.MOV.U32 R41, RZ, RZ, R14 ;  /* 0x000000ffff297224 */ /* 0x000fce00078e000e */
[----:B------:R-:W-:Y:S05]  /*2b0d0*/  WARPSYNC.COLLECTIVE R15, `(.L_x_1779) ;  /* 0x000000000f087348 */ /* 0x000fea0003c00000 */
[----:B------:R0:W1:Y:S02]  /*2b0e0*/  SHFL.IDX P6, R14, R13, R12, R11 ;  /* 0x0000000c0d0e7389 */ /* 0x00006400000c000b */
[----:B01----:R-:W-:Y:S01]  /*2b0f0*/  ENDCOLLECTIVE ;  /* 0x000000000000791b */ /* 0x003fe20003800000 */
.L_x_1779:
[----:B------:R-:W-:Y:S02]  /*2b100*/  IMAD.MOV.U32 R13, RZ, RZ, R43 ;  /* 0x000000ffff0d7224 */ /* 0x000fe400078e002b */
[----:B------:R-:W-:Y:S02]  /*2b110*/  IMAD.MOV.U32 R12, RZ, RZ, R0 ;  /* 0x000000ffff0c7224 */ /* 0x000fe400078e0000 */
[----:B------:R-:W-:-:S07]  /*2b120*/  IMAD.MOV.U32 R52, RZ, RZ, R14 ;  /* 0x000000ffff347224 */ /* 0x000fce00078e000e */
[----:B------:R-:W-:Y:S05]  /*2b130*/  WARPSYNC.COLLECTIVE R15, `(.L_x_1780) ;  /* 0x000000000f087348 */ /* 0x000fea0003c00000 */
[----:B------:R0:W1:Y:S02]  /*2b140*/  SHFL.IDX P6, R14, R13, R12, R11 ;  /* 0x0000000c0d0e7389 */ /* 0x00006400000c000b */
[----:B01----:R-:W-:Y:S01]  /*2b150*/  ENDCOLLECTIVE ;  /* 0x000000000000791b */ /* 0x003fe20003800000 */
.L_x_1780:
[----:B------:R-:W-:Y:S02]  /*2b160*/  SEL R5, R41, R52, P0 ;  /* 0x0000003429057207 */ /* 0x000fe40000000000 */
[----:B------:R-:W-:Y:S01]  /*2b170*/  SEL R7, R52, R41, P0 ;  /* 0x0000002934077207 */ /* 0x000fe20000000000 */
[----:B------:R-:W-:Y:S01]  /*2b180*/  IMAD.MOV.U32 R13, RZ, RZ, R56 ;  /* 0x000000ffff0d7224 */ /* 0x000fe200078e0038 */
[----:B------:R-:W-:Y:S01]  /*2b190*/  SEL R56, R33, R44, P0 ;  /* 0x0000002c21387207 */ /* 0x000fe20000000000 */
[----:B------:R-:W-:Y:S02]  /*2b1a0*/  IMAD.MOV.U32 R12, RZ, RZ, R3 ;  /* 0x000000ffff0c7224 */ /* 0x000fe400078e0003 */
[----:B------:R-:W-:-:S07]  /*2b1b0*/  IMAD.MOV.U32 R43, RZ, RZ, R14 ;  /* 0x000000ffff2b7224 */ /* 0x000fce00078e000e */
[----:B------:R-:W-:Y:S05]  /*2b1c0*/  WARPSYNC.COLLECTIVE R15, `(.L_x_1781) ;  /* 0x000000000f087348 */ /* 0x000fea0003c00000 */
[----:B------:R0:W1:Y:S02]  /*2b1d0*/  SHFL.IDX P6, R14, R13, R12, R11 ;  /* 0x0000000c0d0e7389 */ /* 0x00006400000c000b */
[----:B01----:R-:W-:Y:S01]  /*2b1e0*/  ENDCOLLECTIVE ;  /* 0x000000000000791b */ /* 0x003fe20003800000 */
.L_x_1781:
[----:B------:R-:W-:Y:S02]  /*2b1f0*/  IMAD.MOV.U32 R13, RZ, RZ, R45 ;  /* 0x000000ffff0d7224 */ /* 0x000fe400078e002d */
[----:B------:R-:W-:Y:S02]  /*2b200*/  IMAD.MOV.U32 R12, RZ, RZ, R0 ;  /* 0x000000ffff0c7224 */ /* 0x000fe400078e0000 */
[----:B------:R-:W-:-:S07]  /*2b210*/  IMAD.MOV.U32 R2, RZ, RZ, R14 ;  /* 0x000000ffff027224 */ /* 0x000fce00078e000e */
[----:B------:R-:W-:Y:S05]  /*2b220*/  WARPSYNC.COLLECTIVE R15, `(.L_x_1782) ;  /* 0x000000000f087348 */ /* 0x000fea0003c00000 */
[----:B------:R0:W1:Y:S02]  /*2b230*/  SHFL.IDX P6, R14, R13, R12, R11 ;  /* 0x0000000c0d0e7389 */ /* 0x00006400000c000b */
[----:B01----:R-:W-:Y:S01]  /*2b240*/  ENDCOLLECTIVE ;  /* 0x000000000000791b */ /* 0x003fe20003800000 */
.L_x_1782:
[----:B------:R-:W-:Y:S01]  /*2b250*/  SEL R9, R43, R2, P0 ;  /* 0x000000022b097207 */ /* 0x000fe20000000000 */
        /* <DEDUP_REMOVED lines=9> */
.L_x_1783:
[----:B------:R-:W-:Y:S02]  /*2b2f0*/  IMAD.MOV.U32 R13, RZ, RZ, R47 ;  /* 0x000000ffff0d7224 */ /* 0x000fe400078e002f */
[----:B------:R-:W-:Y:S02]  /*2b300*/  IMAD.MOV.U32 R12, RZ, RZ, R0 ;  /* 0x000000ffff0c7224 */ /* 0x000fe400078e0000 */
[----:B------:R-:W-:-:S07]  /*2b310*/  IMAD.MOV.U32 R20, RZ, RZ, R14 ;  /* 0x000000ffff147224 */ /* 0x000fce00078e000e */
[----:B------:R-:W-:Y:S05]  /*2b320*/  WARPSYNC.COLLECTIVE R15, `(.L_x_1784) ;  /* 0x000000000f087348 */ /* 0x000fea0003c00000 */
[----:B------:R0:W1:Y:S02]  /*2b330*/  SHFL.IDX P6, R14, R13, R12, R11 ;  /* 0x0000000c0d0e7389 */ /* 0x00006400000c000b */
[----:B01----:R-:W-:Y:S01]  /*2b340*/  ENDCOLLECTIVE ;  /* 0x000000000000791b */ /* 0x003fe20003800000 */
.L_x_1784:
        /* <DEDUP_REMOVED lines=9> */
.L_x_1785:
[----:B------:R-:W-:Y:S02]  /*2b3e0*/  IMAD.MOV.U32 R13, RZ, RZ, R49 ;  /* 0x000000ffff0d7224 */ /* 0x000fe400078e0031 */
[----:B------:R-:W-:Y:S02]  /*2b3f0*/  IMAD.MOV.U32 R12, RZ, RZ, R0 ;  /* 0x000000ffff0c7224 */ /* 0x000fe400078e0000 */
[----:B------:R-:W-:-:S07]  /*2b400*/  IMAD.MOV.U32 R64, RZ, RZ, R14 ;  /* 0x000000ffff407224 */ /* 0x000fce00078e000e */
[----:B------:R-:W-:Y:S05]  /*2b410*/  WARPSYNC.COLLECTIVE R15, `(.L_x_1786) ;  /* 0x000000000f087348 */ /* 0x000fea0003c00000 */
[----:B------:R0:W1:Y:S02]  /*2b420*/  SHFL.IDX P6, R14, R13, R12, R11 ;  /* 0x0000000c0d0e7389 */ /* 0x00006400000c000b */
[----:B01----:R-:W-:Y:S01]  /*2b430*/  ENDCOLLECTIVE ;  /* 0x000000000000791b */ /* 0x003fe20003800000 */
.L_x_1786:
        /* <DEDUP_REMOVED lines=9> */
.L_x_1787:
[----:B------:R-:W-:Y:S02]  /*2b4d0*/  IMAD.MOV.U32 R13, RZ, RZ, R51 ;  /* 0x000000ffff0d7224 */ /* 0x000fe400078e0033 */
[----:B------:R-:W-:Y:S02]  /*2b4e0*/  IMAD.MOV.U32 R12, RZ, RZ, R0 ;  /* 0x000000ffff0c7224 */ /* 0x000fe400078e0000 */
[----:B------:R-:W-:-:S07]  /*2b4f0*/  IMAD.MOV.U32 R66, RZ, RZ, R14 ;  /* 0x000000ffff427224 */ /* 0x000fce00078e000e */
[----:B------:R-:W-:Y:S05]  /*2b500*/  WARPSYNC.COLLECTIVE R15, `(.L_x_1788) ;  /* 0x000000000f087348 */ /* 0x000fea0003c00000 */
[----:B------:R0:W1:Y:S02]  /*2b510*/  SHFL.IDX P6, R14, R13, R12, R11 ;  /* 0x0000000c0d0e7389 */ /* 0x00006400000c000b */
[----:B01----:R-:W-:Y:S01]  /*2b520*/  ENDCOLLECTIVE ;  /* 0x000000000000791b */ /* 0x003fe20003800000 */
.L_x_1788:
        /* <DEDUP_REMOVED lines=8> */
.L_x_1789:
[----:B------:R-:W-:Y:S02]  /*2b5b0*/  IMAD.MOV.U32 R13, RZ, RZ, R53 ;  /* 0x000000ffff0d7224 */ /* 0x000fe400078e0035 */
[----:B------:R-:W-:Y:S02]  /*2b5c0*/  IMAD.MOV.U32 R12, RZ, RZ, R0 ;  /* 0x000000ffff0c7224 */ /* 0x000fe400078e0000 */
[----:B------:R-:W-:-:S07]  /*2b5d0*/  IMAD.MOV.U32 R68, RZ, RZ, R14 ;  /* 0x000000ffff447224 */ /* 0x000fce00078e000e */
[----:B------:R-:W-:Y:S05]  /*2b5e0*/  WARPSYNC.COLLECTIVE R15, `(.L_x_1790) ;  /* 0x000000000f087348 */ /* 0x000fea0003c00000 */
[----:B------:R0:W1:Y:S02]  /*2b5f0*/  SHFL.IDX P6, R14, R13, R12, R11 ;  /* 0x0000000c0d0e7389 */ /* 0x00006400000c000b */
[----:B01----:R-:W-:Y:S01]  /*2b600*/  ENDCOLLECTIVE ;  /* 0x000000000000791b */ /* 0x003fe20003800000 */
.L_x_1790:
        /* <DEDUP_REMOVED lines=8> */
.L_x_1791:
[----:B------:R-:W-:Y:S02]  /*2b690*/  IMAD.MOV.U32 R13, RZ, RZ, R57 ;  /* 0x000000ffff0d7224 */ /* 0x000fe400078e0039 */
[----:B------:R-:W-:Y:S02]  /*2b6a0*/  IMAD.MOV.U32 R12, RZ, RZ, R0 ;  /* 0x000000ffff0c7224 */ /* 0x000fe400078e0000 */
[----:B------:R-:W-:-:S07]  /*2b6b0*/  IMAD.MOV.U32 R70, RZ, RZ, R14 ;  /* 0x000000ffff467224 */ /* 0x000fce00078e000e */
[----:B------:R-:W-:Y:S05]  /*2b6c0*/  WARPSYNC.COLLECTIVE R15, `(.L_x_1792) ;  /* 0x000000000f087348 */ /* 0x000fea0003c00000 */
[----:B------:R0:W1:Y:S02]  /*2b6d0*/  SHFL.IDX P6, R14, R13, R12, R11 ;  /* 0x0000000c0d0e7389 */ /* 0x00006400000c000b */
[----:B01----:R-:W-:Y:S01]  /*2b6e0*/  ENDCOLLECTIVE ;  /* 0x000000000000791b */ /* 0x003fe20003800000 */
.L_x_1792:
[----:B------:R-:W-:Y:S02]  /*2b6f0*/  IMAD.MOV.U32 R13, RZ, RZ, R72 ;  /* 0x000000ffff0d7224 */ /* 0x000fe400078e0048 */
[----:B------:R-:W-:Y:S02]  /*2b700*/  IMAD.MOV.U32 R12, RZ, RZ, R3 ;  /* 0x000000ffff0c7224 */ /* 0x000fe400078e0003 */
[----:B------:R-:W-:-:S07]  /*2b710*/  IMAD.MOV.U32 R57, RZ, RZ, R14 ;  /* 0x000000ffff397224 */ /* 0x000fce00078e000e */
[----:B------:R-:W-:Y:S05]  /*2b720*/  WARPSYNC.COLLECTIVE R15, `(.L_x_1793) ;  /* 0x000000000f087348 */ /* 0x000fea0003c00000 */
[----:B------:R0:W1:Y:S02]  /*2b730*/  SHFL.IDX P6, R14, R13, R12, R11 ;  /* 0x0000000c0d0e7389 */ /* 0x00006400000c000b */
[----:B01----:R-:W-:Y:S01]  /*2b740*/  ENDCOLLECTIVE ;  /* 0x000000000000791b */ /* 0x003fe20003800000 */
.L_x_1793:
[----:B------:R-:W-:Y:S02]  /*2b750*/  IMAD.MOV.U32 R13, RZ, RZ, R59 ;  /* 0x000000ffff0d7224 */ /* 0x000fe400078e003b */
[----:B------:R-:W-:Y:S02]  /*2b760*/  IMAD.MOV.U32 R12, RZ, RZ, R0 ;  /* 0x000000ffff0c7224 */ /* 0x000fe400078e0000 */
[----:B------:R-:W-:-:S07]  /*2b770*/  IMAD.MOV.U32 R72, RZ, RZ, R14 ;  /* 0x000000ffff487224 */ /* 0x000fce00078e000e */
[----:B------:R-:W-:Y:S05]  /*2b780*/  WARPSYNC.COLLECTIVE R15, `(.L_x_1794) ;  /* 0x000000000f087348 */ /* 0x000fea0003c00000 */
[----:B------:R0:W1:Y:S02]  /*2b790*/  SHFL.IDX P6, R14, R13, R12, R11 ;  /* 0x0000000c0d0e7389 */ /* 0x00006400000c000b */
[----:B01----:R-:W-:Y:S01]  /*2b7a0*/  ENDCOLLECTIVE ;  /* 0x000000000000791b */ /* 0x003fe20003800000 */
.L_x_1794:
[----:B------:R-:W-:Y:S01]  /*2b7b0*/  SEL R41, R57, R72, P0 ;  /* 0x0000004839297207 */ /* 0x000fe20000000000 */
[----:B------:R-:W-:Y:S02]  /*2b7c0*/  IMAD.MOV.U32 R13, RZ, RZ, R74 ;  /* 0x000000ffff0d7224 */ /* 0x000fe400078e004a */
[----:B------:R-:W-:Y:S02]  /*2b7d0*/  IMAD.MOV.U32 R12, RZ, RZ, R3 ;  /* 0x000000ffff0c7224 */ /* 0x000fe400078e0003 */
[----:B------:R-:W-:-:S07]  /*2b7e0*/  IMAD.MOV.U32 R59, RZ, RZ, R14 ;  /* 0x000000ffff3b7224 */ /* 0x000fce00078e000e */
[----:B------:R-:W-:Y:S05]  /*2b7f0*/  WARPSYNC.COLLECTIVE R15, `(.L_x_1795) ;  /* 0x000000000f087348 */ /* 0x000fea0003c00000 */
[----:B------:R0:W1:Y:S02]  /*2b800*/  SHFL.IDX P6, R14, R13, R12, R11 ;  /* 0x0000000c0d0e7389 */ /* 0x00006400000c000b */
[----:B01----:R-:W-:Y:S01]  /*2b810*/  ENDCOLLECTIVE ;  /* 0x000000000000791b */ /* 0x003fe20003800000 */
.L_x_1795:
[----:B------:R-:W-:Y:S02]  /*2b820*/  IMAD.MOV.U32 R13, RZ, RZ, R61 ;  /* 0x000000ffff0d7224 */ /* 0x000fe400078e003d */
[----:B------:R-:W-:Y:S02]  /*2b830*/  IMAD.MOV.U32 R12, RZ, RZ, R0 ;  /* 0x000000ffff0c7224 */ /* 0x000fe400078e0000 */
[----:B------:R-:W-:-:S07]  /*2b840*/  IMAD.MOV.U32 R74, RZ, RZ, R14 ;  /* 0x000000ffff4a7224 */ /* 0x000fce00078e000e */
[----:B------:R-:W-:Y:S05]  /*2b850*/  WARPSYNC.COLLECTIVE R15, `(.L_x_1796) ;  /* 0x000000000f087348 */ /* 0x000fea0003c00000 */
[----:B------:R0:W1:Y:S02]  /*2b860*/  SHFL.IDX P6, R14, R13, R12, R11 ;  /* 0x0000000c0d0e7389 */ /* 0x00006400000c000b */
[----:B01----:R-:W-:Y:S01]  /*2b870*/  ENDCOLLECTIVE ;  /* 0x000000000000791b */ /* 0x003fe20003800000 */
.L_x_1796:
[----:B------:R-:W-:Y:S02]  /*2b880*/  IMAD.MOV.U32 R13, RZ, RZ, R76 ;  /* 0x000000ffff0d7224 */ /* 0x000fe400078e004c */
[----:B------:R-:W-:Y:S02]  /*2b890*/  IMAD.MOV.U32 R12, RZ, RZ, R3 ;  /* 0x000000ffff0c7224 */ /* 0x000fe400078e0003 */
[----:B------:R-:W-:-:S07]  /*2b8a0*/  IMAD.MOV.U32 R61, RZ, RZ, R14 ;  /* 0x000000ffff3d7224 */ /* 0x000fce00078e000e */
[----:B------:R-:W-:Y:S05]  /*2b8b0*/  WARPSYNC.COLLECTIVE R15, `(.L_x_1797) ;  /* 0x000000000f087348 */ /* 0x000fea0003c00000 */
[----:B------:R0:W1:Y:S02]  /*2b8c0*/  SHFL.IDX P6, R14, R13, R12, R11 ;  /* 0x0000000c0d0e7389 */ /* 0x00006400000c000b */
[----:B01----:R-:W-:Y:S01]  /*2b8d0*/  ENDCOLLECTIVE ;  /* 0x000000000000791b */ /* 0x003fe20003800000 */
.L_x_1797:
[----:B------:R-:W-:Y:S02]  /*2b8e0*/  IMAD.MOV.U32 R13, RZ, RZ, R63 ;  /* 0x000000ffff0d7224 */ /* 0x000fe400078e003f */
[----:B------:R-:W-:Y:S02]  /*2b8f0*/  IMAD.MOV.U32 R12, RZ, RZ, R0 ;  /* 0x000000ffff0c7224 */ /* 0x000fe400078e0000 */
[----:B------:R-:W-:-:S07]  /*2b900*/  IMAD.MOV.U32 R76, RZ, RZ, R14 ;  /* 0x000000ffff4c7224 */ /* 0x000fce00078e000e */
[----:B------:R-:W-:Y:S05]  /*2b910*/  WARPSYNC.COLLECTIVE R15, `(.L_x_1798) ;  /* 0x000000000f087348 */ /* 0x000fea0003c00000 */
[----:B------:R0:W1:Y:S02]  /*2b920*/  SHFL.IDX P6, R14, R13, R12, R11 ;  /* 0x0000000c0d0e7389 */ /* 0x00006400000c000b */
[----:B01----:R-:W-:Y:S01]  /*2b930*/  ENDCOLLECTIVE ;  /* 0x000000000000791b */ /* 0x003fe20003800000 */
.L_x_1798:
[----:B------:R-:W-:Y:S01]  /*2b940*/  SEL R45, R61, R76, P0 ;  /* 0x0000004c3d2d7207 */ /* 0x000fe20000000000 */
[----:B------:R-:W-:Y:S02]  /*2b950*/  IMAD.MOV.U32 R13, RZ, RZ, R78 ;  /* 0x000000ffff0d7224 */ /* 0x000fe400078e004e */
[----:B------:R-:W-:Y:S02]  /*2b960*/  IMAD.MOV.U32 R12, RZ, RZ, R3 ;  /* 0x000000ffff0c7224 */ /* 0x000fe400078e0003 */
[----:B------:R-:W-:-:S07]  /*2b970*/  IMAD.MOV.U32 R63, RZ, RZ, R14 ;  /* 0x000000ffff3f7224 */ /* 0x000fce00078e000e */
[----:B------:R-:W-:Y:S05]  /*2b980*/  WARPSYNC.COLLECTIVE R15, `(.L_x_1799) ;  /* 0x000000000f087348 */ /* 0x000fea0003c00000 */
[----:B------:R0:W1:Y:S02]  /*2b990*/  SHFL.IDX P6, R14, R13, R12, R11 ;  /* 0x0000000c0d0e7389 */ /* 0x00006400000c000b */
[----:B01----:R-:W-:Y:S01]  /*2b9a0*/  ENDCOLLECTIVE ;  /* 0x000000000000791b */ /* 0x003fe20003800000 */
.L_x_1799:
[----:B------:R-:W-:Y:S02]  /*2b9b0*/  IMAD.MOV.U32 R13, RZ, RZ, R65 ;  /* 0x000000ffff0d7224 */ /* 0x000fe400078e0041 */
[----:B------:R-:W-:Y:S02]  /*2b9c0*/  IMAD.MOV.U32 R12, RZ, RZ, R0 ;  /* 0x000000ffff0c7224 */ /* 0x000fe400078e0000 */
[----:B------:R-:W-:Y:S02]  /*2b9d0*/  IMAD.MOV.U32 R0, RZ, RZ, RZ ;  /* 0x000000ffff007224 */ /* 0x000fe400078e00ff */
[----:B------:R-:W-:-:S07]  /*2b9e0*/  IMAD.MOV.U32 R78, RZ, RZ, R14 ;  /* 0x000000ffff4e7224 */ /* 0x000fce00078e000e */
[----:B------:R-:W-:Y:S05]  /*2b9f0*/  WARPSYNC.COLLECTIVE R15, `(.L_x_1800) ;  /* 0x000000000f087348 */ /* 0x000fea0003c00000 */
[----:B------:R0:W1:Y:S02]  /*2ba00*/  SHFL.IDX P6, R14, R13, R12, R11 ;  /* 0x0000000c0d0e7389 */ /* 0x00006400000c000b */
[----:B01----:R-:W-:Y:S01]  /*2ba10*/  ENDCOLLECTIVE ;  /* 0x000000000000791b */ /* 0x003fe20003800000 */
.L_x_1800:
[----:B------:R-:W-:Y:S02]  /*2ba20*/  IMAD.MOV.U32 R13, RZ, RZ, R80 ;  /* 0x000000ffff0d7224 */ /* 0x000fe400078e0050 */
[----:B------:R-:W-:Y:S02]  /*2ba30*/  IMAD.MOV.U32 R12, RZ, RZ, R3 ;  /* 0x000000ffff0c7224 */ /* 0x000fe400078e0003 */
[----:B------:R-:W-:-:S07]  /*2ba40*/  IMAD.MOV.U32 R65, RZ, RZ, R14 ;  /* 0x000000ffff417224 */ /* 0x000fce00078e000e */
[----:B------:R-:W-:Y:S05]  /*2ba50*/  WARPSYNC.COLLECTIVE R15, `(.L_x_1801) ;  /* 0x000000000f087348 */ /* 0x000fea0003c00000 */
[----:B------:R0:W1:Y:S02]  /*2ba60*/  SHFL.IDX P6, R14, R13, R12, R11 ;  /* 0x0000000c0d0e7389 */ /* 0x00006400000c000b */
[----:B01----:R-:W-:Y:S01]  /*2ba70*/  ENDCOLLECTIVE ;  /* 0x000000000000791b */ /* 0x003fe20003800000 */
.L_x_1801:
[----:B------:R-:W-:Y:S02]  /*2ba80*/  SEL R12, R29, R40, P0 ;  /* 0x000000281d0c7207 */ /* 0x000fe40000000000 */
[----:B------:R-:W-:Y:S02]  /*2ba90*/  SEL R11, R2, R43, P0 ;  /* 0x0000002b020b7207 */ /* 0x000fe40000000000 */
[----:B------:R-:W-:Y:S02]  /*2baa0*/  SEL R43, R72, R57, P0 ;  /* 0x00000039482b7207 */ /* 0x000fe40000000000 */
[----:B------:R-:W-:Y:S02]  /*2bab0*/  SEL R57, R59, R74, P0 ;  /* 0x0000004a3b397207 */ /* 0x000fe40000000000 */
[----:B------:R-:W-:Y:S01]  /*2bac0*/  SEL R13, R53, R70, P0 ;  /* 0x00000046350d7207 */ /* 0x000fe20000000000 */
[----:B------:R-:W-:Y:S01]  /*2bad0*/  IMAD.MOV.U32 R80, RZ, RZ, R14 ;  /* 0x000000ffff507224 */ /* 0x000fe200078e000e */
[----:B------:R-:W-:-:S02]  /*2bae0*/  SEL R14, R40, R29, P0 ;  /* 0x0000001d280e7207 */ /* 0x000fc40000000000 */
[----:B------:R-:W-:Y:S02]  /*2baf0*/  SEL R40, R31, R42, P0 ;  /* 0x0000002a1f287207 */ /* 0x000fe40000000000 */
[----:B------:R-:W-:Y:S02]  /*2bb00*/  SEL R42, R42, R31, P0 ;  /* 0x0000001f2a2a7207 */ /* 0x000fe40000000000 */
[----:B------:R-:W-:Y:S02]  /*2bb10*/  SEL R29, R47, R64, P0 ;  /* 0x000000402f1d7207 */ /* 0x000fe40000000000 */
[----:B------:R-:W-:Y:S02]  /*2bb20*/  SEL R31, R64, R47, P0 ;  /* 0x0000002f401f7207 */ /* 0x000fe40000000000 */
[----:B------:R-:W-:Y:S02]  /*2bb30*/  SEL R47, R76, R61, P0 ;  /* 0x0000003d4c2f7207 */ /* 0x000fe40000000000 */
[----:B------:R-:W-:-:S02]  /*2bb40*/  SEL R61, R63, R78, P0 ;  /* 0x0000004e3f3d7207 */ /* 0x000fc40000000000 */
[----:B------:R-:W-:Y:S02]  /*2bb50*/  SEL R15, R70, R53, P0 ;  /* 0x00000035460f7207 */ /* 0x000fe40000000000 */
[----:B------:R-:W-:Y:S02]  /*2bb60*/  SEL R59, R74, R59, P0 ;  /* 0x0000003b4a3b7207 */ /* 0x000fe40000000000 */
[----:B------:R-:W-:Y:S01]  /*2bb70*/  SEL R63, R78, R63, P0 ;  /* 0x0000003f4e3f7207 */ /* 0x000fe20000000000 */
[----:B------:R-:W-:Y:S06]  /*2bb80*/  BRA `(.L_x_1802) ;  /* 0xffffff4c00a07947 */ /* 0x000fec000383ffff */
.L_x_1593:
[----:B------:R-:W1:Y:S01]  /*2bb90*/  S2R R6, SR_TID.X ;  /* 0x0000000000067919 */ /* 0x000e620000002100 */
[----:B------:R-:W-:Y:S01]  /*2bba0*/  BSSY B1, `(.L_x_1803) ;  /* 0x000000a000017945 */ /* 0x000fe20003800000 */
[----:B------:R-:W-:Y:S02]  /*2bbb0*/  IMAD.MOV.U32 R12, RZ, RZ, RZ ;  /* 0x000000ffff0c7224 */ /* 0x000fe400078e00ff */
[----:B------:R-:W-:Y:S02]  /*2bbc0*/  IMAD.MOV.U32 R11, RZ, RZ, 0x1f ;  /* 0x0000001fff0b7424 */ /* 0x000fe400078e00ff */
[----:B------:R-:W-:Y:S01]  /*2bbd0*/  IMAD.MOV.U32 R15, RZ, RZ, -0x1 ;  /* 0xffffffffff0f7424 */ /* 0x000fe200078e00ff */
[----:B-1----:R-:W-:-:S04]  /*2bbe0*/  SHF.R.U32.HI R6, RZ, 0x5, R6 ;  /* 0x00000005ff067819 */ /* 0x002fc80000011606 */
[----:B------:R-:W-:-:S04]  /*2bbf0*/  LOP3.LUT R6, R6, 0x3, RZ, 0xc0, !PT ;  /* 0x0000000306067812 */ /* 0x000fc800078ec0ff */
[----:B------:R-:W-:-:S07]  /*2bc00*/  MOV R13, R6 ;  /* 0x00000006000d7202 */ /* 0x000fce0000000f00 */
[----:B0-----:R-:W-:Y:S05]  /*2bc10*/  WARPSYNC.COLLECTIVE R15, `(.L_x_1804) ;  /* 0x000000000f087348 */ /* 0x001fea0003c00000 */
[----:B------:R1:W2:Y:S02]  /*2bc20*/  SHFL.IDX P6, R14, R13, R12, R11 ;  /* 0x0000000c0d0e7389 */ /* 0x0002a400000c000b */
[----:B012---:R-:W-:Y:S01]  /*2bc30*/  ENDCOLLECTIVE ;  /* 0x000000000000791b */ /* 0x007fe20003800000 */
.L_x_1804:
[----:B------:R-:W-:Y:S05]  /*2bc40*/  BSYNC B1 ;  /* 0x0000000000017941 */ /* 0x000fea0003800000 */
.L_x_1803:
[----:B------:R-:W-:Y:S05]  /*2bc50*/  BRA `(.L_x_1805) ;  /* 0xffffff8000687947 */ /* 0x000fea000383ffff */
.L_x_1595:
[----:B------:R-:W-:Y:S01]  /*2bc60*/  BSSY B1, `(.L_x_1806) ;  /* 0x0000006000017945 */ /* 0x000fe20003800000 */
[----:B------:R-:W-:-:S07]  /*2bc70*/  IMAD.MOV.U32 R15, RZ, RZ, -0x1 ;  /* 0xffffffffff0f7424 */ /* 0x000fce00078e00ff */
[----:B01----:R-:W-:Y:S05]  /*2bc80*/  WARPSYNC.COLLECTIVE R15, `(.L_x_1807) ;  /* 0x000000000f0c7348 */ /* 0x003fea0003c00000 */
[----:B------:R-:W-:Y:S02]  /*2bc90*/  ELECT P6, UR62, PT ;  /* 0x00000000003e782f */ /* 0x000fe400038c0000 */
[----:B------:R-:W-:Y:S01]  /*2bca0*/  MOV R14, UR62 ;  /* 0x0000003e000e7c02 */ /* 0x000fe20008000f00 */
[----:B01----:R-:W-:Y:S10]  /*2bcb0*/  ENDCOLLECTIVE ;  /* 0x000000000000791b */ /* 0x003ff40003800000 */
.L_x_1807:
[----:B------:R-:W-:Y:S05]  /*2bcc0*/  BSYNC B1 ;  /* 0x0000000000017941 */ /* 0x000fea0003800000 */
.L_x_1806:
[----:B------:R-:W-:Y:S05]  /*2bcd0*/  BRA `(.L_x_1594) ;  /* 0xffffff8000607947 */ /* 0x000fea000383ffff */
.L_x_1597:
[----:B-1----:R1:W2:Y:S02]  /*2bce0*/  SYNCS.PHASECHK.TRANS64.TRYWAIT P0, [R12+URZ+0x2a820], R5 ;  /* 0x02a820050c0075a7 */ /* 0x0022a4000800017f */
[----:B--2---:R-:W-:Y:S05]  /*2bcf0*/  @!P0 NANOSLEEP.SYNCS 0x989680 ;  /* 0x009896800000895d */ /* 0x004fea0003900000 */
[----:B------:R-:W2:Y:S02]  /*2bd00*/  @!P0 SYNCS.PHASECHK.TRANS64 P0, [R12+URZ+0x2a820], R5 ;  /* 0x02a820050c0085a7 */ /* 0x000ea4000800007f */
[----:B--2---:R-:W-:Y:S05]  /*2bd10*/  @!P0 BRA `(.L_x_1597) ;  /* 0xfffffffc00f08947 */ /* 0x004fea000383ffff */
[----:B------:R-:W-:Y:S05]  /*2bd20*/  BRA `(.L_x_1808) ;  /* 0xffffff80007c7947 */ /* 0x000fea000383ffff */
.L_x_1601:
[----:B0-----:R0:W2:Y:S02]  /*2bd30*/  SYNCS.PHASECHK.TRANS64.TRYWAIT P0, [R8+URZ+0x2a8a0], R11 ;  /* 0x02a8a00b080075a7 */ /* 0x0010a4000800017f */
[----:B--2---:R-:W-:Y:S05]  /*2bd40*/  @!P0 NANOSLEEP.SYNCS 0x989680 ;  /* 0x009896800000895d */ /* 0x004fea0003900000 */
[----:B------:R-:W2:Y:S02]  /*2bd50*/  @!P0 SYNCS.PHASECHK.TRANS64 P0, [R8+URZ+0x2a8a0], R11 ;  /* 0x02a8a00b080085a7 */ /* 0x000ea4000800007f */
[----:B--2---:R-:W-:Y:S05]  /*2bd60*/  @!P0 BRA `(.L_x_1601) ;  /* 0xfffffffc00f08947 */ /* 0x004fea000383ffff */
[----:B------:R-:W-:Y:S05]  /*2bd70*/  BRA `(.L_x_1809) ;  /* 0xffffff80009c7947 */ /* 0x000fea000383ffff */
.L_x_1608:
[----:B-1----:R1:W2:Y:S02]  /*2bd80*/  SYNCS.PHASECHK.TRANS64.TRYWAIT P0, [R8+URZ+0x2a8c0], R11 ;  /* 0x02a8c00b080075a7 */ /* 0x0022a4000800017f */
[----:B--2---:R-:W-:Y:S05]  /*2bd90*/  @!P0 NANOSLEEP.SYNCS 0x989680 ;  /* 0x009896800000895d */ /* 0x004fea0003900000 */
[----:B------:R-:W2:Y:S02]  /*2bda0*/  @!P0 SYNCS.PHASECHK.TRANS64 P0, [R8+URZ+0x2a8c0], R11 ;  /* 0x02a8c00b080085a7 */ /* 0x000ea4000800007f */
[----:B--2---:R-:W-:Y:S05]  /*2bdb0*/  @!P0 BRA `(.L_x_1608) ;  /* 0xfffffffc00f08947 */ /* 0x004fea000383ffff */
[----:B------:R-:W-:Y:S05]  /*2bdc0*/  BRA `(.L_x_1810) ;  /* 0xffffff84009c7947 */ /* 0x000fea000383ffff */
.L_x_1617:
[----:B0-----:R0:W1:Y:S02]  /*2bdd0*/  SYNCS.PHASECHK.TRANS64.TRYWAIT P1, [R8+URZ+0x2a8a0], R7 ;  /* 0x02a8a007080075a7 */ /* 0x001064000802017f */
[----:B-1----:R-:W-:Y:S05]  /*2bde0*/  @!P1 NANOSLEEP.SYNCS 0x989680 ;  /* 0x009896800000995d */ /* 0x002fea0003900000 */
[----:B------:R-:W1:Y:S02]  /*2bdf0*/  @!P1 SYNCS.PHASECHK.TRANS64 P1, [R8+URZ+0x2a8a0], R7 ;  /* 0x02a8a007080095a7 */ /* 0x000e64000802007f */
[----:B-1----:R-:W-:Y:S05]  /*2be00*/  @!P1 BRA `(.L_x_1617) ;  /* 0xfffffffc00f09947 */ /* 0x002fea000383ffff */
[----:B------:R-:W-:Y:S05]  /*2be10*/  BRA `(.L_x_1811) ;  /* 0xffffff8800fc7947 */ /* 0x000fea000383ffff */
.L_x_1624:
[----:B-1----:R1:W2:Y:S02]  /*2be20*/  SYNCS.PHASECHK.TRANS64.TRYWAIT P1, [R8+URZ+0x2a8c0], R7 ;  /* 0x02a8c007080075a7 */ /* 0x0022a4000802017f */
[----:B--2---:R-:W-:Y:S05]  /*2be30*/  @!P1 NANOSLEEP.SYNCS 0x989680 ;  /* 0x009896800000995d */ /* 0x004fea0003900000 */
[----:B------:R-:W2:Y:S02]  /*2be40*/  @!P1 SYNCS.PHASECHK.TRANS64 P1, [R8+URZ+0x2a8c0], R7 ;  /* 0x02a8c007080095a7 */ /* 0x000ea4000802007f */
[----:B--2---:R-:W-:Y:S05]  /*2be50*/  @!P1 BRA `(.L_x_1624) ;  /* 0xfffffffc00f09947 */ /* 0x004fea000383ffff */
[----:B------:R-:W-:Y:S05]  /*2be60*/  BRA `(.L_x_1812) ;  /* 0xffffff8c00f47947 */ /* 0x000fea000383ffff */
.L_x_1649:
[----:B------:R-:W0:Y:S01]  /*2be70*/  S2R R5, SR_TID.X ;  /* 0x0000000000057919 */ /* 0x000e220000002100 */
[----:B------:R-:W-:Y:S01]  /*2be80*/  BSSY B0, `(.L_x_1813) ;  /* 0x000000a000007945 */ /* 0x000fe20003800000 */
[----:B------:R-:W-:Y:S02]  /*2be90*/  IMAD.MOV.U32 R12, RZ, RZ, RZ ;  /* 0x000000ffff0c7224 */ /* 0x000fe400078e00ff */
        /* <DEDUP_REMOVED lines=8> */
.L_x_1814:
[----:B------:R-:W-:Y:S05]  /*2bf20*/  BSYNC B0 ;  /* 0x0000000000007941 */ /* 0x000fea0003800000 */
.L_x_1813:
[----:B------:R-:W-:Y:S05]  /*2bf30*/  BRA `(.L_x_1815) ;  /* 0xffffffa000b07947 */ /* 0x000fea000383ffff */
.L_x_1651:
[----:B------:R-:W-:Y:S01]  /*2bf40*/  BSSY B0, `(.L_x_1816) ;  /* 0x0000006000007945 */ /* 0x000fe20003800000 */
[----:B------:R-:W-:-:S07]  /*2bf50*/  IMAD.MOV.U32 R15, RZ, RZ, -0x1 ;  /* 0xffffffffff0f7424 */ /* 0x000fce00078e00ff */
[----:B0-----:R-:W-:Y:S05]  /*2bf60*/  WARPSYNC.COLLECTIVE R15, `(.L_x_1817) ;  /* 0x000000000f0c7348 */ /* 0x001fea0003c00000 */
[----:B------:R-:W-:Y:S02]  /*2bf70*/  ELECT P6, UR62, PT ;  /* 0x00000000003e782f */ /* 0x000fe400038c0000 */
[----:B------:R-:W-:Y:S01]  /*2bf80*/  MOV R14, UR62 ;  /* 0x0000003e000e7c02 */ /* 0x000fe20008000f00 */
[----:B0-----:R-:W-:Y:S10]  /*2bf90*/  ENDCOLLECTIVE ;  /* 0x000000000000791b */ /* 0x001ff40003800000 */
.L_x_1817:
[----:B------:R-:W-:Y:S05]  /*2bfa0*/  BSYNC B0 ;  /* 0x0000000000007941 */ /* 0x000fea0003800000 */
.L_x_1816:
[----:B------:R-:W-:Y:S05]  /*2bfb0*/  BRA `(.L_x_1818) ;  /* 0xffffffa000a87947 */ /* 0x000fea000383ffff */
.L_x_1654:
[----:B0-----:R0:W1:Y:S02]  /*2bfc0*/  SYNCS.PHASECHK.TRANS64.TRYWAIT P2, [R5+URZ+0x2a880], R7 ;  /* 0x02a88007050075a7 */ /* 0x001064000804017f */
[----:B-1----:R-:W-:Y:S05]  /*2bfd0*/  @!P2 NANOSLEEP.SYNCS 0x989680 ;  /* 0x009896800000a95d */ /* 0x002fea0003900000 */
[----:B------:R-:W1:Y:S02]  /*2bfe0*/  @!P2 SYNCS.PHASECHK.TRANS64 P2, [R5+URZ+0x2a880], R7 ;  /* 0x02a880070500a5a7 */ /* 0x000e64000804007f */
[----:B-1----:R-:W-:Y:S05]  /*2bff0*/  @!P2 BRA `(.L_x_1654) ;  /* 0xfffffffc00f0a947 */ /* 0x002fea000383ffff */
[----:B------:R-:W-:Y:S05]  /*2c000*/  BRA `(.L_x_1819) ;  /* 0xffffffa400247947 */ /* 0x000fea000383ffff */
.L_x_1656:
[----:B-1----:R1:W2:Y:S02]  /*2c010*/  SYNCS.PHASECHK.TRANS64.TRYWAIT P2, [R5+URZ+0x2a840], R7 ;  /* 0x02a84007050075a7 */ /* 0x0022a4000804017f */
[----:B--2---:R-:W-:Y:S05]  /*2c020*/  @!P2 NANOSLEEP.SYNCS 0x989680 ;  /* 0x009896800000a95d */ /* 0x004fea0003900000 */
[----:B------:R-:W2:Y:S02]  /*2c030*/  @!P2 SYNCS.PHASECHK.TRANS64 P2, [R5+URZ+0x2a840], R7 ;  /* 0x02a840070500a5a7 */ /* 0x000ea4000804007f */
[----:B--2---:R-:W-:Y:S05]  /*2c040*/  @!P2 BRA `(.L_x_1656) ;  /* 0xfffffffc00f0a947 */ /* 0x004fea000383ffff */
[----:B------:R-:W-:Y:S05]  /*2c050*/  BRA `(.L_x_1820) ;  /* 0xffffffa400b07947 */ /* 0x000fea000383ffff */
.L_x_1659:
[----:B0-----:R-:W0:Y:S01]  /*2c060*/  S2R R5, SR_CgaCtaId ;  /* 0x0000000000057919 */ /* 0x001e220000008800 */
[----:B------:R-:W-:-:S04]  /*2c070*/  MOV R4, 0x400 ;  /* 0x0000040000047802 */ /* 0x000fc80000000f00 */
[----:B0-----:R-:W-:-:S04]  /*2c080*/  LEA R4, R5, R4, 0x18 ;  /* 0x0000000405047211 */ /* 0x001fc800078ec0ff */
[----:B------:R0:W1:Y:S03]  /*2c090*/  SYNCS.PHASECHK.TRANS64.TRYWAIT P0, [R4+URZ+0x2a820], R3 ;  /* 0x02a82003040075a7 */ /* 0x000066000800017f */
[----:B-1----:R-:W-:Y:S05]  /*2c0a0*/  @!P0 NANOSLEEP.SYNCS 0x989680 ;  /* 0x009896800000895d */ /* 0x002fea0003900000 */
[----:B------:R-:W1:Y:S02]  /*2c0b0*/  @!P0 SYNCS.PHASECHK.TRANS64 P0, [R4+URZ+0x2a820], R3 ;  /* 0x02a82003040085a7 */ /* 0x000e64000800007f */
[----:B-1----:R-:W-:Y:S05]  /*2c0c0*/  @!P0 BRA `(.L_x_1659) ;  /* 0xfffffffc00e48947 */ /* 0x002fea000383ffff */
[----:B------:R-:W-:Y:S05]  /*2c0d0*/  BRA `(.L_x_1821) ;  /* 0xffffffa800dc7947 */ /* 0x000fea000383ffff */
.L_x_1665:
[----:B--2---:R2:W3:Y:S02]  /*2c0e0*/  SYNCS.PHASECHK.TRANS64.TRYWAIT P0, [R5+URZ+0x2a880], R4 ;  /* 0x02a88004050075a7 */ /* 0x0044e4000800017f */
[----:B---3--:R-:W-:Y:S05]  /*2c0f0*/  @!P0 NANOSLEEP.SYNCS 0x989680 ;  /* 0x009896800000895d */ /* 0x008fea0003900000 */
[----:B------:R-:W3:Y:S02]  /*2c100*/  @!P0 SYNCS.PHASECHK.TRANS64 P0, [R5+URZ+0x2a880], R4 ;  /* 0x02a88004050085a7 */ /* 0x000ee4000800007f */
[----:B---3--:R-:W-:Y:S05]  /*2c110*/  @!P0 BRA `(.L_x_1665) ;  /* 0xfffffffc00f08947 */ /* 0x008fea000383ffff */
[----:B------:R-:W-:Y:S05]  /*2c120*/  BRA `(.L_x_1822) ;  /* 0xffffffac00947947 */ /* 0x000fea000383ffff */
.L_x_1672:
[----:B-1----:R1:W3:Y:S02]  /*2c130*/  SYNCS.PHASECHK.TRANS64.TRYWAIT P0, [R5+URZ+0x2a840], R4 ;  /* 0x02a84004050075a7 */ /* 0x0022e4000800017f */
[----:B---3--:R-:W-:Y:S05]  /*2c140*/  @!P0 NANOSLEEP.SYNCS 0x989680 ;  /* 0x009896800000895d */ /* 0x008fea0003900000 */
[----:B------:R-:W3:Y:S02]  /*2c150*/  @!P0 SYNCS.PHASECHK.TRANS64 P0, [R5+URZ+0x2a840], R4 ;  /* 0x02a84004050085a7 */ /* 0x000ee4000800007f */
[----:B---3--:R-:W-:Y:S05]  /*2c160*/  @!P0 BRA `(.L_x_1672) ;  /* 0xfffffffc00f08947 */ /* 0x008fea000383ffff */
[----:B------:R-:W-:Y:S05]  /*2c170*/  BRA `(.L_x_1823) ;  /* 0xffffffb000a07947 */ /* 0x000fea000383ffff */
.L_x_1680:
[----:B--2---:R2:W3:Y:S02]  /*2c180*/  SYNCS.PHASECHK.TRANS64.TRYWAIT P2, [R14+URZ+0x2a870], R3 ;  /* 0x02a870030e0075a7 */ /* 0x0044e4000804017f */
[----:B---3--:R-:W-:Y:S05]  /*2c190*/  @!P2 NANOSLEEP.SYNCS 0x989680 ;  /* 0x009896800000a95d */ /* 0x008fea0003900000 */
[----:B------:R-:W3:Y:S02]  /*2c1a0*/  @!P2 SYNCS.PHASECHK.TRANS64 P2, [R14+URZ+0x2a870], R3 ;  /* 0x02a870030e00a5a7 */ /* 0x000ee4000804007f */
[----:B---3--:R-:W-:Y:S05]  /*2c1b0*/  @!P2 BRA `(.L_x_1680) ;  /* 0xfffffffc00f0a947 */ /* 0x008fea000383ffff */
[----:B------:R-:W-:Y:S05]  /*2c1c0*/  BRA `(.L_x_1824) ;  /* 0xffffffb400c07947 */ /* 0x000fea000383ffff */
.L_x_1682:
[----:B-1----:R1:W2:Y:S02]  /*2c1d0*/  SYNCS.PHASECHK.TRANS64.TRYWAIT P2, [R14+URZ+0x2a860], R3 ;  /* 0x02a860030e0075a7 */ /* 0x0022a4000804017f */
[----:B--2---:R-:W-:Y:S05]  /*2c1e0*/  @!P2 NANOSLEEP.SYNCS 0x989680 ;  /* 0x009896800000a95d */ /* 0x004fea0003900000 */
[----:B------:R-:W2:Y:S02]  /*2c1f0*/  @!P2 SYNCS.PHASECHK.TRANS64 P2, [R14+URZ+0x2a860], R3 ;  /* 0x02a860030e00a5a7 */ /* 0x000ea4000804007f */
[----:B--2---:R-:W-:Y:S05]  /*2c200*/  @!P2 BRA `(.L_x_1682) ;  /* 0xfffffffc00f0a947 */ /* 0x004fea000383ffff */
[----:B------:R-:W-:Y:S05]  /*2c210*/  BRA `(.L_x_1825) ;  /* 0xffffffb400c87947 */ /* 0x000fea000383ffff */
.L_x_1689:
[----:B--2---:R2:W3:Y:S02]  /*2c220*/  SYNCS.PHASECHK.TRANS64.TRYWAIT P0, [R12+URZ+0x2a870], R3 ;  /* 0x02a870030c0075a7 */ /* 0x0044e4000800017f */
[----:B---3--:R-:W-:Y:S05]  /*2c230*/  @!P0 NANOSLEEP.SYNCS 0x989680 ;  /* 0x009896800000895d */ /* 0x008fea0003900000 */
[----:B------:R-:W3:Y:S02]  /*2c240*/  @!P0 SYNCS.PHASECHK.TRANS64 P0, [R12+URZ+0x2a870], R3 ;  /* 0x02a870030c0085a7 */ /* 0x000ee4000800007f */
[----:B---3--:R-:W-:Y:S05]  /*2c250*/  @!P0 BRA `(.L_x_1689) ;  /* 0xfffffffc00f08947 */ /* 0x008fea000383ffff */
[----:B------:R-:W-:Y:S05]  /*2c260*/  BRA `(.L_x_1826) ;  /* 0xffffffbc00dc7947 */ /* 0x000fea000383ffff */
.L_x_1691:
[----:B0-----:R0:W2:Y:S02]  /*2c270*/  SYNCS.PHASECHK.TRANS64.TRYWAIT P0, [R12+URZ+0x2a860], R3 ;  /* 0x02a860030c0075a7 */ /* 0x0010a4000800017f */
[----:B--2---:R-:W-:Y:S05]  /*2c280*/  @!P0 NANOSLEEP.SYNCS 0x989680 ;  /* 0x009896800000895d */ /* 0x004fea0003900000 */
[----:B------:R-:W2:Y:S02]  /*2c290*/  @!P0 SYNCS.PHASECHK.TRANS64 P0, [R12+URZ+0x2a860], R3 ;  /* 0x02a860030c0085a7 */ /* 0x000ea4000800007f */
[----:B--2---:R-:W-:Y:S05]  /*2c2a0*/  @!P0 BRA `(.L_x_1691) ;  /* 0xfffffffc00f08947 */ /* 0x004fea000383ffff */
[----:B------:R-:W-:Y:S05]  /*2c2b0*/  BRA `(.L_x_1827) ;  /* 0xffffffc000107947 */ /* 0x000fea000383ffff */
.L_x_1695:
[----:B------:R-:W-:Y:S01]  /*2c2c0*/  BSSY B0, `(.L_x_1828) ;  /* 0x0000008000007945 */ /* 0x000fe20003800000 */
[----:B------:R-:W-:Y:S02]  /*2c2d0*/  IMAD.MOV.U32 R13, RZ, RZ, R16 ;  /* 0x000000ffff0d7224 */ /* 0x000fe400078e0010 */
[----:B------:R-:W-:Y:S02]  /*2c2e0*/  IMAD.MOV.U32 R12, RZ, RZ, RZ ;  /* 0x000000ffff0c7224 */ /* 0x000fe400078e00ff */
[----:B------:R-:W-:Y:S02]  /*2c2f0*/  IMAD.MOV.U32 R11, RZ, RZ, 0x1f ;  /* 0x0000001fff0b7424 */ /* 0x000fe400078e00ff */
[----:B------:R-:W-:-:S07]  /*2c300*/  IMAD.MOV.U32 R15, RZ, RZ, -0x1 ;  /* 0xffffffffff0f7424 */ /* 0x000fce00078e00ff */
[----:B-1----:R-:W-:Y:S05]  /*2c310*/  WARPSYNC.COLLECTIVE R15, `(.L_x_1829) ;  /* 0x000000000f087348 */ /* 0x002fea0003c00000 */
[----:B------:R0:W2:Y:S02]  /*2c320*/  SHFL.IDX P6, R14, R13, R12, R11 ;  /* 0x0000000c0d0e7389 */ /* 0x0000a400000c000b */
[----:B012---:R-:W-:Y:S01]  /*2c330*/  ENDCOLLECTIVE ;  /* 0x000000000000791b */ /* 0x007fe20003800000 */
.L_x_1829:
[----:B------:R-:W-:Y:S05]  /*2c340*/  BSYNC B0 ;  /* 0x0000000000007941 */ /* 0x000fea0003800000 */
.L_x_1828:
[----:B------:R-:W-:Y:S02]  /*2c350*/  IMAD.MOV.U32 R13, RZ, RZ, R16 ;  /* 0x000000ffff0d7224 */ /* 0x000fe400078e0010 */
[----:B------:R-:W-:Y:S02]  /*2c360*/  IMAD.MOV.U32 R12, RZ, RZ, 0x1 ;  /* 0x00000001ff0c7424 */ /* 0x000fe400078e00ff */
[----:B------:R-:W-:Y:S02]  /*2c370*/  IMAD.MOV.U32 R11, RZ, RZ, 0x1f ;  /* 0x0000001fff0b7424 */ /* 0x000fe400078e00ff */
[----:B------:R-:W-:Y:S02]  /*2c380*/  IMAD.MOV.U32 R15, RZ, RZ, -0x1 ;  /* 0xffffffffff0f7424 */ /* 0x000fe400078e00ff */
[----:B------:R-:W-:Y:S02]  /*2c390*/  IMAD.IADD R7, R19, 0x1, R4 ;  /* 0x0000000113077824 */ /* 0x000fe400078e0204 */
[----:B------:R-:W-:-:S07]  /*2c3a0*/  IMAD.MOV.U32 R0, RZ, RZ, R14 ;  /* 0x000000ffff007224 */ /* 0x000fce00078e000e */
[----:B------:R-:W-:Y:S05]  /*2c3b0*/  WARPSYNC.COLLECTIVE R15, `(.L_x_1830) ;  /* 0x000000000f087348 */ /* 0x000fea0003c00000 */
[----:B------:R0:W1:Y:S02]  /*2c3c0*/  SHFL.IDX P6, R14, R13, R12, R11 ;  /* 0x0000000c0d0e7389 */ /* 0x00006400000c000b */
[----:B01----:R-:W-:Y:S01]  /*2c3d0*/  ENDCOLLECTIVE ;  /* 0x000000000000791b */ /* 0x003fe20003800000 */
.L_x_1830:
        /* <DEDUP_REMOVED lines=11> */
[----:B0-----:R-:W-:Y:S02]  /*2c490*/  IMAD.MOV.U32 R3, RZ, RZ, RZ ;  /* 0x000000ffff037224 */ /* 0x001fe400078e00ff */
[----:B--2---:R-:W-:Y:S01]  /*2c4a0*/  @!P1 IMAD.MOV.U32 R3, RZ, RZ, R2 ;  /* 0x000000ffff039224 */ /* 0x004fe200078e0002 */
[----:B------:R-:W-:-:S03]  /*2c4b0*/  ISETP.NE.AND P1, PT, R4, RZ, PT ;  /* 0x000000ff0400720c */ /* 0x000fc60003f25270 */
[----:B------:R-:W-:-:S10]  /*2c4c0*/  IMAD.MOV.U32 R13, RZ, RZ, R3 ;  /* 0x000000ffff0d7224 */ /* 0x000fd400078e0003 */
[----:B------:R-:W-:Y:S05]  /*2c4d0*/  WARPSYNC.COLLECTIVE R15, `(.L_x_1831) ;  /* 0x000000000f087348 */ /* 0x000fea0003c00000 */
[----:B------:R0:W1:Y:S02]  /*2c4e0*/  SHFL.UP P6, R14, R13, R12, R11 ;  /* 0x0400000c0d0e7389 */ /* 0x00006400000c000b */
[----:B01----:R-:W-:Y:S01]  /*2c4f0*/  ENDCOLLECTIVE ;  /* 0x000000000000791b */ /* 0x003fe20003800000 */
.L_x_1831:
[----:B------:R-:W-:Y:S01]  /*2c500*/  IMAD.MOV.U32 R12, RZ, RZ, 0x2 ;  /* 0x00000002ff0c7424 */ /* 0x000fe200078e00ff */
[----:B------:R-:W-:-:S05]  /*2c510*/  SEL R14, R14, RZ, P1 ;  /* 0x000000ff0e0e7207 */ /* 0x000fca0000800000 */
[----:B------:R-:W-:-:S04]  /*2c520*/  IMAD.IADD R2, R3, 0x1, R14 ;  /* 0x0000000103027824 */ /* 0x000fc800078e020e */
[----:B------:R-:W-:-:S07]  /*2c530*/  IMAD.MOV.U32 R13, RZ, RZ, R2 ;  /* 0x000000ffff0d7224 */ /* 0x000fce00078e0002 */
[----:B------:R-:W-:Y:S05]  /*2c540*/  WARPSYNC.COLLECTIVE R15, `(.L_x_1832) ;  /* 0x000000000f087348 */ /* 0x000fea0003c00000 */
[----:B------:R0:W1:Y:S02]  /*2c550*/  SHFL.UP P6, R14, R13, R12, R11 ;  /* 0x0400000c0d0e7389 */ /* 0x00006400000c000b */
[----:B01----:R-:W-:Y:S01]  /*2c560*/  ENDCOLLECTIVE ;  /* 0x000000000000791b */ /* 0x003fe20003800000 */
.L_x_1832:
[----:B------:R-:W-:Y:S01]  /*2c570*/  IMAD.MOV.U32 R12, RZ, RZ, 0x4 ;  /* 0x00000004ff0c7424 */ /* 0x000fe200078e00ff */
[----:B------:R-:W-:-:S05]  /*2c580*/  SEL R7, R14, RZ, P2 ;  /* 0x000000ff0e077207 */ /* 0x000fca0001000000 */
[----:B------:R-:W-:-:S04]  /*2c590*/  IMAD.IADD R2, R2, 0x1, R7 ;  /* 0x0000000102027824 */ /* 0x000fc800078e0207 */
[----:B------:R-:W-:-:S07]  /*2c5a0*/  IMAD.MOV.U32 R13, RZ, RZ, R2 ;  /* 0x000000ffff0d7224 */ /* 0x000fce00078e0002 */
[----:B------:R-:W-:Y:S05]  /*2c5b0*/  WARPSYNC.COLLECTIVE R15, `(.L_x_1833) ;  /* 0x000000000f087348 */ /* 0x000fea0003c00000 */
[----:B------:R0:W1:Y:S02]  /*2c5c0*/  SHFL.UP P6, R14, R13, R12, R11 ;  /* 0x0400000c0d0e7389 */ /* 0x00006400000c000b */
[----:B01----:R-:W-:Y:S01]  /*2c5d0*/  ENDCOLLECTIVE ;  /* 0x000000000000791b */ /* 0x003fe20003800000 */
.L_x_1833:
[----:B------:R-:W-:Y:S01]  /*2c5e0*/  IMAD.MOV.U32 R12, RZ, RZ, 0x8 ;  /* 0x00000008ff0c7424 */ /* 0x000fe200078e00ff */
[----:B------:R-:W-:-:S05]  /*2c5f0*/  SEL R7, R14, RZ, P3 ;  /* 0x000000ff0e077207 */ /* 0x000fca0001800000 */
[----:B------:R-:W-:-:S04]  /*2c600*/  IMAD.IADD R2, R2, 0x1, R7 ;  /* 0x0000000102027824 */ /* 0x000fc800078e0207 */
[----:B------:R-:W-:-:S07]  /*2c610*/  IMAD.MOV.U32 R13, RZ, RZ, R2 ;  /* 0x000000ffff0d7224 */ /* 0x000fce00078e0002 */
[----:B------:R-:W-:Y:S05]  /*2c620*/  WARPSYNC.COLLECTIVE R15, `(.L_x_1834) ;  /* 0x000000000f087348 */ /* 0x000fea0003c00000 */
[----:B------:R0:W1:Y:S02]  /*2c630*/  SHFL.UP P6, R14, R13, R12, R11 ;  /* 0x0400000c0d0e7389 */ /* 0x00006400000c000b */
[----:B01----:R-:W-:Y:S01]  /*2c640*/  ENDCOLLECTIVE ;  /* 0x000000000000791b */ /* 0x003fe20003800000 */
.L_x_1834:
[----:B------:R-:W-:Y:S01]  /*2c650*/  IMAD.MOV.U32 R12, RZ, RZ, 0x10 ;  /* 0x00000010ff0c7424 */ /* 0x000fe200078e00ff */
[----:B------:R-:W-:-:S05]  /*2c660*/  SEL R7, R14, RZ, P4 ;  /* 0x000000ff0e077207 */ /* 0x000fca0002000000 */
[----:B------:R-:W-:-:S04]  /*2c670*/  IMAD.IADD R2, R2, 0x1, R7 ;  /* 0x0000000102027824 */ /* 0x000fc800078e0207 */
[----:B------:R-:W-:-:S07]  /*2c680*/  IMAD.MOV.U32 R13, RZ, RZ, R2 ;  /* 0x000000ffff0d7224 */ /* 0x000fce00078e0002 */
[----:B------:R-:W-:Y:S05]  /*2c690*/  WARPSYNC.COLLECTIVE R15, `(.L_x_1835) ;  /* 0x000000000f087348 */ /* 0x000fea0003c00000 */
[----:B------:R0:W1:Y:S02]  /*2c6a0*/  SHFL.UP P6, R14, R13, R12, R11 ;  /* 0x0400000c0d0e7389 */ /* 0x00006400000c000b */
[----:B01----:R-:W-:Y:S01]  /*2c6b0*/  ENDCOLLECTIVE ;  /* 0x000000000000791b */ /* 0x003fe20003800000 */
.L_x_1835:
[----:B------:R-:W-:Y:S02]  /*2c6c0*/  IMAD.MOV.U32 R12, RZ, RZ, 0x1f ;  /* 0x0000001fff0c7424 */ /* 0x000fe400078e00ff */
[----:B------:R-:W-:Y:S01]  /*2c6d0*/  IMAD.MOV.U32 R11, RZ, RZ, 0x1f ;  /* 0x0000001fff0b7424 */ /* 0x000fe200078e00ff */
[----:B------:R-:W-:-:S05]  /*2c6e0*/  SEL R7, R14, RZ, P5 ;  /* 0x000000ff0e077207 */ /* 0x000fca0002800000 */
[----:B------:R-:W-:-:S04]  /*2c6f0*/  IMAD.IADD R2, R2, 0x1, R7 ;  /* 0x0000000102027824 */ /* 0x000fc800078e0207 */
[----:B------:R-:W-:-:S07]  /*2c700*/  IMAD.MOV.U32 R13, RZ, RZ, R2 ;  /* 0x000000ffff0d7224 */ /* 0x000fce00078e0002 */
[----:B------:R-:W-:Y:S05]  /*2c710*/  WARPSYNC.COLLECTIVE R15, `(.L_x_1836) ;  /* 0x000000000f087348 */ /* 0x000fea0003c00000 */
[----:B------:R0:W1:Y:S02]  /*2c720*/  SHFL.IDX P6, R14, R13, R12, R11 ;  /* 0x0000000c0d0e7389 */ /* 0x00006400000c000b */
[----:B01----:R-:W-:Y:S01]  /*2c730*/  ENDCOLLECTIVE ;  /* 0x000000000000791b */ /* 0x003fe20003800000 */
.L_x_1836:
[----:B------:R-:W-:Y:S05]  /*2c740*/  BRA `(.L_x_1837) ;  /* 0xffffffc4003c7947 */ /* 0x000fea000383ffff */
.L_x_1700:
[----:B------:R-:W-:Y:S01]  /*2c750*/  BSSY B0, `(.L_x_1838) ;  /* 0x0000008000007945 */ /* 0x000fe20003800000 */
[----:B-----5:R-:W-:Y:S02]  /*2c760*/  IMAD.MOV.U32 R13, RZ, RZ, R3 ;  /* 0x000000ffff0d7224 */ /* 0x020fe400078e0003 */
[----:B------:R-:W-:Y:S02]  /*2c770*/  IMAD.MOV.U32 R12, RZ, RZ, 0x1 ;  /* 0x00000001ff0c7424 */ /* 0x000fe400078e00ff */
[----:B------:R-:W-:Y:S02]  /*2c780*/  IMAD.MOV.U32 R11, RZ, RZ, RZ ;  /* 0x000000ffff0b7224 */ /* 0x000fe400078e00ff */
[----:B------:R-:W-:-:S07]  /*2c790*/  IMAD.MOV.U32 R15, RZ, RZ, -0x1 ;  /* 0xffffffffff0f7424 */ /* 0x000fce00078e00ff */
[----:B0-----:R-:W-:Y:S05]  /*2c7a0*/  WARPSYNC.COLLECTIVE R15, `(.L_x_1839) ;  /* 0x000000000f087348 */ /* 0x001fea0003c00000 */
[----:B------:R1:W2:Y:S02]  /*2c7b0*/  SHFL.UP P6, R14, R13, R12, R11 ;  /* 0x0400000c0d0e7389 */ /* 0x0002a400000c000b */
[----:B012---:R-:W-:Y:S01]  /*2c7c0*/  ENDCOLLECTIVE ;  /* 0x000000000000791b */ /* 0x007fe20003800000 */
.L_x_1839:
[----:B------:R-:W-:Y:S05]  /*2c7d0*/  BSYNC B0 ;  /* 0x0000000000007941 */ /* 0x000fea0003800000 */
.L_x_1838:
[----:B------:R-:W-:Y:S01]  /*2c7e0*/  SEL R2, R14, RZ, P1 ;  /* 0x000000ff0e027207 */ /* 0x000fe20000800000 */
[----:B------:R-:W-:Y:S02]  /*2c7f0*/  IMAD.MOV.U32 R12, RZ, RZ, 0x2 ;  /* 0x00000002ff0c7424 */ /* 0x000fe400078e00ff */
[----:B------:R-:W-:Y:S02]  /*2c800*/  IMAD.MOV.U32 R11, RZ, RZ, RZ ;  /* 0x000000ffff0b7224 */ /* 0x000fe400078e00ff */
[----:B------:R-:W-:Y:S02]  /*2c810*/  IMAD.IADD R2, R3, 0x1, R2 ;  /* 0x0000000103027824 */ /* 0x000fe400078e0202 */
[----:B------:R-:W-:Y:S02]  /*2c820*/  IMAD.MOV.U32 R15, RZ, RZ, -0x1 ;  /* 0xffffffffff0f7424 */ /* 0x000fe400078e00ff */
[----:B------:R-:W-:-:S07]  /*2c830*/  IMAD.MOV.U32 R13, RZ, RZ, R2 ;  /* 0x000000ffff0d7224 */ /* 0x000fce00078e0002 */
[----:B------:R-:W-:Y:S05]  /*2c840*/  WARPSYNC.COLLECTIVE R15, `(.L_x_1840) ;  /* 0x000000000f087348 */ /* 0x000fea0003c00000 */
[----:B------:R0:W1:Y:S02]  /*2c850*/  SHFL.UP P6, R14, R13, R12, R11 ;  /* 0x0400000c0d0e7389 */ /* 0x00006400000c000b */
[----:B01----:R-:W-:Y:S01]  /*2c860*/  ENDCOLLECTIVE ;  /* 0x000000000000791b */ /* 0x003fe20003800000 */
.L_x_1840:
[----:B------:R-:W-:Y:S01]  /*2c870*/  IMAD.MOV.U32 R12, RZ, RZ, 0x4 ;  /* 0x00000004ff0c7424 */ /* 0x000fe200078e00ff */
[----:B------:R-:W-:-:S05]  /*2c880*/  SEL R7, R14, RZ, P2 ;  /* 0x000000ff0e077207 */ /* 0x000fca0001000000 */
[----:B------:R-:W-:-:S04]  /*2c890*/  IMAD.IADD R2, R2, 0x1, R7 ;  /* 0x0000000102027824 */ /* 0x000fc800078e0207 */
[----:B------:R-:W-:-:S07]  /*2c8a0*/  IMAD.MOV.U32 R13, RZ, RZ, R2 ;  /* 0x000000ffff0d7224 */ /* 0x000fce00078e0002 */
[----:B------:R-:W-:Y:S05]  /*2c8b0*/  WARPSYNC.COLLECTIVE R15, `(.L_x_1841) ;  /* 0x000000000f087348 */ /* 0x000fea0003c00000 */
[----:B------:R0:W1:Y:S02]  /*2c8c0*/  SHFL.UP P6, R14, R13, R12, R11 ;  /* 0x0400000c0d0e7389 */ /* 0x00006400000c000b */
[----:B01----:R-:W-:Y:S01]  /*2c8d0*/  ENDCOLLECTIVE ;  /* 0x000000000000791b */ /* 0x003fe20003800000 */
.L_x_1841:
[----:B------:R-:W-:Y:S01]  /*2c8e0*/  IMAD.MOV.U32 R12, RZ, RZ, 0x8 ;  /* 0x00000008ff0c7424 */ /* 0x000fe200078e00ff */
[----:B------:R-:W-:-:S05]  /*2c8f0*/  SEL R7, R14, RZ, P3 ;  /* 0x000000ff0e077207 */ /* 0x000fca0001800000 */
[----:B------:R-:W-:-:S04]  /*2c900*/  IMAD.IADD R2, R2, 0x1, R7 ;  /* 0x0000000102027824 */ /* 0x000fc800078e0207 */
[----:B------:R-:W-:-:S07]  /*2c910*/  IMAD.MOV.U32 R13, RZ, RZ, R2 ;  /* 0x000000ffff0d7224 */ /* 0x000fce00078e0002 */
[----:B------:R-:W-:Y:S05]  /*2c920*/  WARPSYNC.COLLECTIVE R15, `(.L_x_1842) ;  /* 0x000000000f087348 */ /* 0x000fea0003c00000 */
[----:B------:R0:W1:Y:S02]  /*2c930*/  SHFL.UP P6, R14, R13, R12, R11 ;  /* 0x0400000c0d0e7389 */ /* 0x00006400000c000b */
[----:B01----:R-:W-:Y:S01]  /*2c940*/  ENDCOLLECTIVE ;  /* 0x000000000000791b */ /* 0x003fe20003800000 */
.L_x_1842:
[----:B------:R-:W-:Y:S01]  /*2c950*/  IMAD.MOV.U32 R12, RZ, RZ, 0x10 ;  /* 0x00000010ff0c7424 */ /* 0x000fe200078e00ff */
[----:B------:R-:W-:-:S05]  /*2c960*/  SEL R7, R14, RZ, P4 ;  /* 0x000000ff0e077207 */ /* 0x000fca0002000000 */
[----:B------:R-:W-:-:S04]  /*2c970*/  IMAD.IADD R2, R2, 0x1, R7 ;  /* 0x0000000102027824 */ /* 0x000fc800078e0207 */
[----:B------:R-:W-:-:S07]  /*2c980*/  IMAD.MOV.U32 R13, RZ, RZ, R2 ;  /* 0x000000ffff0d7224 */ /* 0x000fce00078e0002 */
[----:B------:R-:W-:Y:S05]  /*2c990*/  WARPSYNC.COLLECTIVE R15, `(.L_x_1843) ;  /* 0x000000000f087348 */ /* 0x000fea0003c00000 */
[----:B------:R0:W1:Y:S02]  /*2c9a0*/  SHFL.UP P6, R14, R13, R12, R11 ;  /* 0x0400000c0d0e7389 */ /* 0x00006400000c000b */
[----:B01----:R-:W-:Y:S01]  /*2c9b0*/  ENDCOLLECTIVE ;  /* 0x000000000000791b */ /* 0x003fe20003800000 */
.L_x_1843:
        /* <DEDUP_REMOVED lines=8> */
.L_x_1844:
[----:B------:R-:W-:Y:S05]  /*2ca40*/  BRA `(.L_x_1845) ;  /* 0xffffffc400187947 */ /* 0x000fea000383ffff */
.L_x_1702:
[----:B------:R-:W-:Y:S01]  /*2ca50*/  BSSY B0, `(.L_x_1846) ;  /* 0x0000006000007945 */ /* 0x000fe20003800000 */
[----:B------:R-:W-:Y:S01]  /*2ca60*/  PLOP3.LUT P6, PT, P6, PT, PT, 0x8, 0x0 ;  /* 0x000000000000781c */ /* 0x000fe200037ce170 */
[----:B------:R-:W-:-:S12]  /*2ca70*/  IMAD.MOV.U32 R15, RZ, RZ, -0x1 ;  /* 0xffffffffff0f7424 */ /* 0x000fd800078e00ff */
[----:B0-----:R-:W-:Y:S05]  /*2ca80*/  WARPSYNC.COLLECTIVE R15, `(.L_x_1847) ;  /* 0x000000000f087348 */ /* 0x001fea0003c00000 */
[----:B------:R-:W-:Y:S01]  /*2ca90*/  VOTE.ANY R14, PT, P6 ;  /* 0x00000000000e7806 */ /* 0x000fe200030e0100 */
[----:B0-----:R-:W-:Y:S06]  /*2caa0*/  ENDCOLLECTIVE ;  /* 0x000000000000791b */ /* 0x001fec0003800000 */
.L_x_1847:
[----:B------:R-:W-:Y:S05]  /*2cab0*/  BSYNC B0 ;  /* 0x0000000000007941 */ /* 0x000fea0003800000 */
.L_x_1846:
[----:B------:R-:W-:Y:S02]  /*2cac0*/  IMAD.MOV.U32 R5, RZ, RZ, R14 ;  /* 0x000000ffff057224 */ /* 0x000fe400078e000e */
[----:B------:R-:W-:Y:S02]  /*2cad0*/  IMAD.MOV.U32 R13, RZ, RZ, R3 ;  /* 0x000000ffff0d7224 */ /* 0x000fe400078e0003 */
[----:B------:R-:W0:Y:S01]  /*2cae0*/  POPC R6, R5 ;  /* 0x0000000500067309 */ /* 0x000e220000000000 */
[----:B------:R-:W-:Y:S02]  /*2caf0*/  IMAD.MOV.U32 R11, RZ, RZ, 0x1f ;  /* 0x0000001fff0b7424 */ /* 0x000fe400078e00ff */
[----:B------:R-:W-:Y:S02]  /*2cb00*/  IMAD.MOV.U32 R15, RZ, RZ, -0x1 ;  /* 0xffffffffff0f7424 */ /* 0x000fe400078e00ff */
[----:B0-----:R-:W-:-:S07]  /*2cb10*/  IMAD.MOV.U32 R12, RZ, RZ, R6 ;  /* 0x000000ffff0c7224 */ /* 0x001fce00078e0006 */
[----:B------:R-:W-:Y:S05]  /*2cb20*/  WARPSYNC.COLLECTIVE R15, `(.L_x_1848) ;  /* 0x000000000f087348 */ /* 0x000fea0003c00000 */
[----:B------:R0:W1:Y:S02]  /*2cb30*/  SHFL.IDX P6, R14, R13, R12, R11 ;  /* 0x0000000c0d0e7389 */ /* 0x00006400000c000b */
[----:B01----:R-:W-:Y:S01]  /*2cb40*/  ENDCOLLECTIVE ;  /* 0x000000000000791b */ /* 0x003fe20003800000 */
.L_x_1848:
[----:B------:R-:W-:Y:S01]  /*2cb50*/  IMAD.MOV.U32 R17, RZ, RZ, R14 ;  /* 0x000000ffff117224 */ /* 0x000fe200078e000e */
[----:B------:R-:W-:Y:S06]  /*2cb60*/  BRA `(.L_x_1849) ;  /* 0xffffffc400087947 */ /* 0x000fec000383ffff */
.L_x_1704:
[----:B------:R-:W-:Y:S01]  /*2cb70*/  BSSY B0, `(.L_x_1850) ;  /* 0x0000007000007945 */ /* 0x000fe20003800000 */
[----:B------:R-:W-:Y:S02]  /*2cb80*/  IMAD.MOV.U32 R13, RZ, RZ, R2 ;  /* 0x000000ffff0d7224 */ /* 0x000fe400078e0002 */
[----:B------:R-:W-:Y:S02]  /*2cb90*/  IMAD.MOV.U32 R11, RZ, RZ, 0x1f ;  /* 0x0000001fff0b7424 */ /* 0x000fe400078e00ff */
[----:B------:R-:W-:-:S07]  /*2cba0*/  IMAD.MOV.U32 R15, RZ, RZ, -0x1 ;  /* 0xffffffffff0f7424 */ /* 0x000fce00078e00ff */
[----:B012---:R-:W-:Y:S05]  /*2cbb0*/  WARPSYNC.COLLECTIVE R15, `(.L_x_1851) ;  /* 0x000000000f087348 */ /* 0x007fea0003c00000 */
[----:B------:R3:W4:Y:S02]  /*2cbc0*/  SHFL.IDX P6, R14, R13, R12, R11 ;  /* 0x0000000c0d0e7389 */ /* 0x00072400000c000b */
[----:B01234-:R-:W-:Y:S01]  /*2cbd0*/  ENDCOLLECTIVE ;  /* 0x000000000000791b */ /* 0x01ffe20003800000 */
.L_x_1851:
[----:B------:R-:W-:Y:S05]  /*2cbe0*/  BSYNC B0 ;  /* 0x0000000000007941 */ /* 0x000fea0003800000 */
.L_x_1850:
[----:B------:R-:W-:Y:S01]  /*2cbf0*/  IMAD.MOV.U32 R5, RZ, RZ, R14 ;  /* 0x000000ffff057224 */ /* 0x000fe200078e000e */
[----:B------:R-:W-:Y:S06]  /*2cc00*/  BRA `(.L_x_1703) ;  /* 0xffffffc000fc7947 */ /* 0x000fec000383ffff */
.L_x_1708:
[----:B0-----:R0:W1:Y:S02]  /*2cc10*/  SYNCS.PHASECHK.TRANS64.TRYWAIT P0, [R0+URZ+0x2a820], R3 ;  /* 0x02a82003000075a7 */ /* 0x001064000800017f */
[----:B-1----:R-:W-:Y:S05]  /*2cc20*/  @!P0 NANOSLEEP.SYNCS 0x989680 ;  /* 0x009896800000895d */ /* 0x002fea0003900000 */
[----:B------:R-:W1:Y:S02]  /*2cc30*/  @!P0 SYNCS.PHASECHK.TRANS64 P0, [R0+URZ+0x2a820], R3 ;  /* 0x02a82003000085a7 */ /* 0x000e64000800007f */
[----:B-1----:R-:W-:Y:S05]  /*2cc40*/  @!P0 BRA `(.L_x_1708) ;  /* 0xfffffffc00f08947 */ /* 0x002fea000383ffff */
[----:B------:R-:W-:Y:S05]  /*2cc50*/  BRA `(.L_x_1852) ;  /* 0xffffffc800787947 */ /* 0x000fea000383ffff */
.L_x_1709:
        /* <DEDUP_REMOVED lines=11> */
.L_x_1854:
[----:B------:R-:W-:Y:S05]  /*2cd10*/  BSYNC B0 ;  /* 0x0000000000007941 */ /* 0x000fea0003800000 */
.L_x_1853:
[----:B------:R-:W-:Y:S05]  /*2cd20*/  BRA `(.L_x_1855) ;  /* 0xffffffc800607947 */ /* 0x000fea000383ffff */
.L_x_1710:
[----:B------:R-:W-:Y:S01]  /*2cd30*/  BSSY B0, `(.L_x_1856) ;  /* 0x0000006000007945 */ /* 0x000fe20003800000 */
[----:B------:R-:W-:-:S07]  /*2cd40*/  IMAD.MOV.U32 R15, RZ, RZ, -0x1 ;  /* 0xffffffffff0f7424 */ /* 0x000fce00078e00ff */
[----:B01----:R-:W-:Y:S05]  /*2cd50*/  WARPSYNC.COLLECTIVE R15, `(.L_x_1857) ;  /* 0x000000000f0c7348 */ /* 0x003fea0003c00000 */
[----:B------:R-:W-:Y:S02]  /*2cd60*/  ELECT P6, UR62, PT ;  /* 0x00000000003e782f */ /* 0x000fe400038c0000 */
[----:B------:R-:W-:Y:S01]  /*2cd70*/  MOV R14, UR62 ;  /* 0x0000003e000e7c02 */ /* 0x000fe20008000f00 */
[----:B01----:R-:W-:Y:S10]  /*2cd80*/  ENDCOLLECTIVE ;  /* 0x000000000000791b */ /* 0x003ff40003800000 */
.L_x_1857:
[----:B------:R-:W-:Y:S05]  /*2cd90*/  BSYNC B0 ;  /* 0x0000000000007941 */ /* 0x000fea0003800000 */
.L_x_1856:
[----:B------:R-:W-:Y:S05]  /*2cda0*/  BRA `(.L_x_1858) ;  /* 0xffffffc800547947 */ /* 0x000fea000383ffff */
.L_x_1712:
[----:B0-----:R0:W1:Y:S02]  /*2cdb0*/  SYNCS.PHASECHK.TRANS64.TRYWAIT P1, [R6+URZ], R5 ;  /* 0x00000005060075a7 */ /* 0x001064000802017f */
[----:B-1----:R-:W-:Y:S05]  /*2cdc0*/  @!P1 NANOSLEEP.SYNCS 0x989680 ;  /* 0x009896800000995d */ /* 0x002fea0003900000 */
[----:B------:R-:W1:Y:S02]  /*2cdd0*/  @!P1 SYNCS.PHASECHK.TRANS64 P1, [R6+URZ], R5 ;  /* 0x00000005060095a7 */ /* 0x000e64000802007f */
[----:B-1----:R-:W-:Y:S05]  /*2cde0*/  @!P1 BRA `(.L_x_1712) ;  /* 0xfffffffc00f09947 */ /* 0x002fea000383ffff */
[----:B------:R-:W-:Y:S05]  /*2cdf0*/  BRA `(.L_x_1859) ;  /* 0xffffffc800907947 */ /* 0x000fea000383ffff */
.L_x_1713:
[----:B-1----:R1:W2:Y:S02]  /*2ce00*/  SYNCS.PHASECHK.TRANS64.TRYWAIT P1, [R7+URZ], R2 ;  /* 0x00000002070075a7 */ /* 0x0022a4000802017f */
[----:B--2---:R-:W-:Y:S05]  /*2ce10*/  @!P1 NANOSLEEP.SYNCS 0x989680 ;  /* 0x009896800000995d */ /* 0x004fea0003900000 */
[----:B------:R-:W2:Y:S02]  /*2ce20*/  @!P1 SYNCS.PHASECHK.TRANS64 P1, [R7+URZ], R2 ;  /* 0x00000002070095a7 */ /* 0x000ea4000802007f */
[----:B--2---:R-:W-:Y:S05]  /*2ce30*/  @!P1 BRA `(.L_x_1713) ;  /* 0xfffffffc00f09947 */ /* 0x004fea000383ffff */
[----:B------:R-:W-:Y:S05]  /*2ce40*/  BRA `(.L_x_1860) ;  /* 0xffffffc800847947 */ /* 0x000fea000383ffff */
.L_x_1715:
[----:B--2---:R2:W3:Y:S02]  /*2ce50*/  SYNCS.PHASECHK.TRANS64.TRYWAIT P1, [R4+URZ+0x2a860], R5 ;  /* 0x02a86005040075a7 */ /* 0x0044e4000802017f */
[----:B---3--:R-:W-:Y:S05]  /*2ce60*/  @!P1 NANOSLEEP.SYNCS 0x989680 ;  /* 0x009896800000995d */ /* 0x008fea0003900000 */
[----:B------:R-:W3:Y:S02]  /*2ce70*/  @!P1 SYNCS.PHASECHK.TRANS64 P1, [R4+URZ+0x2a860], R5 ;  /* 0x02a86005040095a7 */ /* 0x000ee4000802007f */
[----:B---3--:R-:W-:Y:S05]  /*2ce80*/  @!P1 BRA `(.L_x_1715) ;  /* 0xfffffffc00f09947 */ /* 0x008fea000383ffff */
[----:B------:R-:W-:Y:S05]  /*2ce90*/  BRA `(.L_x_1861) ;  /* 0xffffffc800887947 */ /* 0x000fea000383ffff */
.L_x_1717:
[----:B---3--:R3:W4:Y:S02]  /*2cea0*/  SYNCS.PHASECHK.TRANS64.TRYWAIT P1, [R3+URZ+0x2a860], R2 ;  /* 0x02a86002030075a7 */ /* 0x008724000802017f */
[----:B----4-:R-:W-:Y:S05]  /*2ceb0*/  @!P1 NANOSLEEP.SYNCS 0x989680 ;  /* 0x009896800000995d */ /* 0x010fea0003900000 */
[----:B------:R-:W4:Y:S02]  /*2cec0*/  @!P1 SYNCS.PHASECHK.TRANS64 P1, [R3+URZ+0x2a860], R2 ;  /* 0x02a86002030095a7 */ /* 0x000f24000802007f */
[----:B----4-:R-:W-:Y:S05]  /*2ced0*/  @!P1 BRA `(.L_x_1717) ;  /* 0xfffffffc00f09947 */ /* 0x010fea000383ffff */
[----:B------:R-:W-:Y:S05]  /*2cee0*/  BRA `(.L_x_1862) ;  /* 0xffffffc800887947 */ /* 0x000fea000383ffff */
.L_x_1719:
[----:B----4-:R4:W0:Y:S02]  /*2cef0*/  SYNCS.PHASECHK.TRANS64.TRYWAIT P0, [R4+URZ+0x2a880], R5 ;  /* 0x02a88005040075a7 */ /* 0x010824000800017f */
[----:B0-----:R-:W-:Y:S05]  /*2cf00*/  @!P0 NANOSLEEP.SYNCS 0x989680 ;  /* 0x009896800000895d */ /* 0x001fea0003900000 */
[----:B------:R-:W0:Y:S02]  /*2cf10*/  @!P0 SYNCS.PHASECHK.TRANS64 P0, [R4+URZ+0x2a880], R5 ;  /* 0x02a88005040085a7 */ /* 0x000e24000800007f */
[----:B0-----:R-:W-:Y:S05]  /*2cf20*/  @!P0 BRA `(.L_x_1719) ;  /* 0xfffffffc00f08947 */ /* 0x001fea000383ffff */
[----:B------:R-:W-:Y:S05]  /*2cf30*/  BRA `(.L_x_1720) ;  /* 0xffffffc800847947 */ /* 0x000fea000383ffff */
.L_x_1863:
        /* <DEDUP_REMOVED lines=12> */
.L_x_2706:


//--------------------- .text._ZN7cutlass13device_kernelIN5flash11enable_sm90INS1_16FlashAttnFwdSm90INS1_25CollectiveMainloopFwdSm90ILi2EN4cute5tupleIJNS5_1CILi1EEES8_S8_EEENS6_IJNS7_ILi128EEENS7_ILi160EEENS7_ILi192EEEEEELi192ENS_12float_e4m3_tEfNS_4arch4Sm90ELb1ELb0ELb1ELb0ELb0ELb0ELb0ELb1ELb1ELb0ELb0ELb0EEENS1_21CollectiveEpilogueFwdINS6_IJSA_SC_SB_EEES9_NS_10bfloat16_tESG_Li256ELb0ELb0ELb0ELb1EEENS1_30DynamicPersistentTileSchedulerILi256ELi128ELb0ELb0ELb1EEEEEEEEEvNT_6ParamsE --------------------------
	.section	.text._ZN7cutlass13device_kernelIN5flash11enable_sm90INS1_16FlashAttnFwdSm90INS1_25CollectiveMainloopFwdSm90ILi2EN4cute5tupleIJNS5_1CILi1EEES8_S8_EEENS6_IJNS7_ILi128EEENS7_ILi160EEENS7_ILi192EEEEEELi192ENS_12float_e4m3_tEfNS_4arch4Sm90ELb1ELb0ELb1ELb0ELb0ELb0ELb0ELb1ELb1ELb0ELb0ELb0EEENS1_21CollectiveEpilogueFwdINS6_IJSA_SC_SB_EEES9_NS_10bfloat16_tESG_Li256ELb0ELb0ELb0ELb1EEENS1_30DynamicPersistentTileSchedulerILi256ELi128ELb0ELb0ELb1EEEEEEEEEvNT_6ParamsE,"ax",@progbits
	.align	128
.text._ZN7cutlass13device_kernelIN5flash11enable_sm90INS1_16FlashAttnFwdSm90INS1_25CollectiveMainloopFwdSm90ILi2EN4cute5tupleIJNS5_1CILi1EEES8_S8_EEENS6_IJNS7_ILi128EEENS7_ILi160EEENS7_ILi192EEEEEELi192ENS_12float_e4m3_tEfNS_4arch4Sm90ELb1ELb0ELb1ELb0ELb0ELb0ELb0ELb1ELb1ELb0ELb0ELb0EEENS1_21CollectiveEpilogueFwdINS6_IJSA_SC_SB_EEES9_NS_10bfloat16_tESG_Li256ELb0ELb0ELb0ELb1EEENS1_30DynamicPersistentTileSchedulerILi256ELi128ELb0ELb0ELb1EEEEEEEEEvNT_6ParamsE:
        .type           _ZN7cutlass13device_kernelIN5flash11enable_sm90INS1_16FlashAttnFwdSm90INS1_25CollectiveMainloopFwdSm90ILi2EN4cute5tupleIJNS5_1CILi1EEES8_S8_EEENS6_IJNS7_ILi128EEENS7_ILi160EEENS7_ILi192EEEEEELi192ENS_12float_e4m3_tEfNS_4arch4Sm90ELb1ELb0ELb1ELb0ELb0ELb0ELb0ELb1ELb1ELb0ELb0ELb0EEENS1_21CollectiveEpilogueFwdINS6_IJSA_SC_SB_EEES9_NS_10bfloat16_tESG_Li256ELb0ELb0ELb0ELb1EEENS1_30DynamicPersistentTileSchedulerILi256ELi128ELb0ELb0ELb1EEEEEEEEEvNT_6ParamsE,@function
        .size           _ZN7cutlass13device_kernelIN5flash11enable_sm90INS1_16FlashAttnFwdSm90INS1_25CollectiveMainloopFwdSm90ILi2EN4cute5tupleIJNS5_1CILi1EEES8_S8_EEENS6_IJNS7_ILi128EEENS7_ILi160EEENS7_ILi192EEEEEELi192ENS_12float_e4m3_tEfNS_4arch4Sm90ELb1ELb0ELb1ELb0ELb0ELb0ELb0ELb1ELb1ELb0ELb0ELb0EEENS1_21CollectiveEpilogueFwdINS6_IJSA_SC_SB_EEES9_NS_10bfloat16_tESG_Li256ELb0ELb0ELb0ELb1EEENS1_30DynamicPersistentTileSchedulerILi256ELi128ELb0ELb0ELb1EEEEEEEEEvNT_6ParamsE,(.L_x_2707 - _ZN7cutlass13device_kernelIN5flash11enable_sm90INS1_16FlashAttnFwdSm90INS1_25CollectiveMainloopFwdSm90ILi2EN4cute5tupleIJNS5_1CILi1EEES8_S8_EEENS6_IJNS7_ILi128EEENS7_ILi160EEENS7_ILi192EEEEEELi192ENS_12float_e4m3_tEfNS_4arch4Sm90ELb1ELb0ELb1ELb0ELb0ELb0ELb0ELb1ELb1ELb0ELb0ELb0EEENS1_21CollectiveEpilogueFwdINS6_IJSA_SC_SB_EEES9_NS_10bfloat16_tESG_Li256ELb0ELb0ELb0ELb1EEENS1_30DynamicPersistentTileSchedulerILi256ELi128ELb0ELb0ELb1EEEEEEEEEvNT_6ParamsE)
        .other          _ZN7cutlass13device_kernelIN5flash11enable_sm90INS1_16FlashAttnFwdSm90INS1_25CollectiveMainloopFwdSm90ILi2EN4cute5tupleIJNS5_1CILi1EEES8_S8_EEENS6_IJNS7_ILi128EEENS7_ILi160EEENS7_ILi192EEEEEELi192ENS_12float_e4m3_tEfNS_4arch4Sm90ELb1ELb0ELb1ELb0ELb0ELb0ELb0ELb1ELb1ELb0ELb0ELb0EEENS1_21CollectiveEpilogueFwdINS6_IJSA_SC_SB_EEES9_NS_10bfloat16_tESG_Li256ELb0ELb0ELb0ELb1EEENS1_30DynamicPersistentTileSchedulerILi256ELi128ELb0ELb0ELb1EEEEEEEEEvNT_6ParamsE,@"STO_CUDA_ENTRY STV_DEFAULT"
_ZN7cutlass13device_kernelIN5flash11enable_sm90INS1_16FlashAttnFwdSm90INS1_25CollectiveMainloopFwdSm90ILi2EN4cute5tupleIJNS5_1CILi1EEES8_S8_EEENS6_IJNS7_ILi128EEENS7_ILi160EEENS7_ILi192EEEEEELi192ENS_12float_e4m3_tEfNS_4arch4Sm90ELb1ELb0ELb1ELb0ELb0ELb0ELb0ELb1ELb1ELb0ELb0ELb0EEENS1_21CollectiveEpilogueFwdINS6_IJSA_SC_SB_EEES9_NS_10bfloat16_tESG_Li256ELb0ELb0ELb0ELb1EEENS1_30DynamicPersistentTileSchedulerILi256ELi128ELb0ELb0ELb1EEEEEEEEEvNT_6ParamsE:
[----:B------:R-:W1:Y:S02]  /*0000*/  LDC R1, c[0x0][0x28] ;  /* 0x00000a00ff017b82 */ /* 0x000e640000000800 */
[----:B-1----:R-:W-:Y:S01]  /*0010*/  VIADD R1, R1, 0xffffffe0 ;  /* 0xffffffe001017836 */ /* 0x002fe20000000000 */
[----:B------:R-:W1:Y:S01]  /*0020*/  S2R R3, SR_TID.X ;  /* 0x0000000000037919 */ /* 0x000e620000002100 */
[----:B------:R-:W-:Y:S01]  /*0030*/  ELECT P0, URZ, PT ;  /* 0x00000000003f782f */ /* 0x000fe20003800000 */
[----:B------:R-:W-:Y:S01]  /*0040*/  BSSY B0, `(.L_x_1864) ;  /* 0x0000013000007945 */ /* 0x000fe20003800000 */
[----:B-1----:R-:W-:-:S05]  /*0050*/  SHF.R.U32.HI R0, RZ, 0x5, R3 ;  /* 0x00000005ff007819 */ /* 0x002fca0000011603 */
        /* <DEDUP_REMOVED lines=17> */
.L_x_1865:
[----:B------:R-:W-:Y:S05]  /*0170*/  BSYNC B0 ;  /* 0x0000000000007941 */ /* 0x000fea0003800000 */
.L_x_1864:
[----:B------:R-:W-:Y:S01]  /*0180*/  VOTEU.ANY UP0, P0 ;  /* 0x00000000003f7886 */ /* 0x000fe20000000100 */
[----:B------:R-:W1:Y:S01]  /*0190*/  SHFL.IDX PT, R2, R0, RZ, 0x1f ;  /* 0x00001fff00027589 */ /* 0x000e6200000e0000 */
[----:B------:R-:W-:Y:S01]  /*01a0*/  UMOV UR4, 0x1 ;  /* 0x0000000100047882 */ /* 0x000fe20000000000 */
[----:B------:R-:W-:Y:S01]  /*01b0*/  SHF.R.U32.HI R3, RZ, 0x7, R3 ;  /* 0x00000007ff037819 */ /* 0x000fe20000011603 */
[----:B------:R-:W-:Y:S01]  /*01c0*/  VOTEU.ANY UP1, P0 ;  /* 0x00000000003f7886 */ /* 0x000fe20000020100 */
[----:B------:R-:W2:Y:S01]  /*01d0*/  @UP0 S2UR UR7, SR_CgaCtaId ;  /* 0x00000000000709c3 */ /* 0x000ea20000008800 */
[----:B------:R-:W-:Y:S01]  /*01e0*/  @UP0 UMOV UR6, 0x400 ;  /* 0x0000040000060882 */ /* 0x000fe20000000000 */
[----:B------:R-:W-:-:S04]  /*01f0*/  @UP0 UIADD3 UR4, -UR4, 0x100000, URZ ;  /* 0x0010000004040890 */ /* 0x000fc8000fffe13f */
[----:B------:R-:W-:Y:S02]  /*0200*/  @UP0 USHF.L.U32 UR5, UR4, 0xb, URZ ;  /* 0x0000000b04050899 */ /* 0x000fe4000800063f */
[----:B------:R-:W-:Y:S01]  /*0210*/  @UP0 USHF.L.U32 UR4, UR4, 0x1, URZ ;  /* 0x0000000104040899 */ /* 0x000fe2000800063f */
[----:B-1----:R-:W-:Y:S02]  /*0220*/  ISETP.NE.AND P1, PT, R2, RZ, PT ;  /* 0x000000ff0200720c */ /* 0x002fe40003f25270 */
[----:B------:R1:W3:Y:S01]  /*0230*/  SHFL.IDX PT, R2, R3, RZ, 0x1f ;  /* 0x00001fff03027589 */ /* 0x0002e200000e0000 */
[----:B--2---:R-:W-:Y:S01]  /*0240*/  @UP0 ULEA UR6, UR7, UR6, 0x18 ;  /* 0x0000000607060291 */ /* 0x004fe2000f8ec03f */
[----:B------:R-:W-:Y:S02]  /*0250*/  VOTEU.ANY UP0, P0 ;  /* 0x00000000003f7886 */ /* 0x000fe40000000100 */
[----:B------:R-:W2:Y:S09]  /*0260*/  FENCE.VIEW.ASYNC.S ;  /* 0x00000000000073c6 */ /* 0x000eb20000000000 */
[----:B--2---:R1:W2:Y:S01]  /*0270*/  @UP0 SYNCS.EXCH.64 URZ, [UR6+0x33400], UR4 ;  /* 0x03340004063f05b2 */ /* 0x0042a20008000100 */
[----:B------:R1:W4:Y:S02]  /*0280*/  @UP1 SYNCS.EXCH.64 URZ, [UR6+0x33420], UR4 ;  /* 0x03342004063f15b2 */ /* 0x0003240008000100 */
[----:B-1----:R-:W-:Y:S05]  /*0290*/  @P1 BRA `(.L_x_1866) ;  /* 0x0000000000481947 */ /* 0x002fea0003800000 */
[----:B------:R-:W1:Y:S01]  /*02a0*/  S2UR UR5, SR_CgaCtaId ;  /* 0x00000000000579c3 */ /* 0x000e620000008800 */
        /* <DEDUP_REMOVED lines=17> */
.L_x_1866:
[----:B------:R-:W5:Y:S01]  /*03c0*/  SHFL.IDX PT, R3, R0, RZ, 0x1f ;  /* 0x00001fff00037589 */ /* 0x000f6200000e0000 */
[----:B------:R-:W-:Y:S01]  /*03d0*/  NOP ;  /* 0x0000000000007918 */ /* 0x000fe20000000000 */
[----:B-----5:R-:W-:-:S13]  /*03e0*/  ISETP.NE.AND P0, PT, R3, RZ, PT ;  /* 0x000000ff0300720c */ /* 0x020fda0003f05270 */
        /* <DEDUP_REMOVED lines=19> */
.L_x_1867:
[----:B------:R-:W5:Y:S01]  /*0520*/  SHFL.IDX PT, R3, R0, RZ, 0x1f ;  /* 0x00001fff00037589 */ /* 0x000f6200000e0000 */
[----:B------:R-:W-:Y:S01]  /*0530*/  NOP ;  /* 0x0000000000007918 */ /* 0x000fe20000000000 */
[----:B-----5:R-:W-:-:S13]  /*0540*/  ISETP.NE.AND P0, PT, R3, RZ, PT ;  /* 0x000000ff0300720c */ /* 0x020fda0003f05270 */
        /* <DEDUP_REMOVED lines=13> */
[----:B------:R1:W1:Y:S01]  /*0620*/  SYNCS.EXCH.64 URZ, [UR6+0x33488], UR4 ;  /* 0x03348804063f75b2 */ /* 0x0002620008000100 */
[----:B------:R-:W-:Y:S01]  /*0630*/  NOP ;  /* 0x0000000000007918 */ /* 0x000fe20000000000 */
.L_x_1868:
        /* <DEDUP_REMOVED lines=22> */
.L_x_1869:
        /* <DEDUP_REMOVED lines=22> */
.L_x_1870:
[----:B---3--:R-:W-:Y:S01]  /*0900*/  ISETP.NE.AND P0, PT, R2, RZ, PT ;  /* 0x000000ff0200720c */ /* 0x008fe20003f05270 */
[----:B------:R-:W-:Y:S01]  /*0910*/  IMAD.MOV.U32 R2, RZ, RZ, 0x1 ;  /* 0x00000001ff027424 */ /* 0x000fe200078e00ff */
[----:B------:R-:W-:Y:S01]  /*0920*/  NOP ;  /* 0x0000000000007918 */ /* 0x000fe20000000000 */
[----:B------:R-:W-:-:S03]  /*0930*/  ULDC.64 UR46, c[0x0][0x208] ;  /* 0x00008200002e7ab9 */ /* 0x000fc60000000a00 */
[----:B------:R-:W-:-:S05]  /*0940*/  SEL R2, R2, 0x2, !P0 ;  /* 0x0000000202027807 */ /* 0x000fca0004000000 */
[----:B------:R3:W-:Y:S01]  /*0950*/  STL [R1+0x10], R2 ;  /* 0x0000100201007387 */ /* 0x0007e20000100800 */
[----:B-12-4-:R-:W-:Y:S06]  /*0960*/  BAR.SYNC.DEFER_BLOCKING 0x0 ;  /* 0x0000000000007b1d */ /* 0x016fec0000010000 */
[----:B------:R-:W-:Y:S05]  /*0970*/  @!P0 BRA `(.L_x_1871) ;  /* 0x000000fc002c8947 */ /* 0x000fea0003800000 */
.L_x_1872:
[----:B------:R-:W-:-:S08]  /*0980*/  NOP ;  /* 0x0000000000007918 */ /* 0x000fd00000000000 */
[----:B------:R-:W1:Y:S02]  /*0990*/  USETMAXREG.TRY_ALLOC.CTAPOOL UP0, 0xf0 ;  /* 0x000000f0000079c8 */ /* 0x000e640008000600 */
[----:B-1----:R-:W-:-:S13]  /*09a0*/  PLOP3.LUT P0, PT, PT, PT, UP0, 0x80, 0x0 ;  /* 0x000000000000781c */ /* 0x002fda0003f0f008 */
[----:B------:R-:W-:Y:S05]  /*09b0*/  @!P0 BRA `(.L_x_1872) ;  /* 0xfffffffc00f08947 */ /* 0x000fea000383ffff */
[----:B---3--:R-:W1:Y:S01]  /*09c0*/  S2R R2, SR_TID.X ;  /* 0x0000000000027919 */ /* 0x008e620000002100 */
        /* <DEDUP_REMOVED lines=9> */
[----:B------:R-:W2:Y:S01]  /*0a60*/  LDL.LU R10, [R1+0x10] ;  /* 0x00001000010a7983 */ /* 0x000ea20000300800 */
[----:B------:R-:W-:Y:S01]  /*0a70*/  VIADD R228, R2, 0xffffff80 ;  /* 0xffffff8002e47836 */ /* 0x000fe20000000000 */
[----:B------:R-:W1:Y:S04]  /*0a80*/  S2UR UR36, SR_CgaCtaId ;  /* 0x00000000002479c3 */ /* 0x000e680000008800 */
[----:B------:R-:W-:-:S04]  /*0a90*/  SHF.R.S32.HI R3, RZ, 0x1f, R228 ;  /* 0x0000001fff037819 */ /* 0x000fc800000114e4 */
[CC--:B------:R-:W-:Y:S01]  /*0aa0*/  LEA.HI R5, R3.reuse, R228.reuse, RZ, 0x7 ;  /* 0x000000e403057211 */ /* 0x0c0fe200078f38ff */
[----:B------:R-:W3:Y:S01]  /*0ab0*/  S2UR UR6, SR_SWINHI ;  /* 0x00000000000679c3 */ /* 0x000ee20000002f00 */
[----:B------:R-:W-:Y:S02]  /*0ac0*/  LEA.HI R0, R3, R228, RZ, 0x4 ;  /* 0x000000e403007211 */ /* 0x000fe400078f20ff */
[----:B------:R-:W-:Y:S02]  /*0ad0*/  LOP3.LUT R225, R5, 0xffffff80, RZ, 0xc0, !PT ;  /* 0xffffff8005e17812 */ /* 0x000fe400078ec0ff */
[----:B------:R-:W-:-:S03]  /*0ae0*/  SHF.R.S32.HI R9, RZ, 0x4, R0 ;  /* 0x00000004ff097819 */ /* 0x000fc60000011400 */
[----:B------:R-:W-:Y:S01]  /*0af0*/  IMAD.IADD R225, R228, 0x1, -R225 ;  /* 0x00000001e4e17824 */ /* 0x000fe200078e0ae1 */
[C---:B------:R-:W-:Y:S02]  /*0b00*/  LEA.HI R2, R0.reuse, R9, RZ, 0x1 ;  /* 0x0000000900027211 */ /* 0x040fe400078f08ff */
[----:B------:R-:W-:Y:S02]  /*0b10*/  LEA.HI R227, R3, R228, RZ, 0x5 ;  /* 0x000000e403e37211 */ /* 0x000fe400078f28ff */
[----:B------:R-:W-:Y:S02]  /*0b20*/  LOP3.LUT R7, R0, 0x3fffff0, RZ, 0xc0, !PT ;  /* 0x03fffff000077812 */ /* 0x000fe400078ec0ff */
[----:B------:R-:W-:Y:S02]  /*0b30*/  SHF.R.S32.HI R4, RZ, 0x1f, R225 ;  /* 0x0000001fff047819 */ /* 0x000fe400000114e1 */
[----:B------:R-:W-:Y:S01]  /*0b40*/  LOP3.LUT R2, R2, 0x1ffffffe, RZ, 0xc0, !PT ;  /* 0x1ffffffe02027812 */ /* 0x000fe200078ec0ff */
[----:B------:R-:W-:Y:S01]  /*0b50*/  IMAD.IADD R0, R228, 0x1, -R7 ;  /* 0x00000001e4007824 */ /* 0x000fe200078e0a07 */
[----:B------:R-:W-:Y:S01]  /*0b60*/  SHF.R.S32.HI R227, RZ, 0x5, R227 ;  /* 0x00000005ffe37819 */ /* 0x000fe200000114e3 */
[----:B------:R-:W-:Y:S01]  /*0b70*/  UMOV UR37, 0x400 ;  /* 0x0000040000257882 */ /* 0x000fe20000000000 */
[----:B------:R-:W-:Y:S01]  /*0b80*/  LEA.HI R6, R4, R225, RZ, 0x2 ;  /* 0x000000e104067211 */ /* 0x000fe200078f10ff */
[----:B-1----:R-:W-:Y:S01]  /*0b90*/  ULEA UR37, UR36, UR37, 0x18 ;  /* 0x0000002524257291 */ /* 0x002fe2000f8ec03f */
[----:B------:R-:W-:Y:S01]  /*0ba0*/  SHF.R.S32.HI R226, RZ, 0x7, R5 ;  /* 0x00000007ffe27819 */ /* 0x000fe20000011405 */
[----:B------:R-:W-:Y:S01]  /*0bb0*/  IMAD.IADD R2, R9, 0x1, -R2 ;  /* 0x0000000109027824 */ /* 0x000fe200078e0a02 */
[----:B------:R-:W-:Y:S01]  /*0bc0*/  SHF.R.S32.HI R8, RZ, 0x2, R6 ;  /* 0x00000002ff087819 */ /* 0x000fe20000011406 */
[----:B------:R-:W-:Y:S01]  /*0bd0*/  IMAD R7, R227, 0x10, R0 ;  /* 0x00000010e3077824 */ /* 0x000fe200078e0200 */
[----:B------:R-:W-:-:S02]  /*0be0*/  SHF.R.S32.HI R11, RZ, 0x1f, R6 ;  /* 0x0000001fff0b7819 */ /* 0x000fc40000011406 */
[----:B------:R-:W-:Y:S01]  /*0bf0*/  LEA.HI R5, R5, R226, RZ, 0x1 ;  /* 0x000000e205057211 */ /* 0x000fe200078f08ff */
[----:B------:R-:W-:Y:S01]  /*0c00*/  IMAD R2, R7, 0x8, R2 ;  /* 0x0000000807027824 */ /* 0x000fe200078e0202 */
[----:B------:R-:W-:Y:S01]  /*0c10*/  LEA.HI R11, R11, R8, RZ, 0x3 ;  /* 0x000000080b0b7211 */ /* 0x000fe200078f18ff */
[----:B------:R-:W-:Y:S01]  /*0c20*/  UMOV UR4, UR37 ;  /* 0x0000002500047c82 */ /* 0x000fe20008000000 */
[----:B---3--:R-:W-:Y:S01]  /*0c30*/  UMOV UR5, UR6 ;  /* 0x0000000600057c82 */ /* 0x008fe20008000000 */
[----:B------:R-:W-:Y:S01]  /*0c40*/  LOP3.LUT R7, R5, 0x3fffffe, RZ, 0xc0, !PT ;  /* 0x03fffffe05077812 */ /* 0x000fe200078ec0ff */
[----:B------:R-:W-:Y:S01]  /*0c50*/  IMAD.U32 R16, RZ, RZ, UR4 ;  /* 0x00000004ff107e24 */ /* 0x000fe2000f8e00ff */
[----:B------:R-:W-:Y:S01]  /*0c60*/  LOP3.LUT R11, R11, 0xfffffff8, RZ, 0xc0, !PT ;  /* 0xfffffff80b0b7812 */ /* 0x000fe200078ec0ff */
[----:B------:R-:W-:Y:S01]  /*0c70*/  IMAD.U32 R17, RZ, RZ, UR5 ;  /* 0x00000005ff117e24 */ /* 0x000fe2000f8e00ff */
[----:B------:R-:W-:Y:S01]  /*0c80*/  LEA.HI R4, R4, R225, RZ, 0x5 ;  /* 0x000000e104047211 */ /* 0x000fe200078f28ff */
[----:B------:R-:W-:Y:S01]  /*0c90*/  IMAD.SHL.U32 R5, R2, 0x8, RZ ;  /* 0x0000000802057824 */ /* 0x000fe200078e00ff */
[----:B------:R-:W-:Y:S01]  /*0ca0*/  LEA.HI R3, R3, R228, RZ, 0x3 ;  /* 0x000000e403037211 */ /* 0x000fe200078f18ff */
[----:B------:R-:W-:Y:S01]  /*0cb0*/  IMAD.IADD R11, R8, 0x1, -R11 ;  /* 0x00000001080b7824 */ /* 0x000fe200078e0a0b */
[----:B------:R-:W-:Y:S01]  /*0cc0*/  SHF.R.S32.HI R4, RZ, 0x5, R4 ;  /* 0x00000005ff047819 */ /* 0x000fe20000011404 */
[----:B------:R-:W-:Y:S01]  /*0cd0*/  IMAD.WIDE R16, R5, 0x2, R16 ;  /* 0x0000000205107825 */ /* 0x000fe200078e0210 */
[----:B------:R-:W-:-:S02]  /*0ce0*/  LOP3.LUT R5, R3, 0x1ffffff8, RZ, 0xc0, !PT ;  /* 0x1ffffff803057812 */ /* 0x000fc400078ec0ff */
[----:B------:R-:W-:Y:S01]  /*0cf0*/  LOP3.LUT R6, R6, 0x7ffffffc, RZ, 0xc0, !PT ;  /* 0x7ffffffc06067812 */ /* 0x000fe200078ec0ff */
[----:B------:R-:W-:Y:S02]  /*0d00*/  IMAD R4, R4, 0x10, R11 ;  /* 0x0000001004047824 */ /* 0x000fe400078e020b */
[----:B------:R-:W-:Y:S02]  /*0d10*/  IMAD.IADD R7, R226, 0x1, -R7 ;  /* 0x00000001e2077824 */ /* 0x000fe400078e0a07 */
[----:B------:R-:W-:Y:S01]  /*0d20*/  IMAD.IADD R5, R228, 0x1, -R5 ;  /* 0x00000001e4057824 */ /* 0x000fe200078e0a05 */
[----:B------:R-:W-:Y:S01]  /*0d30*/  SHF.R.S32.HI R222, RZ, 0x3, R3 ;  /* 0x00000003ffde7819 */ /* 0x000fe20000011403 */
[----:B------:R-:W-:Y:S02]  /*0d40*/  IMAD R220, R7, 0x40, R4 ;  /* 0x0000004007dc7824 */ /* 0x000fe400078e0204 */
[----:B------:R-:W-:Y:S02]  /*0d50*/  IMAD.MOV.U32 R224, RZ, RZ, RZ ;  /* 0x000000ffffe07224 */ /* 0x000fe400078e00ff */
[----:B------:R-:W-:-:S02]  /*0d60*/  IMAD.MOV.U32 R2, RZ, RZ, RZ ;  /* 0x000000ffff027224 */ /* 0x000fc400078e00ff */
[----:B------:R-:W-:Y:S02]  /*0d70*/  IMAD.SHL.U32 R22, R5, 0x8, RZ ;  /* 0x0000000805167824 */ /* 0x000fe400078e00ff */
[----:B------:R-:W-:Y:S01]  /*0d80*/  IMAD.IADD R19, R225, 0x1, -R6 ;  /* 0x00000001e1137824 */ /* 0x000fe200078e0a06 */
[----:B------:R-:W-:Y:S01]  /*0d90*/  UMOV UR4, UR7 ;  /* 0x0000000700047c82 */ /* 0x000fe20008000000 */
[----:B------:R-:W-:Y:S01]  /*0da0*/  ULDC.64 UR52, c[0x0][0x198] ;  /* 0x0000660000347ab9 */ /* 0x000fe20000000a00 */
[----:B------:R-:W-:Y:S01]  /*0db0*/  UMOV UR48, URZ ;  /* 0x0000003f00307c82 */ /* 0x000fe20008000000 */
[----:B--2---:R-:W-:-:S07]  /*0dc0*/  LOP3.LUT R18, R10, 0x1, RZ, 0xfc, !PT ;  /* 0x000000010a127812 */ /* 0x004fce00078efcff */
.L_x_1922:
        /* <DEDUP_REMOVED lines=11> */
[----:B---34-:R-:W-:Y:S05]  /*0e80*/  @!P0 BRA `(.L_x_1873) ;  /* 0x0000000000208947 */ /* 0x018fea0003800000 */
        /* <DEDUP_REMOVED lines=8> */
.L_x_1873:
[----:B------:R-:W-:Y:S01]  /*0f10*/  ULDC UR6, c[0x0][0xdc4] ;  /* 0x0003710000067ab9 */ /* 0x000fe20000000800 */
[----:B------:R-:W-:Y:S01]  /*0f20*/  UMOV UR39, UR7 ;  /* 0x0000000700277c82 */ /* 0x000fe20008000000 */
[----:B------:R-:W-:-:S11]  /*0f30*/  UISETP.NE.AND UP0, UPT, UR6, 0x1, UPT ;  /* 0x000000010600788c */ /* 0x000fd6000bf05270 */
[----:B------:R-:W-:Y:S02]  /*0f40*/  @UP0 ULDC.64 UR10, c[0x0][0xdc8] ;  /* 0x00037200000a0ab9 */ /* 0x000fe40000000a00 */
[----:B------:R-:W-:-:S04]  /*0f50*/  UIMAD.WIDE.U32 UR4, UR7, UR10, URZ ;  /* 0x0000000a070472a5 */ /* 0x000fc8000f8e003f */
[----:B------:R-:W-:-:S04]  /*0f60*/  @UP0 USHF.R.U32.HI UR39, URZ, UR11, UR5 ;  /* 0x0000000b3f270299 */ /* 0x000fc80008011605 */
[----:B------:R-:W-:-:S12]  /*0f70*/  UIMAD UR4, UR39, UR6, URZ ;  /* 0x00000006270472a4 */ /* 0x000fd8000f8e023f */
.L_x_1874:
[----:B------:R-:W1:Y:S01]  /*0f80*/  LDC R104, c[0x0][0x2e0] ;  /* 0x0000b800ff687b82 */ /* 0x000e620000000800 */
[----:B------:R-:W-:Y:S01]  /*0f90*/  ULDC.64 UR10, c[0x0][0x3f8] ;  /* 0x0000fe00000a7ab9 */ /* 0x000fe20000000a00 */
[----:B------:R-:W-:Y:S01]  /*0fa0*/  ULDC UR6, c[0x0][0x404] ;  /* 0x0001010000067ab9 */ /* 0x000fe20000000800 */
[----:B------:R-:W-:Y:S01]  /*0fb0*/  UISETP.NE.U32.AND UP0, UPT, UR10, URZ, UPT ;  /* 0x0000003f0a00728c */ /* 0x000fe2000bf05070 */
[----:B------:R-:W-:Y:S01]  /*0fc0*/  IMAD.MOV.U32 R119, RZ, RZ, RZ ;  /* 0x000000ffff777224 */ /* 0x000fe200078e00ff */
[----:B------:R-:W-:Y:S01]  /*0fd0*/  ULOP3.LUT UR5, URZ, UR39, URZ, 0x33, !UPT ;  /* 0x000000273f057292 */ /* 0x000fe2000f8e333f */
[----:B------:R-:W-:Y:S01]  /*0fe0*/  CS2R R10, SRZ ;  /* 0x00000000000a7805 */ /* 0x000fe2000001ff00 */
[----:B------:R-:W-:Y:S01]  /*0ff0*/  UISETP.NE.AND.EX UP0, UPT, UR11, URZ, UPT, UP0 ;  /* 0x0000003f0b00728c */ /* 0x000fe2000bf05300 */
[----:B------:R-:W2:Y:S01]  /*1000*/  LDC R0, c[0x0][0x428] ;  /* 0x00010a00ff007b82 */ /* 0x000ea20000000800 */
[----:B------:R-:W-:Y:S01]  /*1010*/  ULDC UR42, c[0x0][0xdac] ;  /* 0x00036b00002a7ab9 */ /* 0x000fe20000000800 */
[----:B------:R-:W-:Y:S01]  /*1020*/  ULDC UR43, c[0x0][0xdb8] ;  /* 0x00036e00002b7ab9 */ /* 0x000fe20000000800 */
[----:B------:R-:W-:Y:S01]  /*1030*/  USEL UR6, UR6, 0x1, UP0 ;  /* 0x0000000106067887 */ /* 0x000fe20008000000 */
[----:B------:R-:W-:Y:S01]  /*1040*/  CS2R R12, SRZ ;  /* 0x00000000000c7805 */ /* 0x000fe2000001ff00 */
[----:B------:R-:W-:Y:S01]  /*1050*/  UIADD3 UR42, UR5, UR42, URZ ;  /* 0x0000002a052a7290 */ /* 0x000fe2000fffe03f */
[----:B------:R-:W-:Y:S01]  /*1060*/  CS2R R14, SRZ ;  /* 0x00000000000e7805 */ /* 0x000fe2000001ff00 */
[----:B------:R-:W-:Y:S01]  /*1070*/  UISETP.NE.AND UP1, UPT, UR43, 0x1, UPT ;  /* 0x000000012b00788c */ /* 0x000fe2000bf25270 */
[----:B------:R-:W3:Y:S01]  /*1080*/  LDC R3, c[0x0][0x288] ;  /* 0x0000a200ff037b82 */ /* 0x000ee20000000800 */
[----:B------:R-:W-:Y:S01]  /*1090*/  USHF.L.U32 UR42, UR42, 0x7, URZ ;  /* 0x000000072a2a7899 */ /* 0x000fe2000800063f */
[----:B------:R-:W-:Y:S01]  /*10a0*/  CS2R R20, SRZ ;  /* 0x0000000000147805 */ /* 0x000fe2000001ff00 */
[----:B------:R-:W-:Y:S01]  /*10b0*/  UIADD3 UR4, UR7, -UR4, URZ ;  /* 0x8000000407047290 */ /* 0x000fe2000fffe03f */
[----:B------:R-:W-:-:S02]  /*10c0*/  CS2R R24, SRZ ;  /* 0x0000000000187805 */ /* 0x000fc4000001ff00 */
[----:B------:R-:W-:Y:S01]  /*10d0*/  CS2R R28, SRZ ;  /* 0x00000000001c7805 */ /* 0x000fe2000001ff00 */
[----:B------:R-:W-:Y:S01]  /*10e0*/  ULDC UR7, c[0x0][0xdc4] ;  /* 0x0003710000077ab9 */ /* 0x000fe20000000800 */
[----:B------:R-:W-:Y:S01]  /*10f0*/  CS2R R26, SRZ ;  /* 0x00000000001a7805 */ /* 0x000fe2000001ff00 */
[----:B-1----:R-:W-:Y:S01]  /*1100*/  IMAD R104, R104, UR6, RZ ;  /* 0x0000000668687c24 */ /* 0x002fe2000f8e02ff */
[----:B------:R-:W-:Y:S01]  /*1110*/  UIMAD UR8, UR8, UR7, UR4 ;  /* 0x00000007080872a4 */ /* 0x000fe2000f8e0204 */
[----:B------:R-:W-:Y:S01]  /*1120*/  CS2R R32, SRZ ;  /* 0x0000000000207805 */ /* 0x000fe2000001ff00 */
[----:B------:R-:W-:Y:S01]  /*1130*/  @UP1 ULDC UR6, c[0x0][0xdc0] ;  /* 0x0003700000061ab9 */ /* 0x000fe20000000800 */
[----:B------:R-:W-:Y:S01]  /*1140*/  @UP1 ULDC UR4, c[0x0][0xdbc] ;  /* 0x00036f0000041ab9 */ /* 0x000fe20000000800 */
[----:B------:R-:W-:Y:S01]  /*1150*/  CS2R R30, SRZ ;  /* 0x00000000001e7805 */ /* 0x000fe2000001ff00 */
[----:B------:R-:W-:Y:S01]  /*1160*/  UIMAD.WIDE.U32 UR4, UR8, UR4, URZ ;  /* 0x00000004080472a5 */ /* 0x000fe2000f8e003f */
[----:B------:R-:W-:-:S02]  /*1170*/  CS2R R36, SRZ ;  /* 0x0000000000247805 */ /* 0x000fc4000001ff00 */
[----:B--2---:R-:W-:Y:S01]  /*1180*/  ISETP.NE.AND P0, PT, R0, 0x1, PT ;  /* 0x000000010000780c */ /* 0x004fe20003f05270 */
[C---:B------:R-:W-:Y:S01]  /*1190*/  VIADD R0, R104.reuse, 0x9f ;  /* 0x0000009f68007836 */ /* 0x040fe20000000000 */
[----:B------:R-:W-:Y:S01]  /*11a0*/  UMOV UR44, UR8 ;  /* 0x00000008002c7c82 */ /* 0x000fe20008000000 */
[----:B------:R-:W-:Y:S01]  /*11b0*/  @UP1 USHF.R.U32.HI UR44, URZ, UR6, UR5 ;  /* 0x000000063f2c1299 */ /* 0x000fe20008011605 */
[----:B------:R-:W-:Y:S02]  /*11c0*/  CS2R R34, SRZ ;  /* 0x0000000000227805 */ /* 0x000fe4000001ff00 */
[----:B------:R-:W-:Y:S02]  /*11d0*/  CS2R R40, SRZ ;  /* 0x0000000000287805 */ /* 0x000fe4000001ff00 */
[----:B------:R-:W-:Y:S01]  /*11e0*/  CS2R R38, SRZ ;  /* 0x0000000000267805 */ /* 0x000fe2000001ff00 */
[----:B------:R-:W-:Y:S01]  /*11f0*/  UIADD3 UR4, -UR44, URZ, URZ ;  /* 0x0000003f2c047290 */ /* 0x000fe2000fffe13f */
[----:B---3--:R-:W-:-:S02]  /*1200*/  IADD3 R3, R104, 0x11f, -R3 ;  /* 0x0000011f68037810 */ /* 0x008fc40007ffe803 */
[----:B------:R-:W-:Y:S02]  /*1210*/  CS2R R44, SRZ ;  /* 0x00000000002c7805 */ /* 0x000fe4000001ff00 */
[----:B------:R-:W-:Y:S01]  /*1220*/  CS2R R42, SRZ ;  /* 0x00000000002a7805 */ /* 0x000fe2000001ff00 */
[----:B------:R-:W-:Y:S01]  /*1230*/  UIMAD UR43, UR43, UR4, UR8 ;  /* 0x000000042b2b72a4 */ /* 0x000fe2000f8e0208 */
[----:B------:R-:W-:Y:S01]  /*1240*/  CS2R R48, SRZ ;  /* 0x0000000000307805 */ /* 0x000fe2000001ff00 */
[----:B------:R-:W-:Y:S01]  /*1250*/  VIADD R4, R3, UR42 ;  /* 0x0000002a03047c36 */ /* 0x000fe20008000000 */
[----:B------:R-:W1:Y:S01]  /*1260*/  @P0 LDC R7, c[0x0][0x42c] ;  /* 0x00010b00ff070b82 */ /* 0x000e620000000800 */
[----:B------:R-:W-:Y:S01]  /*1270*/  IMAD.HI R3, R0, 0x66666667, RZ ;  /* 0x6666666700037827 */ /* 0x000fe200078e02ff */
[----:B------:R-:W-:Y:S02]  /*1280*/  CS2R R46, SRZ ;  /* 0x00000000002e7805 */ /* 0x000fe4000001ff00 */
[----:B------:R-:W-:-:S02]  /*1290*/  CS2R R52, SRZ ;  /* 0x0000000000347805 */ /* 0x000fc4000001ff00 */
[----:B------:R-:W-:Y:S01]  /*12a0*/  CS2R R50, SRZ ;  /* 0x0000000000327805 */ /* 0x000fe2000001ff00 */
[----:B------:R-:W-:Y:S01]  /*12b0*/  IMAD.HI R5, R4, 0x66666667, RZ ;  /* 0x6666666704057827 */ /* 0x000fe200078e02ff */
[----:B------:R-:W-:Y:S02]  /*12c0*/  SHF.R.U32.HI R4, RZ, 0x1f, R3 ;  /* 0x0000001fff047819 */ /* 0x000fe40000011603 */
[----:B------:R-:W-:Y:S01]  /*12d0*/  CS2R R56, SRZ ;  /* 0x0000000000387805 */ /* 0x000fe2000001ff00 */
[----:B------:R-:W2:Y:S01]  /*12e0*/  @P0 LDC R9, c[0x0][0x430] ;  /* 0x00010c00ff090b82 */ /* 0x000ea20000000800 */
[----:B------:R-:W-:Y:S01]  /*12f0*/  IMAD.U32 R221, RZ, RZ, UR43 ;  /* 0x0000002bffdd7e24 */ /* 0x000fe2000f8e00ff */
[----:B------:R-:W-:Y:S02]  /*1300*/  SHF.R.U32.HI R6, RZ, 0x1f, R5 ;  /* 0x0000001fff067819 */ /* 0x000fe40000011605 */
[----:B------:R-:W-:Y:S02]  /*1310*/  CS2R R54, SRZ ;  /* 0x0000000000367805 */ /* 0x000fe4000001ff00 */
[----:B------:R-:W-:Y:S01]  /*1320*/  LEA.HI.SX32 R4, R3, R4, 0x1a ;  /* 0x0000000403047211 */ /* 0x000fe200078fd2ff */
[----:B------:R-:W-:Y:S01]  /*1330*/  IMAD.MOV.U32 R3, RZ, RZ, RZ ;  /* 0x000000ffff037224 */ /* 0x000fe200078e00ff */
[----:B------:R-:W-:-:S02]  /*1340*/  LEA.HI.SX32 R105, R5, R6, 0x1a ;  /* 0x0000000605697211 */ /* 0x000fc400078fd2ff */
[----:B------:R-:W-:Y:S02]  /*1350*/  CS2R R60, SRZ ;  /* 0x00000000003c7805 */ /* 0x000fe4000001ff00 */
[----:B------:R-:W-:Y:S02]  /*1360*/  CS2R R58, SRZ ;  /* 0x00000000003a7805 */ /* 0x000fe4000001ff00 */
[----:B------:R-:W-:Y:S02]  /*1370*/  CS2R R64, SRZ ;  /* 0x0000000000407805 */ /* 0x000fe4000001ff00 */
[----:B------:R-:W-:Y:S02]  /*1380*/  VIMNMX R105, R4, R105, PT ;  /* 0x0000006904697248 */ /* 0x000fe40003fe0100 */
[----:B------:R-:W-:Y:S02]  /*1390*/  CS2R R62, SRZ ;  /* 0x00000000003e7805 */ /* 0x000fe4000001ff00 */
[----:B------:R-:W-:-:S02]  /*13a0*/  CS2R R120, SRZ ;  /* 0x0000000000787805 */ /* 0x000fc4000001ff00 */
[----:B------:R-:W-:Y:S02]  /*13b0*/  CS2R R68, SRZ ;  /* 0x0000000000447805 */ /* 0x000fe4000001ff00 */
[----:B------:R-:W-:Y:S02]  /*13c0*/  ISETP.GE.AND P1, PT, R105, 0x1, PT ;  /* 0x000000016900780c */ /* 0x000fe40003f26270 */
[----:B------:R-:W-:Y:S01]  /*13d0*/  CS2R R122, SRZ ;  /* 0x00000000007a7805 */ /* 0x000fe2000001ff00 */
[----:B-1----:R-:W-:Y:S01]  /*13e0*/  @P0 IMAD.HI.U32 R0, R7, UR43, RZ ;  /* 0x0000002b07000c27 */ /* 0x002fe2000f8e00ff */
[----:B------:R-:W-:Y:S02]  /*13f0*/  CS2R R6, SRZ ;  /* 0x0000000000067805 */ /* 0x000fe4000001ff00 */
[----:B------:R-:W-:Y:S02]  /*1400*/  CS2R R72, SRZ ;  /* 0x0000000000487805 */ /* 0x000fe4000001ff00 */
[----:B------:R-:W-:-:S02]  /*1410*/  CS2R R124, SRZ ;  /* 0x00000000007c7805 */ /* 0x000fc4000001ff00 */
[----:B------:R-:W-:Y:S02]  /*1420*/  CS2R R76, SRZ ;  /* 0x00000000004c7805 */ /* 0x000fe4000001ff00 */
[----:B------:R-:W-:Y:S02]  /*1430*/  CS2R R126, SRZ ;  /* 0x00000000007e7805 */ /* 0x000fe4000001ff00 */
[----:B------:R-:W-:Y:S02]  /*1440*/  CS2R R80, SRZ ;  /* 0x0000000000507805 */ /* 0x000fe4000001ff00 */
[----:B------:R-:W-:Y:S02]  /*1450*/  CS2R R128, SRZ ;  /* 0x0000000000807805 */ /* 0x000fe4000001ff00 */
[----:B--2---:R-:W-:Y:S01]  /*1460*/  @P0 SHF.R.U32.HI R221, RZ, R9, R0 ;  /* 0x00000009ffdd0219 */ /* 0x004fe20000011600 */
[----:B------:R-:W-:Y:S01]  /*1470*/  IMAD.MOV.U32 R0, RZ, RZ, RZ ;  /* 0x000000ffff007224 */ /* 0x000fe200078e00ff */
[----:B------:R-:W-:-:S02]  /*1480*/  PLOP3.LUT P0, PT, PT, PT, PT, 0x80, 0x0 ;  /* 0x000000000000781c */ /* 0x000fc40003f0f070 */
        /* <DEDUP_REMOVED lines=42> */
.L_x_1876:
[----:B------:R-:W1:Y:S01]  /*1730*/  LDC.64 R12, c[0x0][0x990] ;  /* 0x00026400ff0c7b82 */ /* 0x000e620000000a00 */
[----:B------:R-:W-:Y:S01]  /*1740*/  IMAD.U32 R5, RZ, RZ, UR44 ;  /* 0x0000002cff057e24 */ /* 0x000fe2000f8e00ff */
[----:B------:R-:W-:-:S06]  /*1750*/  ULDC UR4, c[0x0][0x9d8] ;  /* 0x0002760000047ab9 */ /* 0x000fcc0000000800 */
[----:B------:R-:W2:Y:S01]  /*1760*/  LDC.64 R20, c[0x0][0x998] ;  /* 0x00026600ff147b82 */ /* 0x000ea20000000a00 */
[----:B-1----:R-:W-:-:S04]  /*1770*/  ISETP.NE.U32.AND P0, PT, R12, RZ, PT ;  /* 0x000000ff0c00720c */ /* 0x002fc80003f05070 */
[----:B------:R-:W-:Y:S02]  /*1780*/  ISETP.NE.AND.EX P0, PT, R13, RZ, PT, P0 ;  /* 0x000000ff0d00720c */ /* 0x000fe40003f05300 */
[----:B--2---:R-:W-:-:S04]  /*1790*/  ISETP.NE.U32.AND P1, PT, R20, RZ, PT ;  /* 0x000000ff1400720c */ /* 0x004fc80003f25070 */
[----:B------:R-:W-:-:S07]  /*17a0*/  ISETP.NE.AND.EX P1, PT, R21, RZ, PT, P1 ;  /* 0x000000ff1500720c */ /* 0x000fce0003f25310 */
[----:B------:R-:W1:Y:S01]  /*17b0*/  @P0 LDC.64 R8, c[0x0][0x9a8] ;  /* 0x00026a00ff080b82 */ /* 0x000e620000000a00 */
[----:B------:R-:W-:-:S07]  /*17c0*/  @P0 SHF.R.S32.HI R3, RZ, 0x1f, R5 ;  /* 0x0000001fff030819 */ /* 0x000fce0000011405 */
[----:B------:R-:W2:Y:S01]  /*17d0*/  @P1 LDC.64 R10, c[0x0][0x9b8] ;  /* 0x00026e00ff0a1b82 */ /* 0x000ea20000000a00 */
[----:B------:R-:W-:-:S07]  /*17e0*/  @P1 SHF.R.S32.HI R5, RZ, 0x1f, R5 ;  /* 0x0000001fff051819 */ /* 0x000fce0000011405 */
[----:B------:R-:W3:Y:S08]  /*17f0*/  @P1 LDC.64 R24, c[0x0][0x9c0] ;  /* 0x00027000ff181b82 */ /* 0x000ef00000000a00 */
[----:B------:R-:W4:Y:S01]  /*1800*/  @P0 LDC.64 R14, c[0x0][0x9b0] ;  /* 0x00026c00ff0e0b82 */ /* 0x000f220000000a00 */
[----:B-1----:R-:W-:Y:S01]  /*1810*/  @P0 IMAD R0, R3, R8, RZ ;  /* 0x0000000803000224 */ /* 0x002fe200078e02ff */
[----:B------:R-:W-:-:S03]  /*1820*/  @P0 SHF.R.S32.HI R3, RZ, 0x1f, R221 ;  /* 0x0000001fff030819 */ /* 0x000fc600000114dd */
[----:B------:R-:W-:Y:S02]  /*1830*/  @P0 IMAD R9, R9, UR44, R0 ;  /* 0x0000002c09090c24 */ /* 0x000fe4000f8e0200 */
[----:B--2---:R-:W-:Y:S02]  /*1840*/  @P1 IMAD R6, R5, R10, RZ ;  /* 0x0000000a05061224 */ /* 0x004fe400078e02ff */
[----:B------:R-:W-:-:S04]  /*1850*/  @P0 IMAD.WIDE.U32 R4, R8, UR44, RZ ;  /* 0x0000002c08040c25 */ /* 0x000fc8000f8e00ff */
[----:B------:R-:W-:Y:S01]  /*1860*/  @P0 IMAD.IADD R5, R5, 0x1, R9 ;  /* 0x0000000105050824 */ /* 0x000fe200078e0209 */
[----:B------:R-:W-:Y:S01]  /*1870*/  @P1 SHF.R.S32.HI R9, RZ, 0x1f, R221 ;  /* 0x0000001fff091819 */ /* 0x000fe200000114dd */
[----:B------:R-:W-:Y:S02]  /*1880*/  @P1 IMAD R11, R11, UR44, R6 ;  /* 0x0000002c0b0b1c24 */ /* 0x000fe4000f8e0206 */
[----:B------:R-:W-:-:S04]  /*1890*/  @P1 IMAD.WIDE.U32 R6, R10, UR44, RZ ;  /* 0x0000002c0a061c25 */ /* 0x000fc8000f8e00ff */
[----:B---3--:R-:W-:Y:S02]  /*18a0*/  @P1 IMAD R8, R9, R24, RZ ;  /* 0x0000001809081224 */ /* 0x008fe400078e02ff */
[-C--:B----4-:R-:W-:Y:S02]  /*18b0*/  @P0 IMAD R0, R3, R14.reuse, RZ ;  /* 0x0000000e03000224 */ /* 0x090fe400078e02ff */
[----:B------:R-:W-:Y:S02]  /*18c0*/  @P1 IMAD.IADD R7, R7, 0x1, R11 ;  /* 0x0000000107071824 */ /* 0x000fe400078e020b */
[C---:B------:R-:W-:Y:S02]  /*18d0*/  @P1 IMAD R11, R221.reuse, R25, R8 ;  /* 0x00000019dd0b1224 */ /* 0x040fe400078e0208 */
[C---:B------:R-:W-:Y:S02]  /*18e0*/  @P0 IMAD R3, R221.reuse, R15, R0 ;  /* 0x0000000fdd030224 */ /* 0x040fe400078e0200 */
[----:B------:R-:W-:-:S04]  /*18f0*/  @P0 IMAD.WIDE.U32 R4, R221, R14, R4 ;  /* 0x0000000edd040225 */ /* 0x000fc800078e0004 */
[----:B------:R-:W-:Y:S01]  /*1900*/  @P1 IMAD.WIDE.U32 R8, R221, R24, R6 ;  /* 0x00000018dd081225 */ /* 0x000fe200078e0006 */
[----:B------:R-:W-:-:S03]  /*1910*/  @P0 LEA R6, P2, R4, R12, 0x2 ;  /* 0x0000000c04060211 */ /* 0x000fc600078410ff */
[----:B------:R-:W-:Y:S01]  /*1920*/  @P0 IMAD.IADD R3, R5, 0x1, R3 ;  /* 0x0000000105030824 */ /* 0x000fe200078e0203 */
[----:B------:R-:W-:Y:S01]  /*1930*/  @P1 LEA R10, P3, R8, R20, 0x2 ;  /* 0x00000014080a1211 */ /* 0x000fe200078610ff */
[----:B------:R-:W-:-:S03]  /*1940*/  @P1 IMAD.IADD R0, R9, 0x1, R11 ;  /* 0x0000000109001824 */ /* 0x000fc600078e020b */
[----:B------:R-:W-:Y:S01]  /*1950*/  @P0 LEA.HI.X R7, R4, R13, R3, 0x2, P2 ;  /* 0x0000000d04070211 */ /* 0x000fe200010f1403 */
[----:B------:R-:W-:Y:S01]  /*1960*/  IMAD.MOV.U32 R3, RZ, RZ, 0x3f800000 ;  /* 0x3f800000ff037424 */ /* 0x000fe200078e00ff */
[----:B------:R-:W-:Y:S01]  /*1970*/  @P1 LEA.HI.X R11, R8, R21, R0, 0x2, P3 ;  /* 0x00000015080b1211 */ /* 0x000fe200018f1400 */
[----:B------:R-:W-:-:S04]  /*1980*/  IMAD.MOV.U32 R0, RZ, RZ, 0x3f800000 ;  /* 0x3f800000ff007424 */ /* 0x000fc800078e00ff */
[----:B------:R-:W2:Y:S04]  /*1990*/  @P0 LDG.E R3, desc[UR46][R6.64] ;  /* 0x0000002e06030981 */ /* 0x000ea8000c1e1900 */
[----:B------:R-:W2:Y:S01]  /*19a0*/  @P1 LDG.E R0, desc[UR46][R10.64] ;  /* 0x0000002e0a001981 */ /* 0x000ea2000c1e1900 */
[----:B------:R-:W-:Y:S02]  /*19b0*/  LEA.HI R4, R224, R224, RZ, 0x1 ;  /* 0x000000e0e0047211 */ /* 0x000fe400078f08ff */
[----:B------:R-:W-:Y:S02]  /*19c0*/  ISETP.NE.AND P1, PT, R18, 0x3, PT ;  /* 0x000000031200780c */ /* 0x000fe40003f25270 */
[----:B------:R-:W-:-:S05]  /*19d0*/  LOP3.LUT R5, R4, 0xfffffffe, RZ, 0xc0, !PT ;  /* 0xfffffffe04057812 */ /* 0x000fca00078ec0ff */
[----:B------:R-:W-:-:S05]  /*19e0*/  IMAD.IADD R4, R224, 0x1, -R5 ;  /* 0x00000001e0047824 */ /* 0x000fca00078e0a05 */
[----:B------:R-:W-:-:S04]  /*19f0*/  SHF.L.U32 R4, R4, 0x1f, RZ ;  /* 0x0000001f04047819 */ /* 0x000fc800000006ff */
[----:B------:R-:W1:Y:S01]  /*1a00*/  SYNCS.PHASECHK.TRANS64.TRYWAIT P0, [UR37+0x33400], R4 ;  /* 0x03340004ff0075a7 */ /* 0x000e620008000165 */
[----:B--2---:R-:W-:-:S04]  /*1a10*/  FMUL.FTZ R0, R3, R0 ;  /* 0x0000000003007220 */ /* 0x004fc80000410000 */
[----:B------:R-:W-:Y:S01]  /*1a20*/  FMUL.FTZ R0, R0, UR4 ;  /* 0x0000000400007c20 */ /* 0x000fe20008410000 */
[----:B-1----:R-:W-:Y:S06]  /*1a30*/  @!P0 BRA `(.L_x_1877) ;  /* 0x0000012400d08947 */ /* 0x002fec0003800000 */
.L_x_1996:
[----:B------:R-:W-:Y:S05]  /*1a40*/  @!P1 BRA `(.L_x_1878) ;  /* 0x0000000000049947 */ /* 0x000fea0003800000 */
[----:B------:R-:W-:Y:S01]  /*1a50*/  BPT.TRAP 0x1 ;  /* 0x000000040000795c */ /* 0x000fe20000300000 */
.L_x_1878:
[----:B-1----:R-:W-:Y:S01]  /*1a60*/  IMAD.U32 R3, RZ, RZ, UR48 ;  /* 0x00000030ff037e24 */ /* 0x002fe2000f8e00ff */
[----:B------:R-:W-:-:S04]  /*1a70*/  SHF.L.U32 R4, R2, 0x1f, RZ ;  /* 0x0000001f02047819 */ /* 0x000fc800000006ff */
[----:B------:R-:W-:-:S04]  /*1a80*/  LEA R3, R3, UR37, 0x3 ;  /* 0x0000002503037c11 */ /* 0x000fc8000f8e18ff */
[----:B------:R1:W2:Y:S01]  /*1a90*/  SYNCS.PHASECHK.TRANS64.TRYWAIT P2, [R3+URZ+0x33430], R4 ;  /* 0x03343004030075a7 */ /* 0x0002a2000804017f */
[----:B------:R-:W-:Y:S05]  /*1aa0*/  @!P1 BRA `(.L_x_1879) ;  /* 0x0000000000049947 */ /* 0x000fea0003800000 */
[----:B------:R-:W-:Y:S01]  /*1ab0*/  BPT.TRAP 0x1 ;  /* 0x000000040000795c */ /* 0x000fe20000300000 */
.L_x_1879:
[----:B------:R-:W3:Y:S01]  /*1ac0*/  S2R R5, SR_TID.X ;  /* 0x0000000000057919 */ /* 0x000ee20000002100 */
[----:B------:R-:W-:Y:S01]  /*1ad0*/  IMAD.MOV.U32 R119, RZ, RZ, RZ ;  /* 0x000000ffff777224 */ /* 0x000fe200078e00ff */
[----:B---3--:R-:W-:Y:S01]  /*1ae0*/  LOP3.LUT P0, RZ, R5, 0x7f, RZ, 0xc0, !PT ;  /* 0x0000007f05ff7812 */ /* 0x008fe2000780c0ff */
[----:B--2---:R-:W-:-:S12]  /*1af0*/  @P2 BRA `(.L_x_1880) ;  /* 0x0000000000082947 */ /* 0x004fd80003800000 */
[----:B------:R-:W2:Y:S02]  /*1b00*/  SYNCS.PHASECHK.TRANS64.TRYWAIT P2, [R3+URZ+0x33430], R4 ;  /* 0x03343004030075a7 */ /* 0x000ea4000804017f */
[----:B--2---:R-:W-:Y:S05]  /*1b10*/  @!P2 BRA `(.L_x_1881) ;  /* 0x0000012400b0a947 */ /* 0x004fea0003800000 */
.L_x_1880:
[----:B------:R-:W-:Y:S05]  /*1b20*/  WARPSYNC.ALL ;  /* 0x0000000000007948 */ /* 0x000fea0003800000 */
[----:B------:R-:W-:Y:S01]  /*1b30*/  UIADD3 UR4, UR37, 0x24200, URZ ;  /* 0x0002420025047890 */ /* 0x000fe2000fffe03f */
[----:B------:R-:W-:Y:S01]  /*1b40*/  WARPGROUP.ARRIVE ;  /* 0x00000000000079c5 */ /* 0x000fe20000000000 */
[----:B------:R-:W-:Y:S01]  /*1b50*/  ULOP3.LUT UR24, UR41, 0x10000, URZ, 0xfc, !UPT ;  /* 0x0001000029187892 */ /* 0x000fe2000f8efc3f */
[----:B-12---:R-:W-:Y:S01]  /*1b60*/  @!P0 VIADD R3, R3, 0x33440 ;  /* 0x0003344003038836 */ /* 0x006fe20000000000 */
[----:B------:R-:W-:Y:S01]  /*1b70*/  USHF.R.U32.HI UR4, URZ, 0x4, UR4 ;  /* 0x000000043f047899 */ /* 0x000fe20008011604 */
[----:B------:R-:W-:Y:S01]  /*1b80*/  IMAD.MOV.U32 R118, RZ, RZ, R119 ;  /* 0x000000ffff767224 */ /* 0x000fe200078e0077 */
[----:B------:R-:W-:Y:S01]  /*1b90*/  UMOV UR25, 0x80000020 ;  /* 0x8000002000197882 */ /* 0x000fe20000000000 */
[----:B------:R-:W-:Y:S01]  /*1ba0*/  UMOV UR27, 0x80000020 ;  /* 0x80000020001b7882 */ /* 0x000fe20000000000 */
[----:B------:R-:W-:Y:S01]  /*1bb0*/  ULOP3.LUT UR4, UR4, 0x3fff, URZ, 0xc0, !UPT ;  /* 0x00003fff04047892 */ /* 0x000fe2000f8ec03f */
[----:B------:R-:W-:Y:S01]  /*1bc0*/  @!P0 PRMT R3, RZ, 0x654, R3 ;  /* 0x00000654ff038816 */ /* 0x000fe20000000003 */
[----:B------:R-:W-:Y:S01]  /*1bd0*/  UMOV UR5, UR25 ;  /* 0x0000001900057c82 */ /* 0x000fe20008000000 */
[----:B------:R-:W-:Y:S01]  /*1be0*/  UMOV UR7, 0x80000020 ;  /* 0x8000002000077882 */ /* 0x000fe20000000000 */
[----:B------:R-:W-:Y:S01]  /*1bf0*/  ULOP3.LUT UR40, UR4, 0x10000, URZ, 0xfc, !UPT ;  /* 0x0001000004287892 */ /* 0x000fe2000f8efc3f */
[--C-:B------:R-:W-:Y:S01]  /*1c00*/  IMAD.MOV.U32 R116, RZ, RZ, R119.reuse ;  /* 0x000000ffff747224 */ /* 0x100fe200078e0077 */
[----:B------:R-:W-:Y:S01]  /*1c10*/  UMOV UR8, UR24 ;  /* 0x0000001800087c82 */ /* 0x000fe20008000000 */
[----:B------:R-:W-:Y:S01]  /*1c20*/  UMOV UR4, UR24 ;  /* 0x0000001800047c82 */ /* 0x000fe20008000000 */
[----:B------:R-:W-:Y:S01]  /*1c30*/  UIMAD UR26, UR48, 0x780, UR40 ;  /* 0x00000780301a78a4 */ /* 0x000fe2000f8e0228 */
[--C-:B------:R-:W-:Y:S01]  /*1c40*/  IMAD.MOV.U32 R114, RZ, RZ, R119.reuse ;  /* 0x000000ffff727224 */ /* 0x100fe200078e0077 */
[----:B------:R-:W-:Y:S01]  /*1c50*/  UMOV UR9, UR25 ;  /* 0x0000001900097c82 */ /* 0x000fe20008000000 */
[----:B------:R-:W-:Y:S01]  /*1c60*/  UMOV UR11, 0x80000020 ;  /* 0x80000020000b7882 */ /* 0x000fe20000000000 */
[----:B------:R-:W-:Y:S01]  /*1c70*/  UIADD3 UR6, UR26, 0x80, URZ ;  /* 0x000000801a067890 */ /* 0x000fe2000fffe03f */
[--C-:B------:R-:W-:Y:S01]  /*1c80*/  IMAD.MOV.U32 R112, RZ, RZ, R119.reuse ;  /* 0x000000ffff707224 */ /* 0x100fe200078e0077 */
[----:B------:R-:W-:Y:S01]  /*1c90*/  UIADD3 UR10, UR26, 0x100, URZ ;  /* 0x000001001a0a7890 */ /* 0x000fe2000fffe03f */
[----:B------:R-:W-:Y:S01]  /*1ca0*/  IMAD.MOV.U32 R110, RZ, RZ, R119 ;  /* 0x000000ffff6e7224 */ /* 0x000fe200078e0077 */
[----:B------:R-:W-:-:S02]  /*1cb0*/  UIADD3 UR14, UR26, 0x180, URZ ;  /* 0x000001801a0e7890 */ /* 0x000fc4000fffe03f */
[----:B------:R-:W-:Y:S01]  /*1cc0*/  QGMMA.64x32x32.F32.E4M3.E4M3 R88, gdesc[UR24], RZ, !UPT, gsb0 ;  /* 0x00600000185879f3 */ /* 0x000fe2000c0008ff */
[----:B------:R-:W-:Y:S01]  /*1cd0*/  UMOV UR12, UR24 ;  /* 0x00000018000c7c82 */ /* 0x000fe20008000000 */
[----:B------:R-:W-:Y:S01]  /*1ce0*/  UMOV UR13, UR25 ;  /* 0x00000019000d7c82 */ /* 0x000fe20008000000 */
[----:B------:R-:W-:Y:S01]  /*1cf0*/  UMOV UR15, 0x80000020 ;  /* 0x80000020000f7882 */ /* 0x000fe20000000000 */
[----:B------:R-:W-:Y:S01]  /*1d00*/  UIADD3 UR16, UR24, 0x2, URZ ;  /* 0x0000000218107890 */ /* 0x000fe2000fffe03f */
[--C-:B------:R-:W-:Y:S01]  /*1d10*/  IMAD.MOV.U32 R108, RZ, RZ, R119.reuse ;  /* 0x000000ffff6c7224 */ /* 0x100fe200078e0077 */
[----:B------:R-:W-:Y:S01]  /*1d20*/  UIADD3 UR18, UR26, 0x400, URZ ;  /* 0x000004001a127890 */ /* 0x000fe2000fffe03f */
[----:B------:R-:W-:Y:S01]  /*1d30*/  IMAD.MOV.U32 R106, RZ, RZ, R119 ;  /* 0x000000ffff6a7224 */ /* 0x000fe200078e0077 */
[----:B------:R-:W-:Y:S01]  /*1d40*/  UMOV UR19, 0x80000020 ;  /* 0x8000002000137882 */ /* 0x000fe20000000000 */
[----:B------:R-:W-:Y:S01]  /*1d50*/  UIADD3 UR22, UR26, 0x402, URZ ;  /* 0x000004021a167890 */ /* 0x000fe2000fffe03f */
        /* <DEDUP_REMOVED lines=24> */
[----:B------:R-:W-:Y:S01]  /*1ee0*/  UMOV UR4, UR16 ;  /* 0x0000001000047c82 */ /* 0x000fe20008000000 */
[----:B------:R-:W-:Y:S01]  /*1ef0*/  UMOV UR5, 0x80000020 ;  /* 0x8000002000057882 */ /* 0x000fe20000000000 */
[----:B------:R-:W-:Y:S01]  /*1f00*/  UMOV UR6, UR8 ;  /* 0x0000000800067c82 */ /* 0x000fe20008000000 */
[----:B------:R-:W-:Y:S01]  /*1f10*/  UMOV UR7, 0x80000020 ;  /* 0x8000002000077882 */ /* 0x000fe20000000000 */
[----:B------:R-:W-:Y:S01]  /*1f20*/  UMOV UR8, UR4 ;  /* 0x0000000400087c82 */ /* 0x000fe20008000000 */
[----:B------:R-:W-:Y:S01]  /*1f30*/  UMOV UR9, UR5 ;  /* 0x0000000500097c82 */ /* 0x000fe20008000000 */
[----:B------:R-:W-:Y:S01]  /*1f40*/  UMOV UR12, UR4 ;  /* 0x00000004000c7c82 */ /* 0x000fe20008000000 */
[----:B------:R-:W-:Y:S01]  /*1f50*/  UMOV UR13, UR5 ;  /* 0x00000005000d7c82 */ /* 0x000fe20008000000 */
[----:B------:R-:W-:Y:S01]  /*1f60*/  UIADD3 UR16, UR24, 0x200, URZ ;  /* 0x0000020018107890 */ /* 0x000fe2000fffe03f */
[----:B------:R-:W-:-:S02]  /*1f70*/  WARPGROUP.DEPBAR.LE gsb0, 0x0 ;  /* 0x00008000000079c5 */ /* 0x000fc40000010000 */
        /* <DEDUP_REMOVED lines=106> */
[----:B------:R-:W-:Y:S02]  /*2620*/  ULDC UR6, c[0x0][0x988] ;  /* 0x0002620000067ab9 */ /* 0x000fe40000000800 */
[----:B------:R-:W-:Y:S01]  /*2630*/  IMAD.U32 R120, RZ, RZ, UR6 ;  /* 0x00000006ff787e24 */ /* 0x000fe2000f8e00ff */
        /* <DEDUP_REMOVED lines=20> */
[----:B------:R-:W1:Y:S01]  /*2780*/  MUFU.TANH R88, R88 ;  /* 0x0000005800587308 */ /* 0x000e620000002400 */
        /* <DEDUP_REMOVED lines=13> */
[----:B------:R-:W-:-:S02]  /*2860*/  IMAD.MOV.U32 R102, RZ, RZ, R119 ;  /* 0x000000ffff667224 */ /* 0x000fc400078e0077 */
[----:B------:R-:W2:Y:S01]  /*2870*/  MUFU.TANH R92, R92 ;  /* 0x0000005c005c7308 */ /* 0x000ea20000002400 */
[--C-:B------:R-:W-:Y:S02]  /*2880*/  IMAD.MOV.U32 R98, RZ, RZ, R119.reuse ;  /* 0x000000ffff627224 */ /* 0x100fe400078e0077 */
[----:B------:R-:W-:-:S05]  /*2890*/  IMAD.MOV.U32 R94, RZ, RZ, R119 ;  /* 0x000000ffff5e7224 */ /* 0x000fca00078e0077 */
        /* <DEDUP_REMOVED lines=22> */
[----:B------:R1:W5:Y:S01]  /*2a00*/  MUFU.TANH R125, R72 ;  /* 0x00000048007d7308 */ /* 0x0003620000002400 */
[C---:B------:R-:W-:Y:S01]  /*2a10*/  FMUL.FTZ R81, R0.reuse, R81 ;  /* 0x0000005100517220 */ /* 0x040fe20000410000 */
[C---:B------:R-:W-:Y:S01]  /*2a20*/  FMUL.FTZ R84, R0.reuse, R84 ;  /* 0x0000005400547220 */ /* 0x040fe20000410000 */
[----:B------:R-:W-:-:S05]  /*2a30*/  FMUL.FTZ R85, R0, R85 ;  /* 0x0000005500557220 */ /* 0x000fca0000410000 */
[----:B------:R2:W5:Y:S01]  /*2a40*/  MUFU.TANH R115, R73 ;  /* 0x0000004900737308 */ /* 0x0005620000002400 */
[----:B-1----:R-:W-:-:S07]  /*2a50*/  FMUL.FTZ R72, R0, R83 ;  /* 0x0000005300487220 */ /* 0x002fce0000410000 */
[----:B------:R-:W1:Y:S01]  /*2a60*/  MUFU.TANH R76, R76 ;  /* 0x0000004c004c7308 */ /* 0x000e620000002400 */
[----:B--2---:R-:W-:-:S07]  /*2a70*/  FMUL.FTZ R73, R0, R86 ;  /* 0x0000005600497220 */ /* 0x004fce0000410000 */
[----:B------:R-:W2:Y:S08]  /*2a80*/  MUFU.TANH R80, R80 ;  /* 0x0000005000507308 */ /* 0x000eb00000002400 */
[----:B------:R-:W2:Y:S08]  /*2a90*/  MUFU.TANH R81, R81 ;  /* 0x0000005100517308 */ /* 0x000eb00000002400 */
[----:B------:R-:W2:Y:S08]  /*2aa0*/  MUFU.TANH R84, R84 ;  /* 0x0000005400547308 */ /* 0x000eb00000002400 */
[----:B------:R-:W2:Y:S01]  /*2ab0*/  MUFU.TANH R83, R85 ;  /* 0x0000005500537308 */ /* 0x000ea20000002400 */
[----:B------:R-:W-:-:S02]  /*2ac0*/  WARPGROUP.DEPBAR.LE gsb0, 0x0 ;  /* 0x00008000000079c5 */ /* 0x000fc40000010000 */
[C---:B------:R-:W-:Y:S01]  /*2ad0*/  FMUL.FTZ R5, R0.reuse, R56 ;  /* 0x0000003800057220 */ /* 0x040fe20000410000 */
[----:B------:R-:W-:Y:S01]  /*2ae0*/  WARPGROUP.ARRIVE ;  /* 0x00000000000079c5 */ /* 0x000fe20000000000 */
[C---:B------:R-:W-:Y:S01]  /*2af0*/  FMUL.FTZ R56, R0.reuse, R58 ;  /* 0x0000003a00387220 */ /* 0x040fe20000410000 */
[C---:B------:R-:W-:Y:S02]  /*2b00*/  FMUL.FTZ R60, R0.reuse, R60 ;  /* 0x0000003c003c7220 */ /* 0x040fe40000410000 */
[----:B------:R3:W2:Y:S01]  /*2b10*/  MUFU.TANH R75, R5 ;  /* 0x00000005004b7308 */ /* 0x0006a20000002400 */
[C---:B------:R-:W-:Y:S01]  /*2b20*/  FMUL.FTZ R58, R0.reuse, R62 ;  /* 0x0000003e003a7220 */ /* 0x040fe20000410000 */
[----:B------:R-:W-:Y:S01]  /*2b30*/  IMAD R62, R105, -0xa0, R104 ;  /* 0xffffff60693e7824 */ /* 0x000fe200078e0268 */
[----:B------:R-:W-:Y:S01]  /*2b40*/  QGMMA.64x32x32.F32.E4M3.E4M3 R40, gdesc[UR20], R40, gsb0 ;  /* 0x00600000142879f3 */ /* 0x000fe20008000828 */
[C---:B------:R-:W-:Y:S01]  /*2b50*/  FMUL.FTZ R64, R0.reuse, R64 ;  /* 0x0000004000407220 */ /* 0x040fe20000410000 */
[C---:B------:R-:W-:Y:S01]  /*2b60*/  FMUL.FTZ R77, R0.reuse, R57 ;  /* 0x00000039004d7220 */ /* 0x040fe20000410000 */
[C---:B------:R-:W-:Y:S01]  /*2b70*/  FMUL.FTZ R61, R0.reuse, R61 ;  /* 0x0000003d003d7220 */ /* 0x040fe20000410000 */
[C---:B------:R-:W-:Y:S01]  /*2b80*/  FMUL.FTZ R68, R0.reuse, R68 ;  /* 0x0000004400447220 */ /* 0x040fe20000410000 */
[----:B------:R4:W-:Y:S01]  /*2b90*/  MUFU.TANH R78, R60 ;  /* 0x0000003c004e7308 */ /* 0x0009e20000002400 */
[----:B---3--:R-:W3:Y:S01]  /*2ba0*/  LDC R5, c[0x0][0x288] ;  /* 0x0000a200ff057b82 */ /* 0x008ee20000000800 */
[----:B------:R-:W-:Y:S01]  /*2bb0*/  UIADD3 UR22, UR26, 0x702, URZ ;  /* 0x000007021a167890 */ /* 0x000fe2000fffe03f */
[C---:B------:R-:W-:Y:S01]  /*2bc0*/  FMUL.FTZ R65, R0.reuse, R65 ;  /* 0x0000004100417220 */ /* 0x040fe20000410000 */
[----:B------:R-:W-:Y:S01]  /*2bd0*/  UMOV UR23, 0x80000020 ;  /* 0x8000002000177882 */ /* 0x000fe20000000000 */
[C---:B------:R-:W-:Y:S01]  /*2be0*/  FMUL.FTZ R69, R0.reuse, R69 ;  /* 0x0000004500457220 */ /* 0x040fe20000410000 */
[C---:B------:R-:W-:Y:S01]  /*2bf0*/  FMUL.FTZ R57, R0.reuse, R59 ;  /* 0x0000003b00397220 */ /* 0x040fe20000410000 */
[C---:B------:R-:W-:Y:S01]  /*2c00*/  FMUL.FTZ R59, R0.reuse, R63 ;  /* 0x0000003f003b7220 */ /* 0x040fe20000410000 */
[----:B------:R5:W-:Y:S01]  /*2c10*/  MUFU.TANH R82, R64 ;  /* 0x0000004000527308 */ /* 0x000be20000002400 */
[C---:B----4-:R-:W-:Y:S01]  /*2c20*/  FMUL.FTZ R60, R0.reuse, R66 ;  /* 0x00000042003c7220 */ /* 0x050fe20000410000 */
[----:B------:R-:W-:-:S06]  /*2c30*/  FMUL.FTZ R63, R0, R71 ;  /* 0x00000047003f7220 */ /* 0x000fcc0000410000 */
[----:B------:R4:W2:Y:S01]  /*2c40*/  MUFU.TANH R87, R77 ;  /* 0x0000004d00577308 */ /* 0x0008a20000002400 */
[----:B-----5:R-:W-:-:S04]  /*2c50*/  VIADD R64, R62, 0xa0 ;  /* 0x000000a03e407836 */ /* 0x020fc80000000000 */
[----:B------:R-:W-:-:S03]  /*2c60*/  IMAD R64, R19, -0x2, R64 ;  /* 0xfffffffe13407824 */ /* 0x000fc600078e0240 */
[----:B------:R5:W2:Y:S01]  /*2c70*/  MUFU.TANH R79, R61 ;  /* 0x0000003d004f7308 */ /* 0x000aa20000002400 */
[C---:B---3--:R-:W-:Y:S01]  /*2c80*/  IADD3 R66, -R5.reuse, 0xa1, R62 ;  /* 0x000000a105427810 */ /* 0x048fe20007ffe13e */
[----:B------:R-:W-:Y:S01]  /*2c90*/  FMUL.FTZ R62, R0, R70 ;  /* 0x00000046003e7220 */ /* 0x000fe20000410000 */
[----:B------:R-:W-:Y:S01]  /*2ca0*/  IADD3 R5, -R5, UR42, R104 ;  /* 0x0000002a05057c10 */ /* 0x000fe2000fffe168 */
[----:B------:R-:W-:Y:S02]  /*2cb0*/  IMAD.MOV.U32 R104, RZ, RZ, R119 ;  /* 0x000000ffff687224 */ /* 0x000fe400078e0077 */
[----:B----4-:R-:W-:Y:S02]  /*2cc0*/  IMAD R77, R19, -0x2, R66 ;  /* 0xfffffffe134d7824 */ /* 0x010fe400078e0242 */
[----:B------:R-:W-:Y:S02]  /*2cd0*/  VIADD R66, R220, UR42 ;  /* 0x0000002adc427c36 */ /* 0x000fe40008000000 */
[----:B-----5:R-:W-:Y:S01]  /*2ce0*/  FMUL.FTZ R61, R0, R67 ;  /* 0x00000043003d7220 */ /* 0x020fe20000410000 */
[----:B------:R-:W3:Y:S01]  /*2cf0*/  MUFU.TANH R65, R65 ;  /* 0x0000004100417308 */ /* 0x000ee20000002400 */
[----:B------:R-:W-:Y:S01]  /*2d00*/  IMAD.HI R5, R5, 0x66666667, RZ ;  /* 0x6666666705057827 */ /* 0x000fe200078e02ff */
[----:B------:R-:W-:-:S02]  /*2d10*/  VIADDMNMX R90, R66, R77, R64, PT ;  /* 0x0000004d425a7246 */ /* 0x000fc40003800140 */
[----:B------:R-:W-:Y:S02]  /*2d20*/  IADD3 R77, R77, 0x8, R66 ;  /* 0x000000084d4d7810 */ /* 0x000fe40007ffe042 */
[C---:B------:R-:W-:Y:S02]  /*2d30*/  ISETP.GT.AND P6, PT, R90.reuse, RZ, PT ;  /* 0x000000ff5a00720c */ /* 0x040fe40003fc4270 */
[----:B------:R4:W5:Y:S01]  /*2d40*/  MUFU.TANH R67, R68 ;  /* 0x0000004400437308 */ /* 0x0009620000002400 */
[C---:B------:R-:W-:Y:S02]  /*2d50*/  ISETP.GT.AND P2, PT, R90.reuse, 0x1, PT ;  /* 0x000000015a00780c */ /* 0x040fe40003f44270 */
[----:B------:R-:W-:Y:S02]  /*2d60*/  ISETP.GT.AND P3, PT, R90, 0x8, PT ;  /* 0x000000085a00780c */ /* 0x000fe40003f64270 */
[----:B------:R-:W-:Y:S02]  /*2d70*/  FSEL R111, R88, -INF , P6 ;  /* 0xff800000586f7808 */ /* 0x000fe40003000000 */
[----:B------:R-:W-:Y:S01]  /*2d80*/  FSEL R117, R92, -INF , P3 ;  /* 0xff8000005c757808 */ /* 0x000fe20001800000 */
[----:B------:R-:W5:Y:S01]  /*2d90*/  MUFU.TANH R86, R69 ;  /* 0x0000004500567308 */ /* 0x000f620000002400 */
[----:B----4-:R-:W-:-:S02]  /*2da0*/  FSEL R68, R89, -INF , P2 ;  /* 0xff80000059447808 */ /* 0x010fc40001000000 */
[C---:B------:R-:W-:Y:S02]  /*2db0*/  ISETP.GT.AND P4, PT, R90.reuse, 0x9, PT ;  /* 0x000000095a00780c */ /* 0x040fe40003f84270 */
[----:B------:R-:W-:Y:S01]  /*2dc0*/  FMNMX.FTZ R92, R111, R68, !PT ;  /* 0x000000446f5c7209 */ /* 0x000fe20007810000 */
[----:B------:R-:W-:Y:S02]  /*2dd0*/  WARPGROUP.DEPBAR.LE gsb0, 0x0 ;  /* 0x00008000000079c5 */ /* 0x000fe40000010000 */
[----:B------:R-:W-:Y:S01]  /*2de0*/  ISETP.GT.AND P5, PT, R90, 0x10, PT ;  /* 0x000000105a00780c */ /* 0x000fe20003fa4270 */
[----:B------:R-:W-:Y:S01]  /*2df0*/  WARPGROUP.ARRIVE ;  /* 0x00000000000079c5 */ /* 0x000fe20000000000 */
[----:B------:R-:W-:Y:S01]  /*2e00*/  FSEL R123, R93, -INF , P4 ;  /* 0xff8000005d7b7808 */ /* 0x000fe20002000000 */
[C---:B------:R-:W-:Y:S01]  /*2e10*/  FMUL.FTZ R40, R0.reuse, R40 ;  /* 0x0000002800287220 */ /* 0x040fe20000410000 */
[----:B------:R-:W-:Y:S01]  /*2e20*/  FMNMX.FTZ R92, R117, R92, !PT ;  /* 0x0000005c755c7209 */ /* 0x000fe20007810000 */
[----:B------:R-:W-:Y:S01]  /*2e30*/  FMUL.FTZ R41, R0, R41 ;  /* 0x0000002900297220 */ /* 0x000fe20000410000 */
[----:B------:R-:W-:Y:S01]  /*2e40*/  ISETP.GT.AND P6, PT, R90, 0x11, PT ;  /* 0x000000115a00780c */ /* 0x000fe20003fc4270 */
[----:B------:R-:W-:Y:S01]  /*2e50*/  QGMMA.64x32x32.F32.E4M3.E4M3 R24, gdesc[UR20], R24, gsb0 ;  /* 0x00600000141879f3 */ /* 0x000fe20008000818 */
[----:B------:R-:W-:Y:S01]  /*2e60*/  FSEL R127, R96, -INF , P5 ;  /* 0xff800000607f7808 */ /* 0x000fe20002800000 */
[----:B------:R4:W5:Y:S01]  /*2e70*/  MUFU.TANH R70, R40 ;  /* 0x0000002800467308 */ /* 0x0009620000002400 */
[----:B------:R-:W-:Y:S01]  /*2e80*/  FMNMX.FTZ R92, R123, R92, !PT ;  /* 0x0000005c7b5c7209 */ /* 0x000fe20007810000 */
[----:B------:R-:W-:Y:S01]  /*2e90*/  FMUL.FTZ R44, R0, R44 ;  /* 0x0000002c002c7220 */ /* 0x000fe20000410000 */
[----:B------:R-:W-:Y:S01]  /*2ea0*/  ISETP.GT.AND P2, PT, R90, 0x18, PT ;  /* 0x000000185a00780c */ /* 0x000fe20003f44270 */
[C---:B------:R-:W-:Y:S01]  /*2eb0*/  FMUL.FTZ R45, R0.reuse, R45 ;  /* 0x0000002d002d7220 */ /* 0x040fe20000410000 */
[----:B------:R-:W-:Y:S01]  /*2ec0*/  FSEL R129, R97, -INF , P6 ;  /* 0xff80000061817808 */ /* 0x000fe20003000000 */
[----:B------:R-:W-:Y:S01]  /*2ed0*/  FMUL.FTZ R49, R0, R49 ;  /* 0x0000003100317220 */ /* 0x000fe20000410000 */
[----:B------:R-:W-:Y:S01]  /*2ee0*/  FMNMX.FTZ R92, R127, R92, !PT ;  /* 0x0000005c7f5c7209 */ /* 0x000fe20007810000 */
[----:B------:R1:W5:Y:S01]  /*2ef0*/  MUFU.TANH R88, R41 ;  /* 0x0000002900587308 */ /* 0x0003620000002400 */
[----:B------:R-:W-:Y:S01]  /*2f00*/  ISETP.GT.AND P3, PT, R90, 0x19, PT ;  /* 0x000000195a00780c */ /* 0x000fe20003f64270 */
[----:B------:R-:W-:Y:S01]  /*2f10*/  FMUL.FTZ R48, R0, R48 ;  /* 0x0000003000307220 */ /* 0x000fe20000410000 */
[----:B------:R-:W-:Y:S01]  /*2f20*/  FSEL R133, R100, -INF , P2 ;  /* 0xff80000064857808 */ /* 0x000fe20001000000 */
[C---:B----4-:R-:W-:Y:S01]  /*2f30*/  FMUL.FTZ R40, R0.reuse, R42 ;  /* 0x0000002a00287220 */ /* 0x050fe20000410000 */
[----:B------:R-:W-:Y:S01]  /*2f40*/  FMNMX.FTZ R92, R129, R92, !PT ;  /* 0x0000005c815c7209 */ /* 0x000fe20007810000 */
[----:B------:R-:W-:Y:S01]  /*2f50*/  FMUL.FTZ R53, R0, R53 ;  /* 0x0000003500357220 */ /* 0x000fe20000410000 */
[----:B------:R-:W-:Y:S01]  /*2f60*/  ISETP.GT.AND P2, PT, R90, 0x20, PT ;  /* 0x000000205a00780c */ /* 0x000fe20003f44270 */
[----:B------:R-:W4:Y:S01]  /*2f70*/  MUFU.TANH R44, R44 ;  /* 0x0000002c002c7308 */ /* 0x000f220000002400 */
[----:B------:R-:W-:Y:S01]  /*2f80*/  FSEL R131, R101, -INF , P3 ;  /* 0xff80000065837808 */ /* 0x000fe20001800000 */
[C---:B-1----:R-:W-:Y:S01]  /*2f90*/  FMUL.FTZ R41, R0.reuse, R43 ;  /* 0x0000002b00297220 */ /* 0x042fe20000410000 */
[----:B------:R-:W-:Y:S01]  /*2fa0*/  FMNMX.FTZ R92, R133, R92, !PT ;  /* 0x0000005c855c7209 */ /* 0x000fe20007810000 */
[----:B------:R-:W-:Y:S01]  /*2fb0*/  FMUL.FTZ R52, R0, R52 ;  /* 0x0000003400347220 */ /* 0x000fe20000410000 */
[----:B------:R-:W-:Y:S01]  /*2fc0*/  ISETP.GT.AND P3, PT, R90, 0x21, PT ;  /* 0x000000215a00780c */ /* 0x000fe20003f64270 */
[C---:B------:R-:W-:Y:S01]  /*2fd0*/  FMUL.FTZ R51, R0.reuse, R51 ;  /* 0x0000003300337220 */ /* 0x040fe20000410000 */
[----:B------:R-:W-:Y:S01]  /*2fe0*/  FSEL R125, R125, -INF , P2 ;  /* 0xff8000007d7d7808 */ /* 0x000fe20001000000 */
[----:B------:R-:W1:Y:S01]  /*2ff0*/  MUFU.TANH R45, R45 ;  /* 0x0000002d002d7308 */ /* 0x000e620000002400 */
[----:B------:R-:W-:Y:S01]  /*3000*/  FMNMX.FTZ R92, R131, R92, !PT ;  /* 0x0000005c835c7209 */ /* 0x000fe20007810000 */
[----:B------:R-:W-:Y:S01]  /*3010*/  FMUL.FTZ R55, R0, R55 ;  /* 0x0000003700377220 */ /* 0x000fe20000410000 */
[----:B------:R-:W-:Y:S01]  /*3020*/  ISETP.GT.AND P2, PT, R90, 0x28, PT ;  /* 0x000000285a00780c */ /* 0x000fe20003f44270 */
[C---:B------:R-:W-:Y:S01]  /*3030*/  FMUL.FTZ R50, R0.reuse, R50 ;  /* 0x0000003200327220 */ /* 0x040fe20000410000 */
[----:B------:R-:W-:Y:S01]  /*3040*/  FSEL R115, R115, -INF , P3 ;  /* 0xff80000073737808 */ /* 0x000fe20001800000 */
[----:B------:R-:W-:Y:S01]  /*3050*/  FMUL.FTZ R54, R0, R54 ;  /* 0x0000003600367220 */ /* 0x000fe20000410000 */
[----:B------:R-:W-:Y:S01]  /*3060*/  FMNMX.FTZ R92, R125, R92, !PT ;  /* 0x0000005c7d5c7209 */ /* 0x000fe20007810000 */
[----:B------:R-:W-:Y:S01]  /*3070*/  MUFU.TANH R42, R49 ;  /* 0x00000031002a7308 */ /* 0x000fe20000002400 */
[----:B------:R-:W-:Y:S01]  /*3080*/  ISETP.GT.AND P3, PT, R90, 0x29, PT ;  /* 0x000000295a00780c */ /* 0x000fe20003f64270 */
[--C-:B------:R-:W-:Y:S01]  /*3090*/  IMAD.MOV.U32 R100, RZ, RZ, R119.reuse ;  /* 0x000000ffff647224 */ /* 0x100fe200078e0077 */
[----:B------:R-:W-:Y:S01]  /*30a0*/  FSEL R113, R76, -INF , P2 ;  /* 0xff8000004c717808 */ /* 0x000fe20001000000 */
[----:B------:R-:W-:Y:S01]  /*30b0*/  IMAD.MOV.U32 R96, RZ, RZ, R119 ;  /* 0x000000ffff607224 */ /* 0x000fe200078e0077 */
[----:B------:R-:W-:-:S02]  /*30c0*/  FMNMX.FTZ R92, R115, R92, !PT ;  /* 0x0000005c735c7209 */ /* 0x000fc40007810000 */
[C---:B------:R-:W-:Y:S01]  /*30d0*/  ISETP.GT.AND P2, PT, R90.reuse, 0x30, PT ;  /* 0x000000305a00780c */ /* 0x040fe20003f44270 */
[----:B------:R-:W1:Y:S01]  /*30e0*/  MUFU.TANH R48, R48 ;  /* 0x0000003000307308 */ /* 0x000e620000002400 */
[----:B------:R-:W-:Y:S02]  /*30f0*/  FSEL R109, R109, -INF , P3 ;  /* 0xff8000006d6d7808 */ /* 0x000fe40001800000 */
[----:B------:R-:W-:Y:S02]  /*3100*/  FMNMX.FTZ R92, R113, R92, !PT ;  /* 0x0000005c715c7209 */ /* 0x000fe40007810000 */
[----:B------:R-:W-:Y:S02]  /*3110*/  ISETP.GT.AND P3, PT, R90, 0x31, PT ;  /* 0x000000315a00780c */ /* 0x000fe40003f64270 */
[----:B--2---:R-:W-:Y:S01]  /*3120*/  FSEL R103, R80, -INF , P2 ;  /* 0xff80000050677808 */ /* 0x004fe20001000000 */
[----:B------:R-:W2:Y:S01]  /*3130*/  MUFU.TANH R52, R52 ;  /* 0x0000003400347308 */ /* 0x000ea20000002400 */
[----:B------:R-:W-:Y:S01]  /*3140*/  FMNMX.FTZ R92, R109, R92, !PT ;  /* 0x0000005c6d5c7209 */ /* 0x000fe20007810000 */
[----:B------:R-:W-:Y:S01]  /*3150*/  VIADD R80, R105, 0xfffffffe ;  /* 0xfffffffe69507836 */ /* 0x000fe20000000000 */
[----:B------:R-:W-:Y:S01]  /*3160*/  ISETP.GT.AND P2, PT, R90, 0x38, PT ;  /* 0x000000385a00780c */ /* 0x000fe20003f44270 */
[----:B------:R-:W-:Y:S01]  /*3170*/  IMAD.MOV.U32 R105, RZ, RZ, R119 ;  /* 0x000000ffff697224 */ /* 0x000fe200078e0077 */
[----:B------:R-:W-:-:S02]  /*3180*/  FSEL R97, R81, -INF , P3 ;  /* 0xff80000051617808 */ /* 0x000fc40001800000 */
[----:B------:R-:W-:Y:S01]  /*3190*/  FMNMX.FTZ R92, R103, R92, !PT ;  /* 0x0000005c675c7209 */ /* 0x000fe20007810000 */
[----:B------:R-:W-:Y:S01]  /*31a0*/  MUFU.TANH R6, R6 ;  /* 0x0000000600067308 */ /* 0x000fe20000002400 */
[----:B------:R-:W-:Y:S01]  /*31b0*/  ISETP.GT.AND P3, PT, R90, 0x39, PT ;  /* 0x000000395a00780c */ /* 0x000fe20003f64270 */
[----:B------:R-:W-:Y:S02]  /*31c0*/  WARPGROUP.DEPBAR.LE gsb0, 0x0 ;  /* 0x00008000000079c5 */ /* 0x000fe40000010000 */
[----:B------:R-:W-:Y:S01]  /*31d0*/  FSEL R93, R84, -INF , P2 ;  /* 0xff800000545d7808 */ /* 0x000fe20001000000 */
[C---:B------:R-:W-:Y:S01]  /*31e0*/  FMUL.FTZ R24, R0.reuse, R24 ;  /* 0x0000001800187220 */ /* 0x040fe20000410000 */
[----:B------:R-:W-:Y:S01]  /*31f0*/  FMNMX.FTZ R92, R97, R92, !PT ;  /* 0x0000005c615c7209 */ /* 0x000fe20007810000 */
[----:B------:R-:W-:Y:S01]  /*3200*/  FMUL.FTZ R28, R0, R28 ;  /* 0x0000001c001c7220 */ /* 0x000fe20000410000 */
[----:B------:R-:W-:Y:S01]  /*3210*/  ISETP.GT.AND P2, PT, R90, 0x40, PT ;  /* 0x000000405a00780c */ /* 0x000fe20003f44270 */
[C---:B------:R-:W-:Y:S01]  /*3220*/  FMUL.FTZ R32, R0.reuse, R32 ;  /* 0x0000002000207220 */ /* 0x040fe20000410000 */
[----:B------:R-:W-:Y:S01]  /*3230*/  FSEL R83, R83, -INF , P3 ;  /* 0xff80000053537808 */ /* 0x000fe20001800000 */
[----:B------:R-:W-:Y:S01]  /*3240*/  MUFU.TANH R24, R24 ;  /* 0x0000001800187308 */ /* 0x000fe20000002400 */
[----:B------:R-:W-:Y:S01]  /*3250*/  FMNMX.FTZ R92, R93, R92, !PT ;  /* 0x0000005c5d5c7209 */ /* 0x000fe20007810000 */
[----:B------:R-:W-:Y:S01]  /*3260*/  FMUL.FTZ R36, R0, R36 ;  /* 0x0000002400247220 */ /* 0x000fe20000410000 */
[----:B------:R-:W-:Y:S01]  /*3270*/  ISETP.GT.AND P3, PT, R90, 0x41, PT ;  /* 0x000000415a00780c */ /* 0x000fe20003f64270 */
[C---:B------:R-:W-:Y:S01]  /*3280*/  FMUL.FTZ R30, R0.reuse, R30 ;  /* 0x0000001e001e7220 */ /* 0x040fe20000410000 */
[----:B------:R-:W-:Y:S01]  /*3290*/  FSEL R85, R75, -INF , P2 ;  /* 0xff8000004b557808 */ /* 0x000fe20001000000 */
[----:B------:R-:W-:Y:S01]  /*32a0*/  FMUL.FTZ R26, R0, R26 ;  /* 0x0000001a001a7220 */ /* 0x000fe20000410000 */
[----:B------:R-:W-:Y:S01]  /*32b0*/  FMNMX.FTZ R92, R83, R92, !PT ;  /* 0x0000005c535c7209 */ /* 0x000fe20007810000 */
[----:B------:R3:W2:Y:S01]  /*32c0*/  MUFU.TANH R75, R53 ;  /* 0x00000035004b7308 */ /* 0x0006a20000002400 */
[----:B------:R-:W-:Y:S01]  /*32d0*/  ISETP.GT.AND P2, PT, R90, 0x48, PT ;  /* 0x000000485a00780c */ /* 0x000fe20003f44270 */
[C---:B------:R-:W-:Y:S01]  /*32e0*/  FMUL.FTZ R27, R0.reuse, R27 ;  /* 0x0000001b001b7220 */ /* 0x040fe20000410000 */
[----:B------:R-:W-:Y:S01]  /*32f0*/  FSEL R87, R87, -INF , P3 ;  /* 0xff80000057577808 */ /* 0x000fe20001800000 */
[----:B------:R-:W-:Y:S01]  /*3300*/  FMUL.FTZ R38, R0, R38 ;  /* 0x0000002600267220 */ /* 0x000fe20000410000 */
[----:B------:R-:W-:Y:S01]  /*3310*/  FMNMX.FTZ R92, R85, R92, !PT ;  /* 0x0000005c555c7209 */ /* 0x000fe20007810000 */
[----:B------:R2:W-:Y:S01]  /*3320*/  @!P0 SYNCS.ARRIVE.TRANS64.RED.A1T0 RZ, [R3+URZ], RZ ;  /* 0x000000ff03ff89a7 */ /* 0x0005e2000810043f */
[----:B------:R-:W-:Y:S01]  /*3330*/  ISETP.GT.AND P3, PT, R90, 0x49, PT ;  /* 0x000000495a00780c */ /* 0x000fe20003f64270 */
[----:B------:R-:W-:Y:S01]  /*3340*/  MUFU.TANH R28, R28 ;  /* 0x0000001c001c7308 */ /* 0x000fe20000002400 */
[----:B------:R-:W-:Y:S01]  /*3350*/  FSEL R89, R78, -INF , P2 ;  /* 0xff8000004e597808 */ /* 0x000fe20001000000 */
[----:B---3--:R-:W-:Y:S01]  /*3360*/  FMUL.FTZ R53, R0, R25 ;  /* 0x0000001900357220 */ /* 0x008fe20000410000 */
[----:B------:R-:W-:-:S02]  /*3370*/  FMNMX.FTZ R92, R87, R92, !PT ;  /* 0x0000005c575c7209 */ /* 0x000fc40007810000 */
[C---:B------:R-:W-:Y:S02]  /*3380*/  ISETP.GT.AND P2, PT, R90.reuse, 0x50, PT ;  /* 0x000000505a00780c */ /* 0x040fe40003f44270 */
[----:B------:R-:W-:Y:S01]  /*3390*/  FSEL R81, R79, -INF , P3 ;  /* 0xff8000004f517808 */ /* 0x000fe20001800000 */
[----:B------:R-:W3:Y:S01]  /*33a0*/  MUFU.TANH R91, R53 ;  /* 0x00000035005b7308 */ /* 0x000ee20000002400 */
[----:B------:R-:W-:Y:S02]  /*33b0*/  FMNMX.FTZ R92, R89, R92, !PT ;  /* 0x0000005c595c7209 */ /* 0x000fe40007810000 */
[----:B------:R-:W-:Y:S02]  /*33c0*/  ISETP.GT.AND P3, PT, R90, 0x51, PT ;  /* 0x000000515a00780c */ /* 0x000fe40003f64270 */
[----:B------:R-:W-:Y:S02]  /*33d0*/  FSEL R71, R82, -INF , P2 ;  /* 0xff80000052477808 */ /* 0x000fe40001000000 */
[----:B------:R-:W-:Y:S01]  /*33e0*/  FMNMX.FTZ R92, R81, R92, !PT ;  /* 0x0000005c515c7209 */ /* 0x000fe20007810000 */
[----:B------:R4:W-:Y:S01]  /*33f0*/  MUFU.TANH R99, R32 ;  /* 0x0000002000637308 */ /* 0x0009e20000002400 */
[----:B------:R-:W-:-:S02]  /*3400*/  ISETP.GT.AND P2, PT, R90, 0x58, PT ;  /* 0x000000585a00780c */ /* 0x000fc40003f44270 */
[----:B------:R-:W-:Y:S02]  /*3410*/  FSEL R69, R65, -INF , P3 ;  /* 0xff80000041457808 */ /* 0x000fe40001800000 */
[----:B------:R-:W-:Y:S02]  /*3420*/  FMNMX.FTZ R92, R71, R92, !PT ;  /* 0x0000005c475c7209 */ /* 0x000fe40007810000 */
[----:B------:R-:W-:Y:S01]  /*3430*/  ISETP.GT.AND P3, PT, R90, 0x59, PT ;  /* 0x000000595a00780c */ /* 0x000fe20003f64270 */
[----:B------:R-:W-:Y:S01]  /*3440*/  MUFU.TANH R36, R36 ;  /* 0x0000002400247308 */ /* 0x000fe20000002400 */
[----:B-----5:R-:W-:Y:S01]  /*3450*/  FSEL R67, R67, -INF , P2 ;  /* 0xff80000043437808 */ /* 0x020fe20001000000 */
[C---:B----4-:R-:W-:Y:S01]  /*3460*/  FMUL.FTZ R32, R0.reuse, R46 ;  /* 0x0000002e00207220 */ /* 0x050fe20000410000 */
[----:B------:R-:W-:Y:S01]  /*3470*/  FMNMX.FTZ R92, R69, R92, !PT ;  /* 0x0000005c455c7209 */ /* 0x000fe20007810000 */
[----:B------:R-:W-:Y:S01]  /*3480*/  FMUL.FTZ R46, R0, R39 ;  /* 0x00000027002e7220 */ /* 0x000fe20000410000 */
[----:B------:R-:W-:-:S02]  /*3490*/  ISETP.GT.AND P2, PT, R90, 0x60, PT ;  /* 0x000000605a00780c */ /* 0x000fc40003f44270 */
[----:B------:R-:W-:Y:S01]  /*34a0*/  FSEL R49, R86, -INF , P3 ;  /* 0xff80000056317808 */ /* 0x000fe20001800000 */
[----:B------:R-:W-:Y:S01]  /*34b0*/  MUFU.TANH R4, R4 ;  /* 0x0000000400047308 */ /* 0x000fe20000002400 */
[----:B------:R-:W-:Y:S01]  /*34c0*/  FMNMX.FTZ R92, R67, R92, !PT ;  /* 0x0000005c435c7209 */ /* 0x000fe20007810000 */
[----:B------:R-:W-:Y:S01]  /*34d0*/  IMAD.MOV.U32 R86, RZ, RZ, R119 ;  /* 0x000000ffff567224 */ /* 0x000fe200078e0077 */
[----:B------:R-:W-:Y:S02]  /*34e0*/  ISETP.GT.AND P3, PT, R90, 0x61, PT ;  /* 0x000000615a00780c */ /* 0x000fe40003f64270 */
[----:B------:R-:W-:Y:S01]  /*34f0*/  FSEL R43, R70, -INF , P2 ;  /* 0xff800000462b7808 */ /* 0x000fe20001000000 */
[----:B------:R-:W-:Y:S01]  /*3500*/  FMUL.FTZ R70, R0, R29 ;  /* 0x0000001d00467220 */ /* 0x000fe20000410000 */
[----:B------:R-:W-:Y:S01]  /*3510*/  FMNMX.FTZ R92, R49, R92, !PT ;  /* 0x0000005c315c7209 */ /* 0x000fe20007810000 */
[----:B------:R-:W-:Y:S01]  /*3520*/  MUFU.TANH R7, R7 ;  /* 0x0000000700077308 */ /* 0x000fe20000002400 */
[----:B------:R-:W-:-:S02]  /*3530*/  ISETP.GT.AND P2, PT, R90, 0x68, PT ;  /* 0x000000685a00780c */ /* 0x000fc40003f44270 */
[----:B------:R-:W-:Y:S01]  /*3540*/  FSEL R25, R88, -INF , P3 ;  /* 0xff80000058197808 */ /* 0x000fe20001800000 */
[----:B------:R-:W-:Y:S01]  /*3550*/  IMAD.MOV.U32 R88, RZ, RZ, R119 ;  /* 0x000000ffff587224 */ /* 0x000fe200078e0077 */
[----:B------:R-:W-:Y:S02]  /*3560*/  FMNMX.FTZ R92, R43, R92, !PT ;  /* 0x0000005c2b5c7209 */ /* 0x000fe40007810000 */
[----:B------:R-:W-:Y:S01]  /*3570*/  ISETP.GT.AND P3, PT, R90, 0x69, PT ;  /* 0x000000695a00780c */ /* 0x000fe20003f64270 */
[----:B------:R-:W4:Y:S01]  /*3580*/  MUFU.TANH R70, R70 ;  /* 0x0000004600467308 */ /* 0x000f220000002400 */
[----:B------:R-:W-:Y:S01]  /*3590*/  FSEL R29, R44, -INF , P2 ;  /* 0xff8000002c1d7808 */ /* 0x000fe20001000000 */
[----:B------:R-:W-:Y:S01]  /*35a0*/  FMUL.FTZ R44, R0, R31 ;  /* 0x0000001f002c7220 */ /* 0x000fe20000410000 */
[----:B------:R-:W-:Y:S02]  /*35b0*/  FMNMX.FTZ R92, R25, R92, !PT ;  /* 0x0000005c195c7209 */ /* 0x000fe40007810000 */
[----:B------:R-:W-:-:S02]  /*35c0*/  ISETP.GT.AND P2, PT, R90, 0x70, PT ;  /* 0x000000705a00780c */ /* 0x000fc40003f44270 */
[----:B-1----:R-:W-:Y:S01]  /*35d0*/  FSEL R45, R45, -INF , P3 ;  /* 0xff8000002d2d7808 */ /* 0x002fe20001800000 */
[----:B------:R-:W-:Y:S01]  /*35e0*/  MUFU.TANH R143, R30 ;  /* 0x0000001e008f7308 */ /* 0x000fe20000002400 */
[----:B------:R-:W-:Y:S02]  /*35f0*/  FMNMX.FTZ R92, R29, R92, !PT ;  /* 0x0000005c1d5c7209 */ /* 0x000fe40007810000 */
[----:B------:R-:W-:Y:S02]  /*3600*/  ISETP.GT.AND P3, PT, R90, 0x71, PT ;  /* 0x000000715a00780c */ /* 0x000fe40003f64270 */
[----:B------:R-:W-:Y:S02]  /*3610*/  FSEL R53, R48, -INF , P2 ;  /* 0xff80000030357808 */ /* 0x000fe40001000000 */
[----:B------:R-:W-:Y:S01]  /*3620*/  FMNMX.FTZ R92, R45, R92, !PT ;  /* 0x0000005c2d5c7209 */ /* 0x000fe20007810000 */
[----:B------:R-:W-:Y:S01]  /*3630*/  MUFU.TANH R8, R8 ;  /* 0x0000000800087308 */ /* 0x000fe20000002400 */
[----:B------:R-:W-:-:S02]  /*3640*/  ISETP.GT.AND P2, PT, R90, 0x78, PT ;  /* 0x000000785a00780c */ /* 0x000fc40003f44270 */
[----:B------:R-:W-:Y:S01]  /*3650*/  FSEL R65, R42, -INF , P3 ;  /* 0xff8000002a417808 */ /* 0x000fe20001800000 */
[----:B------:R-:W-:Y:S01]  /*3660*/  FMUL.FTZ R42, R0, R33 ;  /* 0x00000021002a7220 */ /* 0x000fe20000410000 */
[----:B------:R-:W-:Y:S02]  /*3670*/  FMNMX.FTZ R92, R53, R92, !PT ;  /* 0x0000005c355c7209 */ /* 0x000fe40007810000 */
[----:B------:R-:W-:Y:S01]  /*3680*/  ISETP.GT.AND P3, PT, R90, 0x79, PT ;  /* 0x000000795a00780c */ /* 0x000fe20003f64270 */
[----:B------:R-:W-:Y:S01]  /*3690*/  MUFU.TANH R9, R9 ;  /* 0x0000000900097308 */ /* 0x000fe20000002400 */
[----:B--2---:R-:W-:Y:S02]  /*36a0*/  FSEL R33, R52, -INF , P2 ;  /* 0xff80000034217808 */ /* 0x004fe40001000000 */
[----:B------:R-:W-:Y:S02]  /*36b0*/  FMNMX.FTZ R92, R65, R92, !PT ;  /* 0x0000005c415c7209 */ /* 0x000fe40007810000 */
[----:B------:R-:W-:-:S02]  /*36c0*/  ISETP.GT.AND P2, PT, R90, 0x80, PT ;  /* 0x000000805a00780c */ /* 0x000fc40003f44270 */
[----:B------:R-:W-:Y:S01]  /*36d0*/  FSEL R75, R75, -INF , P3 ;  /* 0xff8000004b4b7808 */ /* 0x000fe20001800000 */
[----:B------:R-:W1:Y:S01]  /*36e0*/  MUFU.TANH R42, R42 ;  /* 0x0000002a002a7308 */ /* 0x000e620000002400 */
[----:B------:R-:W-:Y:S02]  /*36f0*/  FMNMX.FTZ R92, R33, R92, !PT ;  /* 0x0000005c215c7209 */ /* 0x000fe40007810000 */
[----:B------:R-:W-:Y:S02]  /*3700*/  ISETP.GT.AND P3, PT, R90, 0x81, PT ;  /* 0x000000815a00780c */ /* 0x000fe40003f64270 */
[----:B------:R-:W-:Y:S01]  /*3710*/  FSEL R79, R24, -INF , P2 ;  /* 0xff800000184f7808 */ /* 0x000fe20001000000 */
[----:B------:R-:W-:Y:S01]  /*3720*/  FMUL.FTZ R24, R0, R37 ;  /* 0x0000002500187220 */ /* 0x000fe20000410000 */
[----:B------:R-:W-:Y:S01]  /*3730*/  FMNMX.FTZ R92, R75, R92, !PT ;  /* 0x0000005c4b5c7209 */ /* 0x000fe20007810000 */
[----:B------:R-:W-:Y:S01]  /*3740*/  MUFU.TANH R10, R10 ;  /* 0x0000000a000a7308 */ /* 0x000fe20000002400 */
[----:B------:R-:W-:-:S02]  /*3750*/  ISETP.GT.AND P2, PT, R90, 0x88, PT ;  /* 0x000000885a00780c */ /* 0x000fc40003f44270 */
[----:B---3--:R-:W-:Y:S02]  /*3760*/  FSEL R91, R91, -INF , P3 ;  /* 0xff8000005b5b7808 */ /* 0x008fe40001800000 */
[----:B------:R-:W-:Y:S02]  /*3770*/  FMNMX.FTZ R92, R79, R92, !PT ;  /* 0x0000005c4f5c7209 */ /* 0x000fe40007810000 */
[----:B------:R-:W-:Y:S01]  /*3780*/  ISETP.GT.AND P3, PT, R90, 0x89, PT ;  /* 0x000000895a00780c */ /* 0x000fe20003f64270 */
[----:B------:R2:W3:Y:S01]  /*3790*/  MUFU.TANH R107, R24 ;  /* 0x00000018006b7308 */ /* 0x0004e20000002400 */
[----:B------:R-:W-:Y:S02]  /*37a0*/  FSEL R37, R28, -INF , P2 ;  /* 0xff8000001c257808 */ /* 0x000fe40001000000 */
[----:B------:R-:W-:Y:S02]  /*37b0*/  FMNMX.FTZ R92, R91, R92, !PT ;  /* 0x0000005c5b5c7209 */ /* 0x000fe40007810000 */
[----:B------:R-:W-:-:S02]  /*37c0*/  ISETP.GT.AND P2, PT, R90, 0x90, PT ;  /* 0x000000905a00780c */ /* 0x000fc40003f44270 */
[----:B----4-:R-:W-:Y:S01]  /*37d0*/  FSEL R95, R70, -INF , P3 ;  /* 0xff800000465f7808 */ /* 0x010fe20001800000 */
[----:B------:R-:W4:Y:S01]  /*37e0*/  MUFU.TANH R11, R11 ;  /* 0x0000000b000b7308 */ /* 0x000f220000002400 */
[----:B------:R-:W-:Y:S01]  /*37f0*/  FMNMX.FTZ R92, R37, R92, !PT ;  /* 0x0000005c255c7209 */ /* 0x000fe20007810000 */
[----:B--2---:R-:W-:Y:S01]  /*3800*/  FMUL.FTZ R24, R0, R47 ;  /* 0x0000002f00187220 */ /* 0x004fe20000410000 */
[C---:B------:R-:W-:Y:S02]  /*3810*/  ISETP.GT.AND P3, PT, R90.reuse, 0x91, PT ;  /* 0x000000915a00780c */ /* 0x040fe40003f64270 */
[----:B------:R-:W-:Y:S02]  /*3820*/  FSEL R99, R99, -INF , P2 ;  /* 0xff80000063637808 */ /* 0x000fe40001000000 */
[----:B------:R-:W-:Y:S01]  /*3830*/  FMNMX.FTZ R92, R95, R92, !PT ;  /* 0x0000005c5f5c7209 */ /* 0x000fe20007810000 */
[----:B------:R-:W-:Y:S01]  /*3840*/  MUFU.TANH R48, R24 ;  /* 0x0000001800307308 */ /* 0x000fe20000002400 */
[----:B------:R-:W-:-:S02]  /*3850*/  ISETP.GT.AND P2, PT, R90, 0x98, PT ;  /* 0x000000985a00780c */ /* 0x000fc40003f44270 */
[----:B-1----:R-:W-:Y:S01]  /*3860*/  FSEL R101, R42, -INF , P3 ;  /* 0xff8000002a657808 */ /* 0x002fe20001800000 */
[----:B------:R-:W-:Y:S01]  /*3870*/  FMUL.FTZ R42, R0, R35 ;  /* 0x00000023002a7220 */ /* 0x000fe20000410000 */
[----:B------:R-:W-:Y:S02]  /*3880*/  FMNMX.FTZ R92, R99, R92, !PT ;  /* 0x0000005c635c7209 */ /* 0x000fe40007810000 */
[----:B------:R-:W-:Y:S01]  /*3890*/  ISETP.GT.AND P3, PT, R90, 0x99, PT ;  /* 0x000000995a00780c */ /* 0x000fe20003f64270 */
[----:B------:R1:W-:Y:S01]  /*38a0*/  MUFU.TANH R52, R51 ;  /* 0x0000003300347308 */ /* 0x0003e20000002400 */
[----:B------:R-:W-:Y:S01]  /*38b0*/  FSEL R47, R36, -INF , P2 ;  /* 0xff800000242f7808 */ /* 0x000fe20001000000 */
[----:B------:R-:W-:Y:S01]  /*38c0*/  FMUL.FTZ R36, R0, R34 ;  /* 0x0000002200247220 */ /* 0x000fe20000410000 */
[----:B------:R-:W-:Y:S01]  /*38d0*/  FMNMX.FTZ R92, R101, R92, !PT ;  /* 0x0000005c655c7209 */ /* 0x000fe20007810000 */
[----:B------:R-:W-:Y:S01]  /*38e0*/  IMAD.MOV.U32 R90, RZ, RZ, R119 ;  /* 0x000000ffff5a7224 */ /* 0x000fe200078e0077 */
[----:B---3--:R-:W-:-:S02]  /*38f0*/  FSEL R107, R107, -INF , P3 ;  /* 0xff8000006b6b7808 */ /* 0x008fc40001800000 */
[----:B------:R-:W-:Y:S01]  /*3900*/  FMNMX.FTZ R92, R47, R92, !PT ;  /* 0x0000005c2f5c7209 */ /* 0x000fe20007810000 */
[----:B------:R-:W2:Y:S01]  /*3910*/  MUFU.TANH R12, R12 ;  /* 0x0000000c000c7308 */ /* 0x000ea20000002400 */
[----:B------:R-:W-:Y:S02]  /*3920*/  VIMNMX R64, R64, R77, PT ;  /* 0x0000004d40407248 */ /* 0x000fe40003fe0100 */
[----:B------:R-:W-:Y:S02]  /*3930*/  FMNMX.FTZ R92, R107, R92, !PT ;  /* 0x0000005c6b5c7209 */ /* 0x000fe40007810000 */
[C---:B------:R-:W-:Y:S02]  /*3940*/  ISETP.GT.AND P3, PT, R64.reuse, 0x1, PT ;  /* 0x000000014000780c */ /* 0x040fe40003f64270 */
[----:B------:R-:W-:Y:S01]  /*3950*/  ISETP.GT.AND P4, PT, R64, 0x8, PT ;  /* 0x000000084000780c */ /* 0x000fe20003f84270 */
[----:B------:R-:W3:Y:S01]  /*3960*/  SHFL.BFLY PT, R121, R92, 0x2, 0x1f ;  /* 0x0c401f005c797f89 */ /* 0x000ee200000e0000 */
[----:B------:R-:W-:Y:S01]  /*3970*/  FSEL R34, R4, -INF , P3 ;  /* 0xff80000004227808 */ /* 0x000fe20001800000 */
[----:B------:R-:W-:Y:S01]  /*3980*/  MUFU.TANH R139, R55 ;  /* 0x00000037008b7308 */ /* 0x000fe20000002400 */
[----:B-1----:R-:W-:-:S02]  /*3990*/  FSEL R51, R7, -INF , P4 ;  /* 0xff80000007337808 */ /* 0x002fc40002000000 */
[----:B------:R-:W-:Y:S02]  /*39a0*/  ISETP.GT.AND P3, PT, R64, 0x10, PT ;  /* 0x000000104000780c */ /* 0x000fe40003f64270 */
[----:B------:R-:W-:Y:S02]  /*39b0*/  R2UR UR45, R80 ;  /* 0x00000000502d72ca */ /* 0x000fe400000e0000 */
[----:B------:R-:W-:Y:S01]  /*39c0*/  FSEL R77, R9, -INF , P3 ;  /* 0xff800000094d7808 */ /* 0x000fe20001800000 */
[----:B------:R-:W1:Y:S01]  /*39d0*/  MUFU.TANH R13, R13 ;  /* 0x0000000d000d7308 */ /* 0x000e620000002400 */
[----:B------:R-:W-:-:S04]  /*39e0*/  ISETP.GT.AND P3, PT, R64, 0x18, PT ;  /* 0x000000184000780c */ /* 0x000fc80003f64270 */
[----:B----4-:R-:W-:Y:S02]  /*39f0*/  FSEL R11, R11, -INF , P3 ;  /* 0xff8000000b0b7808 */ /* 0x010fe40001800000 */
[----:B------:R-:W-:Y:S01]  /*3a00*/  ISETP.GT.AND P3, PT, R64, 0x20, PT ;  /* 0x000000204000780c */ /* 0x000fe20003f64270 */
[----:B------:R-:W4:Y:S01]  /*3a10*/  MUFU.TANH R14, R14 ;  /* 0x0000000e000e7308 */ /* 0x000f220000002400 */
[----:B---3--:R-:W-:Y:S01]  /*3a20*/  FMNMX.FTZ R24, R92, R121, !PT ;  /* 0x000000795c187209 */ /* 0x008fe20007810000 */
[----:B------:R-:W-:-:S06]  /*3a30*/  IMAD.MOV.U32 R92, RZ, RZ, R119 ;  /* 0x000000ffff5c7224 */ /* 0x000fcc00078e0077 */
[----:B------:R-:W3:Y:S01]  /*3a40*/  MUFU.TANH R15, R15 ;  /* 0x0000000f000f7308 */ /* 0x000ee20000002400 */
[----:B------:R-:W5:Y:S07]  /*3a50*/  SHFL.BFLY PT, R121, R24, 0x1, 0x1f ;  /* 0x0c201f0018797f89 */ /* 0x000f6e00000e0000 */
[----:B------:R-:W3:Y:S08]  /*3a60*/  MUFU.TANH R20, R20 ;  /* 0x0000001400147308 */ /* 0x000ef00000002400 */
[----:B------:R2:W-:Y:S08]  /*3a70*/  MUFU.TANH R141, R26 ;  /* 0x0000001a008d7308 */ /* 0x0005f00000002400 */
[----:B------:R-:W3:Y:S01]  /*3a80*/  MUFU.TANH R21, R21 ;  /* 0x0000001500157308 */ /* 0x000ee20000002400 */
[----:B-----5:R-:W-:-:S04]  /*3a90*/  FMNMX.FTZ R121, R24, R121, !PT ;  /* 0x0000007918797209 */ /* 0x020fc80007810000 */
[C---:B------:R-:W-:Y:S01]  /*3aa0*/  FSETP.NEU.FTZ.AND P2, PT, R121.reuse, -INF , PT ;  /* 0xff8000007900780b */ /* 0x040fe20003f5d000 */
[----:B------:R-:W-:-:S02]  /*3ab0*/  FFMA.FTZ R30, R121, R120, -8 ;  /* 0xc1000000791e7423 */ /* 0x000fc40000010078 */
[----:B------:R-:W5:Y:S03]  /*3ac0*/  MUFU.TANH R72, R72 ;  /* 0x0000004800487308 */ /* 0x000f660000002400 */
[----:B------:R-:W-:Y:S02]  /*3ad0*/  FSEL R30, R30, RZ, P2 ;  /* 0x000000ff1e1e7208 */ /* 0x000fe40001000000 */
[----:B------:R-:W-:-:S03]  /*3ae0*/  ISETP.GT.AND P2, PT, R64, RZ, PT ;  /* 0x000000ff4000720c */ /* 0x000fc60003f44270 */
[----:B------:R-:W5:Y:S01]  /*3af0*/  MUFU.TANH R73, R73 ;  /* 0x0000004900497308 */ /* 0x000f620000002400 */
[----:B------:R-:W-:-:S01]  /*3b00*/  FFMA.FTZ R24, R111, R120, -R30 ;  /* 0x000000786f187223 */ /* 0x000fc2000001081e */
[----:B------:R-:W-:Y:S01]  /*3b10*/  FSEL R39, R6, -INF , P2 ;  /* 0xff80000006277808 */ /* 0x000fe20001000000 */
[----:B------:R-:W-:-:S01]  /*3b20*/  FFMA.FTZ R9, R115, R120, -R30 ;  /* 0x0000007873097223 */ /* 0x000fc2000001081e */
[----:B------:R-:W-:Y:S01]  /*3b30*/  ISETP.GT.AND P2, PT, R64, 0x9, PT ;  /* 0x000000094000780c */ /* 0x000fe20003f44270 */
[----:B--2---:R-:W-:-:S01]  /*3b40*/  FFMA.FTZ R26, R117, R120, -R30 ;  /* 0x00000078751a7223 */ /* 0x004fc2000001081e */
[----:B------:R-:W-:Y:S01]  /*3b50*/  FMNMX.FTZ R4, R39, R34, !PT ;  /* 0x0000002227047209 */ /* 0x000fe20007810000 */
[----:B------:R-:W-:-:S01]  /*3b60*/  FFMA.FTZ R125, R125, R120, -R30 ;  /* 0x000000787d7d7223 */ /* 0x000fc2000001081e */
[----:B------:R-:W-:Y:S01]  /*3b70*/  FSEL R55, R8, -INF , P2 ;  /* 0xff80000008377808 */ /* 0x000fe20001000000 */
[----:B------:R-:W2:Y:S01]  /*3b80*/  MUFU.TANH R74, R74 ;  /* 0x0000004a004a7308 */ /* 0x000ea20000002400 */
[----:B------:R-:W-:Y:S01]  /*3b90*/  FMNMX.FTZ R4, R51, R4, !PT ;  /* 0x0000000433047209 */ /* 0x000fe20007810000 */
[-CC-:B------:R-:W-:Y:S01]  /*3ba0*/  FFMA.FTZ R28, R127, R120.reuse, -R30.reuse ;  /* 0x000000787f1c7223 */ /* 0x180fe2000001081e */
[----:B------:R-:W-:Y:S01]  /*3bb0*/  ISETP.GT.AND P2, PT, R64, 0x11, PT ;  /* 0x000000114000780c */ /* 0x000fe20003f44270 */
[--C-:B------:R-:W-:Y:S01]  /*3bc0*/  FFMA.FTZ R35, R129, R120, -R30.reuse ;  /* 0x0000007881237223 */ /* 0x100fe2000001081e */
[----:B------:R-:W-:Y:S01]  /*3bd0*/  FMNMX.FTZ R8, R55, R4, !PT ;  /* 0x0000000437087209 */ /* 0x000fe20007810000 */
[--C-:B------:R-:W-:Y:S01]  /*3be0*/  FFMA.FTZ R7, R131, R120, -R30.reuse ;  /* 0x0000007883077223 */ /* 0x100fe2000001081e */
[----:B------:R-:W-:Y:S01]  /*3bf0*/  FSEL R111, R10, -INF , P2 ;  /* 0xff8000000a6f7808 */ /* 0x000fe20001000000 */
[----:B------:R-:W2:Y:S01]  /*3c00*/  MUFU.TANH R56, R56 ;  /* 0x0000003800387308 */ /* 0x000ea20000002400 */
[----:B------:R-:W-:Y:S01]  /*3c10*/  FMNMX.FTZ R8, R77, R8, !PT ;  /* 0x000000084d087209 */ /* 0x000fe20007810000 */
[-CC-:B------:R-:W-:Y:S01]  /*3c20*/  FFMA.FTZ R133, R133, R120.reuse, -R30.reuse ;  /* 0x0000007885857223 */ /* 0x180fe2000001081e */
[----:B------:R-:W-:Y:S01]  /*3c30*/  ISETP.GT.AND P2, PT, R64, 0x19, PT ;  /* 0x000000194000780c */ /* 0x000fe20003f44270 */
[--C-:B------:R-:W-:Y:S01]  /*3c40*/  FFMA.FTZ R31, R123, R120, -R30.reuse ;  /* 0x000000787b1f7223 */ /* 0x100fe2000001081e */
[----:B------:R-:W-:Y:S01]  /*3c50*/  FMNMX.FTZ R8, R111, R8, !PT ;  /* 0x000000086f087209 */ /* 0x000fe20007810000 */
[-CC-:B------:R-:W-:Y:S01]  /*3c60*/  FFMA.FTZ R69, R69, R120.reuse, -R30.reuse ;  /* 0x0000007845457223 */ /* 0x180fe2000001081e */
[----:B------:R-:W-:Y:S01]  /*3c70*/  FSEL R115, R12, -INF , P2 ;  /* 0xff8000000c737808 */ /* 0x000fe20001000000 */
[--C-:B------:R-:W-:Y:S01]  /*3c80*/  FFMA.FTZ R12, R113, R120, -R30.reuse ;  /* 0x00000078710c7223 */ /* 0x100fe2000001081e */
[----:B------:R-:W-:Y:S01]  /*3c90*/  FMNMX.FTZ R8, R11, R8, !PT ;  /* 0x000000080b087209 */ /* 0x000fe20007810000 */
[----:B------:R5:W-:Y:S01]  /*3ca0*/  MUFU.EX2 R4, R125 ;  /* 0x0000007d00047308 */ /* 0x000be20000000800 */
[C---:B------:R-:W-:Y:S01]  /*3cb0*/  ISETP.GT.AND P2, PT, R64.reuse, 0x21, PT ;  /* 0x000000214000780c */ /* 0x040fe20003f44270 */
[-CC-:B------:R-:W-:Y:S01]  /*3cc0*/  FFMA.FTZ R49, R49, R120.reuse, -R30.reuse ;  /* 0x0000007831317223 */ /* 0x180fe2000001081e */
[----:B-1----:R-:W-:Y:S01]  /*3cd0*/  FSEL R117, R13, -INF , P3 ;  /* 0xff8000000d757808 */ /* 0x002fe20001800000 */
[--C-:B------:R-:W-:Y:S01]  /*3ce0*/  FFMA.FTZ R13, R109, R120, -R30.reuse ;  /* 0x000000786d0d7223 */ /* 0x100fe2000001081e */
[----:B------:R-:W-:Y:S01]  /*3cf0*/  FMNMX.FTZ R10, R115, R8, !PT ;  /* 0x00000008730a7209 */ /* 0x000fe20007810000 */
[-CC-:B------:R-:W-:Y:S01]  /*3d00*/  FFMA.FTZ R25, R25, R120.reuse, -R30.reuse ;  /* 0x0000007819197223 */ /* 0x180fe2000001081e */
[----:B------:R-:W-:Y:S01]  /*3d10*/  ISETP.GT.AND P3, PT, R64, 0x28, PT ;  /* 0x000000284000780c */ /* 0x000fe20003f64270 */
[----:B------:R1:W-:Y:S01]  /*3d20*/  MUFU.EX2 R8, R12 ;  /* 0x0000000c00087308 */ /* 0x0003e20000000800 */
[----:B----4-:R-:W-:Y:S01]  /*3d30*/  FSEL R113, R14, -INF , P2 ;  /* 0xff8000000e717808 */ /* 0x010fe20001000000 */
[--C-:B------:R-:W-:Y:S01]  /*3d40*/  FFMA.FTZ R14, R103, R120, -R30.reuse ;  /* 0x00000078670e7223 */ /* 0x100fe2000001081e */
[----:B------:R-:W-:Y:S01]  /*3d50*/  FMNMX.FTZ R10, R117, R10, !PT ;  /* 0x0000000a750a7209 */ /* 0x000fe20007810000 */
[-CC-:B------:R-:W-:Y:S01]  /*3d60*/  FFMA.FTZ R29, R29, R120.reuse, -R30.reuse ;  /* 0x000000781d1d7223 */ /* 0x180fe2000001081e */
[C---:B------:R-:W-:Y:S01]  /*3d70*/  ISETP.GT.AND P2, PT, R64.reuse, 0x29, PT ;  /* 0x000000294000780c */ /* 0x040fe20003f44270 */
[--C-:B------:R-:W-:Y:S01]  /*3d80*/  FFMA.FTZ R33, R33, R120, -R30.reuse ;  /* 0x0000007821217223 */ /* 0x100fe2000001081e */
[----:B---3--:R-:W-:Y:S01]  /*3d90*/  FSEL R15, R15, -INF , P3 ;  /* 0xff8000000f0f7808 */ /* 0x008fe20001800000 */
[----:B------:R-:W3:Y:S01]  /*3da0*/  MUFU.TANH R57, R57 ;  /* 0x0000003900397308 */ /* 0x000ee20000002400 */
[----:B------:R-:W-:Y:S01]  /*3db0*/  FMNMX.FTZ R10, R113, R10, !PT ;  /* 0x0000000a710a7209 */ /* 0x000fe20007810000 */
[-CC-:B------:R-:W-:Y:S01]  /*3dc0*/  FFMA.FTZ R37, R37, R120.reuse, -R30.reuse ;  /* 0x0000007825257223 */ /* 0x180fe2000001081e */
[----:B------:R-:W-:Y:S01]  /*3dd0*/  ISETP.GT.AND P3, PT, R64, 0x30, PT ;  /* 0x000000304000780c */ /* 0x000fe20003f64270 */
[-CC-:B------:R-:W-:Y:S01]  /*3de0*/  FFMA.FTZ R47, R47, R120.reuse, -R30.reuse ;  /* 0x000000782f2f7223 */ /* 0x180fe2000001081e */
[----:B------:R-:W-:Y:S01]  /*3df0*/  FSEL R109, R20, -INF , P2 ;  /* 0xff800000146d7808 */ /* 0x000fe20001000000 */
[----:B------:R-:W-:Y:S01]  /*3e00*/  FFMA.FTZ R20, R93, R120, -R30 ;  /* 0x000000785d147223 */ /* 0x000fe2000001081e */
[----:B------:R-:W-:Y:S01]  /*3e10*/  FMNMX.FTZ R10, R15, R10, !PT ;  /* 0x0000000a0f0a7209 */ /* 0x000fe20007810000 */
[----:B------:R-:W4:Y:S01]  /*3e20*/  MUFU.TANH R58, R58 ;  /* 0x0000003a003a7308 */ /* 0x000f220000002400 */
[----:B------:R-:W-:-:S02]  /*3e30*/  ISETP.GT.AND P2, PT, R64, 0x31, PT ;  /* 0x000000314000780c */ /* 0x000fc40003f44270 */
[----:B-----5:R-:W-:Y:S01]  /*3e40*/  FSEL R125, R21, -INF , P3 ;  /* 0xff800000157d7808 */ /* 0x020fe20001800000 */
[----:B------:R-:W-:-:S01]  /*3e50*/  FFMA.FTZ R21, R97, R120, -R30 ;  /* 0x0000007861157223 */ /* 0x000fc2000001081e */
[----:B-1----:R-:W-:Y:S02]  /*3e60*/  FMNMX.FTZ R12, R109, R10, !PT ;  /* 0x0000000a6d0c7209 */ /* 0x002fe40007810000 */
[----:B------:R-:W-:Y:S01]  /*3e70*/  ISETP.GT.AND P3, PT, R64, 0x38, PT ;  /* 0x000000384000780c */ /* 0x000fe20003f64270 */
[----:B------:R-:W1:Y:S01]  /*3e80*/  MUFU.TANH R59, R59 ;  /* 0x0000003b003b7308 */ /* 0x000e620000002400 */
[----:B------:R-:W-:Y:S02]  /*3e90*/  FSEL R103, R72, -INF , P2 ;  /* 0xff80000048677808 */ /* 0x000fe40001000000 */
[----:B------:R-:W-:Y:S02]  /*3ea0*/  FMNMX.FTZ R12, R125, R12, !PT ;  /* 0x0000000c7d0c7209 */ /* 0x000fe40007810000 */
[----:B------:R-:W-:-:S02]  /*3eb0*/  ISETP.GT.AND P2, PT, R64, 0x39, PT ;  /* 0x000000394000780c */ /* 0x000fc40003f44270 */
[----:B------:R-:W-:Y:S01]  /*3ec0*/  FSEL R73, R73, -INF , P3 ;  /* 0xff80000049497808 */ /* 0x000fe20001800000 */
[----:B------:R-:W5:Y:S01]  /*3ed0*/  MUFU.TANH R60, R60 ;  /* 0x0000003c003c7308 */ /* 0x000f620000002400 */
[----:B------:R-:W-:Y:S02]  /*3ee0*/  FMNMX.FTZ R12, R103, R12, !PT ;  /* 0x0000000c670c7209 */ /* 0x000fe40007810000 */
[----:B------:R-:W-:Y:S02]  /*3ef0*/  ISETP.GT.AND P3, PT, R64, 0x40, PT ;  /* 0x000000404000780c */ /* 0x000fe40003f64270 */
[----:B--2---:R-:W-:Y:S02]  /*3f00*/  FSEL R97, R74, -INF , P2 ;  /* 0xff8000004a617808 */ /* 0x004fe40001000000 */
[----:B------:R-:W-:Y:S01]  /*3f10*/  FMNMX.FTZ R12, R73, R12, !PT ;  /* 0x0000000c490c7209 */ /* 0x000fe20007810000 */
[----:B------:R2:W-:Y:S01]  /*3f20*/  MUFU.EX2 R10, R14 ;  /* 0x0000000e000a7308 */ /* 0x0005e20000000800 */
[----:B------:R-:W-:-:S02]  /*3f30*/  ISETP.GT.AND P2, PT, R64, 0x41, PT ;  /* 0x000000414000780c */ /* 0x000fc40003f44270 */
[----:B------:R-:W-:Y:S01]  /*3f40*/  FSEL R127, R56, -INF , P3 ;  /* 0xff800000387f7808 */ /* 0x000fe20001800000 */
[----:B------:R-:W-:-:S01]  /*3f50*/  FFMA.FTZ R56, R83, R120, -R30 ;  /* 0x0000007853387223 */ /* 0x000fc2000001081e */
[C---:B------:R-:W-:Y:S02]  /*3f60*/  ISETP.GT.AND P3, PT, R64.reuse, 0x48, PT ;  /* 0x000000484000780c */ /* 0x040fe40003f64270 */
[----:B---3--:R-:W-:Y:S01]  /*3f70*/  FSEL R57, R57, -INF , P2 ;  /* 0xff80000039397808 */ /* 0x008fe20001000000 */
[----:B------:R-:W3:Y:S01]  /*3f80*/  MUFU.TANH R61, R61 ;  /* 0x0000003d003d7308 */ /* 0x000ee20000002400 */
[----:B--2---:R-:W-:Y:S02]  /*3f90*/  FMNMX.FTZ R14, R97, R12, !PT ;  /* 0x0000000c610e7209 */ /* 0x004fe40007810000 */
[----:B------:R-:W-:Y:S02]  /*3fa0*/  ISETP.GT.AND P2, PT, R64, 0x49, PT ;  /* 0x000000494000780c */ /* 0x000fe40003f44270 */
[----:B------:R-:W-:-:S02]  /*3fb0*/  FMNMX.FTZ R14, R127, R14, !PT ;  /* 0x0000000e7f0e7209 */ /* 0x000fc40007810000 */
[----:B----4-:R-:W-:Y:S01]  /*3fc0*/  FSEL R93, R58, -INF , P3 ;  /* 0xff8000003a5d7808 */ /* 0x010fe20001800000 */
[----:B------:R-:W2:Y:S01]  /*3fd0*/  MUFU.TANH R62, R62 ;  /* 0x0000003e003e7308 */ /* 0x000ea20000002400 */
[----:B------:R-:W-:Y:S01]  /*3fe0*/  FMNMX.FTZ R14, R57, R14, !PT ;  /* 0x0000000e390e7209 */ /* 0x000fe20007810000 */
[----:B------:R-:W-:Y:S01]  /*3ff0*/  FFMA.FTZ R58, R85, R120, -R30 ;  /* 0x00000078553a7223 */ /* 0x000fe2000001081e */
[C---:B------:R-:W-:Y:S02]  /*4000*/  ISETP.GT.AND P3, PT, R64.reuse, 0x50, PT ;  /* 0x000000504000780c */ /* 0x040fe40003f64270 */
[----:B-1----:R-:W-:Y:S02]  /*4010*/  FSEL R83, R59, -INF , P2 ;  /* 0xff8000003b537808 */ /* 0x002fe40001000000 */
[----:B------:R-:W-:Y:S01]  /*4020*/  FMNMX.FTZ R14, R93, R14, !PT ;  /* 0x0000000e5d0e7209 */ /* 0x000fe20007810000 */
[----:B------:R-:W1:Y:S01]  /*4030*/  MUFU.TANH R63, R63 ;  /* 0x0000003f003f7308 */ /* 0x000e620000002400 */
[----:B------:R-:W-:-:S02]  /*4040*/  ISETP.GT.AND P2, PT, R64, 0x51, PT ;  /* 0x000000514000780c */ /* 0x000fc40003f44270 */
[----:B-----5:R-:W-:Y:S02]  /*4050*/  FSEL R129, R60, -INF , P3 ;  /* 0xff8000003c817808 */ /* 0x020fe40001800000 */
[C---:B------:R-:W-:Y:S02]  /*4060*/  ISETP.GT.AND P3, PT, R64.reuse, 0x58, PT ;  /* 0x000000584000780c */ /* 0x040fe40003f64270 */
[----:B---3--:R-:W-:Y:S01]  /*4070*/  FSEL R85, R61, -INF , P2 ;  /* 0xff8000003d557808 */ /* 0x008fe20001000000 */
[----:B------:R-:W3:Y:S01]  /*4080*/  MUFU.TANH R40, R40 ;  /* 0x0000002800287308 */ /* 0x000ee20000002400 */
[----:B------:R-:W-:Y:S01]  /*4090*/  ISETP.GT.AND P2, PT, R64, 0x59, PT ;  /* 0x000000594000780c */ /* 0x000fe20003f44270 */
[----:B------:R-:W-:Y:S01]  /*40a0*/  FFMA.FTZ R61, R87, R120, -R30 ;  /* 0x00000078573d7223 */ /* 0x000fe2000001081e */
[----:B--2---:R-:W-:Y:S02]  /*40b0*/  FSEL R131, R62, -INF , P3 ;  /* 0xff8000003e837808 */ /* 0x004fe40001800000 */
[----:B------:R-:W-:-:S02]  /*40c0*/  ISETP.GT.AND P3, PT, R64, 0x60, PT ;  /* 0x000000604000780c */ /* 0x000fc40003f64270 */
[----:B------:R-:W-:Y:S01]  /*40d0*/  SHF.R.U32.HI R74, RZ, 0x1f, R5 ;  /* 0x0000001fff4a7819 */ /* 0x000fe20000011605 */
[----:B------:R2:W-:Y:S01]  /*40e0*/  MUFU.EX2 R12, R20 ;  /* 0x00000014000c7308 */ /* 0x0005e20000000800 */
[----:B-1----:R-:W-:Y:S02]  /*40f0*/  FSEL R63, R63, -INF , P2 ;  /* 0xff8000003f3f7808 */ /* 0x002fe40001000000 */
[----:B------:R-:W-:-:S05]  /*4100*/  ISETP.GT.AND P2, PT, R64, 0x61, PT ;  /* 0x000000614000780c */ /* 0x000fca0003f44270 */
[----:B------:R-:W1:Y:S01]  /*4110*/  MUFU.TANH R41, R41 ;  /* 0x0000002900297308 */ /* 0x000e620000002400 */
[----:B--2---:R-:W-:Y:S02]  /*4120*/  FMNMX.FTZ R20, R83, R14, !PT ;  /* 0x0000000e53147209 */ /* 0x004fe40007810000 */
[----:B---3--:R-:W-:Y:S02]  /*4130*/  FSEL R87, R40, -INF , P3 ;  /* 0xff80000028577808 */ /* 0x008fe40001800000 */
[----:B------:R-:W-:Y:S02]  /*4140*/  FMNMX.FTZ R20, R129, R20, !PT ;  /* 0x0000001481147209 */ /* 0x000fe40007810000 */
[----:B------:R-:W-:Y:S01]  /*4150*/  ISETP.GT.AND P3, PT, R64, 0x68, PT ;  /* 0x000000684000780c */ /* 0x000fe20003f64270 */
[----:B------:R-:W2:Y:S01]  /*4160*/  MUFU.TANH R32, R32 ;  /* 0x0000002000207308 */ /* 0x000ea20000002400 */
[----:B------:R-:W-:-:S04]  /*4170*/  FMNMX.FTZ R20, R85, R20, !PT ;  /* 0x0000001455147209 */ /* 0x000fc80007810000 */
[----:B------:R-:W-:-:S03]  /*4180*/  FMNMX.FTZ R20, R131, R20, !PT ;  /* 0x0000001483147209 */ /* 0x000fc60007810000 */
[----:B------:R-:W3:Y:S01]  /*4190*/  MUFU.TANH R50, R50 ;  /* 0x0000003200327308 */ /* 0x000ee20000002400 */
[----:B------:R-:W-:Y:S02]  /*41a0*/  FMNMX.FTZ R40, R63, R20, !PT ;  /* 0x000000143f287209 */ /* 0x000fe40007810000 */
[----:B-1----:R-:W-:Y:S02]  /*41b0*/  FSEL R41, R41, -INF , P2 ;  /* 0xff80000029297808 */ /* 0x002fe40001000000 */
[----:B------:R-:W-:Y:S02]  /*41c0*/  FMNMX.FTZ R40, R87, R40, !PT ;  /* 0x0000002857287209 */ /* 0x000fe40007810000 */
[----:B------:R-:W-:Y:S01]  /*41d0*/  ISETP.GT.AND P2, PT, R64, 0x69, PT ;  /* 0x000000694000780c */ /* 0x000fe20003f44270 */
[----:B------:R1:W-:Y:S01]  /*41e0*/  MUFU.EX2 R59, R56 ;  /* 0x00000038003b7308 */ /* 0x0003e20000000800 */
[----:B------:R-:W-:-:S07]  /*41f0*/  FMNMX.FTZ R40, R41, R40, !PT ;  /* 0x0000002829287209 */ /* 0x000fce0007810000 */
[----:B------:R-:W4:Y:S01]  /*4200*/  MUFU.TANH R54, R54 ;  /* 0x0000003600367308 */ /* 0x000f220000002400 */
[----:B-1----:R-:W-:-:S01]  /*4210*/  FFMA.FTZ R56, R89, R120, -R30 ;  /* 0x0000007859387223 */ /* 0x002fc2000001081e */
[----:B--2---:R-:W-:Y:S01]  /*4220*/  FSEL R89, R32, -INF , P3 ;  /* 0xff80000020597808 */ /* 0x004fe20001800000 */
[----:B------:R-:W-:-:S01]  /*4230*/  FFMA.FTZ R32, R71, R120, -R30 ;  /* 0x0000007847207223 */ /* 0x000fc2000001081e */
[----:B------:R-:W-:Y:S02]  /*4240*/  ISETP.GT.AND P3, PT, R64, 0x70, PT ;  /* 0x000000704000780c */ /* 0x000fe40003f64270 */
[----:B------:R-:W-:Y:S02]  /*4250*/  FMNMX.FTZ R40, R89, R40, !PT ;  /* 0x0000002859287209 */ /* 0x000fe40007810000 */
[----:B------:R1:W-:Y:S01]  /*4260*/  MUFU.EX2 R6, R133 ;  /* 0x0000008500067308 */ /* 0x0003e20000000800 */
[----:B---3--:R-:W-:Y:S01]  /*4270*/  FSEL R135, R50, -INF , P3 ;  /* 0xff80000032877808 */ /* 0x008fe20001800000 */
[----:B------:R-:W-:Y:S01]  /*4280*/  FFMA.FTZ R50, R67, R120, -R30 ;  /* 0x0000007843327223 */ /* 0x000fe2000001081e */
[----:B------:R-:W-:-:S05]  /*4290*/  ISETP.GT.AND P3, PT, R64, 0x78, PT ;  /* 0x000000784000780c */ /* 0x000fca0003f64270 */
[----:B------:R2:W3:Y:S01]  /*42a0*/  MUFU.TANH R70, R27 ;  /* 0x0000001b00467308 */ /* 0x0004e20000002400 */
[----:B-1----:R-:W-:-:S01]  /*42b0*/  FFMA.FTZ R133, R81, R120, -R30 ;  /* 0x0000007851857223 */ /* 0x002fc2000001081e */
[----:B------:R-:W-:Y:S02]  /*42c0*/  FSEL R81, R48, -INF , P2 ;  /* 0xff80000030517808 */ /* 0x000fe40001000000 */
[----:B------:R-:W-:Y:S02]  /*42d0*/  ISETP.GT.AND P2, PT, R64, 0x71, PT ;  /* 0x000000714000780c */ /* 0x000fe40003f44270 */
[----:B------:R-:W-:Y:S02]  /*42e0*/  FMNMX.FTZ R40, R81, R40, !PT ;  /* 0x0000002851287209 */ /* 0x000fe40007810000 */
[----:B------:R-:W-:Y:S01]  /*42f0*/  FSEL R71, R52, -INF , P2 ;  /* 0xff80000034477808 */ /* 0x000fe20001000000 */
[----:B------:R-:W1:Y:S01]  /*4300*/  MUFU.TANH R44, R44 ;  /* 0x0000002c002c7308 */ /* 0x000e620000002400 */
[----:B------:R-:W-:Y:S01]  /*4310*/  FMNMX.FTZ R40, R135, R40, !PT ;  /* 0x0000002887287209 */ /* 0x000fe20007810000 */
[----:B--2---:R-:W-:Y:S01]  /*4320*/  FFMA.FTZ R27, R68, R120, -R30 ;  /* 0x00000078441b7223 */ /* 0x004fe2000001081e */
[----:B------:R-:W-:-:S02]  /*4330*/  ISETP.GT.AND P2, PT, R64, 0x79, PT ;  /* 0x000000794000780c */ /* 0x000fc40003f44270 */
[----:B----4-:R-:W-:Y:S02]  /*4340*/  FSEL R137, R54, -INF , P3 ;  /* 0xff80000036897808 */ /* 0x010fe40001800000 */
[----:B------:R-:W-:Y:S01]  /*4350*/  FMNMX.FTZ R40, R71, R40, !PT ;  /* 0x0000002847287209 */ /* 0x000fe20007810000 */
[----:B------:R-:W2:Y:S01]  /*4360*/  MUFU.TANH R36, R36 ;  /* 0x0000002400247308 */ /* 0x000ea20000002400 */
[C---:B------:R-:W-:Y:S02]  /*4370*/  ISETP.GT.AND P3, PT, R64.reuse, 0x80, PT ;  /* 0x000000804000780c */ /* 0x040fe40003f64270 */
[----:B------:R-:W-:Y:S02]  /*4380*/  FSEL R139, R139, -INF , P2 ;  /* 0xff8000008b8b7808 */ /* 0x000fe40001000000 */
[----:B------:R-:W-:Y:S02]  /*4390*/  FMNMX.FTZ R40, R137, R40, !PT ;  /* 0x0000002889287209 */ /* 0x000fe40007810000 */
[----:B------:R-:W-:Y:S01]  /*43a0*/  ISETP.GT.AND P2, PT, R64, 0x81, PT ;  /* 0x000000814000780c */ /* 0x000fe20003f44270 */
[----:B------:R-:W4:Y:S01]  /*43b0*/  MUFU.TANH R42, R42 ;  /* 0x0000002a002a7308 */ /* 0x000f220000002400 */
[----:B------:R-:W-:-:S02]  /*43c0*/  FSEL R141, R141, -INF , P3 ;  /* 0xff8000008d8d7808 */ /* 0x000fc40001800000 */
[----:B------:R-:W-:Y:S02]  /*43d0*/  FMNMX.FTZ R48, R139, R40, !PT ;  /* 0x000000288b307209 */ /* 0x000fe40007810000 */
[----:B------:R-:W-:Y:S02]  /*43e0*/  ISETP.GT.AND P3, PT, R64, 0x88, PT ;  /* 0x000000884000780c */ /* 0x000fe40003f64270 */
[----:B---3--:R-:W-:Y:S01]  /*43f0*/  FSEL R67, R70, -INF , P2 ;  /* 0xff80000046437808 */ /* 0x008fe20001000000 */
[----:B------:R-:W3:Y:S01]  /*4400*/  MUFU.TANH R38, R38 ;  /* 0x0000002600267308 */ /* 0x000ee20000002400 */
[----:B------:R-:W-:Y:S02]  /*4410*/  FMNMX.FTZ R48, R141, R48, !PT ;  /* 0x000000308d307209 */ /* 0x000fe40007810000 */
[----:B------:R-:W-:Y:S02]  /*4420*/  ISETP.GT.AND P2, PT, R64, 0x89, PT ;  /* 0x000000894000780c */ /* 0x000fe40003f44270 */
[----:B------:R-:W-:-:S02]  /*4430*/  FSEL R143, R143, -INF , P3 ;  /* 0xff8000008f8f7808 */ /* 0x000fc40001800000 */
[----:B------:R-:W-:Y:S01]  /*4440*/  FMNMX.FTZ R48, R67, R48, !PT ;  /* 0x0000003043307209 */ /* 0x000fe20007810000 */
[----:B------:R-:W5:Y:S01]  /*4450*/  MUFU.TANH R46, R46 ;  /* 0x0000002e002e7308 */ /* 0x000f620000002400 */
[----:B------:R-:W-:Y:S02]  /*4460*/  ISETP.GT.AND P3, PT, R64, 0x90, PT ;  /* 0x000000904000780c */ /* 0x000fe40003f64270 */
[----:B-1----:R-:W-:Y:S01]  /*4470*/  FSEL R145, R44, -INF , P2 ;  /* 0xff8000002c917808 */ /* 0x002fe20001000000 */
[----:B------:R-:W-:-:S01]  /*4480*/  FFMA.FTZ R44, R75, R120, -R30 ;  /* 0x000000784b2c7223 */ /* 0x000fc2000001081e */
[----:B------:R-:W-:Y:S01]  /*4490*/  FMNMX.FTZ R48, R143, R48, !PT ;  /* 0x000000308f307209 */ /* 0x000fe20007810000 */
[----:B------:R-:W-:Y:S01]  /*44a0*/  IMAD.MOV.U32 R75, RZ, RZ, R119 ;  /* 0x000000ffff4b7224 */ /* 0x000fe200078e0077 */
[----:B------:R-:W-:Y:S01]  /*44b0*/  ISETP.GT.AND P2, PT, R64, 0x91, PT ;  /* 0x000000914000780c */ /* 0x000fe20003f44270 */
[----:B------:R-:W-:Y:S01]  /*44c0*/  MUFU.EX2 R14, R58 ;  /* 0x0000003a000e7308 */ /* 0x000fe20000000800 */
[----:B--2---:R-:W-:Y:S01]  /*44d0*/  FSEL R147, R36, -INF , P3 ;  /* 0xff80000024937808 */ /* 0x004fe20001800000 */
[--C-:B------:R-:W-:Y:S01]  /*44e0*/  FFMA.FTZ R36, R43, R120, -R30.reuse ;  /* 0x000000782b247223 */ /* 0x100fe2000001081e */
[----:B------:R-:W-:Y:S01]  /*44f0*/  FMNMX.FTZ R48, R145, R48, !PT ;  /* 0x0000003091307209 */ /* 0x000fe20007810000 */
[----:B------:R-:W-:Y:S01]  /*4500*/  FFMA.FTZ R43, R65, R120, -R30 ;  /* 0x00000078412b7223 */ /* 0x000fe2000001081e */
[----:B------:R-:W-:-:S02]  /*4510*/  ISETP.GT.AND P3, PT, R64, 0x98, PT ;  /* 0x000000984000780c */ /* 0x000fc40003f64270 */
[----:B----4-:R-:W-:Y:S01]  /*4520*/  FSEL R149, R42, -INF , P2 ;  /* 0xff8000002a957808 */ /* 0x010fe20001000000 */
[----:B------:R-:W-:-:S01]  /*4530*/  FFMA.FTZ R42, R45, R120, -R30 ;  /* 0x000000782d2a7223 */ /* 0x000fc2000001081e */
[----:B------:R-:W-:Y:S01]  /*4540*/  FMNMX.FTZ R48, R147, R48, !PT ;  /* 0x0000003093307209 */ /* 0x000fe20007810000 */
[----:B------:R-:W-:Y:S01]  /*4550*/  MUFU.EX2 R24, R24 ;  /* 0x0000001800187308 */ /* 0x000fe20000000800 */
[----:B------:R-:W-:Y:S02]  /*4560*/  ISETP.GT.AND P2, PT, R64, 0x99, PT ;  /* 0x000000994000780c */ /* 0x000fe40003f44270 */
[----:B---3--:R-:W-:Y:S01]  /*4570*/  FSEL R151, R38, -INF , P3 ;  /* 0xff80000026977808 */ /* 0x008fe20001800000 */
[----:B------:R-:W-:-:S01]  /*4580*/  FFMA.FTZ R38, R53, R120, -R30 ;  /* 0x0000007835267223 */ /* 0x000fc2000001081e */
[----:B------:R-:W-:Y:S01]  /*4590*/  FMNMX.FTZ R48, R149, R48, !PT ;  /* 0x0000003095307209 */ /* 0x000fe20007810000 */
[----:B------:R-:W-:-:S01]  /*45a0*/  FFMA.FTZ R53, R101, R120, -R30 ;  /* 0x0000007865357223 */ /* 0x000fc2000001081e */
[----:B-----5:R-:W-:Y:S01]  /*45b0*/  FSEL R153, R46, -INF , P2 ;  /* 0xff8000002e997808 */ /* 0x020fe20001000000 */
[----:B------:R-:W1:Y:S01]  /*45c0*/  MUFU.EX2 R27, R27 ;  /* 0x0000001b001b7308 */ /* 0x000e620000000800 */
[----:B------:R-:W-:Y:S01]  /*45d0*/  FMNMX.FTZ R48, R151, R48, !PT ;  /* 0x0000003097307209 */ /* 0x000fe20007810000 */
[----:B------:R-:W-:Y:S01]  /*45e0*/  FFMA.FTZ R46, R91, R120, -R30 ;  /* 0x000000785b2e7223 */ /* 0x000fe2000001081e */
[----:B------:R-:W-:-:S02]  /*45f0*/  IMAD.MOV.U32 R101, RZ, RZ, R119 ;  /* 0x000000ffff657224 */ /* 0x000fc400078e0077 */
[----:B------:R-:W-:Y:S01]  /*4600*/  FMNMX.FTZ R48, R153, R48, !PT ;  /* 0x0000003099307209 */ /* 0x000fe20007810000 */
[----:B------:R-:W-:Y:S02]  /*4610*/  IMAD.MOV.U32 R91, RZ, RZ, R119 ;  /* 0x000000ffff5b7224 */ /* 0x000fe400078e0077 */
[----:B------:R-:W2:Y:S02]  /*4620*/  MUFU.EX2 R26, R26 ;  /* 0x0000001a001a7308 */ /* 0x000ea40000000800 */
[----:B------:R-:W3:Y:S06]  /*4630*/  SHFL.BFLY PT, R45, R48, 0x2, 0x1f ;  /* 0x0c401f00302d7f89 */ /* 0x000eec00000e0000 */
[----:B------:R-:W4:Y:S01]  /*4640*/  MUFU.EX2 R31, R31 ;  /* 0x0000001f001f7308 */ /* 0x000f220000000800 */
[----:B-1----:R-:W-:-:S07]  /*4650*/  FADD.FTZ R3, R24, R27 ;  /* 0x0000001b18037221 */ /* 0x002fce0000010000 */
[----:B------:R-:W1:Y:S01]  /*4660*/  MUFU.EX2 R28, R28 ;  /* 0x0000001c001c7308 */ /* 0x000e620000000800 */
[----:B--2---:R-:W-:-:S07]  /*4670*/  FADD.FTZ R76, R26, R3 ;  /* 0x000000031a4c7221 */ /* 0x004fce0000010000 */
[----:B------:R-:W2:Y:S01]  /*4680*/  MUFU.EX2 R35, R35 ;  /* 0x0000002300237308 */ /* 0x000ea20000000800 */
[----:B----4-:R-:W-:-:S01]  /*4690*/  FADD.FTZ R3, R31, R76 ;  /* 0x0000004c1f037221 */ /* 0x010fc20000010000 */
[----:B---3--:R-:W-:Y:S01]  /*46a0*/  FMNMX.FTZ R52, R48, R45, !PT ;  /* 0x0000002d30347209 */ /* 0x008fe20007810000 */
[----:B------:R-:W-:-:S01]  /*46b0*/  FFMA.FTZ R45, R79, R120, -R30 ;  /* 0x000000784f2d7223 */ /* 0x000fc2000001081e */
[----:B------:R-:W-:Y:S01]  /*46c0*/  F2FP.SATFINITE.E4M3.F32.PACK_AB_MERGE_C R216, R31, R26, RZ ;  /* 0x0000001a1fd8723e */ /* 0x000fe200048070ff */
[----:B------:R-:W-:-:S01]  /*46d0*/  FFMA.FTZ R48, R95, R120, -R30 ;  /* 0x000000785f307223 */ /* 0x000fc2000001081e */
[----:B------:R-:W-:Y:S01]  /*46e0*/  IMAD.MOV.U32 R95, RZ, RZ, R119 ;  /* 0x000000ffff5f7224 */ /* 0x000fe200078e0077 */
[----:B------:R-:W3:Y:S01]  /*46f0*/  SHFL.BFLY PT, R123, R52, 0x1, 0x1f ;  /* 0x0c201f00347b7f89 */ /* 0x000ee200000e0000 */
[----:B------:R-:W4:Y:S01]  /*4700*/  MUFU.EX2 R7, R7 ;  /* 0x0000000700077308 */ /* 0x000f220000000800 */
[----:B-1----:R-:W-:-:S01]  /*4710*/  FADD.FTZ R76, R28, R3 ;  /* 0x000000031c4c7221 */ /* 0x002fc20000010000 */
[----:B------:R-:W-:Y:S01]  /*4720*/  F2FP.SATFINITE.E4M3.F32.PACK_AB_MERGE_C R216, R27, R24, R216 ;  /* 0x000000181bd8723e */ /* 0x000fe200048070d8 */
[----:B------:R-:W-:-:S02]  /*4730*/  IMAD.MOV.U32 R79, RZ, RZ, R119 ;  /* 0x000000ffff4f7224 */ /* 0x000fc400078e0077 */
[--C-:B------:R-:W-:Y:S02]  /*4740*/  IMAD.MOV.U32 R27, RZ, RZ, R119.reuse ;  /* 0x000000ffff1b7224 */ /* 0x100fe400078e0077 */
[----:B------:R-:W-:Y:S01]  /*4750*/  IMAD.MOV.U32 R24, RZ, RZ, R119 ;  /* 0x000000ffff187224 */ /* 0x000fe200078e0077 */
[----:B------:R1:W-:Y:S01]  /*4760*/  MUFU.EX2 R20, R56 ;  /* 0x0000003800147308 */ /* 0x0003e20000000800 */
[----:B--2---:R-:W-:-:S07]  /*4770*/  FADD.FTZ R3, R35, R76 ;  /* 0x0000004c23037221 */ /* 0x004fce0000010000 */
[----:B------:R-:W-:Y:S01]  /*4780*/  MUFU.EX2 R9, R9 ;  /* 0x0000000900097308 */ /* 0x000fe20000000800 */
[----:B----4-:R-:W-:-:S04]  /*4790*/  F2FP.SATFINITE.E4M3.F32.PACK_AB_MERGE_C R218, R7, R6, RZ ;  /* 0x0000000607da723e */ /* 0x010fc800048070ff */
[----:B------:R-:W-:Y:S01]  /*47a0*/  F2FP.SATFINITE.E4M3.F32.PACK_AB_MERGE_C R218, R35, R28, R218 ;  /* 0x0000001c23da723e */ /* 0x000fe200048070da */
[--C-:B------:R-:W-:Y:S01]  /*47b0*/  IMAD.MOV.U32 R35, RZ, RZ, R119.reuse ;  /* 0x000000ffff237224 */ /* 0x100fe200078e0077 */
[----:B---3--:R-:W-:Y:S01]  /*47c0*/  FMNMX.FTZ R123, R52, R123, !PT ;  /* 0x0000007b347b7209 */ /* 0x008fe20007810000 */
[----:B------:R-:W2:Y:S01]  /*47d0*/  MUFU.EX2 R13, R13 ;  /* 0x0000000d000d7308 */ /* 0x000ea20000000800 */
[----:B------:R-:W-:Y:S02]  /*47e0*/  IMAD.MOV.U32 R28, RZ, RZ, R119 ;  /* 0x000000ffff1c7224 */ /* 0x000fe400078e0077 */
[C---:B------:R-:W-:Y:S01]  /*47f0*/  FSETP.NEU.FTZ.AND P2, PT, R123.reuse, -INF , PT ;  /* 0xff8000007b00780b */ /* 0x040fe20003f5d000 */
[----:B------:R-:W-:-:S04]  /*4800*/  FFMA.FTZ R52, R123, R120, -8 ;  /* 0xc10000007b347423 */ /* 0x000fc80000010078 */
[----:B------:R-:W-:Y:S01]  /*4810*/  MUFU.EX2 R21, R21 ;  /* 0x0000001500157308 */ /* 0x000fe20000000800 */
[----:B------:R-:W-:-:S05]  /*4820*/  FSEL R62, R52, RZ, P2 ;  /* 0x000000ff343e7208 */ /* 0x000fca0001000000 */
        /* <DEDUP_REMOVED lines=8> */
[--C-:B------:R-:W-:Y:S01]  /*48b0*/  FFMA.FTZ R11, R11, R120, -R62.reuse ;  /* 0x000000780b0b7223 */ /* 0x100fe2000001083e */
[----:B------:R-:W-:Y:S01]  /*48c0*/  LEA.HI.SX32 R57, R5, R74, 0x1a ;  /* 0x0000004a05397211 */ /* 0x000fe200078fd2ff */
[-CC-:B------:R-:W-:Y:S01]  /*48d0*/  FFMA.FTZ R115, R115, R120.reuse, -R62.reuse ;  /* 0x0000007873737223 */ /* 0x180fe2000001083e */
[----:B-1----:R-:W-:-:S01]  /*48e0*/  FFMA.FTZ R56, R113, R120, -R62 ;  /* 0x0000007871387223 */ /* 0x002fc2000001083e */
        /* <DEDUP_REMOVED lines=8> */
[-CC-:B------:R-:W-:Y:S01]  /*4970*/  FFMA.FTZ R93, R93, R120.reuse, -R62.reuse ;  /* 0x000000785d5d7223 */ /* 0x180fe2000001083e */
[----:B------:R-:W-:-:S01]  /*4980*/  FFMA.FTZ R83, R83, R120, -R62 ;  /* 0x0000007853537223 */ /* 0x000fc2000001083e */
[----:B------:R3:W4:Y:S01]  /*4990*/  MUFU.EX2 R64, R51 ;  /* 0x0000003300407308 */ /* 0x0007220000000800 */
[----:B------:R-:W-:-:S01]  /*49a0*/  FFMA.FTZ R60, R85, R120, -R62 ;  /* 0x00000078553c7223 */ /* 0x000fc2000001083e */
[--C-:B------:R-:W-:Y:S01]  /*49b0*/  FFMA.FTZ R131, R131, R120, -R62.reuse ;  /* 0x0000007883837223 */ /* 0x100fe2000001083e */
[----:B--2---:R-:W-:Y:S01]  /*49c0*/  F2FP.SATFINITE.E4M3.F32.PACK_AB_MERGE_C R212, R13, R8, RZ ;  /* 0x000000080dd4723e */ /* 0x004fe200048070ff */
[-CC-:B------:R-:W-:Y:S01]  /*49d0*/  FFMA.FTZ R63, R63, R120.reuse, -R62.reuse ;  /* 0x000000783f3f7223 */ /* 0x180fe2000001083e */
[----:B------:R-:W-:-:S01]  /*49e0*/  FFMA.FTZ R87, R87, R120, -R62 ;  /* 0x0000007857577223 */ /* 0x000fc2000001083e */
[-CC-:B------:R-:W-:Y:S01]  /*49f0*/  FFMA.FTZ R89, R89, R120.reuse, -R62.reuse ;  /* 0x0000007859597223 */ /* 0x180fe2000001083e */
[----:B------:R-:W-:-:S01]  /*4a00*/  FFMA.FTZ R81, R81, R120, -R62 ;  /* 0x0000007851517223 */ /* 0x000fc2000001083e */
[----:B------:R-:W2:Y:S01]  /*4a10*/  MUFU.EX2 R55, R55 ;  /* 0x0000003700377308 */ /* 0x000ea20000000800 */
[----:B-1----:R-:W-:-:S01]  /*4a20*/  FADD.FTZ R5, R217, R58 ;  /* 0x0000003ad9057221 */ /* 0x002fc20000010000 */
[-CC-:B---3--:R-:W-:Y:S01]  /*4a30*/  FFMA.FTZ R51, R117, R120.reuse, -R62.reuse ;  /* 0x0000007875337223 */ /* 0x188fe2000001083e */
[----:B------:R-:W-:-:S01]  /*4a40*/  FFMA.FTZ R135, R135, R120, -R62 ;  /* 0x0000007887877223 */ /* 0x000fc2000001083e */
[-CC-:B------:R-:W-:Y:S01]  /*4a50*/  FFMA.FTZ R71, R71, R120.reuse, -R62.reuse ;  /* 0x0000007847477223 */ /* 0x180fe2000001083e */
[----:B------:R-:W-:-:S01]  /*4a60*/  FFMA.FTZ R137, R137, R120, -R62 ;  /* 0x0000007889897223 */ /* 0x000fc2000001083e */
[-CC-:B------:R-:W-:Y:S01]  /*4a70*/  FFMA.FTZ R139, R139, R120.reuse, -R62.reuse ;  /* 0x000000788b8b7223 */ /* 0x180fe2000001083e */
[----:B------:R-:W-:-:S01]  /*4a80*/  FFMA.FTZ R141, R141, R120, -R62 ;  /* 0x000000788d8d7223 */ /* 0x000fc2000001083e */
[----:B------:R-:W1:Y:S01]  /*4a90*/  MUFU.EX2 R34, R34 ;  /* 0x0000002200227308 */ /* 0x000e620000000800 */
[----:B----4-:R-:W-:-:S01]  /*4aa0*/  FADD.FTZ R78, R64, R5 ;  /* 0x00000005404e7221 */ /* 0x010fc20000010000 */
[----:B------:R-:W-:Y:S01]  /*4ab0*/  VIMNMX R5, RZ, R57, !PT ;  /* 0x00000039ff057248 */ /* 0x000fe20007fe0100 */
[----:B------:R-:W-:-:S01]  /*4ac0*/  FFMA.FTZ R67, R67, R120, -R62 ;  /* 0x0000007843437223 */ /* 0x000fc2000001083e */
[-CC-:B------:R-:W-:Y:S01]  /*4ad0*/  FFMA.FTZ R143, R143, R120.reuse, -R62.reuse ;  /* 0x000000788f8f7223 */ /* 0x180fe2000001083e */
[----:B------:R-:W-:-:S01]  /*4ae0*/  FFMA.FTZ R145, R145, R120, -R62 ;  /* 0x0000007891917223 */ /* 0x000fc2000001083e */
[----:B------:R-:W-:Y:S01]  /*4af0*/  ISETP.GE.AND P2, PT, R80, R5, PT ;  /* 0x000000055000720c */ /* 0x000fe20003f46270 */
[----:B------:R-:W-:-:S01]  /*4b00*/  FADD.FTZ R80, R6, R3 ;  /* 0x0000000306507221 */ /* 0x000fc20000010000 */
[----:B------:R-:W3:Y:S01]  /*4b10*/  MUFU.EX2 R219, R219 ;  /* 0x000000db00db7308 */ /* 0x000ee20000000800 */
[----:B--2---:R-:W-:-:S01]  /*4b20*/  FADD.FTZ R57, R55, R78 ;  /* 0x0000004e37397221 */ /* 0x004fc20000010000 */
[----:B------:R-:W-:Y:S01]  /*4b30*/  F2FP.SATFINITE.E4M3.F32.PACK_AB_MERGE_C R55, R55, R64, RZ ;  /* 0x000000403737723e */ /* 0x000fe200048070ff */
[----:B------:R-:W-:-:S01]  /*4b40*/  FFMA.FTZ R147, R147, R120, -R62 ;  /* 0x0000007893937223 */ /* 0x000fc2000001083e */
[----:B------:R-:W-:Y:S01]  /*4b50*/  F2FP.SATFINITE.E4M3.F32.PACK_AB_MERGE_C R212, R9, R4, R212 ;  /* 0x0000000409d4723e */ /* 0x000fe200048070d4 */
[----:B------:R-:W-:-:S01]  /*4b60*/  FFMA.FTZ R149, R149, R120, -R62 ;  /* 0x0000007895957223 */ /* 0x000fc2000001083e */
[----:B------:R-:W-:Y:S01]  /*4b70*/  FFMA.FTZ R151, R151, R120, -R62 ;  /* 0x0000007897977223 */ /* 0x000fe2000001083e */
[----:B------:R-:W-:Y:S01]  /*4b80*/  F2FP.SATFINITE.E4M3.F32.PACK_AB_MERGE_C R217, R58, R217, R55 ;  /* 0x000000d93ad9723e */ /* 0x000fe20004807037 */
[----:B------:R2:W4:Y:S01]  /*4b90*/  MUFU.EX2 R65, R11 ;  /* 0x0000000b00417308 */ /* 0x0005220000000800 */
[----:B-1----:R-:W-:-:S01]  /*4ba0*/  FADD.FTZ R78, R34, R57 ;  /* 0x00000039224e7221 */ /* 0x002fc20000010000 */
[----:B------:R-:W-:Y:S01]  /*4bb0*/  FADD.FTZ R57, R7, R80 ;  /* 0x0000005007397221 */ /* 0x000fe20000010000 */
[----:B------:R-:W-:-:S02]  /*4bc0*/  IMAD.MOV.U32 R117, RZ, RZ, R119 ;  /* 0x000000ffff757224 */ /* 0x000fc400078e0077 */
[----:B------:R-:W-:Y:S02]  /*4bd0*/  IMAD.MOV.U32 R113, RZ, RZ, R119 ;  /* 0x000000ffff717224 */ /* 0x000fe400078e0077 */
[----:B------:R-:W-:-:S01]  /*4be0*/  FADD.FTZ R80, R4, R57 ;  /* 0x0000003904507221 */ /* 0x000fc20000010000 */
[----:B------:R-:W-:Y:S01]  /*4bf0*/  IMAD.MOV.U32 R111, RZ, RZ, R119 ;  /* 0x000000ffff6f7224 */ /* 0x000fe200078e0077 */
[----:B------:R1:W5:Y:S01]  /*4c00*/  MUFU.EX2 R66, R115 ;  /* 0x0000007300427308 */ /* 0x0003620000000800 */
[----:B---3--:R-:W-:-:S01]  /*4c10*/  FADD.FTZ R78, R219, R78 ;  /* 0x0000004edb4e7221 */ /* 0x008fc20000010000 */
[----:B--2---:R-:W-:Y:S01]  /*4c20*/  FFMA.FTZ R11, R125, R120, -R62 ;  /* 0x000000787d0b7223 */ /* 0x004fe2000001083e */
[--C-:B------:R-:W-:Y:S02]  /*4c30*/  IMAD.MOV.U32 R103, RZ, RZ, R119.reuse ;  /* 0x000000ffff677224 */ /* 0x100fe400078e0077 */
[--C-:B------:R-:W-:Y:S02]  /*4c40*/  IMAD.MOV.U32 R85, RZ, RZ, R119.reuse ;  /* 0x000000ffff557224 */ /* 0x100fe400078e0077 */
[----:B------:R-:W-:Y:S01]  /*4c50*/  IMAD.MOV.U32 R77, RZ, RZ, R119 ;  /* 0x000000ffff4d7224 */ /* 0x000fe200078e0077 */
[----:B------:R-:W2:Y:S01]  /*4c60*/  MUFU.EX2 R51, R51 ;  /* 0x0000003300337308 */ /* 0x000ea20000000800 */
[----:B----4-:R-:W-:-:S01]  /*4c70*/  FADD.FTZ R3, R65, R78 ;  /* 0x0000004e41037221 */ /* 0x010fc20000010000 */
[----:B-1----:R-:W-:-:S02]  /*4c80*/  IMAD.MOV.U32 R115, RZ, RZ, R119 ;  /* 0x000000ffff737224 */ /* 0x002fc400078e0077 */
[--C-:B------:R-:W-:Y:S02]  /*4c90*/  IMAD.MOV.U32 R58, RZ, RZ, R119.reuse ;  /* 0x000000ffff3a7224 */ /* 0x100fe400078e0077 */
[----:B------:R-:W-:Y:S02]  /*4ca0*/  IMAD.MOV.U32 R57, RZ, RZ, R119 ;  /* 0x000000ffff397224 */ /* 0x000fe400078e0077 */
[----:B------:R-:W1:Y:S01]  /*4cb0*/  MUFU.EX2 R56, R56 ;  /* 0x0000003800387308 */ /* 0x000e620000000800 */
[----:B-----5:R-:W-:-:S01]  /*4cc0*/  FADD.FTZ R78, R66, R3 ;  /* 0x00000003424e7221 */ /* 0x020fc20000010000 */
[----:B------:R-:W-:Y:S01]  /*4cd0*/  F2FP.SATFINITE.E4M3.F32.PACK_AB_MERGE_C R65, R66, R65, RZ ;  /* 0x000000414241723e */ /* 0x000fe200048070ff */
[--C-:B------:R-:W-:Y:S02]  /*4ce0*/  IMAD.MOV.U32 R66, RZ, RZ, R119.reuse ;  /* 0x000000ffff427224 */ /* 0x100fe400078e0077 */
[----:B------:R-:W-:Y:S01]  /*4cf0*/  IMAD.MOV.U32 R55, RZ, RZ, R119 ;  /* 0x000000ffff377224 */ /* 0x000fe200078e0077 */
[----:B------:R-:W-:Y:S01]  /*4d00*/  F2FP.SATFINITE.E4M3.F32.PACK_AB_MERGE_C R219, R219, R34, R65 ;  /* 0x00000022dbdb723e */ /* 0x000fe20004807041 */
[----:B------:R-:W-:Y:S01]  /*4d10*/  IMAD.MOV.U32 R65, RZ, RZ, R119 ;  /* 0x000000ffff417224 */ /* 0x000fe200078e0077 */
[----:B------:R3:W4:Y:S01]  /*4d20*/  MUFU.EX2 R68, R15 ;  /* 0x0000000f00447308 */ /* 0x0007220000000800 */
[----:B--2---:R-:W-:-:S01]  /*4d30*/  FADD.FTZ R3, R51, R78 ;  /* 0x0000004e33037221 */ /* 0x004fc20000010000 */
[----:B------:R-:W-:-:S06]  /*4d40*/  IMAD.MOV.U32 R34, RZ, RZ, R119 ;  /* 0x000000ffff227224 */ /* 0x000fcc00078e0077 */
[----:B------:R-:W2:Y:S01]  /*4d50*/  MUFU.EX2 R109, R109 ;  /* 0x0000006d006d7308 */ /* 0x000ea20000000800 */
[----:B-1----:R-:W-:-:S01]  /*4d60*/  FADD.FTZ R3, R56, R3 ;  /* 0x0000000338037221 */ /* 0x002fc20000010000 */
[-CC-:B---3--:R-:W-:Y:S01]  /*4d70*/  FFMA.FTZ R15, R129, R120.reuse, -R62.reuse ;  /* 0x00000078810f7223 */ /* 0x188fe2000001083e */
[----:B------:R-:W-:-:S05]  /*4d80*/  FFMA.FTZ R62, R153, R120, -R62 ;  /* 0x00000078993e7223 */ /* 0x000fca000001083e */
[----:B------:R-:W1:Y:S01]  /*4d90*/  MUFU.EX2 R11, R11 ;  /* 0x0000000b000b7308 */ /* 0x000e620000000800 */
[----:B----4-:R-:W-:-:S07]  /*4da0*/  FADD.FTZ R82, R68, R3 ;  /* 0x0000000344527221 */ /* 0x010fce0000010000 */
[----:B------:R3:W-:Y:S01]  /*4db0*/  MUFU.EX2 R76, R41 ;  /* 0x00000029004c7308 */ /* 0x0007e20000000800 */
[----:B--2---:R-:W-:-:S01]  /*4dc0*/  FADD.FTZ R82, R109, R82 ;  /* 0x000000526d527221 */ /* 0x004fc20000010000 */
[----:B------:R-:W-:Y:S01]  /*4dd0*/  F2FP.SATFINITE.E4M3.F32.PACK_AB_MERGE_C R68, R109, R68, RZ ;  /* 0x000000446d44723e */ /* 0x000fe200048070ff */
[----:B------:R-:W-:-:S03]  /*4de0*/  IMAD.MOV.U32 R109, RZ, RZ, R119 ;  /* 0x000000ffff6d7224 */ /* 0x000fc600078e0077 */
[----:B------:R-:W-:Y:S01]  /*4df0*/  F2FP.SATFINITE.E4M3.F32.PACK_AB_MERGE_C R213, R56, R51, R68 ;  /* 0x0000003338d5723e */ /* 0x000fe20004807044 */
[----:B------:R-:W-:Y:S01]  /*4e00*/  IMAD.MOV.U32 R68, RZ, RZ, R119 ;  /* 0x000000ffff447224 */ /* 0x000fe200078e0077 */
[----:B------:R-:W2:Y:S01]  /*4e10*/  MUFU.EX2 R52, R52 ;  /* 0x0000003400347308 */ /* 0x000ea20000000800 */
[----:B---3--:R-:W-:-:S01]  /*4e20*/  FADD.FTZ R41, R9, R80 ;  /* 0x0000005009297221 */ /* 0x008fc20000010000 */
[--C-:B------:R-:W-:Y:S02]  /*4e30*/  IMAD.MOV.U32 R56, RZ, RZ, R119.reuse ;  /* 0x000000ffff387224 */ /* 0x100fe400078e0077 */
[----:B------:R-:W-:Y:S02]  /*4e40*/  IMAD.MOV.U32 R51, RZ, RZ, R119 ;  /* 0x000000ffff337224 */ /* 0x000fe400078e0077 */
[----:B------:R-:W-:Y:S02]  /*4e50*/  FADD.FTZ R80, R8, R41 ;  /* 0x0000002908507221 */ /* 0x000fe40000010000 */
[----:B------:R-:W3:Y:S02]  /*4e60*/  MUFU.EX2 R73, R73 ;  /* 0x0000004900497308 */ /* 0x000ee40000000800 */
[----:B------:R-:W-:-:S04]  /*4e70*/  FADD.FTZ R3, R13, R80 ;  /* 0x000000500d037221 */ /* 0x000fc80000010000 */
[----:B------:R-:W-:Y:S01]  /*4e80*/  FADD.FTZ R80, R10, R3 ;  /* 0x000000030a507221 */ /* 0x000fe20000010000 */
[----:B-1----:R-:W-:-:S01]  /*4e90*/  FADD.FTZ R3, R11, R82 ;  /* 0x000000520b037221 */ /* 0x002fc20000010000 */
[----:B------:R1:W4:Y:S02]  /*4ea0*/  MUFU.EX2 R70, R97 ;  /* 0x0000006100467308 */ /* 0x0003240000000800 */
[----:B------:R-:W-:-:S01]  /*4eb0*/  FADD.FTZ R41, R21, R80 ;  /* 0x0000005015297221 */ /* 0x000fc20000010000 */
[----:B--2---:R-:W-:-:S03]  /*4ec0*/  FADD.FTZ R82, R52, R3 ;  /* 0x0000000334527221 */ /* 0x004fc60000010000 */
[----:B------:R-:W-:Y:S01]  /*4ed0*/  FADD.FTZ R84, R12, R41 ;  /* 0x000000290c547221 */ /* 0x000fe20000010000 */
[----:B------:R-:W-:Y:S01]  /*4ee0*/  IMAD.MOV.U32 R41, RZ, RZ, R119 ;  /* 0x000000ffff297224 */ /* 0x000fe200078e0077 */
[----:B------:R-:W2:Y:S01]  /*4ef0*/  MUFU.EX2 R39, R39 ;  /* 0x0000002700277308 */ /* 0x000ea20000000800 */
[----:B---3--:R-:W-:-:S01]  /*4f00*/  FADD.FTZ R3, R73, R82 ;  /* 0x0000005249037221 */ /* 0x008fc20000010000 */
[C---:B------:R-:W-:Y:S01]  /*4f10*/  FADD.FTZ R31, R59.reuse, R84 ;  /* 0x000000543b1f7221 */ /* 0x040fe20000010000 */
[----:B------:R-:W-:Y:S01]  /*4f20*/  F2FP.SATFINITE.E4M3.F32.PACK_AB_MERGE_C R59, R59, R12, RZ ;  /* 0x0000000c3b3b723e */ /* 0x000fe200048070ff */
[----:B-1----:R-:W-:Y:S02]  /*4f30*/  IMAD.MOV.U32 R97, RZ, RZ, R119 ;  /* 0x000000ffff617224 */ /* 0x002fe400078e0077 */
[----:B------:R-:W-:-:S01]  /*4f40*/  FADD.FTZ R64, R14, R31 ;  /* 0x0000001f0e407221 */ /* 0x000fc20000010000 */
[----:B------:R-:W-:Y:S01]  /*4f50*/  F2FP.SATFINITE.E4M3.F32.PACK_AB_MERGE_C R214, R21, R10, R59 ;  /* 0x0000000a15d6723e */ /* 0x000fe2000480703b */
[----:B------:R-:W1:Y:S01]  /*4f60*/  MUFU.EX2 R61, R61 ;  /* 0x0000003d003d7308 */ /* 0x000e620000000800 */
[----:B----4-:R-:W-:-:S01]  /*4f70*/  FADD.FTZ R26, R70, R3 ;  /* 0x00000003461a7221 */ /* 0x010fc20000010000 */
[----:B------:R-:W-:Y:S01]  /*4f80*/  F2FP.SATFINITE.E4M3.F32.PACK_AB_MERGE_C R70, R70, R73, RZ ;  /* 0x000000494646723e */ /* 0x000fe200048070ff */
[----:B------:R-:W-:-:S02]  /*4f90*/  IMAD.MOV.U32 R84, RZ, RZ, R119 ;  /* 0x000000ffff547224 */ /* 0x000fc400078e0077 */
[--C-:B------:R-:W-:Y:S01]  /*4fa0*/  IMAD.MOV.U32 R82, RZ, RZ, R119.reuse ;  /* 0x000000ffff527224 */ /* 0x100fe200078e0077 */
[----:B------:R-:W-:Y:S01]  /*4fb0*/  F2FP.SATFINITE.E4M3.F32.PACK_AB_MERGE_C R215, R52, R11, R70 ;  /* 0x0000000b34d7723e */ /* 0x000fe20004807046 */
[----:B------:R-:W-:Y:S01]  /*4fc0*/  IMAD.MOV.U32 R73, RZ, RZ, R119 ;  /* 0x000000ffff497224 */ /* 0x000fe200078e0077 */
[----:B------:R-:W3:Y:S01]  /*4fd0*/  MUFU.EX2 R54, R54 ;  /* 0x0000003600367308 */ /* 0x000ee20000000800 */
[----:B--2---:R-:W-:-:S01]  /*4fe0*/  FADD.FTZ R3, R39, R26 ;  /* 0x0000001a27037221 */ /* 0x004fc20000010000 */
[--C-:B------:R-:W-:Y:S02]  /*4ff0*/  IMAD.MOV.U32 R70, RZ, RZ, R119.reuse ;  /* 0x000000ffff467224 */ /* 0x100fe400078e0077 */
[--C-:B------:R-:W-:Y:S02]  /*5000*/  IMAD.MOV.U32 R59, RZ, RZ, R119.reuse ;  /* 0x000000ffff3b7224 */ /* 0x100fe400078e0077 */
[----:B------:R-:W-:Y:S02]  /*5010*/  IMAD.MOV.U32 R52, RZ, RZ, R119 ;  /* 0x000000ffff347224 */ /* 0x000fe400078e0077 */
[----:B------:R-:W2:Y:S01]  /*5020*/  MUFU.EX2 R93, R93 ;  /* 0x0000005d005d7308 */ /* 0x000ea20000000800 */
[----:B-1----:R-:W-:-:S01]  /*5030*/  FADD.FTZ R7, R61, R64 ;  /* 0x000000403d077221 */ /* 0x002fc20000010000 */
[----:B------:R-:W-:-:S02]  /*5040*/  IMAD.MOV.U32 R64, RZ, RZ, R119 ;  /* 0x000000ffff407224 */ /* 0x000fc400078e0077 */
[----:B------:R-:W-:Y:S02]  /*5050*/  IMAD.MOV.U32 R31, RZ, RZ, R119 ;  /* 0x000000ffff1f7224 */ /* 0x000fe400078e0077 */
[----:B------:R-:W-:Y:S02]  /*5060*/  FADD.FTZ R26, R20, R7 ;  /* 0x00000007141a7221 */ /* 0x000fe40000010000 */
[----:B------:R-:W1:Y:S01]  /*5070*/  MUFU.EX2 R133, R133 ;  /* 0x0000008500857308 */ /* 0x000e620000000800 */
[----:B---3--:R-:W-:-:S07]  /*5080*/  FADD.FTZ R8, R54, R3 ;  /* 0x0000000336087221 */ /* 0x008fce0000010000 */
[----:B------:R3:W4:Y:S01]  /*5090*/  MUFU.EX2 R72, R83 ;  /* 0x0000005300487308 */ /* 0x0007220000000800 */
[----:B--2---:R-:W-:-:S07]  /*50a0*/  FADD.FTZ R3, R93, R8 ;  /* 0x000000085d037221 */ /* 0x004fce0000010000 */
[----:B------:R-:W2:Y:S01]  /*50b0*/  MUFU.EX2 R32, R32 ;  /* 0x0000002000207308 */ /* 0x000ea20000000800 */
[----:B-1----:R-:W-:-:S01]  /*50c0*/  FADD.FTZ R7, R133, R26 ;  /* 0x0000001a85077221 */ /* 0x002fc20000010000 */
[----:B------:R-:W-:Y:S01]  /*50d0*/  F2FP.SATFINITE.E4M3.F32.PACK_AB_MERGE_C R133, R133, R20, RZ ;  /* 0x000000148585723e */ /* 0x000fe200048070ff */
[--C-:B---3--:R-:W-:Y:S02]  /*50e0*/  IMAD.MOV.U32 R83, RZ, RZ, R119.reuse ;  /* 0x000000ffff537224 */ /* 0x108fe400078e0077 */
[----:B------:R-:W-:Y:S01]  /*50f0*/  IMAD.MOV.U32 R26, RZ, RZ, R119 ;  /* 0x000000ffff1a7224 */ /* 0x000fe200078e0077 */
[----:B------:R-:W-:Y:S01]  /*5100*/  F2FP.SATFINITE.E4M3.F32.PACK_AB_MERGE_C R208, R61, R14, R133 ;  /* 0x0000000e3dd0723e */ /* 0x000fe20004807085 */
[----:B------:R-:W-:Y:S01]  /*5110*/  IMAD.MOV.U32 R61, RZ, RZ, R119 ;  /* 0x000000ffff3d7224 */ /* 0x000fe200078e0077 */
[----:B------:R-:W1:Y:S01]  /*5120*/  MUFU.EX2 R15, R15 ;  /* 0x0000000f000f7308 */ /* 0x000e620000000800 */
[----:B----4-:R-:W-:-:S01]  /*5130*/  FADD.FTZ R8, R72, R3 ;  /* 0x0000000348087221 */ /* 0x010fc20000010000 */
[----:B------:R-:W-:Y:S01]  /*5140*/  F2FP.SATFINITE.E4M3.F32.PACK_AB_MERGE_C R72, R72, R93, RZ ;  /* 0x0000005d4848723e */ /* 0x000fe200048070ff */
[----:B------:R-:W-:-:S03]  /*5150*/  IMAD.MOV.U32 R93, RZ, RZ, R119 ;  /* 0x000000ffff5d7224 */ /* 0x000fc600078e0077 */
[----:B------:R-:W-:Y:S01]  /*5160*/  F2FP.SATFINITE.E4M3.F32.PACK_AB_MERGE_C R209, R54, R39, R72 ;  /* 0x0000002736d1723e */ /* 0x000fe20004807048 */
[----:B------:R-:W-:Y:S01]  /*5170*/  IMAD.MOV.U32 R72, RZ, RZ, R119 ;  /* 0x000000ffff487224 */ /* 0x000fe200078e0077 */
[----:B------:R-:W3:Y:S01]  /*5180*/  MUFU.EX2 R69, R69 ;  /* 0x0000004500457308 */ /* 0x000ee20000000800 */
[----:B--2---:R-:W-:-:S01]  /*5190*/  FADD.FTZ R12, R32, R7 ;  /* 0x00000007200c7221 */ /* 0x004fc20000010000 */
[--C-:B------:R-:W-:Y:S02]  /*51a0*/  IMAD.MOV.U32 R54, RZ, RZ, R119.reuse ;  /* 0x000000ffff367224 */ /* 0x100fe400078e0077 */
[----:B------:R-:W-:-:S04]  /*51b0*/  IMAD.MOV.U32 R39, RZ, RZ, R119 ;  /* 0x000000ffff277224 */ /* 0x000fc800078e0077 */
[----:B------:R-:W2:Y:S01]  /*51c0*/  MUFU.EX2 R60, R60 ;  /* 0x0000003c003c7308 */ /* 0x000ea20000000800 */
[----:B-1----:R-:W-:-:S07]  /*51d0*/  FADD.FTZ R3, R15, R8 ;  /* 0x000000080f037221 */ /* 0x002fce0000010000 */
[----:B------:R1:W4:Y:S01]  /*51e0*/  MUFU.EX2 R40, R50 ;  /* 0x0000003200287308 */ /* 0x0003220000000800 */
[----:B---3--:R-:W-:-:S07]  /*51f0*/  FADD.FTZ R7, R69, R12 ;  /* 0x0000000c45077221 */ /* 0x008fce0000010000 */
[----:B------:R-:W3:Y:S01]  /*5200*/  MUFU.EX2 R131, R131 ;  /* 0x0000008300837308 */ /* 0x000ee20000000800 */
[----:B--2---:R-:W-:-:S01]  /*5210*/  FADD.FTZ R12, R60, R3 ;  /* 0x000000033c0c7221 */ /* 0x004fc20000010000 */
[-CC-:B-1----:R-:W-:Y:S01]  /*5220*/  FFMA.FTZ R50, R99, R120.reuse, -R30.reuse ;  /* 0x0000007863327223 */ /* 0x182fe2000001081e */
[----:B------:R-:W-:-:S01]  /*5230*/  FFMA.FTZ R30, R107, R120, -R30 ;  /* 0x000000786b1e7223 */ /* 0x000fc2000001081e */
[--C-:B------:R-:W-:Y:S02]  /*5240*/  IMAD.MOV.U32 R107, RZ, RZ, R119.reuse ;  /* 0x000000ffff6b7224 */ /* 0x100fe400078e0077 */
[----:B------:R-:W-:Y:S02]  /*5250*/  IMAD.MOV.U32 R99, RZ, RZ, R119 ;  /* 0x000000ffff637224 */ /* 0x000fe400078e0077 */
[----:B------:R-:W1:Y:S01]  /*5260*/  MUFU.EX2 R49, R49 ;  /* 0x0000003100317308 */ /* 0x000e620000000800 */
[----:B----4-:R-:W-:-:S07]  /*5270*/  FADD.FTZ R20, R40, R7 ;  /* 0x0000000728147221 */ /* 0x010fce0000010000 */
[----:B------:R2:W4:Y:S01]  /*5280*/  MUFU.EX2 R74, R63 ;  /* 0x0000003f004a7308 */ /* 0x0005220000000800 */
[----:B---3--:R-:W-:-:S07]  /*5290*/  FADD.FTZ R3, R131, R12 ;  /* 0x0000000c83037221 */ /* 0x008fce0000010000 */
[----:B------:R-:W3:Y:S01]  /*52a0*/  MUFU.EX2 R36, R36 ;  /* 0x0000002400247308 */ /* 0x000ee20000000800 */
[C---:B-1----:R-:W-:Y:S01]  /*52b0*/  F2FP.SATFINITE.E4M3.F32.PACK_AB_MERGE_C R40, R49.reuse, R40, RZ ;  /* 0x000000283128723e */ /* 0x042fe200048070ff */
[----:B------:R-:W-:Y:S01]  /*52c0*/  FADD.FTZ R49, R49, R20 ;  /* 0x0000001431317221 */ /* 0x000fe20000010000 */
[--C-:B--2---:R-:W-:Y:S02]  /*52d0*/  IMAD.MOV.U32 R63, RZ, RZ, R119.reuse ;  /* 0x000000ffff3f7224 */ /* 0x104fe400078e0077 */
[----:B------:R-:W-:Y:S01]  /*52e0*/  F2FP.SATFINITE.E4M3.F32.PACK_AB_MERGE_C R210, R69, R32, R40 ;  /* 0x0000002045d2723e */ /* 0x000fe20004807028 */
[----:B------:R-:W-:Y:S02]  /*52f0*/  IMAD.MOV.U32 R69, RZ, RZ, R119 ;  /* 0x000000ffff457224 */ /* 0x000fe400078e0077 */
[----:B------:R-:W1:Y:S01]  /*5300*/  MUFU.EX2 R87, R87 ;  /* 0x0000005700577308 */ /* 0x000e620000000800 */
[C---:B----4-:R-:W-:Y:S01]  /*5310*/  F2FP.SATFINITE.E4M3.F32.PACK_AB_MERGE_C R131, R74.reuse, R131, RZ ;  /* 0x000000834a83723e */ /* 0x050fe200048070ff */
[----:B------:R-:W-:Y:S01]  /*5320*/  FADD.FTZ R74, R74, R3 ;  /* 0x000000034a4a7221 */ /* 0x000fe20000010000 */
[----:B------:R-:W-:-:S02]  /*5330*/  IMAD.MOV.U32 R40, RZ, RZ, R119 ;  /* 0x000000ffff287224 */ /* 0x000fc400078e0077 */
[----:B------:R-:W-:Y:S01]  /*5340*/  F2FP.SATFINITE.E4M3.F32.PACK_AB_MERGE_C R211, R60, R15, R131 ;  /* 0x0000000f3cd3723e */ /* 0x000fe20004807083 */
[----:B------:R-:W-:Y:S02]  /*5350*/  IMAD.MOV.U32 R60, RZ, RZ, R119 ;  /* 0x000000ffff3c7224 */ /* 0x000fe400078e0077 */
[----:B------:R-:W2:Y:S01]  /*5360*/  MUFU.EX2 R25, R25 ;  /* 0x0000001900197308 */ /* 0x000ea20000000800 */
[----:B---3--:R-:W-:-:S01]  /*5370*/  FADD.FTZ R12, R36, R49 ;  /* 0x00000031240c7221 */ /* 0x008fc20000010000 */
[--C-:B------:R-:W-:Y:S02]  /*5380*/  IMAD.MOV.U32 R49, RZ, RZ, R119.reuse ;  /* 0x000000ffff317224 */ /* 0x100fe400078e0077 */
[----:B------:R-:W-:-:S04]  /*5390*/  IMAD.MOV.U32 R32, RZ, RZ, R119 ;  /* 0x000000ffff207224 */ /* 0x000fc800078e0077 */
[----:B------:R-:W3:Y:S01]  /*53a0*/  MUFU.EX2 R29, R29 ;  /* 0x0000001d001d7308 */ /* 0x000ee20000000800 */
[----:B-1----:R-:W-:-:S01]  /*53b0*/  FADD.FTZ R3, R87, R74 ;  /* 0x0000004a57037221 */ /* 0x002fc20000010000 */
[----:B------:R-:W-:-:S03]  /*53c0*/  IMAD.MOV.U32 R74, RZ, RZ, R119 ;  /* 0x000000ffff4a7224 */ /* 0x000fc600078e0077 */
[----:B------:R-:W-:-:S03]  /*53d0*/  FADD.FTZ R20, R76, R3 ;  /* 0x000000034c147221 */ /* 0x000fc60000010000 */
[----:B------:R-:W1:Y:S01]  /*53e0*/  MUFU.EX2 R89, R89 ;  /* 0x0000005900597308 */ /* 0x000e620000000800 */
[----:B--2---:R-:W-:-:S07]  /*53f0*/  FADD.FTZ R12, R25, R12 ;  /* 0x0000000c190c7221 */ /* 0x004fce0000010000 */
[----:B------:R-:W2:Y:S01]  /*5400*/  MUFU.EX2 R42, R42 ;  /* 0x0000002a002a7308 */ /* 0x000ea20000000800 */
[----:B---3--:R-:W-:-:S07]  /*5410*/  FADD.FTZ R3, R29, R12 ;  /* 0x0000000c1d037221 */ /* 0x008fce0000010000 */
[----:B------:R3:W4:Y:S01]  /*5420*/  MUFU.EX2 R78, R81 ;  /* 0x00000051004e7308 */ /* 0x0007220000000800 */
[----:B-1----:R-:W-:-:S07]  /*5430*/  FADD.FTZ R7, R89, R20 ;  /* 0x0000001459077221 */ /* 0x002fce0000010000 */
[----:B------:R-:W1:Y:S01]  /*5440*/  MUFU.EX2 R38, R38 ;  /* 0x0000002600267308 */ /* 0x000e620000000800 */
[----:B--2---:R-:W-:-:S01]  /*5450*/  FADD.FTZ R3, R42, R3 ;  /* 0x000000032a037221 */ /* 0x004fc20000010000 */
[----:B------:R-:W-:Y:S01]  /*5460*/  F2FP.SATFINITE.E4M3.F32.PACK_AB_MERGE_C R29, R42, R29, RZ ;  /* 0x0000001d2a1d723e */ /* 0x000fe200048070ff */
[--C-:B---3--:R-:W-:Y:S02]  /*5470*/  IMAD.MOV.U32 R81, RZ, RZ, R119.reuse ;  /* 0x000000ffff517224 */ /* 0x108fe400078e0077 */
[----:B------:R-:W-:Y:S01]  /*5480*/  IMAD.MOV.U32 R42, RZ, RZ, R119 ;  /* 0x000000ffff2a7224 */ /* 0x000fe200078e0077 */
[----:B------:R-:W-:Y:S01]  /*5490*/  F2FP.SATFINITE.E4M3.F32.PACK_AB_MERGE_C R204, R25, R36, R29 ;  /* 0x0000002419cc723e */ /* 0x000fe2000480701d */
[----:B------:R-:W-:Y:S01]  /*54a0*/  IMAD.MOV.U32 R36, RZ, RZ, R119 ;  /* 0x000000ffff247224 */ /* 0x000fe200078e0077 */
[----:B------:R-:W2:Y:S01]  /*54b0*/  MUFU.EX2 R135, R135 ;  /* 0x0000008700877308 */ /* 0x000ea20000000800 */
[C---:B----4-:R-:W-:Y:S01]  /*54c0*/  F2FP.SATFINITE.E4M3.F32.PACK_AB_MERGE_C R89, R78.reuse, R89, RZ ;  /* 0x000000594e59723e */ /* 0x050fe200048070ff */
[----:B------:R-:W-:Y:S01]  /*54d0*/  FADD.FTZ R78, R78, R7 ;  /* 0x000000074e4e7221 */ /* 0x000fe20000010000 */
[----:B------:R-:W-:-:S02]  /*54e0*/  IMAD.MOV.U32 R29, RZ, RZ, R119 ;  /* 0x000000ffff1d7224 */ /* 0x000fc400078e0077 */
[----:B------:R-:W-:Y:S01]  /*54f0*/  F2FP.SATFINITE.E4M3.F32.PACK_AB_MERGE_C R205, R76, R87, R89 ;  /* 0x000000574ccd723e */ /* 0x000fe20004807059 */
[----:B------:R-:W-:Y:S02]  /*5500*/  IMAD.MOV.U32 R89, RZ, RZ, R119 ;  /* 0x000000ffff597224 */ /* 0x000fe400078e0077 */
[----:B------:R-:W3:Y:S01]  /*5510*/  MUFU.EX2 R43, R43 ;  /* 0x0000002b002b7308 */ /* 0x000ee20000000800 */
[----:B-1----:R-:W-:-:S01]  /*5520*/  FADD.FTZ R12, R38, R3 ;  /* 0x00000003260c7221 */ /* 0x002fc20000010000 */
[--C-:B------:R-:W-:Y:S02]  /*5530*/  IMAD.MOV.U32 R87, RZ, RZ, R119.reuse ;  /* 0x000000ffff577224 */ /* 0x100fe400078e0077 */
        /* <DEDUP_REMOVED lines=28> */
[----:B------:R-:W-:-:S04]  /*5700*/  IMAD.MOV.U32 R33, RZ, RZ, R119 ;  /* 0x000000ffff217224 */ /* 0x000fc800078e0077 */
[----:B------:R1:W4:Y:S01]  /*5710*/  MUFU.EX2 R8, R67 ;  /* 0x0000004300087308 */ /* 0x0003220000000800 */
[----:B---3--:R-:W-:-:S07]  /*5720*/  FADD.FTZ R7, R141, R6 ;  /* 0x000000068d077221 */ /* 0x008fce0000010000 */
[----:B------:R-:W3:Y:S01]  /*5730*/  MUFU.EX2 R37, R37 ;  /* 0x0000002500257308 */ /* 0x000ee20000000800 */
[----:B--2---:R-:W-:-:S01]  /*5740*/  FADD.FTZ R6, R46, R3 ;  /* 0x000000032e067221 */ /* 0x004fc20000010000 */
[----:B-1----:R-:W-:-:S06]  /*5750*/  IMAD.MOV.U32 R67, RZ, RZ, R119 ;  /* 0x000000ffff437224 */ /* 0x002fcc00078e0077 */
[----:B------:R-:W1:Y:S01]  /*5760*/  MUFU.EX2 R143, R143 ;  /* 0x0000008f008f7308 */ /* 0x000e620000000800 */
[----:B----4-:R-:W-:-:S07]  /*5770*/  FADD.FTZ R12, R8, R7 ;  /* 0x00000007080c7221 */ /* 0x010fce0000010000 */
[----:B------:R-:W2:Y:S01]  /*5780*/  MUFU.EX2 R48, R48 ;  /* 0x0000003000307308 */ /* 0x000ea20000000800 */
[----:B---3--:R-:W-:-:S07]  /*5790*/  FADD.FTZ R3, R37, R6 ;  /* 0x0000000625037221 */ /* 0x008fce0000010000 */
[----:B------:R-:W3:Y:S01]  /*57a0*/  MUFU.EX2 R4, R145 ;  /* 0x0000009100047308 */ /* 0x000ee20000000800 */
[----:B-1----:R-:W-:-:S07]  /*57b0*/  FADD.FTZ R7, R143, R12 ;  /* 0x0000000c8f077221 */ /* 0x002fce0000010000 */
[----:B------:R-:W1:Y:S01]  /*57c0*/  MUFU.EX2 R50, R50 ;  /* 0x0000003200327308 */ /* 0x000e620000000800 */
[----:B--2---:R-:W-:-:S01]  /*57d0*/  FADD.FTZ R3, R48, R3 ;  /* 0x0000000330037221 */ /* 0x004fc20000010000 */
[----:B------:R-:W-:Y:S01]  /*57e0*/  F2FP.SATFINITE.E4M3.F32.PACK_AB_MERGE_C R37, R48, R37, RZ ;  /* 0x000000253025723e */ /* 0x000fe200048070ff */
[----:B------:R-:W-:-:S03]  /*57f0*/  IMAD.MOV.U32 R48, RZ, RZ, R119 ;  /* 0x000000ffff307224 */ /* 0x000fc600078e0077 */
[----:B------:R-:W-:Y:S01]  /*5800*/  F2FP.SATFINITE.E4M3.F32.PACK_AB_MERGE_C R200, R46, R45, R37 ;  /* 0x0000002d2ec8723e */ /* 0x000fe20004807025 */
[----:B------:R-:W-:Y:S01]  /*5810*/  IMAD.MOV.U32 R46, RZ, RZ, R119 ;  /* 0x000000ffff2e7224 */ /* 0x000fe200078e0077 */
[----:B------:R-:W2:Y:S01]  /*5820*/  MUFU.EX2 R147, R147 ;  /* 0x0000009300937308 */ /* 0x000ea20000000800 */
[C---:B---3--:R-:W-:Y:S01]  /*5830*/  F2FP.SATFINITE.E4M3.F32.PACK_AB_MERGE_C R143, R4.reuse, R143, RZ ;  /* 0x0000008f048f723e */ /* 0x048fe200048070ff */
[----:B------:R-:W-:Y:S01]  /*5840*/  FADD.FTZ R4, R4, R7 ;  /* 0x0000000704047221 */ /* 0x000fe20000010000 */
[----:B------:R-:W-:Y:S02]  /*5850*/  IMAD.MOV.U32 R45, RZ, RZ, R119 ;  /* 0x000000ffff2d7224 */ /* 0x000fe400078e0077 */
[----:B------:R-:W-:Y:S01]  /*5860*/  F2FP.SATFINITE.E4M3.F32.PACK_AB_MERGE_C R201, R8, R141, R143 ;  /* 0x0000008d08c9723e */ /* 0x000fe2000480708f */
[----:B------:R-:W-:Y:S02]  /*5870*/  IMAD.MOV.U32 R37, RZ, RZ, R119 ;  /* 0x000000ffff257224 */ /* 0x000fe400078e0077 */
[----:B------:R-:W3:Y:S01]  /*5880*/  MUFU.EX2 R53, R53 ;  /* 0x0000003500357308 */ /* 0x000ee20000000800 */
[----:B-1----:R-:W-:-:S07]  /*5890*/  FADD.FTZ R6, R50, R3 ;  /* 0x0000000332067221 */ /* 0x002fce0000010000 */
[----:B------:R-:W1:Y:S01]  /*58a0*/  MUFU.EX2 R10, R149 ;  /* 0x00000095000a7308 */ /* 0x000e620000000800 */
[----:B--2---:R-:W-:-:S07]  /*58b0*/  FADD.FTZ R3, R147, R4 ;  /* 0x0000000493037221 */ /* 0x004fce0000010000 */
[----:B------:R-:W-:Y:S01]  /*58c0*/  MUFU.EX2 R47, R47 ;  /* 0x0000002f002f7308 */ /* 0x000fe20000000800 */
[----:B---3--:R-:W-:-:S07]  /*58d0*/  FADD.FTZ R6, R53, R6 ;  /* 0x0000000635067221 */ /* 0x008fce0000010000 */
[----:B------:R-:W2:Y:S01]  /*58e0*/  MUFU.EX2 R30, R30 ;  /* 0x0000001e001e7308 */ /* 0x000ea20000000800 */
[----:B-1----:R-:W-:-:S07]  /*58f0*/  FADD.FTZ R4, R10, R3 ;  /* 0x000000030a047221 */ /* 0x002fce0000010000 */
[----:B------:R-:W1:Y:S08]  /*5900*/  MUFU.EX2 R151, R151 ;  /* 0x0000009700977308 */ /* 0x000e700000000800 */
[----:B------:R-:W3:Y:S01]  /*5910*/  MUFU.EX2 R62, R62 ;  /* 0x0000003e003e7308 */ /* 0x000ee20000000800 */
[----:B--2---:R-:W-:Y:S01]  /*5920*/  F2FP.SATFINITE.E4M3.F32.PACK_AB_MERGE_C R7, R30, R47, RZ ;  /* 0x0000002f1e07723e */ /* 0x004fe200048070ff */
[----:B------:R-:W-:-:S03]  /*5930*/  FADD.FTZ R47, R47, R6 ;  /* 0x000000062f2f7221 */ /* 0x000fc60000010000 */
[----:B------:R-:W-:Y:S01]  /*5940*/  F2FP.SATFINITE.E4M3.F32.PACK_AB_MERGE_C R202, R53, R50, R7 ;  /* 0x0000003235ca723e */ /* 0x000fe20004807007 */
[--C-:B------:R-:W-:Y:S02]  /*5950*/  IMAD.MOV.U32 R53, RZ, RZ, R119.reuse ;  /* 0x000000ffff357224 */ /* 0x100fe400078e0077 */
[----:B------:R-:W-:Y:S02]  /*5960*/  IMAD.MOV.U32 R50, RZ, RZ, R119 ;  /* 0x000000ffff327224 */ /* 0x000fe400078e0077 */
[----:B-1----:R-:W-:-:S01]  /*5970*/  FADD.FTZ R3, R151, R4 ;  /* 0x0000000497037221 */ /* 0x002fc20000010000 */
[----:B------:R-:W-:Y:S01]  /*5980*/  FADD.FTZ R4, R30, R47 ;  /* 0x0000002f1e047221 */ /* 0x000fe20000010000 */
[--C-:B------:R-:W-:Y:S02]  /*5990*/  IMAD.MOV.U32 R47, RZ, RZ, R119.reuse ;  /* 0x000000ffff2f7224 */ /* 0x100fe400078e0077 */
[----:B------:R-:W-:Y:S01]  /*59a0*/  IMAD.MOV.U32 R30, RZ, RZ, R119 ;  /* 0x000000ffff1e7224 */ /* 0x000fe200078e0077 */
[C---:B---3--:R-:W-:Y:S01]  /*59b0*/  F2FP.SATFINITE.E4M3.F32.PACK_AB_MERGE_C R8, R62.reuse, R151, RZ ;  /* 0x000000973e08723e */ /* 0x048fe200048070ff */
[----:B------:R-:W-:Y:S01]  /*59c0*/  FADD.FTZ R3, R62, R3 ;  /* 0x000000033e037221 */ /* 0x000fe20000010000 */
[----:B------:R-:W-:-:S02]  /*59d0*/  IMAD.MOV.U32 R62, RZ, RZ, R119 ;  /* 0x000000ffff3e7224 */ /* 0x000fc400078e0077 */
[----:B------:R-:W-:Y:S01]  /*59e0*/  F2FP.SATFINITE.E4M3.F32.PACK_AB_MERGE_C R203, R10, R147, R8 ;  /* 0x000000930acb723e */ /* 0x000fe20004807008 */
[----:B------:R-:W-:Y:S06]  /*59f0*/  @!P2 BRA `(.L_x_1882) ;  /* 0x0000004400e4a947 */ /* 0x000fec0003800000 */
[----:B------:R-:W-:Y:S01]  /*5a00*/  IMAD.MOV.U32 R7, RZ, RZ, R123 ;  /* 0x000000ffff077224 */ /* 0x000fe200078e007b */
[----:B------:R-:W-:Y:S01]  /*5a10*/  CS2R R118, SRZ ;  /* 0x0000000000767805 */ /* 0x000fe2000001ff00 */
[----:B------:R-:W-:Y:S01]  /*5a20*/  IMAD.MOV.U32 R6, RZ, RZ, R121 ;  /* 0x000000ffff067224 */ /* 0x000fe200078e0079 */
[----:B------:R-:W-:Y:S01]  /*5a30*/  CS2R R116, SRZ ;  /* 0x0000000000747805 */ /* 0x000fe2000001ff00 */
[----:B------:R-:W-:Y:S01]  /*5a40*/  IMAD.MOV.U32 R8, RZ, RZ, R2 ;  /* 0x000000ffff087224 */ /* 0x000fe200078e0002 */
        /* <DEDUP_REMOVED lines=47> */
[----:B------:R-:W-:Y:S01]  /*5d40*/  UMOV UR56, UR48 ;  /* 0x0000003000387c82 */ /* 0x000fe20008000000 */
[----:B------:R-:W-:Y:S01]  /*5d50*/  ULDC UR54, c[0x0][0x404] ;  /* 0x0001010000367ab9 */ /* 0x000fe20000000800 */
[----:B------:R-:W-:Y:S01]  /*5d60*/  ULDC UR45, c[0x0][0x2e0] ;  /* 0x0000b800002d7ab9 */ /* 0x000fe20000000800 */
[----:B------:R-:W-:-:S05]  /*5d70*/  ULDC.64 UR6, c[0x0][0x3f8] ;  /* 0x0000fe0000067ab9 */ /* 0x000fca0000000a00 */
.L_x_1892:
[----:B------:R-:W-:Y:S01]  /*5d80*/  ISETP.NE.AND P3, PT, RZ, UR38, PT ;  /* 0x00000026ff007c0c */ /* 0x000fe2000bf65270 */
[----:B------:R-:W-:-:S04]  /*5d90*/  UISETP.NE.AND UP0, UPT, UR56, 0x1, UPT ;  /* 0x000000013800788c */ /* 0x000fc8000bf05270 */
[----:B------:R-:W-:-:S06]  /*5da0*/  USEL UR10, URZ, 0x1, UP0 ;  /* 0x000000013f0a7887 */ /* 0x000fcc0008000000 */
[----:B------:R-:W-:Y:S02]  /*5db0*/  LOP3.LUT R2, R8, UR10, RZ, 0x3c, !PT ;  /* 0x0000000a08027c12 */ /* 0x000fe4000f8e3cff */
[----:B------:R-:W-:Y:S05]  /*5dc0*/  @P3 BRA `(.L_x_1883) ;  /* 0x0000000000343947 */ /* 0x000fea0003800000 */
[----:B------:R-:W-:Y:S05]  /*5dd0*/  @!P1 BRA `(.L_x_1884) ;  /* 0x0000000000049947 */ /* 0x000fea0003800000 */
[----:B------:R-:W-:Y:S01]  /*5de0*/  BPT.TRAP 0x1 ;  /* 0x000000040000795c */ /* 0x000fe20000300000 */
.L_x_1884:
[----:B------:R-:W-:Y:S01]  /*5df0*/  UIADD3 UR10, UR56, 0x1, URZ ;  /* 0x00000001380a7890 */ /* 0x000fe2000fffe03f */
[----:B------:R-:W-:-:S03]  /*5e00*/  SHF.L.U32 R9, R2, 0x1f, RZ ;  /* 0x0000001f02097819 */ /* 0x000fc600000006ff */
[----:B------:R-:W-:-:S04]  /*5e10*/  UISETP.NE.AND UP0, UPT, UR10, 0x2, UPT ;  /* 0x000000020a00788c */ /* 0x000fc8000bf05270 */
[----:B------:R-:W-:-:S04]  /*5e20*/  USEL UR10, UR10, URZ, UP0 ;  /* 0x0000003f0a0a7287 */ /* 0x000fc80008000000 */
[----:B------:R-:W-:-:S09]  /*5e30*/  ULEA UR10, UR10, UR37, 0x3 ;  /* 0x000000250a0a7291 */ /* 0x000fd2000f8e183f */
[----:B------:R1:W2:Y:S01]  /*5e40*/  SYNCS.PHASECHK.TRANS64.TRYWAIT P2, [UR10+0x33430], R9 ;  /* 0x03343009ff0075a7 */ /* 0x0002a2000804014a */
[----:B------:R-:W-:Y:S05]  /*5e50*/  @!P1 BRA `(.L_x_1885) ;  /* 0x0000000000049947 */ /* 0x000fea0003800000 */
[----:B------:R-:W-:Y:S01]  /*5e60*/  BPT.TRAP 0x1 ;  /* 0x000000040000795c */ /* 0x000fe20000300000 */
.L_x_1885:
[----:B--2---:R-:W-:Y:S05]  /*5e70*/  @P2 BRA `(.L_x_1883) ;  /* 0x0000000000082947 */ /* 0x004fea0003800000 */
[----:B------:R-:W2:Y:S02]  /*5e80*/  SYNCS.PHASECHK.TRANS64.TRYWAIT P2, [UR10+0x33430], R9 ;  /* 0x03343009ff0075a7 */ /* 0x000ea4000804014a */
[----:B--2---:R-:W-:Y:S05]  /*5e90*/  @!P2 BRA `(.L_x_1886) ;  /* 0x000000e000e4a947 */ /* 0x004fea0003800000 */
.L_x_1883:
[----:B--2---:R-:W2:Y:S01]  /*5ea0*/  S2R R10, SR_TID.X ;  /* 0x00000000000a7919 */ /* 0x004ea20000002100 */
[----:B------:R-:W-:Y:S01]  /*5eb0*/  UIADD3 UR55, UR56, 0x1, URZ ;  /* 0x0000000138377890 */ /* 0x000fe2000fffe03f */
[----:B------:R-:W-:Y:S01]  /*5ec0*/  UMOV UR27, 0x80000020 ;  /* 0x80000020001b7882 */ /* 0x000fe20000000000 */
[----:B------:R-:W-:Y:S02]  /*5ed0*/  UMOV UR28, UR24 ;  /* 0x00000018001c7c82 */ /* 0x000fe40008000000 */
[----:B------:R-:W-:Y:S01]  /*5ee0*/  UISETP.NE.AND UP0, UPT, UR55, 0x2, UPT ;  /* 0x000000023700788c */ /* 0x000fe2000bf05270 */
[----:B------:R-:W-:Y:S01]  /*5ef0*/  UMOV UR29, UR25 ;  /* 0x00000019001d7c82 */ /* 0x000fe20008000000 */
[----:B------:R-:W-:Y:S02]  /*5f00*/  UMOV UR31, 0x80000020 ;  /* 0x80000020001f7882 */ /* 0x000fe40000000000 */
[----:B------:R-:W-:Y:S01]  /*5f10*/  USEL UR55, UR55, URZ, UP0 ;  /* 0x0000003f37377287 */ /* 0x000fe20008000000 */
[----:B------:R-:W-:Y:S01]  /*5f20*/  UMOV UR32, UR24 ;  /* 0x0000001800207c82 */ /* 0x000fe20008000000 */
[----:B------:R-:W-:-:S02]  /*5f30*/  UMOV UR33, UR25 ;  /* 0x0000001900217c82 */ /* 0x000fc40008000000 */
[----:B------:R-:W-:Y:S01]  /*5f40*/  UIMAD UR57, UR55, 0x780, UR40 ;  /* 0x00000780373978a4 */ /* 0x000fe2000f8e0228 */
[----:B------:R-:W-:Y:S01]  /*5f50*/  UMOV UR35, 0x80000020 ;  /* 0x8000002000237882 */ /* 0x000fe20000000000 */
[----:B------:R-:W-:Y:S02]  /*5f60*/  UMOV UR48, UR4 ;  /* 0x0000000400307c82 */ /* 0x000fe40008000000 */
[----:B------:R-:W-:Y:S02]  /*5f70*/  UIADD3 UR30, UR57, 0x80, URZ ;  /* 0x00000080391e7890 */ /* 0x000fe4000fffe03f */
[----:B------:R-:W-:Y:S02]  /*5f80*/  UIADD3 UR34, UR57, 0x100, URZ ;  /* 0x0000010039227890 */ /* 0x000fe4000fffe03f */
[----:B------:R-:W-:Y:S01]  /*5f90*/  UMOV UR26, UR57 ;  /* 0x00000039001a7c82 */ /* 0x000fe20008000000 */
[----:B------:R-:W-:Y:S02]  /*5fa0*/  UIADD3 UR10, UR57, 0x200, URZ ;  /* 0x00000200390a7890 */ /* 0x000fe4000fffe03f */
[----:B------:R-:W-:Y:S01]  /*5fb0*/  UIADD3 UR50, UR57, 0x102, URZ ;  /* 0x0000010239327890 */ /* 0x000fe2000fffe03f */
[----:B------:R-:W-:Y:S01]  /*5fc0*/  UMOV UR49, UR5 ;  /* 0x0000000500317c82 */ /* 0x000fe20008000000 */
[----:B------:R-:W-:Y:S01]  /*5fd0*/  UMOV UR51, 0x80000020 ;  /* 0x8000002000337882 */ /* 0x000fe20000000000 */
[----:B------:R-:W-:Y:S01]  /*5fe0*/  UMOV UR11, 0x80000020 ;  /* 0x80000020000b7882 */ /* 0x000fe20000000000 */
[----:B------:R-:W-:Y:S01]  /*5ff0*/  UIADD3 UR14, UR57, 0x480, URZ ;  /* 0x00000480390e7890 */ /* 0x000fe2000fffe03f */
[----:B------:R-:W-:Y:S01]  /*6000*/  UMOV UR15, 0x80000020 ;  /* 0x80000020000f7882 */ /* 0x000fe20000000000 */
[----:B--2---:R-:W-:Y:S01]  /*6010*/  SHF.R.U32.HI R10, RZ, 0x7, R10 ;  /* 0x00000007ff0a7819 */ /* 0x004fe2000001160a */
[----:B------:R-:W-:Y:S01]  /*6020*/  UIADD3 UR18, UR57, 0x500, URZ ;  /* 0x0000050039127890 */ /* 0x000fe2000fffe03f */
[----:B------:R-:W-:Y:S01]  /*6030*/  UMOV UR19, 0x80000020 ;  /* 0x8000002000137882 */ /* 0x000fe20000000000 */
[----:B------:R-:W-:-:S02]  /*6040*/  UIADD3 UR22, UR57, 0x502, URZ ;  /* 0x0000050239167890 */ /* 0x000fc4000fffe03f */
[----:B-1----:R-:W-:Y:S01]  /*6050*/  VIADD R9, R10, 0x8 ;  /* 0x000000080a097836 */ /* 0x002fe20000000000 */
[----:B------:R-:W-:-:S04]  /*6060*/  UMOV UR23, 0x80000020 ;  /* 0x8000002000177882 */ /* 0x000fc80000000000 */
[----:B------:R1:W-:Y:S06]  /*6070*/  BAR.SYNC.DEFER_BLOCKING R9, 0x100 ;  /* 0x000400090000751d */ /* 0x0003ec0000010000 */
        /* <DEDUP_REMOVED lines=48> */
[----:B------:R-:W-:Y:S01]  /*6380*/  UMOV UR29, UR5 ;  /* 0x00000005001d7c82 */ /* 0x000fe20008000000 */
[----:B------:R-:W-:Y:S01]  /*6390*/  UMOV UR30, UR10 ;  /* 0x0000000a001e7c82 */ /* 0x000fe20008000000 */
[----:B------:R-:W-:Y:S01]  /*63a0*/  UMOV UR31, 0x80000020 ;  /* 0x80000020001f7882 */ /* 0x000fe20000000000 */
        /* <DEDUP_REMOVED lines=116> */
.L_x_1888:
[----:B------:R-:W-:Y:S01]  /*6af0*/  ULEA UR10, UR56, UR37, 0x3 ;  /* 0x00000025380a7291 */ /* 0x000fe2000f8e183f */
[----:B------:R-:W-:-:S08]  /*6b00*/  SHF.L.U32 R8, R8, 0x1f, RZ ;  /* 0x0000001f08087819 */ /* 0x000fd000000006ff */
[----:B------:R1:W2:Y:S01]  /*6b10*/  SYNCS.PHASECHK.TRANS64.TRYWAIT P2, [UR10+0x33450], R8 ;  /* 0x03345008ff0075a7 */ /* 0x0002a2000804014a */
[----:B------:R-:W-:Y:S05]  /*6b20*/  @!P1 BRA `(.L_x_1889) ;  /* 0x0000000000049947 */ /* 0x000fea0003800000 */
[----:B------:R-:W-:Y:S01]  /*6b30*/  BPT.TRAP 0x1 ;  /* 0x000000040000795c */ /* 0x000fe20000300000 */
.L_x_1889:
[----:B--2---:R-:W-:Y:S05]  /*6b40*/  @P2 BRA `(.L_x_1887) ;  /* 0x0000000000082947 */ /* 0x004fea0003800000 */
[----:B------:R-:W2:Y:S02]  /*6b50*/  SYNCS.PHASECHK.TRANS64.TRYWAIT P2, [UR10+0x33450], R8 ;  /* 0x03345008ff0075a7 */ /* 0x000ea4000804014a */
[----:B--2---:R-:W-:Y:S05]  /*6b60*/  @!P2 BRA `(.L_x_1890) ;  /* 0x000000d400c8a947 */ /* 0x004fea0003800000 */
.L_x_1887:
[----:B------:R-:W-:Y:S01]  /*6b70*/  UIADD3 UR10, UR37, 0x200, URZ ;  /* 0x00000200250a7890 */ /* 0x000fe2000fffe03f */
[----:B------:R-:W-:Y:S01]  /*6b80*/  WARPGROUP.ARRIVE ;  /* 0x00000000000079c5 */ /* 0x000fe20000000000 */
[----:B------:R-:W-:Y:S01]  /*6b90*/  UMOV UR11, 0xc0000010 ;  /* 0xc0000010000b7882 */ /* 0x000fe20000000000 */
[C---:B------:R-:W-:Y:S01]  /*6ba0*/  FMUL.FTZ R21, R0.reuse, R193 ;  /* 0x000000c100157220 */ /* 0x040fe20000410000 */
[----:B------:R-:W-:Y:S01]  /*6bb0*/  USHF.R.U32.HI UR10, URZ, 0x4, UR10 ;  /* 0x000000043f0a7899 */ /* 0x000fe2000801160a */
[----:B------:R-:W3:Y:S01]  /*6bc0*/  LDC R193, c[0x0][0x288] ;  /* 0x0000a200ffc17b82 */ /* 0x000ee20000000800 */
[----:B------:R-:W-:Y:S01]  /*6bd0*/  UISETP.NE.U32.AND UP0, UPT, UR6, URZ, UPT ;  /* 0x0000003f0600728c */ /* 0x000fe2000bf05070 */
[C---:B------:R-:W-:Y:S01]  /*6be0*/  FMUL.FTZ R14, R0.reuse, R190 ;  /* 0x000000be000e7220 */ /* 0x040fe20000410000 */
[----:B------:R-:W-:Y:S01]  /*6bf0*/  ULOP3.LUT UR10, UR10, 0x3fff, URZ, 0xc0, !UPT ;  /* 0x00003fff0a0a7892 */ /* 0x000fe2000f8ec03f */
[C---:B------:R-:W-:Y:S01]  /*6c00*/  FMUL.FTZ R190, R0.reuse, R157 ;  /* 0x0000009d00be7220 */ /* 0x040fe20000410000 */
[----:B------:R-:W-:Y:S01]  /*6c10*/  UISETP.NE.AND.EX UP0, UPT, UR7, URZ, UPT, UP0 ;  /* 0x0000003f0700728c */ /* 0x000fe2000bf05300 */
[C---:B------:R-:W-:Y:S01]  /*6c20*/  FMUL.FTZ R157, R0.reuse, R158 ;  /* 0x0000009e009d7220 */ /* 0x040fe20000410000 */
[----:B------:R-:W-:Y:S01]  /*6c30*/  ULOP3.LUT UR10, UR10, 0x10000, URZ, 0xfc, !UPT ;  /* 0x000100000a0a7892 */ /* 0x000fe2000f8efc3f */
[C---:B------:R-:W-:Y:S01]  /*6c40*/  FMUL.FTZ R158, R0.reuse, R159 ;  /* 0x0000009f009e7220 */ /* 0x040fe20000410000 */
[C---:B------:R-:W-:Y:S01]  /*6c50*/  FMUL.FTZ R159, R0.reuse, R160 ;  /* 0x000000a0009f7220 */ /* 0x040fe20000410000 */
[C---:B------:R-:W-:Y:S01]  /*6c60*/  FMUL.FTZ R160, R0.reuse, R162 ;  /* 0x000000a200a07220 */ /* 0x040fe20000410000 */
[----:B------:R-:W-:Y:S01]  /*6c70*/  UIMAD UR14, UR56, 0x780, UR10 ;  /* 0x00000780380e78a4 */ /* 0x000fe2000f8e020a */
[C---:B------:R-:W-:Y:S01]  /*6c80*/  FMUL.FTZ R162, R0.reuse, R164 ;  /* 0x000000a400a27220 */ /* 0x040fe20000410000 */
[C---:B-12---:R-:W-:Y:S01]  /*6c90*/  FMUL.FTZ R8, R0.reuse, R184 ;  /* 0x000000b800087220 */ /* 0x046fe20000410000 */
[C---:B------:R-:W-:Y:S01]  /*6ca0*/  FMUL.FTZ R9, R0.reuse, R185 ;  /* 0x000000b900097220 */ /* 0x040fe20000410000 */
[C---:B------:R-:W-:Y:S01]  /*6cb0*/  FMUL.FTZ R12, R0.reuse, R188 ;  /* 0x000000bc000c7220 */ /* 0x040fe20000410000 */
[C---:B------:R-:W-:Y:S01]  /*6cc0*/  FMUL.FTZ R13, R0.reuse, R189 ;  /* 0x000000bd000d7220 */ /* 0x040fe20000410000 */
[C---:B------:R-:W-:Y:S01]  /*6cd0*/  FMUL.FTZ R20, R0.reuse, R192 ;  /* 0x000000c000147220 */ /* 0x040fe20000410000 */
[----:B------:R-:W-:Y:S01]  /*6ce0*/  UMOV UR10, UR14 ;  /* 0x0000000e000a7c82 */ /* 0x000fe20008000000 */
[----:B------:R-:W1:Y:S01]  /*6cf0*/  MUFU.TANH R8, R8 ;  /* 0x0000000800087308 */ /* 0x000e620000002400 */
[----:B------:R-:W-:Y:S01]  /*6d00*/  QGMMA.64x192x32.F32.E4M3.E4M3 R24, R216, gdesc[UR8], R24, gsb0 ;  /* 0x02e00008d8187df3 */ /* 0x000fe20008000818 */
[----:B------:R-:W-:Y:S01]  /*6d10*/  UIMAD UR10, UR41, -0xa0, UR42 ;  /* 0xffffff60290a78a4 */ /* 0x000fe2000f8e022a */
[C---:B------:R-:W-:Y:S01]  /*6d20*/  FMUL.FTZ R192, R0.reuse, R165 ;  /* 0x000000a500c07220 */ /* 0x040fe20000410000 */
[----:B------:R-:W-:Y:S01]  /*6d30*/  USEL UR11, UR54, 0x1, UP0 ;  /* 0x00000001360b7887 */ /* 0x000fe20008000000 */
[C---:B------:R-:W-:Y:S01]  /*6d40*/  FMUL.FTZ R165, R0.reuse, R167 ;  /* 0x000000a700a57220 */ /* 0x040fe20000410000 */
[----:B------:R-:W-:Y:S01]  /*6d50*/  UIADD3 UR10, UR10, 0x1, URZ ;  /* 0x000000010a0a7890 */ /* 0x000fe2000fffe03f */
[C---:B------:R-:W-:Y:S01]  /*6d60*/  FMUL.FTZ R10, R0.reuse, R186 ;  /* 0x000000ba000a7220 */ /* 0x040fe20000410000 */
[----:B------:R-:W2:Y:S01]  /*6d70*/  MUFU.TANH R9, R9 ;  /* 0x0000000900097308 */ /* 0x000ea20000002400 */
[C---:B------:R-:W-:Y:S01]  /*6d80*/  FMUL.FTZ R15, R0.reuse, R191 ;  /* 0x000000bf000f7220 */ /* 0x040fe20000410000 */
[----:B------:R-:W-:Y:S01]  /*6d90*/  UIMAD UR10, UR11, UR45, UR10 ;  /* 0x0000002d0b0a72a4 */ /* 0x000fe2000f8e020a */
[C---:B------:R-:W-:Y:S01]  /*6da0*/  FMUL.FTZ R186, R0.reuse, R196 ;  /* 0x000000c400ba7220 */ /* 0x040fe20000410000 */
[C---:B------:R-:W-:Y:S01]  /*6db0*/  FMUL.FTZ R191, R0.reuse, R161 ;  /* 0x000000a100bf7220 */ /* 0x040fe20000410000 */
[----:B------:R-:W-:Y:S01]  /*6dc0*/  UMOV UR11, 0xc0000010 ;  /* 0xc0000010000b7882 */ /* 0x000fe20000000000 */
[C---:B------:R-:W-:Y:S01]  /*6dd0*/  FMUL.FTZ R161, R0.reuse, R163 ;  /* 0x000000a300a17220 */ /* 0x040fe20000410000 */
[C---:B------:R-:W-:Y:S01]  /*6de0*/  FMUL.FTZ R163, R0.reuse, R166 ;  /* 0x000000a600a37220 */ /* 0x040fe20000410000 */
[----:B---3--:R-:W-:Y:S01]  /*6df0*/  IADD3 R164, -R193, UR10, RZ ;  /* 0x0000000ac1a47c10 */ /* 0x008fe2000fffe1ff */
[----:B------:R-:W-:Y:S01]  /*6e00*/  UIADD3 UR10, UR14, 0x180, URZ ;  /* 0x000001800e0a7890 */ /* 0x000fe2000fffe03f */
[----:B------:R-:W3:Y:S01]  /*6e10*/  MUFU.TANH R12, R12 ;  /* 0x0000000c000c7308 */ /* 0x000ee20000002400 */
[C---:B------:R-:W-:Y:S01]  /*6e20*/  FMUL.FTZ R11, R0.reuse, R187 ;  /* 0x000000bb000b7220 */ /* 0x040fe20000410000 */
[----:B------:R-:W-:Y:S01]  /*6e30*/  FMUL.FTZ R187, R0, R197 ;  /* 0x000000c500bb7220 */ /* 0x000fe20000410000 */
[----:B------:R-:W-:-:S02]  /*6e40*/  IMAD R193, R19, -0x2, R164 ;  /* 0xfffffffe13c17824 */ /* 0x000fc400078e02a4 */
[C---:B------:R-:W-:Y:S01]  /*6e50*/  FMUL.FTZ R168, R0.reuse, R168 ;  /* 0x000000a800a87220 */ /* 0x040fe20000410000 */
[C---:B------:R-:W-:Y:S01]  /*6e60*/  FMUL.FTZ R169, R0.reuse, R169 ;  /* 0x000000a900a97220 */ /* 0x040fe20000410000 */
[----:B------:R-:W-:Y:S01]  /*6e70*/  FMUL.FTZ R172, R0, R172 ;  /* 0x000000ac00ac7220 */ /* 0x000fe20000410000 */
[----:B------:R-:W-:Y:S01]  /*6e80*/  IMAD.IADD R164, R220, 0x1, R193 ;  /* 0x00000001dca47824 */ /* 0x000fe200078e02c1 */
[----:B------:R-:W4:Y:S01]  /*6e90*/  MUFU.TANH R13, R13 ;  /* 0x0000000d000d7308 */ /* 0x000f220000002400 */
[C---:B------:R-:W-:Y:S01]  /*6ea0*/  FMUL.FTZ R173, R0.reuse, R173 ;  /* 0x000000ad00ad7220 */ /* 0x040fe20000410000 */
[C---:B------:R-:W-:Y:S01]  /*6eb0*/  FMUL.FTZ R176, R0.reuse, R176 ;  /* 0x000000b000b07220 */ /* 0x040fe20000410000 */
[----:B------:R-:W-:Y:S01]  /*6ec0*/  FMUL.FTZ R136, R0, R136 ;  /* 0x0000008800887220 */ /* 0x000fe20000410000 */
[----:B------:R-:W-:Y:S01]  /*6ed0*/  ISETP.GT.AND P2, PT, R164, RZ, PT ;  /* 0x000000ffa400720c */ /* 0x000fe20003f44270 */
[----:B------:R-:W-:Y:S01]  /*6ee0*/  FMUL.FTZ R177, R0, R177 ;  /* 0x000000b100b17220 */ /* 0x000fe20000410000 */
[----:B------:R-:W-:Y:S01]  /*6ef0*/  ISETP.GT.AND P3, PT, R164, 0x1, PT ;  /* 0x00000001a400780c */ /* 0x000fe20003f64270 */
[----:B------:R-:W-:Y:S01]  /*6f00*/  FMUL.FTZ R180, R0, R180 ;  /* 0x000000b400b47220 */ /* 0x000fe20000410000 */
[----:B------:R-:W5:Y:S01]  /*6f10*/  MUFU.TANH R20, R20 ;  /* 0x0000001400147308 */ /* 0x000f620000002400 */
[----:B-1----:R-:W-:Y:S01]  /*6f20*/  FSEL R167, R8, -INF , P2 ;  /* 0xff80000008a77808 */ /* 0x002fe20001000000 */
[----:B------:R-:W-:Y:S01]  /*6f30*/  FMUL.FTZ R181, R0, R181 ;  /* 0x000000b500b57220 */ /* 0x000fe20000410000 */
[----:B------:R-:W-:Y:S01]  /*6f40*/  ISETP.GT.AND P2, PT, R164, 0x8, PT ;  /* 0x00000008a400780c */ /* 0x000fe20003f44270 */
[C---:B------:R-:W-:Y:S01]  /*6f50*/  FMUL.FTZ R152, R0.reuse, R152 ;  /* 0x0000009800987220 */ /* 0x040fe20000410000 */
[----:B--2---:R-:W-:Y:S01]  /*6f60*/  FSEL R9, R9, -INF , P3 ;  /* 0xff80000009097808 */ /* 0x004fe20001800000 */
[----:B------:R-:W-:Y:S01]  /*6f70*/  FMUL.FTZ R153, R0, R153 ;  /* 0x0000009900997220 */ /* 0x000fe20000410000 */
[----:B------:R-:W-:Y:S01]  /*6f80*/  FMNMX.FTZ R166, R167, R6, !PT ;  /* 0x00000006a7a67209 */ /* 0x000fe20007810000 */
[----:B------:R-:W1:Y:S01]  /*6f90*/  MUFU.TANH R21, R21 ;  /* 0x0000001500157308 */ /* 0x000e620000002400 */
[----:B------:R-:W-:Y:S01]  /*6fa0*/  ISETP.GT.AND P3, PT, R164, 0x9, PT ;  /* 0x00000009a400780c */ /* 0x000fe20003f64270 */
[----:B------:R-:W-:Y:S01]  /*6fb0*/  FMUL.FTZ R156, R0, R156 ;  /* 0x0000009c009c7220 */ /* 0x000fe20000410000 */
[----:B---3--:R-:W-:Y:S01]  /*6fc0*/  FSEL R12, R12, -INF , P2 ;  /* 0xff8000000c0c7808 */ /* 0x008fe20001000000 */
[----:B------:R-:W-:Y:S01]  /*6fd0*/  FMUL.FTZ R231, R0, R145 ;  /* 0x0000009100e77220 */ /* 0x000fe20000410000 */
[----:B------:R-:W-:Y:S01]  /*6fe0*/  ISETP.GT.AND P2, PT, R164, 0x10, PT ;  /* 0x00000010a400780c */ /* 0x000fe20003f44270 */
[----:B------:R-:W-:Y:S01]  /*6ff0*/  FMUL.FTZ R185, R0, R195 ;  /* 0x000000c300b97220 */ /* 0x000fe20000410000 */
[----:B----4-:R-:W-:Y:S01]  /*7000*/  FSEL R13, R13, -INF , P3 ;  /* 0xff8000000d0d7808 */ /* 0x010fe20001800000 */
[----:B------:R-:W-:Y:S01]  /*7010*/  MUFU.TANH R186, R186 ;  /* 0x000000ba00ba7308 */ /* 0x000fe20000002400 */
[----:B------:R-:W-:Y:S01]  /*7020*/  ISETP.GT.AND P3, PT, R164, 0x11, PT ;  /* 0x00000011a400780c */ /* 0x000fe20003f64270 */
[----:B------:R-:W-:Y:S01]  /*7030*/  FMUL.FTZ R233, R0, R149 ;  /* 0x0000009500e97220 */ /* 0x000fe20000410000 */
[----:B-----5:R-:W-:Y:S01]  /*7040*/  FSEL R20, R20, -INF , P2 ;  /* 0xff80000014147808 */ /* 0x020fe20001000000 */
[----:B------:R-:W-:Y:S01]  /*7050*/  FMUL.FTZ R140, R0, R140 ;  /* 0x0000008c008c7220 */ /* 0x000fe20000410000 */
[----:B------:R-:W-:Y:S01]  /*7060*/  ISETP.GT.AND P2, PT, R164, 0x18, PT ;  /* 0x00000018a400780c */ /* 0x000fe20003f44270 */
[C---:B------:R-:W-:Y:S01]  /*7070*/  FMUL.FTZ R189, R0.reuse, R199 ;  /* 0x000000c700bd7220 */ /* 0x040fe20000410000 */
[C---:B------:R-:W-:Y:S01]  /*7080*/  FMUL.FTZ R229, R0.reuse, R144 ;  /* 0x0000009000e57220 */ /* 0x040fe20000410000 */
[----:B------:R-:W2:Y:S01]  /*7090*/  MUFU.TANH R187, R187 ;  /* 0x000000bb00bb7308 */ /* 0x000ea20000002400 */
[----:B-1----:R-:W-:Y:S01]  /*70a0*/  FSEL R21, R21, -INF , P3 ;  /* 0xff80000015157808 */ /* 0x002fe20001800000 */
[----:B------:R-:W-:Y:S01]  /*70b0*/  FMUL.FTZ R144, R0, R148 ;  /* 0x0000009400907220 */ /* 0x000fe20000410000 */
[----:B------:R-:W-:Y:S01]  /*70c0*/  ISETP.GT.AND P3, PT, R164, 0x19, PT ;  /* 0x00000019a400780c */ /* 0x000fe20003f64270 */
        /* <DEDUP_REMOVED lines=13> */
[----:B--2---:R-:W-:Y:S01]  /*71a0*/  FSEL R187, R187, -INF , P3 ;  /* 0xff800000bbbb7808 */ /* 0x004fe20001800000 */
        /* <DEDUP_REMOVED lines=21> */
[----:B------:R-:W1:Y:S01]  /*7300*/  S2R R230, SR_TID.X ;  /* 0x0000000000e67919 */ /* 0x000e620000002100 */
[----:B------:R3:W-:Y:S08]  /*7310*/  MUFU.TANH R8, R136 ;  /* 0x0000008800087308 */ /* 0x0007f00000002400 */
[----:B------:R-:W-:Y:S01]  /*7320*/  MUFU.TANH R176, R176 ;  /* 0x000000b000b07308 */ /* 0x000fe20000002400 */
[C---:B---3--:R-:W-:Y:S01]  /*7330*/  FMUL.FTZ R136, R0.reuse, R138 ;  /* 0x0000008a00887220 */ /* 0x048fe20000410000 */
[----:B------:R-:W-:Y:S01]  /*7340*/  FMUL.FTZ R138, R0, R139 ;  /* 0x0000008b008a7220 */ /* 0x000fe20000410000 */
[----:B--2---:R-:W-:-:S02]  /*7350*/  FSEL R173, R173, -INF , P3 ;  /* 0xff800000adad7808 */ /* 0x004fc40001800000 */
[----:B------:R-:W-:-:S03]  /*7360*/  ISETP.GT.AND P3, PT, R164, 0x31, PT ;  /* 0x00000031a400780c */ /* 0x000fc60003f64270 */
[----:B------:R-:W2:Y:S08]  /*7370*/  MUFU.TANH R177, R177 ;  /* 0x000000b100b17308 */ /* 0x000eb00000002400 */
[----:B------:R-:W-:Y:S01]  /*7380*/  MUFU.TANH R180, R180 ;  /* 0x000000b400b47308 */ /* 0x000fe20000002400 */
[----:B-1----:R-:W-:-:S07]  /*7390*/  SHF.R.U32.HI R230, RZ, 0x7, R230 ;  /* 0x00000007ffe67819 */ /* 0x002fce00000116e6 */
[----:B------:R-:W1:Y:S01]  /*73a0*/  MUFU.TANH R181, R181 ;  /* 0x000000b500b57308 */ /* 0x000e620000002400 */
[----:B--2---:R-:W-:Y:S02]  /*73b0*/  FSEL R177, R177, -INF , P3 ;  /* 0xff800000b1b17808 */ /* 0x004fe40001800000 */
[----:B------:R-:W-:-:S05]  /*73c0*/  ISETP.GT.AND P3, PT, R164, 0x39, PT ;  /* 0x00000039a400780c */ /* 0x000fca0003f64270 */
[----:B------:R-:W-:Y:S08]  /*73d0*/  MUFU.TANH R152, R152 ;  /* 0x0000009800987308 */ /* 0x000ff00000002400 */
[----:B------:R-:W2:Y:S01]  /*73e0*/  MUFU.TANH R153, R153 ;  /* 0x0000009900997308 */ /* 0x000ea20000002400 */
[----:B-1----:R-:W-:Y:S02]  /*73f0*/  FSEL R181, R181, -INF , P3 ;  /* 0xff800000b5b57808 */ /* 0x002fe40001800000 */
[----:B------:R-:W-:-:S05]  /*7400*/  ISETP.GT.AND P3, PT, R164, 0x41, PT ;  /* 0x00000041a400780c */ /* 0x000fca0003f64270 */
[----:B------:R-:W-:Y:S08]  /*7410*/  MUFU.TANH R156, R156 ;  /* 0x0000009c009c7308 */ /* 0x000ff00000002400 */
[----:B------:R-:W1:Y:S01]  /*7420*/  MUFU.TANH R190, R190 ;  /* 0x000000be00be7308 */ /* 0x000e620000002400 */
[----:B--2---:R-:W-:Y:S02]  /*7430*/  FSEL R153, R153, -INF , P3 ;  /* 0xff80000099997808 */ /* 0x004fe40001800000 */
[----:B------:R-:W-:-:S05]  /*7440*/  ISETP.GT.AND P3, PT, R164, 0x49, PT ;  /* 0x00000049a400780c */ /* 0x000fca0003f64270 */
[----:B------:R-:W-:Y:S08]  /*7450*/  MUFU.TANH R159, R159 ;  /* 0x0000009f009f7308 */ /* 0x000ff00000002400 */
[----:B------:R-:W2:Y:S01]  /*7460*/  MUFU.TANH R191, R191 ;  /* 0x000000bf00bf7308 */ /* 0x000ea20000002400 */
[----:B-1----:R-:W-:Y:S02]  /*7470*/  FSEL R197, R190, -INF , P3 ;  /* 0xff800000bec57808 */ /* 0x002fe40001800000 */
[----:B------:R-:W-:-:S05]  /*7480*/  ISETP.GT.AND P3, PT, R164, 0x51, PT ;  /* 0x00000051a400780c */ /* 0x000fca0003f64270 */
[----:B------:R-:W1:Y:S08]  /*7490*/  MUFU.TANH R162, R162 ;  /* 0x000000a200a27308 */ /* 0x000e700000002400 */
[----:B------:R-:W3:Y:S01]  /*74a0*/  MUFU.TANH R192, R192 ;  /* 0x000000c000c07308 */ /* 0x000ee20000002400 */
[----:B--2---:R-:W-:Y:S02]  /*74b0*/  FSEL R191, R191, -INF , P3 ;  /* 0xff800000bfbf7808 */ /* 0x004fe40001800000 */
[----:B------:R-:W-:-:S05]  /*74c0*/  ISETP.GT.AND P3, PT, R164, 0x59, PT ;  /* 0x00000059a400780c */ /* 0x000fca0003f64270 */
[----:B------:R-:W-:Y:S01]  /*74d0*/  MUFU.TANH R140, R140 ;  /* 0x0000008c008c7308 */ /* 0x000fe20000002400 */
[----:B------:R-:W-:Y:S02]  /*74e0*/  WARPGROUP.DEPBAR.LE gsb0, 0x0 ;  /* 0x00008000000079c5 */ /* 0x000fe40000010000 */
[----:B------:R-:W-:Y:S01]  /*74f0*/  WARPGROUP.ARRIVE ;  /* 0x00000000000079c5 */ /* 0x000fe20000000000 */
[C---:B------:R-:W-:Y:S01]  /*7500*/  FMUL.FTZ R217, R0.reuse, R137 ;  /* 0x0000008900d97220 */ /* 0x040fe20000410000 */
[----:B------:R-:W-:Y:S01]  /*7510*/  FMNMX.FTZ R137, R9, R166, !PT ;  /* 0x000000a609897209 */ /* 0x000fe20007810000 */
[----:B------:R-:W-:Y:S02]  /*7520*/  FMUL.FTZ R219, R0, R141 ;  /* 0x0000008d00db7220 */ /* 0x000fe40000410000 */
[----:B------:R-:W-:Y:S01]  /*7530*/  MUFU.TANH R229, R229 ;  /* 0x000000e500e57308 */ /* 0x000fe20000002400 */
[----:B------:R-:W-:Y:S01]  /*7540*/  QGMMA.64x192x32.F32.E4M3.E4M3 R24, R212, gdesc[UR8], R24, gsb0 ;  /* 0x02e00008d4187df3 */ /* 0x000fe20008000818 */
[----:B------:R-:W-:Y:S01]  /*7550*/  FMNMX.FTZ R166, R12, R137, !PT ;  /* 0x000000890ca67209 */ /* 0x000fe20007810000 */
[----:B------:R-:W-:Y:S01]  /*7560*/  UIADD3 UR10, UR14, 0x300, URZ ;  /* 0x000003000e0a7890 */ /* 0x000fe2000fffe03f */
[----:B------:R-:W-:-:S02]  /*7570*/  UMOV UR11, 0xc0000010 ;  /* 0xc0000010000b7882 */ /* 0x000fc40000000000 */
[----:B------:R-:W-:Y:S02]  /*7580*/  FMNMX.FTZ R137, R13, R166, !PT ;  /* 0x000000a60d897209 */ /* 0x000fe40007810000 */
[----:B------:R-:W2:Y:S02]  /*7590*/  MUFU.TANH R217, R217 ;  /* 0x000000d900d97308 */ /* 0x000ea40000002400 */
[----:B------:R-:W-:Y:S02]  /*75a0*/  FMNMX.FTZ R166, R20, R137, !PT ;  /* 0x0000008914a67209 */ /* 0x000fe40007810000 */
[----:B------:R-:W-:Y:S02]  /*75b0*/  FSEL R137, R186, -INF , P2 ;  /* 0xff800000ba897808 */ /* 0x000fe40001000000 */
[----:B------:R-:W-:Y:S02]  /*75c0*/  FMNMX.FTZ R166, R21, R166, !PT ;  /* 0x000000a615a67209 */ /* 0x000fe40007810000 */
[----:B------:R-:W4:Y:S01]  /*75d0*/  MUFU.TANH R219, R219 ;  /* 0x000000db00db7308 */ /* 0x000f220000002400 */
[----:B------:R-:W-:-:S02]  /*75e0*/  ISETP.GT.AND P2, PT, R164, 0x20, PT ;  /* 0x00000020a400780c */ /* 0x000fc40003f44270 */
[----:B------:R-:W-:Y:S02]  /*75f0*/  FMNMX.FTZ R166, R137, R166, !PT ;  /* 0x000000a689a67209 */ /* 0x000fe40007810000 */
[----:B------:R-:W-:Y:S02]  /*7600*/  FSEL R139, R168, -INF , P2 ;  /* 0xff800000a88b7808 */ /* 0x000fe40001000000 */
[----:B------:R-:W-:Y:S01]  /*7610*/  FMNMX.FTZ R166, R187, R166, !PT ;  /* 0x000000a6bba67209 */ /* 0x000fe20007810000 */
[----:B------:R-:W5:Y:S01]  /*7620*/  MUFU.TANH R231, R231 ;  /* 0x000000e700e77308 */ /* 0x000f620000002400 */
[----:B------:R-:W-:Y:S02]  /*7630*/  ISETP.GT.AND P2, PT, R164, 0x28, PT ;  /* 0x00000028a400780c */ /* 0x000fe40003f44270 */
[----:B------:R-:W-:Y:S02]  /*7640*/  FMNMX.FTZ R166, R139, R166, !PT ;  /* 0x000000a68ba67209 */ /* 0x000fe40007810000 */
[----:B------:R-:W-:-:S02]  /*7650*/  FSEL R141, R172, -INF , P2 ;  /* 0xff800000ac8d7808 */ /* 0x000fc40001000000 */
[----:B------:R-:W-:Y:S01]  /*7660*/  FMNMX.FTZ R166, R169, R166, !PT ;  /* 0x000000a6a9a67209 */ /* 0x000fe20007810000 */
[----:B------:R-:W5:Y:S01]  /*7670*/  MUFU.TANH R144, R144 ;  /* 0x0000009000907308 */ /* 0x000f620000002400 */
[----:B------:R-:W-:Y:S02]  /*7680*/  ISETP.GT.AND P2, PT, R164, 0x30, PT ;  /* 0x00000030a400780c */ /* 0x000fe40003f44270 */
[----:B------:R-:W-:Y:S02]  /*7690*/  FMNMX.FTZ R166, R141, R166, !PT ;  /* 0x000000a68da67209 */ /* 0x000fe40007810000 */
[----:B------:R-:W-:Y:S02]  /*76a0*/  FSEL R193, R176, -INF , P2 ;  /* 0xff800000b0c17808 */ /* 0x000fe40001000000 */
[----:B------:R-:W-:Y:S01]  /*76b0*/  FMNMX.FTZ R166, R173, R166, !PT ;  /* 0x000000a6ada67209 */ /* 0x000fe20007810000 */
[----:B------:R-:W5:Y:S01]  /*76c0*/  MUFU.TANH R233, R233 ;  /* 0x000000e900e97308 */ /* 0x000f620000002400 */
        /* <DEDUP_REMOVED lines=14> */
[----:B------:R-:W-:Y:S01]  /*77b0*/  MUFU.TANH R120, R120 ;  /* 0x0000007800787308 */ /* 0x000fe20000002400 */
[----:B------:R-:W-:-:S02]  /*77c0*/  ISETP.GT.AND P2, PT, R164, 0x50, PT ;  /* 0x00000050a400780c */ /* 0x000fc40003f44270 */
[----:B------:R-:W-:Y:S02]  /*77d0*/  FMNMX.FTZ R166, R149, R166, !PT ;  /* 0x000000a695a67209 */ /* 0x000fe40007810000 */
[----:B------:R-:W-:Y:S02]  /*77e0*/  FSEL R159, R159, -INF , P2 ;  /* 0xff8000009f9f7808 */ /* 0x000fe40001000000 */
[----:B------:R-:W-:Y:S01]  /*77f0*/  FMNMX.FTZ R166, R197, R166, !PT ;  /* 0x000000a6c5a67209 */ /* 0x000fe20007810000 */
[----:B------:R-:W-:Y:S01]  /*7800*/  MUFU.TANH R128, R128 ;  /* 0x0000008000807308 */ /* 0x000fe20000002400 */
[----:B------:R-:W-:Y:S02]  /*7810*/  ISETP.GT.AND P2, PT, R164, 0x58, PT ;  /* 0x00000058a400780c */ /* 0x000fe40003f44270 */
[----:B------:R-:W-:Y:S02]  /*7820*/  FMNMX.FTZ R166, R159, R166, !PT ;  /* 0x000000a69fa67209 */ /* 0x000fe40007810000 */
[----:B-1----:R-:W-:-:S02]  /*7830*/  FSEL R199, R162, -INF , P2 ;  /* 0xff800000a2c77808 */ /* 0x002fc40001000000 */
[----:B------:R-:W-:Y:S01]  /*7840*/  FMNMX.FTZ R166, R191, R166, !PT ;  /* 0x000000a6bfa67209 */ /* 0x000fe20007810000 */
[----:B------:R-:W-:Y:S01]  /*7850*/  MUFU.TANH R121, R121 ;  /* 0x0000007900797308 */ /* 0x000fe20000002400 */
[----:B------:R-:W-:Y:S02]  /*7860*/  ISETP.GT.AND P2, PT, R164, 0x60, PT ;  /* 0x00000060a400780c */ /* 0x000fe40003f44270 */
[----:B------:R-:W-:-:S05]  /*7870*/  FMNMX.FTZ R166, R199, R166, !PT ;  /* 0x000000a6c7a67209 */ /* 0x000fca0007810000 */
        /* <DEDUP_REMOVED lines=16> */
[----:B---3--:R-:W-:Y:S01]  /*7980*/  FSEL R213, R192, -INF , P3 ;  /* 0xff800000c0d57808 */ /* 0x008fe20001800000 */
[----:B------:R-:W-:Y:S01]  /*7990*/  WARPGROUP.ARRIVE ;  /* 0x00000000000079c5 */ /* 0x000fe20000000000 */
[----:B------:R-:W-:-:S03]  /*79a0*/  ISETP.GT.AND P3, PT, R164, 0x61, PT ;  /* 0x00000061a400780c */ /* 0x000fc60003f64270 */
[----:B------:R-:W-:Y:S01]  /*79b0*/  MUFU.TANH R183, R183 ;  /* 0x000000b700b77308 */ /* 0x000fe20000002400 */
[----:B------:R-:W-:Y:S02]  /*79c0*/  FSEL R215, R8, -INF , P2 ;  /* 0xff80000008d77808 */ /* 0x000fe40001000000 */
[----:B------:R-:W-:Y:S01]  /*79d0*/  FMNMX.FTZ R166, R213, R166, !PT ;  /* 0x000000a6d5a67209 */ /* 0x000fe20007810000 */
[----:B------:R-:W-:Y:S01]  /*79e0*/  QGMMA.64x192x32.F32.E4M3.E4M3 R24, R208, gdesc[UR8], R24, gsb0 ;  /* 0x02e00008d0187df3 */ /* 0x000fe20008000818 */
[C---:B------:R-:W-:Y:S01]  /*79f0*/  ISETP.GT.AND P2, PT, R164.reuse, 0x68, PT ;  /* 0x00000068a400780c */ /* 0x040fe20003f44270 */
[----:B------:R-:W-:Y:S01]  /*7a00*/  UIADD3 UR10, UR14, 0x480, URZ ;  /* 0x000004800e0a7890 */ /* 0x000fe2000fffe03f */
[----:B--2---:R-:W-:Y:S01]  /*7a10*/  FSEL R217, R217, -INF , P3 ;  /* 0xff800000d9d97808 */ /* 0x004fe20001800000 */
[----:B------:R1:W2:Y:S01]  /*7a20*/  MUFU.TANH R8, R124 ;  /* 0x0000007c00087308 */ /* 0x0002a20000002400 */
[----:B------:R-:W-:Y:S01]  /*7a30*/  FMNMX.FTZ R166, R215, R166, !PT ;  /* 0x000000a6d7a67209 */ /* 0x000fe20007810000 */
[----:B------:R-:W-:Y:S01]  /*7a40*/  UMOV UR11, 0xc0000010 ;  /* 0xc0000010000b7882 */ /* 0x000fe20000000000 */
[----:B------:R-:W-:-:S02]  /*7a50*/  ISETP.GT.AND P3, PT, R164, 0x69, PT ;  /* 0x00000069a400780c */ /* 0x000fc40003f64270 */
[----:B------:R-:W-:Y:S02]  /*7a60*/  FSEL R125, R140, -INF , P2 ;  /* 0xff8000008c7d7808 */ /* 0x000fe40001000000 */
[----:B------:R-:W-:Y:S01]  /*7a70*/  FMNMX.FTZ R166, R217, R166, !PT ;  /* 0x000000a6d9a67209 */ /* 0x000fe20007810000 */
[----:B------:R3:W3:Y:S01]  /*7a80*/  MUFU.TANH R140, R132 ;  /* 0x00000084008c7308 */ /* 0x0006e20000002400 */
[----:B------:R-:W-:Y:S01]  /*7a90*/  ISETP.GT.AND P2, PT, R164, 0x70, PT ;  /* 0x00000070a400780c */ /* 0x000fe20003f44270 */
[C---:B-1----:R-:W-:Y:S01]  /*7aa0*/  FMUL.FTZ R124, R0.reuse, R142 ;  /* 0x0000008e007c7220 */ /* 0x042fe20000410000 */
[----:B----4-:R-:W-:Y:S01]  /*7ab0*/  FSEL R219, R219, -INF , P3 ;  /* 0xff800000dbdb7808 */ /* 0x010fe20001800000 */
[----:B------:R-:W-:Y:S01]  /*7ac0*/  FMUL.FTZ R142, R0, R143 ;  /* 0x0000008f008e7220 */ /* 0x000fe20000410000 */
[----:B------:R-:W-:Y:S02]  /*7ad0*/  FMNMX.FTZ R166, R125, R166, !PT ;  /* 0x000000a67da67209 */ /* 0x000fe40007810000 */
[----:B------:R-:W-:Y:S01]  /*7ae0*/  ISETP.GT.AND P3, PT, R164, 0x71, PT ;  /* 0x00000071a400780c */ /* 0x000fe20003f64270 */
[----:B------:R-:W-:Y:S01]  /*7af0*/  MUFU.TANH R154, R154 ;  /* 0x0000009a009a7308 */ /* 0x000fe20000002400 */
[----:B------:R-:W-:-:S02]  /*7b00*/  FSEL R229, R229, -INF , P2 ;  /* 0xff800000e5e57808 */ /* 0x000fc40001000000 */
[----:B------:R-:W-:Y:S02]  /*7b10*/  FMNMX.FTZ R166, R219, R166, !PT ;  /* 0x000000a6dba67209 */ /* 0x000fe40007810000 */
[C---:B------:R-:W-:Y:S02]  /*7b20*/  ISETP.GT.AND P2, PT, R164.reuse, 0x78, PT ;  /* 0x00000078a400780c */ /* 0x040fe40003f44270 */
[----:B-----5:R-:W-:Y:S01]  /*7b30*/  FSEL R231, R231, -INF , P3 ;  /* 0xff800000e7e77808 */ /* 0x020fe20001800000 */
[----:B------:R-:W-:Y:S01]  /*7b40*/  MUFU.TANH R155, R155 ;  /* 0x0000009b009b7308 */ /* 0x000fe20000002400 */
[----:B------:R-:W-:Y:S02]  /*7b50*/  FMNMX.FTZ R166, R229, R166, !PT ;  /* 0x000000a6e5a67209 */ /* 0x000fe40007810000 */
[----:B------:R-:W-:Y:S02]  /*7b60*/  ISETP.GT.AND P3, PT, R164, 0x79, PT ;  /* 0x00000079a400780c */ /* 0x000fe40003f64270 */
[----:B------:R-:W-:Y:S01]  /*7b70*/  FSEL R129, R144, -INF , P2 ;  /* 0xff80000090817808 */ /* 0x000fe20001000000 */
[----:B------:R-:W-:Y:S01]  /*7b80*/  FMUL.FTZ R144, R0, R133 ;  /* 0x0000008500907220 */ /* 0x000fe20000410000 */
[----:B------:R-:W-:Y:S01]  /*7b90*/  FMNMX.FTZ R166, R231, R166, !PT ;  /* 0x000000a6e7a67209 */ /* 0x000fe20007810000 */
[----:B------:R-:W-:Y:S01]  /*7ba0*/  MUFU.TANH R157, R157 ;  /* 0x0000009d009d7308 */ /* 0x000fe20000002400 */
[----:B------:R-:W-:-:S02]  /*7bb0*/  ISETP.GT.AND P2, PT, R164, 0x80, PT ;  /* 0x00000080a400780c */ /* 0x000fc40003f44270 */
[----:B------:R-:W-:Y:S02]  /*7bc0*/  FSEL R233, R233, -INF , P3 ;  /* 0xff800000e9e97808 */ /* 0x000fe40001800000 */
[----:B------:R-:W-:Y:S02]  /*7bd0*/  FMNMX.FTZ R166, R129, R166, !PT ;  /* 0x000000a681a67209 */ /* 0x000fe40007810000 */
[C---:B------:R-:W-:Y:S01]  /*7be0*/  ISETP.GT.AND P3, PT, R164.reuse, 0x81, PT ;  /* 0x00000081a400780c */ /* 0x040fe20003f64270 */
[----:B------:R-:W1:Y:S01]  /*7bf0*/  MUFU.TANH R144, R144 ;  /* 0x0000009000907308 */ /* 0x000e620000002400 */
[----:B------:R-:W-:Y:S02]  /*7c00*/  FSEL R235, R235, -INF , P2 ;  /* 0xff800000ebeb7808 */ /* 0x000fe40001000000 */
[----:B------:R-:W-:Y:S02]  /*7c10*/  FMNMX.FTZ R166, R233, R166, !PT ;  /* 0x000000a6e9a67209 */ /* 0x000fe40007810000 */
[----:B------:R-:W-:-:S02]  /*7c20*/  ISETP.GT.AND P2, PT, R164, 0x88, PT ;  /* 0x00000088a400780c */ /* 0x000fc40003f44270 */
[----:B------:R-:W-:Y:S01]  /*7c30*/  FSEL R237, R237, -INF , P3 ;  /* 0xff800000eded7808 */ /* 0x000fe20001800000 */
[----:B------:R-:W4:Y:S01]  /*7c40*/  MUFU.TANH R158, R158 ;  /* 0x0000009e009e7308 */ /* 0x000f220000002400 */
[----:B------:R-:W-:Y:S02]  /*7c50*/  FMNMX.FTZ R166, R235, R166, !PT ;  /* 0x000000a6eba67209 */ /* 0x000fe40007810000 */
[----:B------:R-:W-:Y:S02]  /*7c60*/  ISETP.GT.AND P3, PT, R164, 0x89, PT ;  /* 0x00000089a400780c */ /* 0x000fe40003f64270 */
[----:B--2---:R-:W-:Y:S02]  /*7c70*/  FSEL R133, R8, -INF , P2 ;  /* 0xff80000008857808 */ /* 0x004fe40001000000 */
[----:B------:R-:W-:Y:S01]  /*7c80*/  FMNMX.FTZ R166, R237, R166, !PT ;  /* 0x000000a6eda67209 */ /* 0x000fe20007810000 */
[----:B------:R-:W2:Y:S01]  /*7c90*/  MUFU.TANH R160, R160 ;  /* 0x000000a000a07308 */ /* 0x000ea20000002400 */
[----:B------:R-:W-:-:S02]  /*7ca0*/  ISETP.GT.AND P2, PT, R164, 0x90, PT ;  /* 0x00000090a400780c */ /* 0x000fc40003f44270 */
[----:B------:R-:W-:Y:S02]  /*7cb0*/  FSEL R8, R120, -INF , P3 ;  /* 0xff80000078087808 */ /* 0x000fe40001800000 */
[----:B------:R-:W-:Y:S02]  /*7cc0*/  FMNMX.FTZ R166, R133, R166, !PT ;  /* 0x000000a685a67209 */ /* 0x000fe40007810000 */
[----:B------:R-:W-:Y:S01]  /*7cd0*/  ISETP.GT.AND P3, PT, R164, 0x91, PT ;  /* 0x00000091a400780c */ /* 0x000fe20003f64270 */
[----:B------:R-:W5:Y:S01]  /*7ce0*/  MUFU.TANH R161, R161 ;  /* 0x000000a100a17308 */ /* 0x000f620000002400 */
[----:B------:R-:W-:Y:S02]  /*7cf0*/  FSEL R128, R128, -INF , P2 ;  /* 0xff80000080807808 */ /* 0x000fe40001000000 */
[----:B------:R-:W-:Y:S02]  /*7d00*/  FMNMX.FTZ R166, R8, R166, !PT ;  /* 0x000000a608a67209 */ /* 0x000fe40007810000 */
[----:B---3--:R-:W-:-:S02]  /*7d10*/  FSEL R132, R121, -INF , P3 ;  /* 0xff80000079847808 */ /* 0x008fc40001800000 */
[----:B------:R-:W-:Y:S01]  /*7d20*/  ISETP.GT.AND P2, PT, R164, 0x98, PT ;  /* 0x00000098a400780c */ /* 0x000fe20003f44270 */
[----:B------:R-:W3:Y:S01]  /*7d30*/  MUFU.TANH R163, R163 ;  /* 0x000000a300a37308 */ /* 0x000ee20000002400 */
[----:B------:R-:W-:Y:S02]  /*7d40*/  FMNMX.FTZ R121, R128, R166, !PT ;  /* 0x000000a680797209 */ /* 0x000fe40007810000 */
[C---:B------:R-:W-:Y:S01]  /*7d50*/  ISETP.GT.AND P3, PT, R164.reuse, 0x99, PT ;  /* 0x00000099a400780c */ /* 0x040fe20003f64270 */
[----:B------:R-:W-:Y:S01]  /*7d60*/  VIADD R164, R164, 0x8 ;  /* 0x00000008a4a47836 */ /* 0x000fe20000000000 */
[----:B------:R-:W-:Y:S02]  /*7d70*/  FSEL R140, R140, -INF , P2 ;  /* 0xff8000008c8c7808 */ /* 0x000fe40001000000 */
[----:B------:R-:W-:Y:S01]  /*7d80*/  FMNMX.FTZ R121, R132, R121, !PT ;  /* 0x0000007984797209 */ /* 0x000fe20007810000 */
[----:B------:R-:W3:Y:S01]  /*7d90*/  MUFU.TANH R165, R165 ;  /* 0x000000a500a57308 */ /* 0x000ee20000002400 */
[----:B-1----:R-:W-:Y:S01]  /*7da0*/  FSEL R143, R144, -INF , P3 ;  /* 0xff800000908f7808 */ /* 0x002fe20001800000 */
[----:B------:R-:W-:Y:S01]  /*7db0*/  FMUL.FTZ R144, R0, R146 ;  /* 0x0000009200907220 */ /* 0x000fe20000410000 */
[----:B------:R-:W-:Y:S01]  /*7dc0*/  FMNMX.FTZ R120, R140, R121, !PT ;  /* 0x000000798c787209 */ /* 0x000fe20007810000 */
[C---:B------:R-:W-:Y:S01]  /*7dd0*/  FMUL.FTZ R146, R0.reuse, R147 ;  /* 0x0000009300927220 */ /* 0x040fe20000410000 */
[----:B------:R-:W-:Y:S01]  /*7de0*/  FMUL.FTZ R147, R0, R150 ;  /* 0x0000009600937220 */ /* 0x000fe20000410000 */
[----:B------:R-:W-:-:S02]  /*7df0*/  ISETP.GT.AND P3, PT, R164, RZ, PT ;  /* 0x000000ffa400720c */ /* 0x000fc40003f64270 */
[----:B------:R-:W-:Y:S01]  /*7e00*/  FMNMX.FTZ R120, R143, R120, !PT ;  /* 0x000000788f787209 */ /* 0x000fe20007810000 */
[----:B------:R-:W1:Y:S01]  /*7e10*/  MUFU.TANH R136, R136 ;  /* 0x0000008800887308 */ /* 0x000e620000002400 */
[----:B------:R-:W-:Y:S02]  /*7e20*/  ISETP.GT.AND P4, PT, R164, 0x1, PT ;  /* 0x00000001a400780c */ /* 0x000fe40003f84270 */
[----:B------:R-:W-:Y:S01]  /*7e30*/  FSEL R10, R10, -INF , P3 ;  /* 0xff8000000a0a7808 */ /* 0x000fe20001800000 */
[----:B------:R-:W4:Y:S01]  /*7e40*/  SHFL.BFLY PT, R121, R120, 0x2, 0x1f ;  /* 0x0c401f0078797f89 */ /* 0x000f2200000e0000 */
[----:B------:R-:W-:Y:S02]  /*7e50*/  ISETP.GT.AND P3, PT, R164, 0x8, PT ;  /* 0x00000008a400780c */ /* 0x000fe40003f64270 */
[----:B------:R-:W-:Y:S01]  /*7e60*/  FSEL R11, R11, -INF , P4 ;  /* 0xff8000000b0b7808 */ /* 0x000fe20002000000 */
[----:B------:R-:W1:Y:S01]  /*7e70*/  MUFU.TANH R138, R138 ;  /* 0x0000008a008a7308 */ /* 0x000e620000002400 */
[----:B------:R-:W-:-:S02]  /*7e80*/  FMNMX.FTZ R162, R10, R7, !PT ;  /* 0x000000070aa27209 */ /* 0x000fc40007810000 */
[C---:B------:R-:W-:Y:S02]  /*7e90*/  ISETP.GT.AND P4, PT, R164.reuse, 0x9, PT ;  /* 0x00000009a400780c */ /* 0x040fe40003f84270 */
[----:B------:R-:W-:Y:S02]  /*7ea0*/  FMNMX.FTZ R162, R11, R162, !PT ;  /* 0x000000a20ba27209 */ /* 0x000fe40007810000 */
[----:B------:R-:W-:Y:S01]  /*7eb0*/  FSEL R15, R15, -INF , P4 ;  /* 0xff8000000f0f7808 */ /* 0x000fe20002000000 */
[----:B------:R-:W1:Y:S01]  /*7ec0*/  MUFU.TANH R124, R124 ;  /* 0x0000007c007c7308 */ /* 0x000e620000002400 */
[----:B------:R-:W-:-:S04]  /*7ed0*/  ISETP.GT.AND P4, PT, R164, 0x11, PT ;  /* 0x00000011a400780c */ /* 0x000fc80003f84270 */
[----:B------:R-:W-:Y:S02]  /*7ee0*/  FSEL R185, R185, -INF , P4 ;  /* 0xff800000b9b97808 */ /* 0x000fe40002000000 */
[----:B------:R-:W-:Y:S01]  /*7ef0*/  ISETP.GT.AND P4, PT, R164, 0x19, PT ;  /* 0x00000019a400780c */ /* 0x000fe20003f84270 */
[----:B------:R-:W1:Y:S03]  /*7f00*/  MUFU.TANH R142, R142 ;  /* 0x0000008e008e7308 */ /* 0x000e660000002400 */
[----:B------:R-:W-:Y:S02]  /*7f10*/  FSEL R189, R189, -INF , P4 ;  /* 0xff800000bdbd7808 */ /* 0x000fe40002000000 */
[----:B----4-:R-:W-:Y:S02]  /*7f20*/  FMNMX.FTZ R150, R120, R121, !PT ;  /* 0x0000007978967209 */ /* 0x010fe40007810000 */
[----:B------:R-:W4:Y:S01]  /*7f30*/  LDC R120, c[0x0][0x988] ;  /* 0x00026200ff787b82 */ /* 0x000f220000000800 */
[----:B------:R-:W-:Y:S01]  /*7f40*/  ISETP.GT.AND P4, PT, R164, 0x21, PT ;  /* 0x00000021a400780c */ /* 0x000fe20003f84270 */
[----:B------:R-:W1:Y:S01]  /*7f50*/  MUFU.TANH R144, R144 ;  /* 0x0000009000907308 */ /* 0x000e620000002400 */
[----:B------:R-:W2:Y:S02]  /*7f60*/  SHFL.BFLY PT, R121, R150, 0x1, 0x1f ;  /* 0x0c201f0096797f89 */ /* 0x000ea400000e0000 */
[----:B------:R-:W-:-:S02]  /*7f70*/  FSEL R171, R171, -INF , P4 ;  /* 0xff800000abab7808 */ /* 0x000fc40002000000 */
[----:B------:R-:W-:-:S03]  /*7f80*/  ISETP.GT.AND P4, PT, R164, 0x29, PT ;  /* 0x00000029a400780c */ /* 0x000fc60003f84270 */
[----:B------:R-:W1:Y:S01]  /*7f90*/  MUFU.TANH R146, R146 ;  /* 0x0000009200927308 */ /* 0x000e620000002400 */
[----:B------:R-:W-:Y:S02]  /*7fa0*/  FSEL R175, R175, -INF , P4 ;  /* 0xff800000afaf7808 */ /* 0x000fe40002000000 */
[----:B------:R-:W-:-:S04]  /*7fb0*/  ISETP.GT.AND P4, PT, R164, 0x31, PT ;  /* 0x00000031a400780c */ /* 0x000fc80003f84270 */
[----:B------:R-:W-:Y:S01]  /*7fc0*/  FSEL R179, R179, -INF , P4 ;  /* 0xff800000b3b37808 */ /* 0x000fe20002000000 */
[----:B------:R-:W1:Y:S01]  /*7fd0*/  MUFU.TANH R147, R147 ;  /* 0x0000009300937308 */ /* 0x000e620000002400 */
[----:B------:R-:W-:-:S04]  /*7fe0*/  ISETP.GT.AND P4, PT, R164, 0x39, PT ;  /* 0x00000039a400780c */ /* 0x000fc80003f84270 */
[----:B------:R-:W-:Y:S02]  /*7ff0*/  FSEL R183, R183, -INF , P4 ;  /* 0xff800000b7b77808 */ /* 0x000fe40002000000 */
[----:B------:R-:W-:Y:S01]  /*8000*/  ISETP.GT.AND P4, PT, R164, 0x41, PT ;  /* 0x00000041a400780c */ /* 0x000fe20003f84270 */
[----:B------:R-:W1:Y:S01]  /*8010*/  MUFU.TANH R148, R148 ;  /* 0x0000009400947308 */ /* 0x000e620000002400 */
[----:B--2---:R-:W-:Y:S01]  /*8020*/  FMNMX.FTZ R121, R150, R121, !PT ;  /* 0x0000007996797209 */ /* 0x004fe20007810000 */
[----:B------:R-:W-:Y:S01]  /*8030*/  FMUL.FTZ R150, R0, R134 ;  /* 0x0000008600967220 */ /* 0x000fe20000410000 */
[----:B------:R-:W-:Y:S02]  /*8040*/  FSEL R155, R155, -INF , P4 ;  /* 0xff8000009b9b7808 */ /* 0x000fe40002000000 */
[C---:B------:R-:W-:Y:S01]  /*8050*/  FSETP.NEU.FTZ.AND P2, PT, R121.reuse, -INF , PT ;  /* 0xff8000007900780b */ /* 0x040fe20003f5d000 */
[----:B----4-:R-:W-:-:S01]  /*8060*/  FFMA.FTZ R134, R121, R120, -8 ;  /* 0xc100000079867423 */ /* 0x010fc20000010078 */
[----:B------:R-:W-:Y:S01]  /*8070*/  ISETP.GT.AND P4, PT, R164, 0x49, PT ;  /* 0x00000049a400780c */ /* 0x000fe20003f84270 */
[----:B------:R-:W2:Y:S03]  /*8080*/  MUFU.TANH R122, R122 ;  /* 0x0000007a007a7308 */ /* 0x000ea60000002400 */
[----:B------:R-:W-:-:S05]  /*8090*/  FSEL R134, R134, RZ, P2 ;  /* 0x000000ff86867208 */ /* 0x000fca0001000000 */
[-CC-:B------:R-:W-:Y:S01]  /*80a0*/  FFMA.FTZ R152, R9, R120.reuse, -R134.reuse ;  /* 0x0000007809987223 */ /* 0x180fe20000010886 */
[----:B------:R-:W-:-:S01]  /*80b0*/  FFMA.FTZ R9, R12, R120, -R134 ;  /* 0x000000780c097223 */ /* 0x000fc20000010886 */
[-CC-:B------:R-:W-:Y:S01]  /*80c0*/  FFMA.FTZ R12, R13, R120.reuse, -R134.reuse ;  /* 0x000000780d0c7223 */ /* 0x180fe20000010886 */
[----:B------:R-:W-:-:S01]  /*80d0*/  FFMA.FTZ R13, R20, R120, -R134 ;  /* 0x00000078140d7223 */ /* 0x000fc20000010886 */
[-CC-:B------:R-:W-:Y:S01]  /*80e0*/  FFMA.FTZ R20, R21, R120.reuse, -R134.reuse ;  /* 0x0000007815147223 */ /* 0x180fe20000010886 */
[----:B------:R-:W-:-:S01]  /*80f0*/  FFMA.FTZ R21, R137, R120, -R134 ;  /* 0x0000007889157223 */ /* 0x000fc20000010886 */
[----:B------:R-:W-:Y:S01]  /*8100*/  FSEL R137, R14, -INF , P3 ;  /* 0xff8000000e897808 */ /* 0x000fe20001800000 */
[----:B------:R-:W-:-:S01]  /*8110*/  FFMA.FTZ R14, R139, R120, -R134 ;  /* 0x000000788b0e7223 */ /* 0x000fc20000010886 */
[----:B------:R-:W-:Y:S01]  /*8120*/  ISETP.GT.AND P3, PT, R164, 0x10, PT ;  /* 0x00000010a400780c */ /* 0x000fe20003f64270 */
[----:B------:R-:W-:-:S01]  /*8130*/  FFMA.FTZ R135, R167, R120, -R134 ;  /* 0x00000078a7877223 */ /* 0x000fc20000010886 */
[----:B------:R-:W-:Y:S01]  /*8140*/  FMNMX.FTZ R162, R137, R162, !PT ;  /* 0x000000a289a27209 */ /* 0x000fe20007810000 */
[----:B------:R-:W-:-:S01]  /*8150*/  FFMA.FTZ R167, R169, R120, -R134 ;  /* 0x00000078a9a77223 */ /* 0x000fc20000010886 */
[----:B------:R-:W-:Y:S01]  /*8160*/  FSEL R139, R184, -INF , P3 ;  /* 0xff800000b88b7808 */ /* 0x000fe20001800000 */
[----:B------:R-:W-:-:S01]  /*8170*/  FFMA.FTZ R156, R187, R120, -R134 ;  /* 0x00000078bb9c7223 */ /* 0x000fc20000010886 */
[----:B------:R-:W-:Y:S01]  /*8180*/  FMNMX.FTZ R162, R15, R162, !PT ;  /* 0x000000a20fa27209 */ /* 0x000fe20007810000 */
[----:B------:R-:W-:-:S01]  /*8190*/  FFMA.FTZ R172, R193, R120, -R134 ;  /* 0x00000078c1ac7223 */ /* 0x000fc20000010886 */
[----:B------:R-:W-:Y:S01]  /*81a0*/  ISETP.GT.AND P3, PT, R164, 0x18, PT ;  /* 0x00000018a400780c */ /* 0x000fe20003f64270 */
[----:B------:R-:W4:Y:S01]  /*81b0*/  MUFU.TANH R123, R123 ;  /* 0x0000007b007b7308 */ /* 0x000f220000002400 */
[----:B------:R-:W-:Y:S01]  /*81c0*/  FMNMX.FTZ R162, R139, R162, !PT ;  /* 0x000000a28ba27209 */ /* 0x000fe20007810000 */
[-CC-:B------:R-:W-:Y:S01]  /*81d0*/  FFMA.FTZ R141, R141, R120.reuse, -R134.reuse ;  /* 0x000000788d8d7223 */ /* 0x180fe20000010886 */
[----:B------:R-:W-:Y:S01]  /*81e0*/  FSEL R169, R188, -INF , P3 ;  /* 0xff800000bca97808 */ /* 0x000fe20001800000 */
[--C-:B------:R-:W-:Y:S01]  /*81f0*/  FFMA.FTZ R177, R177, R120, -R134.reuse ;  /* 0x00000078b1b17223 */ /* 0x100fe20000010886 */
[----:B------:R-:W-:Y:S01]  /*8200*/  FMNMX.FTZ R162, R185, R162, !PT ;  /* 0x000000a2b9a27209 */ /* 0x000fe20007810000 */
[--C-:B------:R-:W-:Y:S01]  /*8210*/  FFMA.FTZ R145, R145, R120, -R134.reuse ;  /* 0x0000007891917223 */ /* 0x100fe20000010886 */
        /* <DEDUP_REMOVED lines=9> */
[----:B------:R5:W-:Y:S01]  /*82b0*/  MUFU.EX2 R162, R170 ;  /* 0x000000aa00a27308 */ /* 0x000be20000000800 */
[----:B------:R-:W-:Y:S01]  /*82c0*/  FMNMX.FTZ R166, R187, R166, !PT ;  /* 0x000000a6bba67209 */ /* 0x000fe20007810000 */
[-CC-:B------:R-:W-:Y:S01]  /*82d0*/  FFMA.FTZ R191, R191, R120.reuse, -R134.reuse ;  /* 0x00000078bfbf7223 */ /* 0x180fe20000010886 */
[----:B------:R-:W-:Y:S01]  /*82e0*/  FSEL R173, R174, -INF , P3 ;  /* 0xff800000aead7808 */ /* 0x000fe20001800000 */
[--C-:B------:R-:W-:Y:S01]  /*82f0*/  FFMA.FTZ R174, R217, R120, -R134.reuse ;  /* 0x00000078d9ae7223 */ /* 0x100fe20000010886 */
[----:B------:R-:W-:Y:S01]  /*8300*/  FMNMX.FTZ R168, R171, R166, !PT ;  /* 0x000000a6aba87209 */ /* 0x000fe20007810000 */
[----:B------:R-:W-:Y:S01]  /*8310*/  FFMA.FTZ R213, R213, R120, -R134 ;  /* 0x00000078d5d57223 */ /* 0x000fe20000010886 */
[----:B------:R-:W-:Y:S01]  /*8320*/  ISETP.GT.AND P3, PT, R164, 0x30, PT ;  /* 0x00000030a400780c */ /* 0x000fe20003f64270 */
[----:B------:R-:W-:-:S02]  /*8330*/  WARPGROUP.DEPBAR.LE gsb0, 0x0 ;  /* 0x00008000000079c5 */ /* 0x000fc40000010000 */
[----:B------:R-:W-:Y:S01]  /*8340*/  FMNMX.FTZ R168, R173, R168, !PT ;  /* 0x000000a8ada87209 */ /* 0x000fe20007810000 */
[--C-:B-----5:R-:W-:Y:S01]  /*8350*/  FFMA.FTZ R170, R195, R120, -R134.reuse ;  /* 0x00000078c3aa7223 */ /* 0x120fe20000010886 */
[----:B------:R-:W-:Y:S01]  /*8360*/  FSEL R193, R178, -INF , P3 ;  /* 0xff800000b2c17808 */ /* 0x000fe20001800000 */
[----:B------:R-:W-:Y:S01]  /*8370*/  WARPGROUP.ARRIVE ;  /* 0x00000000000079c5 */ /* 0x000fe20000000000 */
[----:B------:R-:W-:Y:S01]  /*8380*/  FMNMX.FTZ R168, R175, R168, !PT ;  /* 0x000000a8afa87209 */ /* 0x000fe20007810000 */
[----:B------:R-:W5:Y:S01]  /*8390*/  MUFU.TANH R127, R127 ;  /* 0x0000007f007f7308 */ /* 0x000f620000002400 */
[----:B------:R-:W-:Y:S01]  /*83a0*/  ISETP.GT.AND P3, PT, R164, 0x38, PT ;  /* 0x00000038a400780c */ /* 0x000fe20003f64270 */
[--C-:B------:R-:W-:Y:S01]  /*83b0*/  FFMA.FTZ R125, R125, R120, -R134.reuse ;  /* 0x000000787d7d7223 */ /* 0x100fe20000010886 */
[----:B------:R-:W-:Y:S01]  /*83c0*/  FMNMX.FTZ R168, R193, R168, !PT ;  /* 0x000000a8c1a87209 */ /* 0x000fe20007810000 */
[----:B------:R-:W-:Y:S01]  /*83d0*/  QGMMA.64x192x32.F32.E4M3.E4M3 R24, R204, gdesc[UR8], R24, gsb0 ;  /* 0x02e00008cc187df3 */ /* 0x000fe20008000818 */
[----:B------:R-:W-:Y:S01]  /*83e0*/  FSEL R209, R182, -INF , P3 ;  /* 0xff800000b6d17808 */ /* 0x000fe20001800000 */
[--C-:B------:R-:W-:Y:S01]  /*83f0*/  FFMA.FTZ R129, R129, R120, -R134.reuse ;  /* 0x0000007881817223 */ /* 0x100fe20000010886 */
[----:B------:R-:W-:Y:S01]  /*8400*/  FMNMX.FTZ R168, R179, R168, !PT ;  /* 0x000000a8b3a87209 */ /* 0x000fe20007810000 */
[----:B------:R-:W5:Y:S01]  /*8410*/  MUFU.TANH R130, R130 ;  /* 0x0000008200827308 */ /* 0x000f620000002400 */
[----:B------:R-:W-:Y:S01]  /*8420*/  ISETP.GT.AND P3, PT, R164, 0x40, PT ;  /* 0x00000040a400780c */ /* 0x000fe20003f64270 */
[--C-:B------:R-:W-:Y:S01]  /*8430*/  FFMA.FTZ R133, R133, R120, -R134.reuse ;  /* 0x0000007885857223 */ /* 0x100fe20000010886 */
[----:B------:R-:W-:Y:S01]  /*8440*/  FMNMX.FTZ R168, R209, R168, !PT ;  /* 0x000000a8d1a87209 */ /* 0x000fe20007810000 */
[-CC-:B------:R-:W-:Y:S01]  /*8450*/  FFMA.FTZ R8, R8, R120.reuse, -R134.reuse ;  /* 0x0000007808087223 */ /* 0x180fe20000010886 */
[----:B------:R-:W-:Y:S01]  /*8460*/  FSEL R211, R154, -INF , P3 ;  /* 0xff8000009ad37808 */ /* 0x000fe20001800000 */
[--C-:B------:R-:W-:Y:S01]  /*8470*/  FFMA.FTZ R154, R181, R120, -R134.reuse ;  /* 0x00000078b59a7223 */ /* 0x100fe20000010886 */
[----:B------:R-:W-:Y:S01]  /*8480*/  FMNMX.FTZ R168, R183, R168, !PT ;  /* 0x000000a8b7a87209 */ /* 0x000fe20007810000 */
[----:B------:R-:W5:Y:S01]  /*8490*/  MUFU.TANH R131, R131 ;  /* 0x0000008300837308 */ /* 0x000f620000002400 */
[----:B------:R-:W-:Y:S01]  /*84a0*/  ISETP.GT.AND P3, PT, R164, 0x48, PT ;  /* 0x00000048a400780c */ /* 0x000fe20003f64270 */
[--C-:B------:R-:W-:Y:S01]  /*84b0*/  FFMA.FTZ R128, R128, R120, -R134.reuse ;  /* 0x0000007880807223 */ /* 0x100fe20000010886 */
[----:B------:R-:W-:Y:S01]  /*84c0*/  FMNMX.FTZ R168, R211, R168, !PT ;  /* 0x000000a8d3a87209 */ /* 0x000fe20007810000 */
[----:B------:R-:W-:Y:S01]  /*84d0*/  FFMA.FTZ R143, R143, R120, -R134 ;  /* 0x000000788f8f7223 */ /* 0x000fe20000010886 */
[----:B------:R-:W-:Y:S01]  /*84e0*/  FSEL R157, R157, -INF , P3 ;  /* 0xff8000009d9d7808 */ /* 0x000fe20001800000 */
[----:B------:R-:W-:Y:S01]  /*84f0*/  UIADD3 UR10, UR14, 0x600, URZ ;  /* 0x000006000e0a7890 */ /* 0x000fe2000fffe03f */
[----:B------:R-:W-:Y:S01]  /*8500*/  FMNMX.FTZ R168, R155, R168, !PT ;  /* 0x000000a89ba87209 */ /* 0x000fe20007810000 */
[----:B------:R-:W5:Y:S01]  /*8510*/  MUFU.TANH R150, R150 ;  /* 0x0000009600967308 */ /* 0x000f620000002400 */
[----:B------:R-:W-:Y:S01]  /*8520*/  ISETP.GT.AND P3, PT, R164, 0x50, PT ;  /* 0x00000050a400780c */ /* 0x000fe20003f64270 */
[----:B------:R-:W-:Y:S01]  /*8530*/  UMOV UR11, 0xc0000010 ;  /* 0xc0000010000b7882 */ /* 0x000fe20000000000 */
[----:B------:R-:W-:-:S02]  /*8540*/  FSEL R181, R158, -INF , P4 ;  /* 0xff8000009eb57808 */ /* 0x000fc40002000000 */
[----:B------:R-:W-:Y:S02]  /*8550*/  FMNMX.FTZ R168, R157, R168, !PT ;  /* 0x000000a89da87209 */ /* 0x000fe40007810000 */
[----:B------:R-:W-:Y:S01]  /*8560*/  ISETP.GT.AND P4, PT, R164, 0x51, PT ;  /* 0x00000051a400780c */ /* 0x000fe20003f84270 */
[----:B------:R3:W-:Y:S01]  /*8570*/  MUFU.EX2 R158, R170 ;  /* 0x000000aa009e7308 */ /* 0x0007e20000000800 */
[----:B------:R-:W-:Y:S01]  /*8580*/  FSEL R195, R160, -INF , P3 ;  /* 0xff800000a0c37808 */ /* 0x000fe20001800000 */
[--C-:B------:R-:W-:Y:S01]  /*8590*/  FFMA.FTZ R160, R197, R120, -R134.reuse ;  /* 0x00000078c5a07223 */ /* 0x100fe20000010886 */
[----:B------:R-:W-:Y:S02]  /*85a0*/  FMNMX.FTZ R168, R181, R168, !PT ;  /* 0x000000a8b5a87209 */ /* 0x000fe40007810000 */
[C---:B------:R-:W-:Y:S02]  /*85b0*/  ISETP.GT.AND P3, PT, R164.reuse, 0x58, PT ;  /* 0x00000058a400780c */ /* 0x040fe40003f64270 */
[----:B------:R-:W-:Y:S01]  /*85c0*/  FSEL R161, R161, -INF , P4 ;  /* 0xff800000a1a17808 */ /* 0x000fe20002000000 */
[----:B------:R1:W-:Y:S01]  /*85d0*/  MUFU.EX2 R166, R172 ;  /* 0x000000ac00a67308 */ /* 0x0003e20000000800 */
[----:B------:R-:W-:Y:S01]  /*85e0*/  FMNMX.FTZ R168, R195, R168, !PT ;  /* 0x000000a8c3a87209 */ /* 0x000fe20007810000 */
[----:B---3--:R-:W-:Y:S01]  /*85f0*/  FFMA.FTZ R170, R159, R120, -R134 ;  /* 0x000000789faa7223 */ /* 0x008fe20000010886 */
[----:B------:R-:W-:-:S02]  /*8600*/  ISETP.GT.AND P4, PT, R164, 0x59, PT ;  /* 0x00000059a400780c */ /* 0x000fc40003f84270 */
[----:B------:R-:W-:Y:S02]  /*8610*/  FSEL R163, R163, -INF , P3 ;  /* 0xff800000a3a37808 */ /* 0x000fe40001800000 */
[----:B------:R-:W-:Y:S01]  /*8620*/  FMNMX.FTZ R168, R161, R168, !PT ;  /* 0x000000a8a1a87209 */ /* 0x000fe20007810000 */
[----:B------:R-:W3:Y:S01]  /*8630*/  MUFU.TANH R151, R151 ;  /* 0x0000009700977308 */ /* 0x000ee20000002400 */
[C---:B------:R-:W-:Y:S01]  /*8640*/  ISETP.GT.AND P3, PT, R164.reuse, 0x60, PT ;  /* 0x00000060a400780c */ /* 0x040fe20003f64270 */
[----:B-1----:R-:W-:Y:S01]  /*8650*/  FFMA.FTZ R172, R215, R120, -R134 ;  /* 0x00000078d7ac7223 */ /* 0x002fe20000010886 */
[----:B------:R-:W-:Y:S02]  /*8660*/  FSEL R165, R165, -INF , P4 ;  /* 0xff800000a5a57808 */ /* 0x000fe40002000000 */
[----:B------:R-:W-:Y:S02]  /*8670*/  FMNMX.FTZ R168, R163, R168, !PT ;  /* 0x000000a8a3a87209 */ /* 0x000fe40007810000 */
[----:B------:R-:W-:Y:S01]  /*8680*/  ISETP.GT.AND P4, PT, R164, 0x61, PT ;  /* 0x00000061a400780c */ /* 0x000fe20003f84270 */
[----:B------:R-:W-:Y:S01]  /*8690*/  MUFU.EX2 R135, R135 ;  /* 0x0000008700877308 */ /* 0x000fe20000000800 */
[----:B------:R-:W-:-:S02]  /*86a0*/  FSEL R136, R136, -INF , P3 ;  /* 0xff80000088887808 */ /* 0x000fc40001800000 */
[----:B------:R-:W-:Y:S02]  /*86b0*/  FMNMX.FTZ R168, R165, R168, !PT ;  /* 0x000000a8a5a87209 */ /* 0x000fe40007810000 */
[----:B------:R-:W-:Y:S02]  /*86c0*/  ISETP.GT.AND P3, PT, R164, 0x68, PT ;  /* 0x00000068a400780c */ /* 0x000fe40003f64270 */
[----:B------:R-:W-:Y:S01]  /*86d0*/  FSEL R197, R138, -INF , P4 ;  /* 0xff8000008ac57808 */ /* 0x000fe20002000000 */
[----:B------:R-:W-:Y:S01]  /*86e0*/  MUFU.EX2 R152, R152 ;  /* 0x0000009800987308 */ /* 0x000fe20000000800 */
[----:B------:R-:W-:Y:S02]  /*86f0*/  FMNMX.FTZ R168, R136, R168, !PT ;  /* 0x000000a888a87209 */ /* 0x000fe40007810000 */
[----:B------:R-:W-:Y:S02]  /*8700*/  ISETP.GT.AND P4, PT, R164, 0x69, PT ;  /* 0x00000069a400780c */ /* 0x000fe40003f84270 */
[----:B------:R-:W-:-:S02]  /*8710*/  FSEL R124, R124, -INF , P3 ;  /* 0xff8000007c7c7808 */ /* 0x000fc40001800000 */
[----:B------:R-:W-:Y:S01]  /*8720*/  FMNMX.FTZ R168, R197, R168, !PT ;  /* 0x000000a8c5a87209 */ /* 0x000fe20007810000 */
[----:B------:R-:W-:Y:S01]  /*8730*/  MUFU.EX2 R138, R160 ;  /* 0x000000a0008a7308 */ /* 0x000fe20000000800 */
[----:B------:R-:W-:Y:S02]  /*8740*/  ISETP.GT.AND P3, PT, R164, 0x70, PT ;  /* 0x00000070a400780c */ /* 0x000fe40003f64270 */
[----:B------:R-:W-:Y:S02]  /*8750*/  FSEL R159, R142, -INF , P4 ;  /* 0xff8000008e9f7808 */ /* 0x000fe40002000000 */
[----:B------:R-:W-:Y:S02]  /*8760*/  FMNMX.FTZ R168, R124, R168, !PT ;  /* 0x000000a87ca87209 */ /* 0x000fe40007810000 */
[----:B------:R-:W-:Y:S01]  /*8770*/  ISETP.GT.AND P4, PT, R164, 0x71, PT ;  /* 0x00000071a400780c */ /* 0x000fe20003f84270 */
[----:B------:R1:W-:Y:S01]  /*8780*/  MUFU.EX2 R142, R170 ;  /* 0x000000aa008e7308 */ /* 0x0003e20000000800 */
[----:B------:R-:W-:-:S02]  /*8790*/  FSEL R144, R144, -INF , P3 ;  /* 0xff80000090907808 */ /* 0x000fc40001800000 */
[----:B------:R-:W-:Y:S02]  /*87a0*/  FMNMX.FTZ R168, R159, R168, !PT ;  /* 0x000000a89fa87209 */ /* 0x000fe40007810000 */
[----:B------:R-:W-:Y:S02]  /*87b0*/  ISETP.GT.AND P3, PT, R164, 0x78, PT ;  /* 0x00000078a400780c */ /* 0x000fe40003f64270 */
[----:B------:R-:W-:Y:S01]  /*87c0*/  FSEL R146, R146, -INF , P4 ;  /* 0xff80000092927808 */ /* 0x000fe20002000000 */
[----:B------:R-:W-:Y:S01]  /*87d0*/  MUFU.EX2 R9, R9 ;  /* 0x0000000900097308 */ /* 0x000fe20000000800 */
[----:B------:R-:W-:Y:S01]  /*87e0*/  FMNMX.FTZ R168, R144, R168, !PT ;  /* 0x000000a890a87209 */ /* 0x000fe20007810000 */
[----:B-1----:R-:W-:Y:S01]  /*87f0*/  FFMA.FTZ R170, R199, R120, -R134 ;  /* 0x00000078c7aa7223 */ /* 0x002fe20000010886 */
        /* <DEDUP_REMOVED lines=9> */
[----:B--2---:R-:W-:-:S02]  /*8890*/  FSEL R122, R122, -INF , P3 ;  /* 0xff8000007a7a7808 */ /* 0x004fc40001800000 */
[----:B------:R-:W-:Y:S02]  /*88a0*/  FMNMX.FTZ R168, R199, R168, !PT ;  /* 0x000000a8c7a87209 */ /* 0x000fe40007810000 */
[----:B----4-:R-:W-:Y:S02]  /*88b0*/  FSEL R160, R123, -INF , P4 ;  /* 0xff8000007ba07808 */ /* 0x010fe40002000000 */
[----:B------:R-:W-:Y:S01]  /*88c0*/  ISETP.GT.AND P3, PT, R164, 0x88, PT ;  /* 0x00000088a400780c */ /* 0x000fe20003f64270 */
[----:B------:R-:W-:Y:S01]  /*88d0*/  MUFU.EX2 R13, R13 ;  /* 0x0000000d000d7308 */ /* 0x000fe20000000800 */
[----:B------:R-:W-:Y:S02]  /*88e0*/  FMNMX.FTZ R123, R122, R168, !PT ;  /* 0x000000a87a7b7209 */ /* 0x000fe40007810000 */
[----:B------:R-:W-:Y:S02]  /*88f0*/  ISETP.GT.AND P4, PT, R164, 0x89, PT ;  /* 0x00000089a400780c */ /* 0x000fe40003f84270 */
[----:B------:R-:W-:-:S02]  /*8900*/  FSEL R126, R126, -INF , P3 ;  /* 0xff8000007e7e7808 */ /* 0x000fc40001800000 */
[----:B------:R-:W-:Y:S01]  /*8910*/  FMNMX.FTZ R123, R160, R123, !PT ;  /* 0x0000007ba07b7209 */ /* 0x000fe20007810000 */
[----:B------:R-:W-:Y:S01]  /*8920*/  MUFU.EX2 R20, R20 ;  /* 0x0000001400147308 */ /* 0x000fe20000000800 */
[----:B------:R-:W-:Y:S02]  /*8930*/  ISETP.GT.AND P3, PT, R164, 0x90, PT ;  /* 0x00000090a400780c */ /* 0x000fe40003f64270 */
[----:B-----5:R-:W-:Y:S02]  /*8940*/  FSEL R215, R127, -INF , P4 ;  /* 0xff8000007fd77808 */ /* 0x020fe40002000000 */
[----:B------:R-:W-:Y:S02]  /*8950*/  FMNMX.FTZ R168, R126, R123, !PT ;  /* 0x0000007b7ea87209 */ /* 0x000fe40007810000 */
[----:B------:R-:W-:Y:S01]  /*8960*/  ISETP.GT.AND P4, PT, R164, 0x91, PT ;  /* 0x00000091a400780c */ /* 0x000fe20003f84270 */
[----:B------:R2:W-:Y:S01]  /*8970*/  MUFU.EX2 R127, R172 ;  /* 0x000000ac007f7308 */ /* 0x0005e20000000800 */
[----:B------:R-:W-:-:S02]  /*8980*/  FSEL R130, R130, -INF , P3 ;  /* 0xff80000082827808 */ /* 0x000fc40001800000 */
[----:B------:R-:W-:Y:S02]  /*8990*/  FMNMX.FTZ R123, R215, R168, !PT ;  /* 0x000000a8d77b7209 */ /* 0x000fe40007810000 */
[----:B------:R-:W-:Y:S02]  /*89a0*/  ISETP.GT.AND P3, PT, R164, 0x98, PT ;  /* 0x00000098a400780c */ /* 0x000fe40003f64270 */
[----:B------:R-:W-:Y:S01]  /*89b0*/  FSEL R131, R131, -INF , P4 ;  /* 0xff80000083837808 */ /* 0x000fe20002000000 */
[----:B------:R4:W-:Y:S01]  /*89c0*/  MUFU.EX2 R168, R174 ;  /* 0x000000ae00a87308 */ /* 0x0009e20000000800 */
[----:B-1----:R-:W-:Y:S01]  /*89d0*/  FMNMX.FTZ R170, R130, R123, !PT ;  /* 0x0000007b82aa7209 */ /* 0x002fe20007810000 */
[-CC-:B--2---:R-:W-:Y:S01]  /*89e0*/  FFMA.FTZ R172, R235, R120.reuse, -R134.reuse ;  /* 0x00000078ebac7223 */ /* 0x184fe20000010886 */
[----:B------:R-:W-:Y:S01]  /*89f0*/  ISETP.GT.AND P4, PT, R164, 0x99, PT ;  /* 0x00000099a400780c */ /* 0x000fe20003f84270 */
[-CC-:B------:R-:W-:Y:S01]  /*8a00*/  FFMA.FTZ R164, R229, R120.reuse, -R134.reuse ;  /* 0x00000078e5a47223 */ /* 0x180fe20000010886 */
[----:B------:R-:W-:Y:S01]  /*8a10*/  FSEL R217, R150, -INF , P3 ;  /* 0xff80000096d97808 */ /* 0x000fe20001800000 */
[--C-:B------:R-:W-:Y:S01]  /*8a20*/  FFMA.FTZ R150, R219, R120, -R134.reuse ;  /* 0x00000078db967223 */ /* 0x100fe20000010886 */
[----:B------:R-:W-:Y:S01]  /*8a30*/  FMNMX.FTZ R170, R131, R170, !PT ;  /* 0x000000aa83aa7209 */ /* 0x000fe20007810000 */
[-CC-:B------:R-:W-:Y:S01]  /*8a40*/  FFMA.FTZ R219, R231, R120.reuse, -R134.reuse ;  /* 0x00000078e7db7223 */ /* 0x180fe20000010886 */
[----:B---3--:R-:W-:Y:S01]  /*8a50*/  FSEL R151, R151, -INF , P4 ;  /* 0xff80000097977808 */ /* 0x008fe20002000000 */
[--C-:B------:R-:W-:Y:S01]  /*8a60*/  FFMA.FTZ R231, R132, R120, -R134.reuse ;  /* 0x0000007884e77223 */ /* 0x100fe20000010886 */
[----:B------:R-:W-:Y:S01]  /*8a70*/  FMNMX.FTZ R170, R217, R170, !PT ;  /* 0x000000aad9aa7209 */ /* 0x000fe20007810000 */
[-CC-:B------:R-:W-:Y:S01]  /*8a80*/  FFMA.FTZ R229, R237, R120.reuse, -R134.reuse ;  /* 0x00000078ede57223 */ /* 0x180fe20000010886 */
[----:B------:R-:W-:-:S01]  /*8a90*/  FFMA.FTZ R132, R140, R120, -R134 ;  /* 0x000000788c847223 */ /* 0x000fc20000010886 */
[----:B------:R-:W-:Y:S01]  /*8aa0*/  MUFU.EX2 R21, R21 ;  /* 0x0000001500157308 */ /* 0x000fe20000000800 */
[----:B------:R-:W-:Y:S01]  /*8ab0*/  FMNMX.FTZ R123, R151, R170, !PT ;  /* 0x000000aa977b7209 */ /* 0x000fe20007810000 */
[----:B------:R-:W-:Y:S01]  /*8ac0*/  FFMA.FTZ R170, R233, R120, -R134 ;  /* 0x00000078e9aa7223 */ /* 0x000fe20000010886 */
[----:B------:R-:W-:-:S03]  /*8ad0*/  FSEL R233, R121, RZ, P2 ;  /* 0x000000ff79e97208 */ /* 0x000fc60001000000 */
[----:B----4-:R-:W1:Y:S02]  /*8ae0*/  SHFL.BFLY PT, R174, R123, 0x2, 0x1f ;  /* 0x0c401f007bae7f89 */ /* 0x010e6400000e0000 */
[----:B------:R-:W-:-:S01]  /*8af0*/  FADD.FTZ R233, -R233, R6 ;  /* 0x00000006e9e97221 */ /* 0x000fc20000010100 */
[----:B------:R-:W-:Y:S03]  /*8b00*/  MUFU.EX2 R156, R156 ;  /* 0x0000009c009c7308 */ /* 0x000fe60000000800 */
[----:B------:R-:W-:-:S05]  /*8b10*/  FMUL.FTZ R6, R233, R120 ;  /* 0x00000078e9067220 */ /* 0x000fca0000410000 */
[----:B------:R-:W-:Y:S08]  /*8b20*/  MUFU.EX2 R14, R14 ;  /* 0x0000000e000e7308 */ /* 0x000ff00000000800 */
[----:B------:R-:W2:Y:S01]  /*8b30*/  MUFU.EX2 R6, R6 ;  /* 0x0000000600067308 */ /* 0x000ea20000000800 */
[----:B-1----:R-:W-:-:S07]  /*8b40*/  FMNMX.FTZ R174, R123, R174, !PT ;  /* 0x000000ae7bae7209 */ /* 0x002fce0007810000 */
[----:B------:R-:W-:Y:S01]  /*8b50*/  MUFU.EX2 R167, R167 ;  /* 0x000000a700a77308 */ /* 0x000fe20000000800 */
[----:B------:R-:W1:Y:S07]  /*8b60*/  SHFL.BFLY PT, R123, R174, 0x1, 0x1f ;  /* 0x0c201f00ae7b7f89 */ /* 0x000e6e00000e0000 */
[----:B------:R-:W-:Y:S08]  /*8b70*/  MUFU.EX2 R141, R141 ;  /* 0x0000008d008d7308 */ /* 0x000ff00000000800 */
[----:B------:R-:W-:Y:S08]  /*8b80*/  MUFU.EX2 R177, R177 ;  /* 0x000000b100b17308 */ /* 0x000ff00000000800 */
[----:B------:R-:W-:Y:S01]  /*8b90*/  MUFU.EX2 R145, R145 ;  /* 0x0000009100917308 */ /* 0x000fe20000000800 */
[----:B-1----:R-:W-:Y:S01]  /*8ba0*/  FMNMX.FTZ R123, R174, R123, !PT ;  /* 0x0000007bae7b7209 */ /* 0x002fe20007810000 */
[----:B------:R-:W-:-:S02]  /*8bb0*/  WARPGROUP.DEPBAR.LE gsb0, 0x0 ;  /* 0x00008000000079c5 */ /* 0x000fc40000010000 */
[----:B------:R-:W-:Y:S01]  /*8bc0*/  WARPGROUP.ARRIVE ;  /* 0x00000000000079c5 */ /* 0x000fe20000000000 */
[C---:B------:R-:W-:Y:S01]  /*8bd0*/  FSETP.NEU.FTZ.AND P2, PT, R123.reuse, -INF , PT ;  /* 0xff8000007b00780b */ /* 0x040fe20003f5d000 */
[----:B------:R-:W-:-:S02]  /*8be0*/  FFMA.FTZ R134, R123, R120, -8 ;  /* 0xc10000007b867423 */ /* 0x000fc40000010078 */
[----:B------:R-:W-:Y:S01]  /*8bf0*/  MUFU.EX2 R154, R154 ;  /* 0x0000009a009a7308 */ /* 0x000fe20000000800 */
[----:B------:R-:W-:Y:S01]  /*8c00*/  FSEL R188, R123, RZ, P2 ;  /* 0x000000ff7bbc7208 */ /* 0x000fe20001000000 */
[----:B------:R-:W-:Y:S01]  /*8c10*/  QGMMA.64x192x32.F32.E4M3.E4M3 R24, R200, gdesc[UR8], R24, gsb0 ;  /* 0x02e00008c8187df3 */ /* 0x000fe20008000818 */
[----:B------:R-:W-:-:S05]  /*8c20*/  FSEL R134, R134, RZ, P2 ;  /* 0x000000ff86867208 */ /* 0x000fca0001000000 */
[----:B------:R-:W-:Y:S01]  /*8c30*/  MUFU.EX2 R153, R153 ;  /* 0x0000009900997308 */ /* 0x000fe20000000800 */
[----:B------:R-:W-:-:S01]  /*8c40*/  FFMA.FTZ R186, R155, R120, -R134 ;  /* 0x000000789bba7223 */ /* 0x000fc20000010886 */
[----:B------:R-:W-:Y:S01]  /*8c50*/  FADD.FTZ R155, -R188, R7 ;  /* 0x00000007bc9b7221 */ /* 0x000fe20000010100 */
        /* <DEDUP_REMOVED lines=10> */
[----:B--2---:R-:W-:Y:S01]  /*8d00*/  FFMA.FTZ R163, R6, R4, R135 ;  /* 0x0000000406a37223 */ /* 0x004fe20000010087 */
[----:B------:R-:W-:-:S01]  /*8d10*/  FFMA.FTZ R139, R169, R120, -R134 ;  /* 0x00000078a98b7223 */ /* 0x000fc20000010886 */
[-CC-:B------:R-:W-:Y:S01]  /*8d20*/  FFMA.FTZ R176, R189, R120.reuse, -R134.reuse ;  /* 0x00000078bdb07223 */ /* 0x180fe20000010886 */
[----:B------:R-:W-:-:S01]  /*8d30*/  FFMA.FTZ R169, R187, R120, -R134 ;  /* 0x00000078bba97223 */ /* 0x000fc20000010886 */
[----:B------:R-:W1:Y:S01]  /*8d40*/  MUFU.EX2 R155, R155 ;  /* 0x0000009b009b7308 */ /* 0x000e620000000800 */
[----:B------:R-:W-:-:S01]  /*8d50*/  FADD.FTZ R194, R152, R163 ;  /* 0x000000a398c27221 */ /* 0x000fc20000010000 */
[-CC-:B------:R-:W-:Y:S01]  /*8d60*/  FFMA.FTZ R178, R171, R120.reuse, -R134.reuse ;  /* 0x00000078abb27223 */ /* 0x180fe20000010886 */
[----:B------:R-:W-:-:S01]  /*8d70*/  FFMA.FTZ R171, R173, R120, -R134 ;  /* 0x00000078adab7223 */ /* 0x000fc20000010886 */
[-CC-:B------:R-:W-:Y:S01]  /*8d80*/  FFMA.FTZ R180, R175, R120.reuse, -R134.reuse ;  /* 0x00000078afb47223 */ /* 0x180fe20000010886 */
[----:B------:R-:W-:-:S01]  /*8d90*/  FFMA.FTZ R192, R165, R120, -R134 ;  /* 0x00000078a5c07223 */ /* 0x000fc20000010886 */
[-CC-:B------:R-:W-:Y:S01]  /*8da0*/  FFMA.FTZ R173, R193, R120.reuse, -R134.reuse ;  /* 0x00000078c1ad7223 */ /* 0x180fe20000010886 */
[----:B------:R-:W-:-:S01]  /*8db0*/  FFMA.FTZ R182, R179, R120, -R134 ;  /* 0x00000078b3b67223 */ /* 0x000fc20000010886 */
[----:B------:R-:W2:Y:S01]  /*8dc0*/  MUFU.EX2 R11, R11 ;  /* 0x0000000b000b7308 */ /* 0x000ea20000000800 */
[----:B------:R-:W-:-:S01]  /*8dd0*/  FFMA.FTZ R175, R209, R120, -R134 ;  /* 0x00000078d1af7223 */ /* 0x000fc20000010886 */
[-CC-:B------:R-:W-:Y:S01]  /*8de0*/  FFMA.FTZ R184, R183, R120.reuse, -R134.reuse ;  /* 0x00000078b7b87223 */ /* 0x180fe20000010886 */
[----:B------:R-:W-:-:S01]  /*8df0*/  FFMA.FTZ R179, R211, R120, -R134 ;  /* 0x00000078d3b37223 */ /* 0x000fc20000010886 */
[-CC-:B------:R-:W-:Y:S01]  /*8e00*/  FFMA.FTZ R183, R157, R120.reuse, -R134.reuse ;  /* 0x000000789db77223 */ /* 0x180fe20000010886 */
[----:B------:R-:W-:-:S01]  /*8e10*/  FFMA.FTZ R188, R181, R120, -R134 ;  /* 0x00000078b5bc7223 */ /* 0x000fc20000010886 */
[-CC-:B------:R-:W-:Y:S01]  /*8e20*/  FFMA.FTZ R157, R195, R120.reuse, -R134.reuse ;  /* 0x00000078c39d7223 */ /* 0x180fe20000010886 */
[----:B------:R-:W-:-:S01]  /*8e30*/  FFMA.FTZ R136, R136, R120, -R134 ;  /* 0x0000007888887223 */ /* 0x000fc20000010886 */
[----:B------:R-:W3:Y:S01]  /*8e40*/  MUFU.EX2 R137, R137 ;  /* 0x0000008900897308 */ /* 0x000ee20000000800 */
[----:B-1----:R-:W-:-:S01]  /*8e50*/  FFMA.FTZ R4, R155, R3, R10 ;  /* 0x000000039b047223 */ /* 0x002fc2000001000a */
[----:B------:R-:W-:Y:S01]  /*8e60*/  FADD.FTZ R3, R9, R194 ;  /* 0x000000c209037221 */ /* 0x000fe20000010000 */
[----:B------:R-:W-:-:S01]  /*8e70*/  FFMA.FTZ R124, R124, R120, -R134 ;  /* 0x000000787c7c7223 */ /* 0x000fc20000010886 */
[-CC-:B------:R-:W-:Y:S01]  /*8e80*/  FFMA.FTZ R159, R159, R120.reuse, -R134.reuse ;  /* 0x000000789f9f7223 */ /* 0x180fe20000010886 */
[----:B------:R-:W-:-:S01]  /*8e90*/  FFMA.FTZ R144, R144, R120, -R134 ;  /* 0x0000007890907223 */ /* 0x000fc20000010886 */
[-CC-:B------:R-:W-:Y:S01]  /*8ea0*/  FFMA.FTZ R122, R122, R120.reuse, -R134.reuse ;  /* 0x000000787a7a7223 */ /* 0x180fe20000010886 */
[----:B------:R-:W-:-:S01]  /*8eb0*/  FFMA.FTZ R126, R126, R120, -R134 ;  /* 0x000000787e7e7223 */ /* 0x000fc20000010886 */
[----:B------:R-:W1:Y:S01]  /*8ec0*/  MUFU.EX2 R140, R140 ;  /* 0x0000008c008c7308 */ /* 0x000e620000000800 */
[----:B--2---:R-:W-:-:S01]  /*8ed0*/  FADD.FTZ R4, R11, R4 ;  /* 0x000000040b047221 */ /* 0x004fc20000010000 */
[----:B------:R-:W-:-:S02]  /*8ee0*/  IMAD.U32 R189, RZ, RZ, UR55 ;  /* 0x00000037ffbd7e24 */ /* 0x000fc4000f8e00ff */
[----:B------:R-:W-:-:S01]  /*8ef0*/  FFMA.FTZ R130, R130, R120, -R134 ;  /* 0x0000007882827223 */ /* 0x000fc20000010886 */
[----:B------:R-:W-:Y:S02]  /*8f00*/  FFMA.FTZ R131, R131, R120, -R134 ;  /* 0x0000007883837223 */ /* 0x000fe40000010886 */
[----:B------:R-:W-:Y:S01]  /*8f10*/  @!P0 LEA R189, R189, UR37, 0x3 ;  /* 0x00000025bdbd8c11 */ /* 0x000fe2000f8e18ff */
[----:B------:R-:W2:Y:S01]  /*8f20*/  MUFU.EX2 R15, R15 ;  /* 0x0000000f000f7308 */ /* 0x000ea20000000800 */
[----:B---3--:R-:W-:-:S01]  /*8f30*/  FADD.FTZ R163, R137, R4 ;  /* 0x0000000489a37221 */ /* 0x008fc20000010000 */
[----:B------:R-:W-:-:S04]  /*8f40*/  FADD.FTZ R4, R12, R3 ;  /* 0x000000030c047221 */ /* 0x000fc80000010000 */
[----:B------:R-:W-:Y:S02]  /*8f50*/  FADD.FTZ R3, R13, R4 ;  /* 0x000000040d037221 */ /* 0x000fe40000010000 */
[----:B------:R-:W3:Y:S01]  /*8f60*/  MUFU.EX2 R174, R174 ;  /* 0x000000ae00ae7308 */ /* 0x000ee20000000800 */
[----:B-1----:R-:W-:-:S01]  /*8f70*/  FADD.FTZ R194, R140, R163 ;  /* 0x000000a38cc27221 */ /* 0x002fc20000010000 */
[----:B------:R-:W-:-:S04]  /*8f80*/  FADD.FTZ R4, R20, R3 ;  /* 0x0000000314047221 */ /* 0x000fc80000010000 */
[----:B------:R-:W-:Y:S02]  /*8f90*/  FADD.FTZ R3, R21, R4 ;  /* 0x0000000415037221 */ /* 0x000fe40000010000 */
[----:B------:R-:W1:Y:S01]  /*8fa0*/  MUFU.EX2 R139, R139 ;  /* 0x0000008b008b7308 */ /* 0x000e620000000800 */
[----:B--2---:R-:W-:-:S01]  /*8fb0*/  FADD.FTZ R163, R15, R194 ;  /* 0x000000c20fa37221 */ /* 0x004fc20000010000 */
[----:B------:R-:W-:-:S06]  /*8fc0*/  FADD.FTZ R3, R156, R3 ;  /* 0x000000039c037221 */ /* 0x000fcc0000010000 */
[----:B------:R-:W2:Y:S01]  /*8fd0*/  MUFU.EX2 R176, R176 ;  /* 0x000000b000b07308 */ /* 0x000ea20000000800 */
[----:B---3--:R-:W-:-:S01]  /*8fe0*/  FADD.FTZ R194, R174, R163 ;  /* 0x000000a3aec27221 */ /* 0x008fc20000010000 */
[----:B------:R-:W-:-:S06]  /*8ff0*/  FFMA.FTZ R163, R197, R120, -R134 ;  /* 0x00000078c5a37223 */ /* 0x000fcc0000010886 */
[----:B------:R-:W3:Y:S01]  /*9000*/  MUFU.EX2 R169, R169 ;  /* 0x000000a900a97308 */ /* 0x000ee20000000800 */
[----:B-1----:R-:W-:-:S01]  /*9010*/  FADD.FTZ R165, R139, R194 ;  /* 0x000000c28ba57221 */ /* 0x002fc20000010000 */
[----:B------:R-:W-:-:S04]  /*9020*/  FADD.FTZ R194, R14, R3 ;  /* 0x000000030ec27221 */ /* 0x000fc80000010000 */
[----:B------:R-:W-:Y:S02]  /*9030*/  FADD.FTZ R194, R167, R194 ;  /* 0x000000c2a7c27221 */ /* 0x000fe40000010000 */
[----:B------:R-:W1:Y:S01]  /*9040*/  MUFU.EX2 R178, R178 ;  /* 0x000000b200b27308 */ /* 0x000e620000000800 */
[----:B--2---:R-:W-:-:S07]  /*9050*/  FADD.FTZ R4, R176, R165 ;  /* 0x000000a5b0047221 */ /* 0x004fce0000010000 */
[----:B------:R-:W2:Y:S01]  /*9060*/  MUFU.EX2 R171, R171 ;  /* 0x000000ab00ab7308 */ /* 0x000ea20000000800 */
[----:B---3--:R-:W-:-:S07]  /*9070*/  FADD.FTZ R3, R169, R4 ;  /* 0x00000004a9037221 */ /* 0x008fce0000010000 */
        /* <DEDUP_REMOVED lines=10> */
[-CC-:B------:R-:W-:Y:S01]  /*9120*/  FFMA.FTZ R165, R146, R120.reuse, -R134.reuse ;  /* 0x0000007892a57223 */ /* 0x180fe20000010886 */
[----:B------:R-:W-:-:S01]  /*9130*/  FFMA.FTZ R146, R147, R120, -R134 ;  /* 0x0000007893927223 */ /* 0x000fc20000010886 */
[----:B------:R-:W-:-:S04]  /*9140*/  FFMA.FTZ R147, R199, R120, -R134 ;  /* 0x00000078c7937223 */ /* 0x000fc80000010886 */
[----:B------:R-:W3:Y:S01]  /*9150*/  MUFU.EX2 R175, R175 ;  /* 0x000000af00af7308 */ /* 0x000ee20000000800 */
[----:B-1----:R-:W-:-:S07]  /*9160*/  FADD.FTZ R3, R173, R4 ;  /* 0x00000004ad037221 */ /* 0x002fce0000010000 */
        /* <DEDUP_REMOVED lines=16> */
[----:B------:R-:W-:-:S03]  /*9270*/  FADD.FTZ R3, R138, R3 ;  /* 0x000000038a037221 */ /* 0x000fc60000010000 */
        /* <DEDUP_REMOVED lines=8> */
[----:B------:R-:W-:-:S06]  /*9300*/  WARPGROUP.DEPBAR.LE gsb0, 0x0 ;  /* 0x00008000000079c5 */ /* 0x000fcc0000010000 */
[----:B------:R-:W1:Y:S01]  /*9310*/  MUFU.EX2 R161, R161 ;  /* 0x000000a100a17308 */ /* 0x000e620000000800 */
[----:B--2---:R-:W-:-:S04]  /*9320*/  FADD.FTZ R183, R191, R194 ;  /* 0x000000c2bfb77221 */ /* 0x004fc80000010000 */
[----:B------:R-:W-:-:S03]  /*9330*/  FADD.FTZ R160, R148, R183 ;  /* 0x000000b794a07221 */ /* 0x000fc60000010000 */
[----:B------:R-:W2:Y:S01]  /*9340*/  MUFU.EX2 R213, R213 ;  /* 0x000000d500d57308 */ /* 0x000ea20000000800 */
[----:B---3--:R-:W-:-:S07]  /*9350*/  FADD.FTZ R4, R190, R3 ;  /* 0x00000003be047221 */ /* 0x008fce0000010000 */
[----:B------:R-:W3:Y:S01]  /*9360*/  MUFU.EX2 R192, R192 ;  /* 0x000000c000c07308 */ /* 0x000ee20000000800 */
[----:B-1----:R-:W-:-:S07]  /*9370*/  FADD.FTZ R3, R161, R4 ;  /* 0x00000004a1037221 */ /* 0x002fce0000010000 */
[----:B------:R-:W1:Y:S01]  /*9380*/  MUFU.EX2 R136, R136 ;  /* 0x0000008800887308 */ /* 0x000e620000000800 */
[----:B--2---:R-:W-:-:S04]  /*9390*/  FADD.FTZ R160, R213, R160 ;  /* 0x000000a0d5a07221 */ /* 0x004fc80000010000 */
[----:B------:R-:W-:-:S03]  /*93a0*/  FADD.FTZ R183, R127, R160 ;  /* 0x000000a07fb77221 */ /* 0x000fc60000010000 */
[----:B------:R-:W2:Y:S01]  /*93b0*/  MUFU.EX2 R163, R163 ;  /* 0x000000a300a37308 */ /* 0x000ea20000000800 */
[----:B---3--:R-:W-:-:S01]  /*93c0*/  FADD.FTZ R3, R192, R3 ;  /* 0x00000003c0037221 */ /* 0x008fc20000010000 */
[----:B------:R-:W-:Y:S01]  /*93d0*/  FADD.FTZ R160, R168, R183 ;  /* 0x000000b7a8a07221 */ /* 0x000fe20000010000 */
[----:B------:R-:W-:-:S05]  /*93e0*/  FFMA.FTZ R183, R215, R120, -R134 ;  /* 0x00000078d7b77223 */ /* 0x000fca0000010886 */
        /* <DEDUP_REMOVED lines=16> */
[----:B------:R-:W-:-:S05]  /*94f0*/  IADD3 R3, -R230, 0xb, RZ ;  /* 0x0000000be6037810 */ /* 0x000fca0007ffe1ff */
[----:B------:R2:W-:Y:S06]  /*9500*/  BAR.ARV R3, 0x100 ;  /* 0x000400030000751d */ /* 0x0005ec0000002000 */
[----:B------:R-:W4:Y:S01]  /*9510*/  MUFU.EX2 R129, R129 ;  /* 0x0000008100817308 */ /* 0x000f220000000800 */
[----:B---3--:R-:W-:-:S01]  /*9520*/  FADD.FTZ R4, R219, R4 ;  /* 0x00000004db047221 */ /* 0x008fc20000010000 */
[----:B--2---:R-:W-:Y:S02]  /*9530*/  @!P0 VIADD R3, R189, 0x33440 ;  /* 0x00033440bd038836 */ /* 0x004fe40000000000 */
[----:B-1----:R-:W-:-:S01]  /*9540*/  FADD.FTZ R185, R165, R160 ;  /* 0x000000a0a5b97221 */ /* 0x002fc20000010000 */
[-CC-:B------:R-:W-:Y:S01]  /*9550*/  FFMA.FTZ R160, R217, R120.reuse, -R134.reuse ;  /* 0x00000078d9a07223 */ /* 0x180fe20000010886 */
[----:B------:R-:W-:-:S01]  /*9560*/  FFMA.FTZ R134, R151, R120, -R134 ;  /* 0x0000007897867223 */ /* 0x000fc20000010886 */
[----:B------:R-:W-:Y:S01]  /*9570*/  @!P0 PRMT R3, RZ, 0x654, R3 ;  /* 0x00000654ff038816 */ /* 0x000fe20000000003 */
[----:B------:R-:W1:Y:S03]  /*9580*/  MUFU.EX2 R146, R146 ;  /* 0x0000009200927308 */ /* 0x000e660000000800 */
        /* <DEDUP_REMOVED lines=19> */
[----:B------:R-:W2:Y:S01]  /*96c0*/  MUFU.EX2 R183, R183 ;  /* 0x000000b700b77308 */ /* 0x000ea20000000800 */
[----:B----4-:R-:W-:-:S07]  /*96d0*/  FADD.FTZ R4, R126, R185 ;  /* 0x000000b97e047221 */ /* 0x010fce0000010000 */
        /* <DEDUP_REMOVED lines=16> */
[----:B---3--:R-:W-:-:S03]  /*97e0*/  FADD.FTZ R4, R143, R4 ;  /* 0x000000048f047221 */ /* 0x008fc60000010000 */
[----:B-1----:R-:W-:Y:S01]  /*97f0*/  FADD.FTZ R3, R134, R151 ;  /* 0x0000009786037221 */ /* 0x002fe20000010000 */
[----:B------:R-:W-:Y:S06]  /*9800*/  @!P1 BRA `(.L_x_1891) ;  /* 0x0000000000049947 */ /* 0x000fec0003800000 */
[----:B------:R-:W-:Y:S01]  /*9810*/  BPT.TRAP 0x1 ;  /* 0x000000040000795c */ /* 0x000fe20000300000 */
.L_x_1891:
[----:B------:R-:W-:Y:S01]  /*9820*/  ULEA UR10, UR56, UR37, 0x3 ;  /* 0x00000025380a7291 */ /* 0x000fe2000f8e183f */
[----:B------:R-:W-:Y:S01]  /*9830*/  ISETP.LT.AND P2, PT, R5, UR41, PT ;  /* 0x0000002905007c0c */ /* 0x000fe2000bf41270 */
        /* <DEDUP_REMOVED lines=9> */
[----:B------:R-:W-:Y:S01]  /*98d0*/  F2FP.SATFINITE.E4M3.F32.PACK_AB_MERGE_C R139, R174, R15, R139 ;  /* 0x0000000fae8b723e */ /* 0x000fe2000480708b */
        /* <DEDUP_REMOVED lines=33> */
[----:B------:R-:W-:Y:S01]  /*9af0*/  F2FP.SATFINITE.E4M3.F32.PACK_AB_MERGE_C R209, R186, R179, R7 ;  /* 0x000000b3bad1723e */ /* 0x000fe20004807007 */
        /* <DEDUP_REMOVED lines=98> */
[----:B------:R-:W-:-:S02]  /*a120*/  IMAD.MOV.U32 R7, RZ, RZ, R123 ;  /* 0x000000ffff077224 */ /* 0x000fc400078e007b */
[----:B------:R-:W-:Y:S02]  /*a130*/  IMAD.MOV.U32 R6, RZ, RZ, R121 ;  /* 0x000000ffff067224 */ /* 0x000fe400078e0079 */
[----:B------:R-:W-:Y:S02]  /*a140*/  IMAD.MOV.U32 R8, RZ, RZ, R2 ;  /* 0x000000ffff087224 */ /* 0x000fe400078e0002 */
[----:B------:R-:W-:Y:S01]  /*a150*/  IMAD.MOV.U32 R219, RZ, RZ, R139 ;  /* 0x000000ffffdb7224 */ /* 0x000fe200078e008b */
[----:B------:R-:W-:Y:S06]  /*a160*/  @P2 BRA `(.L_x_1892) ;  /* 0xffffffbc00042947 */ /* 0x000fec000383ffff */
[----:B------:R-:W-:Y:S01]  /*a170*/  UMOV UR48, UR55 ;  /* 0x0000003700307c82 */ /* 0x000fe20008000000 */
[----:B------:R-:W-:-:S05]  /*a180*/  UMOV UR45, UR11 ;  /* 0x0000000b002d7c82 */ /* 0x000fca0008000000 */
.L_x_1882:
[----:B------:R-:W-:-:S13]  /*a190*/  ISETP.LE.AND P2, PT, RZ, UR45, PT ;  /* 0x0000002dff007c0c */ /* 0x000fda000bf43270 */
[----:B------:R-:W-:Y:S05]  /*a1a0*/  @!P2 BRA `(.L_x_1893) ;  /* 0x000000380018a947 */ /* 0x000fea0003800000 */
[----:B------:R-:W-:Y:S01]  /*a1b0*/  IMAD.MOV.U32 R6, RZ, RZ, R123 ;  /* 0x000000ffff067224 */ /* 0x000fe200078e007b */
[----:B------:R-:W-:Y:S01]  /*a1c0*/  UMOV UR41, UR48 ;  /* 0x0000003000297c82 */ /* 0x000fe20008000000 */
[----:B------:R-:W-:Y:S02]  /*a1d0*/  IMAD.MOV.U32 R5, RZ, RZ, R121 ;  /* 0x000000ffff057224 */ /* 0x000fe400078e0079 */
[----:B------:R-:W-:-:S07]  /*a1e0*/  IMAD.MOV.U32 R7, RZ, RZ, R2 ;  /* 0x000000ffff077224 */ /* 0x000fce00078e0002 */
.L_x_1903:
[----:B------:R-:W-:Y:S01]  /*a1f0*/  UIADD3 UR48, UR41, 0x1, URZ ;  /* 0x0000000129307890 */ /* 0x000fe2000fffe03f */
[----:B------:R-:W-:-:S03]  /*a200*/  ISETP.NE.AND P3, PT, RZ, UR38, PT ;  /* 0x00000026ff007c0c */ /* 0x000fc6000bf65270 */
[----:B------:R-:W-:-:S04]  /*a210*/  UISETP.NE.AND UP0, UPT, UR48, 0x2, UPT ;  /* 0x000000023000788c */ /* 0x000fc8000bf05270 */
[----:B------:R-:W-:Y:S02]  /*a220*/  USEL UR6, URZ, 0x1, UP0 ;  /* 0x000000013f067887 */ /* 0x000fe40008000000 */
[----:B------:R-:W-:-:S04]  /*a230*/  USEL UR48, UR48, URZ, UP0 ;  /* 0x0000003f30307287 */ /* 0x000fc80008000000 */
[----:B------:R-:W-:Y:S01]  /*a240*/  LOP3.LUT R2, R7, UR6, RZ, 0x3c, !PT ;  /* 0x0000000607027c12 */ /* 0x000fe2000f8e3cff */
[----:B------:R-:W-:Y:S07]  /*a250*/  @P3 BRA `(.L_x_1894) ;  /* 0x0000000000283947 */ /* 0x000fee0003800000 */
[----:B------:R-:W-:Y:S05]  /*a260*/  @!P1 BRA `(.L_x_1895) ;  /* 0x0000000000049947 */ /* 0x000fea0003800000 */
[----:B------:R-:W-:Y:S01]  /*a270*/  BPT.TRAP 0x1 ;  /* 0x000000040000795c */ /* 0x000fe20000300000 */
.L_x_1895:
[----:B------:R-:W-:Y:S01]  /*a280*/  ULEA UR6, UR48, UR37, 0x3 ;  /* 0x0000002530067291 */ /* 0x000fe2000f8e183f */
[----:B------:R-:W-:-:S08]  /*a290*/  SHF.L.U32 R8, R2, 0x1f, RZ ;  /* 0x0000001f02087819 */ /* 0x000fd000000006ff */
[----:B------:R1:W2:Y:S01]  /*a2a0*/  SYNCS.PHASECHK.TRANS64.TRYWAIT P2, [UR6+0x33430], R8 ;  /* 0x03343008ff0075a7 */ /* 0x0002a20008040146 */
[----:B------:R-:W-:Y:S05]  /*a2b0*/  @!P1 BRA `(.L_x_1896) ;  /* 0x0000000000049947 */ /* 0x000fea0003800000 */
[----:B------:R-:W-:Y:S01]  /*a2c0*/  BPT.TRAP 0x1 ;  /* 0x000000040000795c */ /* 0x000fe20000300000 */
.L_x_1896:
[----:B--2---:R-:W-:Y:S05]  /*a2d0*/  @P2 BRA `(.L_x_1894) ;  /* 0x0000000000082947 */ /* 0x004fea0003800000 */
[----:B------:R-:W2:Y:S02]  /*a2e0*/  SYNCS.PHASECHK.TRANS64.TRYWAIT P2, [UR6+0x33430], R8 ;  /* 0x03343008ff0075a7 */ /* 0x000ea40008040146 */
[----:B--2---:R-:W-:Y:S05]  /*a2f0*/  @!P2 BRA `(.L_x_1897) ;  /* 0x0000009c00fca947 */ /* 0x004fea0003800000 */
.L_x_1894:
[----:B--2---:R-:W2:Y:S01]  /*a300*/  S2R R9, SR_TID.X ;  /* 0x0000000000097919 */ /* 0x004ea20000002100 */
[----:B------:R-:W-:Y:S01]  /*a310*/  UIMAD UR49, UR48, 0x780, UR40 ;  /* 0x00000780303178a4 */ /* 0x000fe2000f8e0228 */
[----:B------:R-:W-:Y:S01]  /*a320*/  UMOV UR27, 0x80000020 ;  /* 0x80000020001b7882 */ /* 0x000fe20000000000 */
[----:B------:R-:W-:Y:S02]  /*a330*/  UMOV UR28, UR24 ;  /* 0x00000018001c7c82 */ /* 0x000fe40008000000 */
[----:B------:R-:W-:Y:S01]  /*a340*/  UIADD3 UR30, UR49, 0x80, URZ ;  /* 0x00000080311e7890 */ /* 0x000fe2000fffe03f */
[----:B------:R-:W-:Y:S02]  /*a350*/  UMOV UR29, UR25 ;  /* 0x00000019001d7c82 */ /* 0x000fe40008000000 */
[----:B------:R-:W-:Y:S01]  /*a360*/  UMOV UR26, UR49 ;  /* 0x00000031001a7c82 */ /* 0x000fe20008000000 */
[----:B------:R-:W-:Y:S01]  /*a370*/  UMOV UR31, 0x80000020 ;  /* 0x80000020001f7882 */ /* 0x000fe20000000000 */
[----:B------:R-:W-:Y:S01]  /*a380*/  UIADD3 UR34, UR49, 0x100, URZ ;  /* 0x0000010031227890 */ /* 0x000fe2000fffe03f */
[----:B------:R-:W-:Y:S01]  /*a390*/  UMOV UR32, UR24 ;  /* 0x0000001800207c82 */ /* 0x000fe20008000000 */
[----:B------:R-:W-:Y:S01]  /*a3a0*/  UMOV UR33, UR25 ;  /* 0x0000001900217c82 */ /* 0x000fe20008000000 */
[----:B------:R-:W-:Y:S01]  /*a3b0*/  UMOV UR35, 0x80000020 ;  /* 0x8000002000237882 */ /* 0x000fe20000000000 */
        /* <DEDUP_REMOVED lines=176> */
.L_x_1899:
[----:B------:R-:W-:Y:S01]  /*aec0*/  ULEA UR6, UR41, UR37, 0x3 ;  /* 0x0000002529067291 */ /* 0x000fe2000f8e183f */
[----:B------:R-:W-:-:S08]  /*aed0*/  SHF.L.U32 R7, R7, 0x1f, RZ ;  /* 0x0000001f07077819 */ /* 0x000fd000000006ff */
[----:B------:R1:W2:Y:S01]  /*aee0*/  SYNCS.PHASECHK.TRANS64.TRYWAIT P2, [UR6+0x33450], R7 ;  /* 0x03345007ff0075a7 */ /* 0x0002a20008040146 */
[----:B------:R-:W-:Y:S05]  /*aef0*/  @!P1 BRA `(.L_x_1900) ;  /* 0x0000000000049947 */ /* 0x000fea0003800000 */
[----:B------:R-:W-:Y:S01]  /*af00*/  BPT.TRAP 0x1 ;  /* 0x000000040000795c */ /* 0x000fe20000300000 */
.L_x_1900:
[----:B--2---:R-:W-:Y:S05]  /*af10*/  @P2 BRA `(.L_x_1898) ;  /* 0x0000000000082947 */ /* 0x004fea0003800000 */
[----:B------:R-:W2:Y:S02]  /*af20*/  SYNCS.PHASECHK.TRANS64.TRYWAIT P2, [UR6+0x33450], R7 ;  /* 0x03345007ff0075a7 */ /* 0x000ea40008040146 */
[----:B--2---:R-:W-:Y:S05]  /*af30*/  @!P2 BRA `(.L_x_1901) ;  /* 0x000000940004a947 */ /* 0x004fea0003800000 */
.L_x_1898:
[----:B------:R-:W-:Y:S01]  /*af40*/  UIADD3 UR6, UR37, 0x200, URZ ;  /* 0x0000020025067890 */ /* 0x000fe2000fffe03f */
[----:B------:R-:W-:Y:S01]  /*af50*/  WARPGROUP.ARRIVE ;  /* 0x00000000000079c5 */ /* 0x000fe20000000000 */
[----:B------:R-:W-:Y:S01]  /*af60*/  UMOV UR7, 0xc0000010 ;  /* 0xc000001000077882 */ /* 0x000fe20000000000 */
[----:B------:R-:W-:Y:S01]  /*af70*/  UMOV UR11, 0xc0000010 ;  /* 0xc0000010000b7882 */ /* 0x000fe20000000000 */
[----:B------:R-:W-:Y:S01]  /*af80*/  USHF.R.U32.HI UR6, URZ, 0x4, UR6 ;  /* 0x000000043f067899 */ /* 0x000fe20008011606 */
[C---:B------:R-:W-:Y:S01]  /*af90*/  FMUL.FTZ R9, R0.reuse, R186 ;  /* 0x000000ba00097220 */ /* 0x040fe20000410000 */
[C---:B--2---:R-:W-:Y:S01]  /*afa0*/  FMUL.FTZ R8, R0.reuse, R184 ;  /* 0x000000b800087220 */ /* 0x044fe20000410000 */
[C---:B------:R-:W-:Y:S01]  /*afb0*/  FMUL.FTZ R10, R0.reuse, R187 ;  /* 0x000000bb000a7220 */ /* 0x040fe20000410000 */
[----:B------:R-:W-:Y:S01]  /*afc0*/  ULOP3.LUT UR6, UR6, 0x3fff, URZ, 0xc0, !UPT ;  /* 0x00003fff06067892 */ /* 0x000fe2000f8ec03f */
[C---:B-1----:R-:W-:Y:S01]  /*afd0*/  FMUL.FTZ R7, R0.reuse, R185 ;  /* 0x000000b900077220 */ /* 0x042fe20000410000 */
[C---:B------:R-:W-:Y:S01]  /*afe0*/  FMUL.FTZ R13, R0.reuse, R190 ;  /* 0x000000be000d7220 */ /* 0x040fe20000410000 */
[----:B------:R-:W1:Y:S01]  /*aff0*/  MUFU.TANH R9, R9 ;  /* 0x0000000900097308 */ /* 0x000e620000002400 */
[----:B------:R-:W-:Y:S01]  /*b000*/  ULOP3.LUT UR6, UR6, 0x10000, URZ, 0xfc, !UPT ;  /* 0x0001000006067892 */ /* 0x000fe2000f8efc3f */
[C---:B------:R-:W-:Y:S01]  /*b010*/  FMUL.FTZ R11, R0.reuse, R188 ;  /* 0x000000bc000b7220 */ /* 0x040fe20000410000 */
[C---:B------:R-:W-:Y:S01]  /*b020*/  FMUL.FTZ R14, R0.reuse, R191 ;  /* 0x000000bf000e7220 */ /* 0x040fe20000410000 */
[C---:B------:R-:W-:Y:S01]  /*b030*/  FMUL.FTZ R12, R0.reuse, R189 ;  /* 0x000000bd000c7220 */ /* 0x040fe20000410000 */
[----:B------:R-:W-:Y:S01]  /*b040*/  UIMAD UR6, UR41, 0x780, UR6 ;  /* 0x00000780290678a4 */ /* 0x000fe2000f8e0206 */
[C---:B------:R-:W-:Y:S01]  /*b050*/  FMUL.FTZ R21, R0.reuse, R194 ;  /* 0x000000c200157220 */ /* 0x040fe20000410000 */
[C---:B------:R-:W-:Y:S01]  /*b060*/  FMUL.FTZ R15, R0.reuse, R192 ;  /* 0x000000c0000f7220 */ /* 0x040fe20000410000 */
[----:B------:R-:W2:Y:S01]  /*b070*/  MUFU.TANH R8, R8 ;  /* 0x0000000800087308 */ /* 0x000ea20000002400 */
[----:B------:R-:W-:Y:S01]  /*b080*/  UIADD3 UR10, UR6, 0x180, URZ ;  /* 0x00000180060a7890 */ /* 0x000fe2000fffe03f */
[C---:B------:R-:W-:Y:S01]  /*b090*/  FMUL.FTZ R237, R0.reuse, R154 ;  /* 0x0000009a00ed7220 */ /* 0x040fe20000410000 */
[C---:B------:R-:W-:Y:S01]  /*b0a0*/  FMUL.FTZ R184, R0.reuse, R195 ;  /* 0x000000c300b87220 */ /* 0x040fe20000410000 */
[C---:B------:R-:W-:Y:S01]  /*b0b0*/  FMUL.FTZ R154, R0.reuse, R158 ;  /* 0x0000009e009a7220 */ /* 0x040fe20000410000 */
[C---:B------:R-:W-:Y:S01]  /*b0c0*/  FMUL.FTZ R235, R0.reuse, R152 ;  /* 0x0000009800eb7220 */ /* 0x040fe20000410000 */
[----:B------:R-:W-:Y:S01]  /*b0d0*/  QGMMA.64x192x32.F32.E4M3.E4M3 R24, R216, gdesc[UR4], R24, gsb0 ;  /* 0x02e00004d8187df3 */ /* 0x000fe20008000818 */
[C---:B------:R-:W-:Y:S01]  /*b0e0*/  FMUL.FTZ R158, R0.reuse, R162 ;  /* 0x000000a2009e7220 */ /* 0x040fe20000410000 */
[----:B------:R-:W3:Y:S01]  /*b0f0*/  MUFU.TANH R10, R10 ;  /* 0x0000000a000a7308 */ /* 0x000ee20000002400 */
[C---:B------:R-:W-:Y:S01]  /*b100*/  FMUL.FTZ R152, R0.reuse, R156 ;  /* 0x0000009c00987220 */ /* 0x040fe20000410000 */
[C---:B------:R-:W-:Y:S01]  /*b110*/  FMUL.FTZ R162, R0.reuse, R166 ;  /* 0x000000a600a27220 */ /* 0x040fe20000410000 */
[C---:B------:R-:W-:Y:S01]  /*b120*/  FMUL.FTZ R20, R0.reuse, R193 ;  /* 0x000000c100147220 */ /* 0x040fe20000410000 */
[C---:B------:R-:W-:Y:S01]  /*b130*/  FMUL.FTZ R156, R0.reuse, R160 ;  /* 0x000000a0009c7220 */ /* 0x040fe20000410000 */
[----:B-1----:R-:W-:Y:S01]  /*b140*/  FMNMX.FTZ R166, R9, R6, !PT ;  /* 0x0000000609a67209 */ /* 0x002fe20007810000 */
        /* <DEDUP_REMOVED lines=72> */
[----:B------:R-:W-:Y:S01]  /*b5d0*/  FMUL.FTZ R133, R0, R133 ;  /* 0x0000008500857220 */ /* 0x000fe20000410000 */
[----:B------:R-:W-:Y:S01]  /*b5e0*/  UMOV UR7, 0xc0000010 ;  /* 0xc000001000077882 */ /* 0x000fe20000000000 */
[----:B------:R-:W1:Y:S01]  /*b5f0*/  MUFU.TANH R187, R187 ;  /* 0x000000bb00bb7308 */ /* 0x000e620000002400 */
[----:B--2---:R-:W-:Y:S01]  /*b600*/  FMNMX.FTZ R120, R184, R166, !PT ;  /* 0x000000a6b8787209 */ /* 0x004fe20007810000 */
[----:B------:R-:W-:Y:S01]  /*b610*/  FMUL.FTZ R166, R0, R121 ;  /* 0x0000007900a67220 */ /* 0x000fe20000410000 */
[----:B------:R-:W2:Y:S05]  /*b620*/  S2R R230, SR_TID.X ;  /* 0x0000000000e67919 */ /* 0x000eaa0000002100 */
        /* <DEDUP_REMOVED lines=8> */
[----:B--2---:R-:W-:-:S04]  /*b6b0*/  SHF.R.U32.HI R230, RZ, 0x7, R230 ;  /* 0x00000007ffe67819 */ /* 0x004fc800000116e6 */
[----:B------:R-:W-:Y:S01]  /*b6c0*/  IADD3 R194, -R230, 0xb, RZ ;  /* 0x0000000be6c27810 */ /* 0x000fe20007ffe1ff */
        /* <DEDUP_REMOVED lines=13> */
[----:B-1----:R-:W-:Y:S01]  /*b7a0*/  FMNMX.FTZ R170, R195, R168, !PT ;  /* 0x000000a8c3aa7209 */ /* 0x002fe20007810000 */
[----:B------:R-:W-:-:S06]  /*b7b0*/  FMUL.FTZ R168, R0, R123 ;  /* 0x0000007b00a87220 */ /* 0x000fcc0000410000 */
        /* <DEDUP_REMOVED lines=9> */
[----:B------:R-:W-:Y:S01]  /*b850*/  WARPGROUP.ARRIVE ;  /* 0x00000000000079c5 */ /* 0x000fe20000000000 */
[----:B------:R-:W-:-:S03]  /*b860*/  FMUL.FTZ R219, R0, R128 ;  /* 0x0000008000db7220 */ /* 0x000fc60000410000 */
        /* <DEDUP_REMOVED lines=35> */
[----:B------:R-:W-:Y:S01]  /*baa0*/  MUFU.TANH R162, R162 ;  /* 0x000000a200a27308 */ /* 0x000fe20000002400 */
[----:B-1----:R-:W-:-:S07]  /*bab0*/  FMNMX.FTZ R123, R163, R128, !PT ;  /* 0x00000080a37b7209 */ /* 0x002fce0007810000 */
[----:B------:R-:W1:Y:S01]  /*bac0*/  MUFU.TANH R160, R160 ;  /* 0x000000a000a07308 */ /* 0x000e620000002400 */
[----:B---3--:R-:W-:-:S07]  /*bad0*/  FMNMX.FTZ R121, R161, R120, !PT ;  /* 0x00000078a1797209 */ /* 0x008fce0007810000 */
[----:B------:R-:W-:Y:S08]  /*bae0*/  MUFU.TANH R167, R167 ;  /* 0x000000a700a77308 */ /* 0x000ff00000002400 */
[----:B------:R-:W2:Y:S01]  /*baf0*/  MUFU.TANH R165, R165 ;  /* 0x000000a500a57308 */ /* 0x000ea20000002400 */
[----:B-1----:R-:W-:-:S07]  /*bb00*/  FMNMX.FTZ R120, R160, R121, !PT ;  /* 0x00000079a0787209 */ /* 0x002fce0007810000 */
[----:B------:R-:W-:Y:S08]  /*bb10*/  MUFU.TANH R138, R138 ;  /* 0x0000008a008a7308 */ /* 0x000ff00000002400 */
[----:B------:R-:W1:Y:S01]  /*bb20*/  MUFU.TANH R136, R136 ;  /* 0x0000008800887308 */ /* 0x000e620000002400 */
[----:B--2---:R-:W-:-:S07]  /*bb30*/  FMNMX.FTZ R121, R165, R120, !PT ;  /* 0x00000078a5797209 */ /* 0x004fce0007810000 */
[----:B------:R-:W-:Y:S08]  /*bb40*/  MUFU.TANH R139, R139 ;  /* 0x0000008b008b7308 */ /* 0x000ff00000002400 */
[----:B------:R-:W2:Y:S01]  /*bb50*/  MUFU.TANH R137, R137 ;  /* 0x0000008900897308 */ /* 0x000ea20000002400 */
[----:B-1----:R-:W-:-:S07]  /*bb60*/  FMNMX.FTZ R120, R136, R121, !PT ;  /* 0x0000007988787209 */ /* 0x002fce0007810000 */
[----:B------:R-:W1:Y:S08]  /*bb70*/  MUFU.TANH R142, R142 ;  /* 0x0000008e008e7308 */ /* 0x000e700000002400 */
[----:B------:R3:W-:Y:S01]  /*bb80*/  MUFU.TANH R217, R126 ;  /* 0x0000007e00d97308 */ /* 0x0007e20000002400 */
[----:B--2---:R-:W-:-:S07]  /*bb90*/  FMNMX.FTZ R121, R137, R120, !PT ;  /* 0x0000007889797209 */ /* 0x004fce0007810000 */
[----:B------:R-:W2:Y:S01]  /*bba0*/  MUFU.TANH R140, R140 ;  /* 0x0000008c008c7308 */ /* 0x000ea20000002400 */
[----:B---3--:R-:W-:Y:S01]  /*bbb0*/  FMNMX.FTZ R126, R162, R123, !PT ;  /* 0x0000007ba27e7209 */ /* 0x008fe20007810000 */
[----:B------:R-:W-:Y:S02]  /*bbc0*/  WARPGROUP.DEPBAR.LE gsb0, 0x0 ;  /* 0x00008000000079c5 */ /* 0x000fe40000010000 */
[----:B------:R-:W-:Y:S01]  /*bbd0*/  WARPGROUP.ARRIVE ;  /* 0x00000000000079c5 */ /* 0x000fe20000000000 */
[----:B------:R-:W-:Y:S01]  /*bbe0*/  FMNMX.FTZ R123, R167, R126, !PT ;  /* 0x0000007ea77b7209 */ /* 0x000fe20007810000 */
[----:B------:R-:W-:Y:S02]  /*bbf0*/  FMUL.FTZ R126, R0, R130 ;  /* 0x00000082007e7220 */ /* 0x000fe40000410000 */
[----:B------:R-:W3:Y:S01]  /*bc00*/  MUFU.TANH R143, R143 ;  /* 0x0000008f008f7308 */ /* 0x000ee20000002400 */
[----:B------:R-:W-:Y:S01]  /*bc10*/  FMNMX.FTZ R128, R138, R123, !PT ;  /* 0x0000007b8a807209 */ /* 0x000fe20007810000 */
[----:B------:R-:W-:Y:S01]  /*bc20*/  QGMMA.64x192x32.F32.E4M3.E4M3 R24, R208, gdesc[UR8], R24, gsb0 ;  /* 0x02e00008d0187df3 */ /* 0x000fe20008000818 */
[----:B------:R-:W-:-:S02]  /*bc30*/  UIADD3 UR10, UR6, 0x480, URZ ;  /* 0x00000480060a7890 */ /* 0x000fc4000fffe03f */
[----:B------:R-:W-:Y:S01]  /*bc40*/  FMNMX.FTZ R123, R139, R128, !PT ;  /* 0x000000808b7b7209 */ /* 0x000fe20007810000 */
[----:B------:R-:W-:Y:S01]  /*bc50*/  UMOV UR11, 0xc0000010 ;  /* 0xc0000010000b7882 */ /* 0x000fe20000000000 */
[----:B------:R-:W-:Y:S01]  /*bc60*/  UIADD3 UR6, UR6, 0x600, URZ ;  /* 0x0000060006067890 */ /* 0x000fe2000fffe03f */
[----:B------:R-:W4:Y:S01]  /*bc70*/  MUFU.TANH R141, R141 ;  /* 0x0000008d008d7308 */ /* 0x000f220000002400 */
[----:B-1----:R-:W-:Y:S02]  /*bc80*/  FMNMX.FTZ R128, R142, R123, !PT ;  /* 0x0000007b8e807209 */ /* 0x002fe40007810000 */
[----:B--2---:R-:W-:-:S05]  /*bc90*/  FMNMX.FTZ R120, R140, R121, !PT ;  /* 0x000000798c787209 */ /* 0x004fca0007810000 */
[----:B------:R-:W1:Y:S01]  /*bca0*/  MUFU.TANH R146, R146 ;  /* 0x0000009200927308 */ /* 0x000e620000002400 */
[----:B---3--:R-:W-:Y:S01]  /*bcb0*/  FMNMX.FTZ R123, R143, R128, !PT ;  /* 0x000000808f7b7209 */ /* 0x008fe20007810000 */
[----:B------:R-:W-:-:S06]  /*bcc0*/  FMUL.FTZ R128, R0, R132 ;  /* 0x0000008400807220 */ /* 0x000fcc0000410000 */
[----:B------:R-:W2:Y:S01]  /*bcd0*/  MUFU.TANH R144, R144 ;  /* 0x0000009000907308 */ /* 0x000ea20000002400 */
[----:B----4-:R-:W-:-:S07]  /*bce0*/  FMNMX.FTZ R121, R141, R120, !PT ;  /* 0x000000788d797209 */ /* 0x010fce0007810000 */
        /* <DEDUP_REMOVED lines=22> */
[----:B--2---:R-:W-:-:S04]  /*be50*/  FMNMX.FTZ R120, R168, R123, !PT ;  /* 0x0000007ba8787209 */ /* 0x004fc80007810000 */
[----:B------:R-:W-:-:S03]  /*be60*/  FMNMX.FTZ R120, R217, R120, !PT ;  /* 0x00000078d9787209 */ /* 0x000fc60007810000 */
        /* <DEDUP_REMOVED lines=20> */
[----:B-1----:R-:W-:-:S03]  /*bfb0*/  FMNMX.FTZ R120, R128, R121, !PT ;  /* 0x0000007980787209 */ /* 0x002fc60007810000 */
[----:B------:R-:W1:Y:S01]  /*bfc0*/  SHFL.BFLY PT, R121, R132, 0x2, 0x1f ;  /* 0x0c401f0084797f89 */ /* 0x000e6200000e0000 */
[----:B------:R-:W-:Y:S02]  /*bfd0*/  WARPGROUP.DEPBAR.LE gsb0, 0x0 ;  /* 0x00008000000079c5 */ /* 0x000fe40000010000 */
[----:B------:R-:W-:Y:S01]  /*bfe0*/  WARPGROUP.ARRIVE ;  /* 0x00000000000079c5 */ /* 0x000fe20000000000 */
[----:B--2---:R-:W-:-:S05]  /*bff0*/  FMNMX.FTZ R123, R133, R120, !PT ;  /* 0x00000078857b7209 */ /* 0x004fca0007810000 */
[----:B------:R-:W-:Y:S01]  /*c000*/  QGMMA.64x192x32.F32.E4M3.E4M3 R24, R204, gdesc[UR8], R24, gsb0 ;  /* 0x02e00008cc187df3 */ /* 0x000fe20008000818 */
[----:B------:R-:W2:Y:S01]  /*c010*/  SHFL.BFLY PT, R120, R123, 0x2, 0x1f ;  /* 0x0c401f007b787f89 */ /* 0x000ea200000e0000 */
[----:B-1----:R-:W-:-:S05]  /*c020*/  FMNMX.FTZ R170, R132, R121, !PT ;  /* 0x0000007984aa7209 */ /* 0x002fca0007810000 */
[----:B------:R-:W1:Y:S01]  /*c030*/  SHFL.BFLY PT, R172, R170, 0x1, 0x1f ;  /* 0x0c201f00aaac7f89 */ /* 0x000e6200000e0000 */
[----:B--2---:R-:W-:Y:S02]  /*c040*/  FMNMX.FTZ R134, R123, R120, !PT ;  /* 0x000000787b867209 */ /* 0x004fe40007810000 */
[----:B------:R-:W2:Y:S03]  /*c050*/  LDC R120, c[0x0][0x988] ;  /* 0x00026200ff787b82 */ /* 0x000ea60000000800 */
[----:B------:R-:W3:Y:S01]  /*c060*/  SHFL.BFLY PT, R121, R134, 0x1, 0x1f ;  /* 0x0c201f0086797f89 */ /* 0x000ee200000e0000 */
[----:B-1----:R-:W-:-:S05]  /*c070*/  FMNMX.FTZ R123, R170, R172, !PT ;  /* 0x000000acaa7b7209 */ /* 0x002fca0007810000 */
[----:B------:R-:W-:-:S04]  /*c080*/  FADD.FTZ R213, -R123, R6 ;  /* 0x000000067bd57221 */ /* 0x000fc80000010100 */
[----:B--2---:R-:W-:Y:S01]  /*c090*/  FMUL.FTZ R6, R213, R120 ;  /* 0x00000078d5067220 */ /* 0x004fe20000410000 */
[----:B---3--:R-:W-:-:S05]  /*c0a0*/  FMNMX.FTZ R121, R134, R121, !PT ;  /* 0x0000007986797209 */ /* 0x008fca0007810000 */
[----:B------:R-:W-:Y:S01]  /*c0b0*/  MUFU.EX2 R6, R6 ;  /* 0x0000000600067308 */ /* 0x000fe20000000800 */
[----:B------:R-:W-:-:S01]  /*c0c0*/  FFMA.FTZ R213, R121, R120, -8 ;  /* 0xc100000079d57423 */ /* 0x000fc20000010078 */
[----:B------:R-:W-:-:S03]  /*c0d0*/  FADD.FTZ R5, -R121, R5 ;  /* 0x0000000579057221 */ /* 0x000fc60000010100 */
[-C--:B------:R-:W-:Y:S01]  /*c0e0*/  FFMA.FTZ R170, R195, R120.reuse, -R213 ;  /* 0x00000078c3aa7223 */ /* 0x080fe200000108d5 */
[----:B------:R-:W-:-:S01]  /*c0f0*/  FFMA.FTZ R195, R123, R120, -8 ;  /* 0xc10000007bc37423 */ /* 0x000fc20000010078 */
[-C--:B------:R-:W-:Y:S01]  /*c100*/  FMUL.FTZ R5, R5, R120.reuse ;  /* 0x0000007805057220 */ /* 0x080fe20000410000 */
[----:B------:R-:W-:-:S01]  /*c110*/  FFMA.FTZ R8, R8, R120, -R213 ;  /* 0x0000007808087223 */ /* 0x000fc200000108d5 */
[-C--:B------:R-:W-:Y:S01]  /*c120*/  FFMA.FTZ R7, R7, R120.reuse, -R213 ;  /* 0x0000007807077223 */ /* 0x080fe200000108d5 */
[----:B------:R-:W-:-:S01]  /*c130*/  FFMA.FTZ R9, R9, R120, -R195 ;  /* 0x0000007809097223 */ /* 0x000fc200000108c3 */
[-C--:B------:R-:W-:Y:S01]  /*c140*/  FFMA.FTZ R10, R10, R120.reuse, -R195 ;  /* 0x000000780a0a7223 */ /* 0x080fe200000108c3 */
[----:B------:R-:W-:-:S01]  /*c150*/  FFMA.FTZ R11, R11, R120, -R213 ;  /* 0x000000780b0b7223 */ /* 0x000fc200000108d5 */
[----:B------:R-:W-:Y:S01]  /*c160*/  MUFU.EX2 R5, R5 ;  /* 0x0000000500057308 */ /* 0x000fe20000000800 */
[----:B------:R-:W-:-:S01]  /*c170*/  FFMA.FTZ R13, R13, R120, -R195 ;  /* 0x000000780d0d7223 */ /* 0x000fc200000108c3 */
[-C--:B------:R-:W-:Y:S01]  /*c180*/  FFMA.FTZ R12, R12, R120.reuse, -R213 ;  /* 0x000000780c0c7223 */ /* 0x080fe200000108d5 */
[----:B------:R-:W-:-:S01]  /*c190*/  FFMA.FTZ R14, R14, R120, -R195 ;  /* 0x000000780e0e7223 */ /* 0x000fc200000108c3 */
[-C--:B------:R-:W-:Y:S01]  /*c1a0*/  FFMA.FTZ R15, R15, R120.reuse, -R213 ;  /* 0x000000780f0f7223 */ /* 0x080fe200000108d5 */
[----:B------:R-:W-:-:S01]  /*c1b0*/  FFMA.FTZ R21, R21, R120, -R195 ;  /* 0x0000007815157223 */ /* 0x000fc200000108c3 */
[-C--:B------:R-:W-:Y:S01]  /*c1c0*/  FFMA.FTZ R20, R20, R120.reuse, -R213 ;  /* 0x0000007814147223 */ /* 0x080fe200000108d5 */
[----:B------:R-:W-:-:S01]  /*c1d0*/  FFMA.FTZ R178, R184, R120, -R195 ;  /* 0x00000078b8b27223 */ /* 0x000fc200000108c3 */
[----:B------:R-:W1:Y:S01]  /*c1e0*/  MUFU.EX2 R8, R8 ;  /* 0x0000000800087308 */ /* 0x000e620000000800 */
[----:B------:R-:W-:-:S01]  /*c1f0*/  FFMA.FTZ R132, R185, R120, -R213 ;  /* 0x00000078b9847223 */ /* 0x000fc200000108d5 */
[-C--:B------:R-:W-:Y:S01]  /*c200*/  FFMA.FTZ R180, R187, R120.reuse, -R195 ;  /* 0x00000078bbb47223 */ /* 0x080fe200000108c3 */
[----:B------:R-:W-:-:S01]  /*c210*/  FFMA.FTZ R185, R186, R120, -R213 ;  /* 0x00000078bab97223 */ /* 0x000fc200000108d5 */
[-CC-:B------:R-:W-:Y:S01]  /*c220*/  FFMA.FTZ R190, R155, R120.reuse, -R195.reuse ;  /* 0x000000789bbe7223 */ /* 0x180fe200000108c3 */
[----:B------:R-:W-:-:S01]  /*c230*/  FFMA.FTZ R187, R189, R120, -R195 ;  /* 0x00000078bdbb7223 */ /* 0x000fc200000108c3 */
[-CC-:B------:R-:W-:Y:S01]  /*c240*/  FFMA.FTZ R155, R159, R120.reuse, -R195.reuse ;  /* 0x000000789f9b7223 */ /* 0x180fe200000108c3 */
[----:B------:R-:W-:-:S01]  /*c250*/  FFMA.FTZ R159, R163, R120, -R195 ;  /* 0x00000078a39f7223 */ /* 0x000fc200000108c3 */
[----:B------:R-:W2:Y:S01]  /*c260*/  MUFU.EX2 R9, R9 ;  /* 0x0000000900097308 */ /* 0x000ea20000000800 */
[----:B------:R-:W-:-:S01]  /*c270*/  FFMA.FTZ R163, R167, R120, -R195 ;  /* 0x00000078a7a37223 */ /* 0x000fc200000108c3 */
[-C--:B------:R-:W-:Y:S01]  /*c280*/  FFMA.FTZ R134, R191, R120.reuse, -R213 ;  /* 0x00000078bf867223 */ /* 0x080fe200000108d5 */
[----:B------:R-:W-:-:S01]  /*c290*/  FFMA.FTZ R182, R193, R120, -R195 ;  /* 0x00000078c1b67223 */ /* 0x000fc200000108c3 */
[-C--:B------:R-:W-:Y:S01]  /*c2a0*/  FFMA.FTZ R169, R169, R120.reuse, -R213 ;  /* 0x00000078a9a97223 */ /* 0x080fe200000108d5 */
[----:B------:R-:W-:-:S01]  /*c2b0*/  FFMA.FTZ R171, R171, R120, -R195 ;  /* 0x00000078abab7223 */ /* 0x000fc200000108c3 */
[-C--:B------:R-:W-:Y:S01]  /*c2c0*/  FFMA.FTZ R184, R197, R120.reuse, -R195 ;  /* 0x00000078c5b87223 */ /* 0x080fe200000108c3 */
[----:B------:R-:W-:-:S01]  /*c2d0*/  FFMA.FTZ R173, R173, R120, -R213 ;  /* 0x00000078adad7223 */ /* 0x000fc200000108d5 */
[----:B------:R-:W3:Y:S01]  /*c2e0*/  MUFU.EX2 R7, R7 ;  /* 0x0000000700077308 */ /* 0x000ee20000000800 */
[----:B-1----:R-:W-:-:S01]  /*c2f0*/  FFMA.FTZ R4, R5, R4, R8 ;  /* 0x0000000405047223 */ /* 0x002fc20000010008 */
[-C--:B------:R-:W-:Y:S01]  /*c300*/  FFMA.FTZ R175, R175, R120.reuse, -R195 ;  /* 0x00000078afaf7223 */ /* 0x080fe200000108c3 */
[----:B------:R-:W-:-:S01]  /*c310*/  FFMA.FTZ R172, R199, R120, -R213 ;  /* 0x00000078c7ac7223 */ /* 0x000fc200000108d5 */
[-C--:B------:R-:W-:Y:S01]  /*c320*/  FFMA.FTZ R186, R229, R120.reuse, -R195 ;  /* 0x00000078e5ba7223 */ /* 0x080fe200000108c3 */
[----:B------:R-:W-:-:S01]  /*c330*/  FFMA.FTZ R177, R177, R120, -R213 ;  /* 0x00000078b1b17223 */ /* 0x000fc200000108d5 */
[-C--:B------:R-:W-:Y:S01]  /*c340*/  FFMA.FTZ R179, R179, R120.reuse, -R195 ;  /* 0x00000078b3b37223 */ /* 0x080fe200000108c3 */
[----:B------:R-:W-:-:S01]  /*c350*/  FFMA.FTZ R174, R231, R120, -R213 ;  /* 0x00000078e7ae7223 */ /* 0x000fc200000108d5 */
[----:B------:R-:W1:Y:S01]  /*c360*/  MUFU.EX2 R10, R10 ;  /* 0x0000000a000a7308 */ /* 0x000e620000000800 */
[----:B--2---:R-:W-:-:S01]  /*c370*/  FFMA.FTZ R3, R6, R3, R9 ;  /* 0x0000000306037223 */ /* 0x004fc20000010009 */
[-C--:B------:R-:W-:Y:S01]  /*c380*/  FFMA.FTZ R188, R233, R120.reuse, -R195 ;  /* 0x00000078e9bc7223 */ /* 0x080fe200000108c3 */
[----:B------:R-:W-:-:S01]  /*c390*/  FFMA.FTZ R181, R181, R120, -R213 ;  /* 0x00000078b5b57223 */ /* 0x000fc200000108d5 */
[-C--:B------:R-:W-:Y:S01]  /*c3a0*/  FFMA.FTZ R183, R183, R120.reuse, -R195 ;  /* 0x00000078b7b77223 */ /* 0x080fe200000108c3 */
[----:B------:R-:W-:-:S01]  /*c3b0*/  FFMA.FTZ R176, R235, R120, -R213 ;  /* 0x00000078ebb07223 */ /* 0x000fc200000108d5 */
[-C--:B------:R-:W-:Y:S01]  /*c3c0*/  FFMA.FTZ R189, R237, R120.reuse, -R195 ;  /* 0x00000078edbd7223 */ /* 0x080fe200000108c3 */
[----:B------:R-:W-:-:S01]  /*c3d0*/  FFMA.FTZ R153, R153, R120, -R213 ;  /* 0x0000007899997223 */ /* 0x000fc200000108d5 */
[----:B------:R-:W2:Y:S01]  /*c3e0*/  MUFU.EX2 R11, R11 ;  /* 0x0000000b000b7308 */ /* 0x000ea20000000800 */
[----:B---3--:R-:W-:-:S01]  /*c3f0*/  FADD.FTZ R4, R7, R4 ;  /* 0x0000000407047221 */ /* 0x008fc20000010000 */
[-C--:B------:R-:W-:Y:S01]  /*c400*/  FFMA.FTZ R152, R152, R120.reuse, -R213 ;  /* 0x0000007898987223 */ /* 0x080fe200000108d5 */
[----:B------:R-:W-:-:S01]  /*c410*/  FFMA.FTZ R154, R154, R120, -R195 ;  /* 0x000000789a9a7223 */ /* 0x000fc200000108c3 */
[-CC-:B------:R-:W-:Y:S01]  /*c420*/  FFMA.FTZ R157, R157, R120.reuse, -R213.reuse ;  /* 0x000000789d9d7223 */ /* 0x180fe200000108d5 */
[----:B------:R-:W-:-:S01]  /*c430*/  FFMA.FTZ R156, R156, R120, -R213 ;  /* 0x000000789c9c7223 */ /* 0x000fc200000108d5 */
[-C--:B------:R-:W-:Y:S01]  /*c440*/  FFMA.FTZ R158, R158, R120.reuse, -R195 ;  /* 0x000000789e9e7223 */ /* 0x080fe200000108c3 */
[----:B------:R-:W-:-:S01]  /*c450*/  FFMA.FTZ R161, R161, R120, -R213 ;  /* 0x00000078a1a17223 */ /* 0x000fc200000108d5 */
[----:B------:R-:W3:Y:S01]  /*c460*/  MUFU.EX2 R13, R13 ;  /* 0x0000000d000d7308 */ /* 0x000ee20000000800 */
[----:B-1----:R-:W-:-:S01]  /*c470*/  FADD.FTZ R192, R10, R3 ;  /* 0x000000030ac07221 */ /* 0x002fc20000010000 */
[-C--:B------:R-:W-:Y:S01]  /*c480*/  FFMA.FTZ R160, R160, R120.reuse, -R213 ;  /* 0x00000078a0a07223 */ /* 0x080fe200000108d5 */
[----:B------:R-:W-:-:S01]  /*c490*/  FFMA.FTZ R162, R162, R120, -R195 ;  /* 0x00000078a2a27223 */ /* 0x000fc200000108c3 */
[-CC-:B------:R-:W-:Y:S01]  /*c4a0*/  FFMA.FTZ R165, R165, R120.reuse, -R213.reuse ;  /* 0x00000078a5a57223 */ /* 0x180fe200000108d5 */
[----:B------:R-:W-:-:S01]  /*c4b0*/  FFMA.FTZ R136, R136, R120, -R213 ;  /* 0x0000007888887223 */ /* 0x000fc200000108d5 */
[-C--:B------:R-:W-:Y:S01]  /*c4c0*/  FFMA.FTZ R138, R138, R120.reuse, -R195 ;  /* 0x000000788a8a7223 */ /* 0x080fe200000108c3 */
[----:B------:R-:W-:-:S01]  /*c4d0*/  FFMA.FTZ R137, R137, R120, -R213 ;  /* 0x0000007889897223 */ /* 0x000fc200000108d5 */
[----:B------:R-:W1:Y:S01]  /*c4e0*/  MUFU.EX2 R12, R12 ;  /* 0x0000000c000c7308 */ /* 0x000e620000000800 */
[----:B--2---:R-:W-:-:S01]  /*c4f0*/  FADD.FTZ R3, R11, R4 ;  /* 0x000000040b037221 */ /* 0x004fc20000010000 */
        /* <DEDUP_REMOVED lines=10> */
[-C--:B------:R-:W-:Y:S01]  /*c5a0*/  FFMA.FTZ R147, R147, R120.reuse, -R195 ;  /* 0x0000007893937223 */ /* 0x080fe200000108c3 */
[----:B------:R-:W-:-:S01]  /*c5b0*/  FFMA.FTZ R148, R148, R120, -R213 ;  /* 0x0000007894947223 */ /* 0x000fc200000108d5 */
[-C--:B------:R-:W-:Y:S01]  /*c5c0*/  FFMA.FTZ R150, R150, R120.reuse, -R195 ;  /* 0x0000007896967223 */ /* 0x080fe200000108c3 */
[----:B------:R-:W-:-:S01]  /*c5d0*/  FFMA.FTZ R149, R149, R120, -R213 ;  /* 0x0000007895957223 */ /* 0x000fc200000108d5 */
[----:B------:R-:W3:Y:S01]  /*c5e0*/  MUFU.EX2 R15, R15 ;  /* 0x0000000f000f7308 */ /* 0x000ee20000000800 */
[----:B-1----:R-:W-:-:S01]  /*c5f0*/  FADD.FTZ R4, R12, R3 ;  /* 0x000000030c047221 */ /* 0x002fc20000010000 */
[-C--:B------:R-:W-:Y:S01]  /*c600*/  FFMA.FTZ R151, R151, R120.reuse, -R195 ;  /* 0x0000007897977223 */ /* 0x080fe200000108c3 */
[----:B------:R-:W-:-:S01]  /*c610*/  FFMA.FTZ R164, R164, R120, -R213 ;  /* 0x00000078a4a47223 */ /* 0x000fc200000108d5 */
[-C--:B------:R-:W-:Y:S01]  /*c620*/  FFMA.FTZ R122, R122, R120.reuse, -R195 ;  /* 0x000000787a7a7223 */ /* 0x080fe200000108c3 */
[----:B------:R-:W-:-:S01]  /*c630*/  FFMA.FTZ R191, R166, R120, -R213 ;  /* 0x00000078a6bf7223 */ /* 0x000fc200000108d5 */
[-CC-:B------:R-:W-:Y:S01]  /*c640*/  FFMA.FTZ R124, R124, R120.reuse, -R213.reuse ;  /* 0x000000787c7c7223 */ /* 0x180fe200000108d5 */
        /* <DEDUP_REMOVED lines=13> */
[----:B------:R-:W-:-:S04]  /*c720*/  FFMA.FTZ R135, R135, R120, -R195 ;  /* 0x0000007887877223 */ /* 0x000fc800000108c3 */
        /* <DEDUP_REMOVED lines=10> */
[----:B------:R-:W-:Y:S02]  /*c7d0*/  WARPGROUP.DEPBAR.LE gsb0, 0x0 ;  /* 0x00008000000079c5 */ /* 0x000fe40000010000 */
[----:B------:R-:W-:-:S04]  /*c7e0*/  WARPGROUP.ARRIVE ;  /* 0x00000000000079c5 */ /* 0x000fc80000000000 */
[----:B------:R-:W2:Y:S01]  /*c7f0*/  MUFU.EX2 R134, R134 ;  /* 0x0000008600867308 */ /* 0x000ea20000000800 */
[----:B---3--:R-:W-:-:S01]  /*c800*/  FADD.FTZ R3, R185, R4 ;  /* 0x00000004b9037221 */ /* 0x008fc20000010000 */
[----:B------:R-:W-:Y:S01]  /*c810*/  QGMMA.64x192x32.F32.E4M3.E4M3 R24, R200, gdesc[UR4], R24, gsb0 ;  /* 0x02e00004c8187df3 */ /* 0x000fe20008000818 */
[----:B-1----:R-:W-:-:S05]  /*c820*/  FADD.FTZ R167, R187, R192 ;  /* 0x000000c0bba77221 */ /* 0x002fca0000010000 */
[----:B------:R-:W1:Y:S08]  /*c830*/  MUFU.EX2 R182, R182 ;  /* 0x000000b600b67308 */ /* 0x000e700000000800 */
        /* <DEDUP_REMOVED lines=50> */
[----:B------:R-:W-:-:S06]  /*cb60*/  WARPGROUP.DEPBAR.LE gsb0, 0x0 ;  /* 0x00008000000079c5 */ /* 0x000fcc0000010000 */
[----:B------:R-:W2:Y:S01]  /*cb70*/  MUFU.EX2 R159, R159 ;  /* 0x0000009f009f7308 */ /* 0x000ea20000000800 */
[----:B-1----:R-:W-:-:S01]  /*cb80*/  FADD.FTZ R192, R158, R167 ;  /* 0x000000a79ec07221 */ /* 0x002fc20000010000 */
[----:B------:R-:W-:-:S06]  /*cb90*/  FFMA.FTZ R167, R168, R120, -R195 ;  /* 0x00000078a8a77223 */ /* 0x000fcc00000108c3 */
        /* <DEDUP_REMOVED lines=39> */
[----:B------:R-:W-:-:S05]  /*ce10*/  IMAD.U32 R3, RZ, RZ, UR48 ;  /* 0x00000030ff037e24 */ /* 0x000fca000f8e00ff */
[----:B------:R-:W-:Y:S01]  /*ce20*/  @!P0 LEA R3, R3, UR37, 0x3 ;  /* 0x0000002503038c11 */ /* 0x000fe2000f8e18ff */
[----:B------:R-:W3:Y:S01]  /*ce30*/  MUFU.EX2 R151, R151 ;  /* 0x0000009700977308 */ /* 0x000ee20000000800 */
[----:B--2---:R-:W-:-:S03]  /*ce40*/  FADD.FTZ R192, R150, R193 ;  /* 0x000000c196c07221 */ /* 0x004fc60000010000 */
[----:B------:R-:W-:-:S04]  /*ce50*/  @!P0 VIADD R3, R3, 0x33440 ;  /* 0x0003344003038836 */ /* 0x000fc80000000000 */
[----:B------:R-:W2:Y:S01]  /*ce60*/  MUFU.EX2 R164, R164 ;  /* 0x000000a400a47308 */ /* 0x000ea20000000800 */
[----:B-1----:R-:W-:-:S01]  /*ce70*/  FADD.FTZ R193, R149, R4 ;  /* 0x0000000495c17221 */ /* 0x002fc20000010000 */
[----:B------:R-:W-:Y:S01]  /*ce80*/  @!P0 PRMT R3, RZ, 0x654, R3 ;  /* 0x00000654ff038816 */ /* 0x000fe20000000003 */
[----:B------:R1:W-:Y:S06]  /*ce90*/  BAR.ARV R194, 0x100 ;  /* 0x000400c20000751d */ /* 0x0003ec0000002000 */
[----:B------:R-:W4:Y:S01]  /*cea0*/  MUFU.EX2 R122, R122 ;  /* 0x0000007a007a7308 */ /* 0x000f220000000800 */
[----:B---3--:R-:W-:-:S01]  /*ceb0*/  FADD.FTZ R197, R151, R192 ;  /* 0x000000c097c57221 */ /* 0x008fc20000010000 */
[----:B------:R3:W-:Y:S06]  /*cec0*/  @!P0 SYNCS.ARRIVE.TRANS64.RED.A1T0 RZ, [R3+URZ], RZ ;  /* 0x000000ff03ff89a7 */ /* 0x0007ec000810043f */
[----:B------:R-:W5:Y:S01]  /*ced0*/  MUFU.EX2 R191, R191 ;  /* 0x000000bf00bf7308 */ /* 0x000f620000000800 */
[----:B--2---:R-:W-:-:S07]  /*cee0*/  FADD.FTZ R4, R164, R193 ;  /* 0x000000c1a4047221 */ /* 0x004fce0000010000 */
[----:B------:R-:W2:Y:S01]  /*cef0*/  MUFU.EX2 R167, R167 ;  /* 0x000000a700a77308 */ /* 0x000ea20000000800 */
[----:B----4-:R-:W-:-:S07]  /*cf00*/  FADD.FTZ R192, R122, R197 ;  /* 0x000000c57ac07221 */ /* 0x010fce0000010000 */
[----:B------:R-:W4:Y:S01]  /*cf10*/  MUFU.EX2 R124, R124 ;  /* 0x0000007c007c7308 */ /* 0x000f220000000800 */
[----:B-----5:R-:W-:-:S07]  /*cf20*/  FADD.FTZ R193, R191, R4 ;  /* 0x00000004bfc17221 */ /* 0x020fce0000010000 */
[----:B------:R-:W5:Y:S01]  /*cf30*/  MUFU.EX2 R168, R168 ;  /* 0x000000a800a87308 */ /* 0x000f620000000800 */
[----:B--2---:R-:W-:-:S07]  /*cf40*/  FADD.FTZ R197, R167, R192 ;  /* 0x000000c0a7c57221 */ /* 0x004fce0000010000 */
[----:B------:R-:W3:Y:S01]  /*cf50*/  MUFU.EX2 R125, R125 ;  /* 0x0000007d007d7308 */ /* 0x000ee20000000800 */
[----:B----4-:R-:W-:-:S07]  /*cf60*/  FADD.FTZ R4, R124, R193 ;  /* 0x000000c17c047221 */ /* 0x010fce0000010000 */
[----:B------:R-:W2:Y:S01]  /*cf70*/  MUFU.EX2 R127, R127 ;  /* 0x0000007f007f7308 */ /* 0x000ea20000000800 */
[----:B-----5:R-:W-:-:S07]  /*cf80*/  FADD.FTZ R192, R168, R197 ;  /* 0x000000c5a8c07221 */ /* 0x020fce0000010000 */
        /* <DEDUP_REMOVED lines=15> */
[----:B--2---:R-:W-:-:S01]  /*d080*/  FADD.FTZ R193, R130, R193 ;  /* 0x000000c182c17221 */ /* 0x004fc20000010000 */
[----:B----4-:R-:W-:-:S03]  /*d090*/  FADD.FTZ R4, R133, R4 ;  /* 0x0000000485047221 */ /* 0x010fc60000010000 */
[----:B---3--:R-:W-:Y:S01]  /*d0a0*/  FADD.FTZ R3, R135, R193 ;  /* 0x000000c187037221 */ /* 0x008fe20000010000 */
[----:B-1----:R-:W-:Y:S06]  /*d0b0*/  @!P1 BRA `(.L_x_1902) ;  /* 0x0000000000049947 */ /* 0x002fec0003800000 */
[----:B------:R-:W-:Y:S01]  /*d0c0*/  BPT.TRAP 0x1 ;  /* 0x000000040000795c */ /* 0x000fe20000300000 */
.L_x_1902:
        /* <DEDUP_REMOVED lines=146> */
[----:B------:R-:W-:Y:S01]  /*d9f0*/  F2FP.SATFINITE.E4M3.F32.PACK_AB_MERGE_C R203, R131, R126, R130 ;  /* 0x0000007e83cb723e */ /* 0x000fe20004807082 */
[----:B------:R-:W-:Y:S06]  /*da00*/  @P2 BRA `(.L_x_1903) ;  /* 0xffffffc400f82947 */ /* 0x000fec000383ffff */
.L_x_1893:
[----:B------:R-:W-:Y:S06]  /*da10*/  BAR.ARV 0x8, 0x120 ;  /* 0x0204800000007b1d */ /* 0x000fec0000002000 */
[----:B------:R-:W-:Y:S05]  /*da20*/  @!P1 BRA `(.L_x_1904) ;  /* 0x0000000000049947 */ /* 0x000fea0003800000 */
[----:B------:R-:W-:Y:S01]  /*da30*/  BPT.TRAP 0x1 ;  /* 0x000000040000795c */ /* 0x000fe20000300000 */
.L_x_1904:
[----:B------:R-:W-:Y:S01]  /*da40*/  ULEA UR5, UR48, UR37, 0x3 ;  /* 0x0000002530057291 */ /* 0x000fe2000f8e183f */
[----:B------:R-:W-:-:S08]  /*da50*/  SHF.L.U32 R0, R2, 0x1f, RZ ;  /* 0x0000001f02007819 */ /* 0x000fd000000006ff */
[----:B------:R1:W2:Y:S01]  /*da60*/  SYNCS.PHASECHK.TRANS64.TRYWAIT P0, [UR5+0x33450], R0 ;  /* 0x03345000ff0075a7 */ /* 0x0002a20008000145 */
[----:B------:R-:W-:Y:S05]  /*da70*/  @!P1 BRA `(.L_x_1905) ;  /* 0x0000000000049947 */ /* 0x000fea0003800000 */
[----:B------:R-:W-:Y:S01]  /*da80*/  BPT.TRAP 0x1 ;  /* 0x000000040000795c */ /* 0x000fe20000300000 */
.L_x_1905:
[----:B--2---:R-:W-:Y:S05]  /*da90*/  @P0 BRA `(.L_x_1906) ;  /* 0x0000000000080947 */ /* 0x004fea0003800000 */
[----:B------:R-:W2:Y:S02]  /*daa0*/  SYNCS.PHASECHK.TRANS64.TRYWAIT P0, [UR5+0x33450], R0 ;  /* 0x03345000ff0075a7 */ /* 0x000ea40008000145 */
[----:B--2---:R-:W-:Y:S05]  /*dab0*/  @!P0 BRA `(.L_x_1907) ;  /* 0x00000068003c8947 */ /* 0x004fea0003800000 */
.L_x_1906:
[----:B------:R-:W-:Y:S01]  /*dac0*/  UIADD3 UR37, UR37, 0x200, URZ ;  /* 0x0000020025257890 */ /* 0x000fe2000fffe03f */
[----:B------:R-:W-:Y:S01]  /*dad0*/  WARPGROUP.ARRIVE ;  /* 0x00000000000079c5 */ /* 0x000fe20000000000 */
[----:B------:R-:W-:Y:S01]  /*dae0*/  UMOV UR7, 0xc0000010 ;  /* 0xc000001000077882 */ /* 0x000fe20000000000 */
[----:B------:R-:W3:Y:S01]  /*daf0*/  LDC.64 R8, c[0x0][0x9a0] ;  /* 0x00026800ff087b82 */ /* 0x000ee20000000a00 */
[----:B------:R-:W-:Y:S01]  /*db00*/  USHF.R.U32.HI UR37, URZ, 0x4, UR37 ;  /* 0x000000043f257899 */ /* 0x000fe20008011625 */
[----:B--2---:R-:W-:-:S03]  /*db10*/  IMAD.U32 R5, RZ, RZ, UR44 ;  /* 0x0000002cff057e24 */ /* 0x004fc6000f8e00ff */
[----:B------:R-:W-:-:S04]  /*db20*/  ULOP3.LUT UR37, UR37, 0x3fff, URZ, 0xc0, !UPT ;  /* 0x00003fff25257892 */ /* 0x000fc8000f8ec03f */
[----:B------:R-:W-:-:S04]  /*db30*/  ULOP3.LUT UR4, UR37, 0x10000, URZ, 0xfc, !UPT ;  /* 0x0001000025047892 */ /* 0x000fc8000f8efc3f */
[----:B------:R-:W-:-:S07]  /*db40*/  UIMAD UR4, UR48, 0x780, UR4 ;  /* 0x00000780300478a4 */ /* 0x000fce000f8e0204 */
[----:B------:R-:W-:Y:S02]  /*db50*/  UMOV UR6, UR4 ;  /* 0x0000000400067c82 */ /* 0x000fe40008000000 */
[----:B------:R-:W-:Y:S01]  /*db60*/  QGMMA.64x192x32.F32.E4M3.E4M3 R24, R216, gdesc[UR4], R24, gsb0 ;  /* 0x02e00004d8187df3 */ /* 0x000fe20008000818 */
[----:B------:R-:W-:Y:S01]  /*db70*/  UIADD3 UR6, UR4, 0x180, URZ ;  /* 0x0000018004067890 */ /* 0x000fe2000fffe03f */
[----:B---3--:R-:W-:Y:S01]  /*db80*/  ISETP.NE.U32.AND P0, PT, R8, RZ, PT ;  /* 0x000000ff0800720c */ /* 0x008fe20003f05070 */
[----:B------:R-:W-:-:S03]  /*db90*/  UMOV UR7, 0xc0000010 ;  /* 0xc000001000077882 */ /* 0x000fc60000000000 */
[----:B------:R-:W-:-:S13]  /*dba0*/  ISETP.NE.AND.EX P0, PT, R9, RZ, PT, P0 ;  /* 0x000000ff0900720c */ /* 0x000fda0003f05300 */
[----:B------:R-:W1:Y:S01]  /*dbb0*/  @P0 LDC.64 R6, c[0x0][0x9c8] ;  /* 0x00027200ff060b82 */ /* 0x000e620000000a00 */
[----:B------:R-:W-:Y:S02]  /*dbc0*/  @P0 SHF.R.S32.HI R5, RZ, 0x1f, R5 ;  /* 0x0000001fff050819 */ /* 0x000fe40000011405 */
[----:B------:R-:W-:-:S05]  /*dbd0*/  @P0 SHF.R.S32.HI R13, RZ, 0x1f, R221 ;  /* 0x0000001fff0d0819 */ /* 0x000fca00000114dd */
[----:B------:R-:W2:Y:S01]  /*dbe0*/  @P0 LDC.64 R10, c[0x0][0x9d0] ;  /* 0x00027400ff0a0b82 */ /* 0x000ea20000000a00 */
[----:B-1----:R-:W-:-:S04]  /*dbf0*/  @P0 IMAD R0, R5, R6, RZ ;  /* 0x0000000605000224 */ /* 0x002fc800078e02ff */
[----:B------:R-:W-:Y:S02]  /*dc00*/  @P0 IMAD R5, R7, UR44, R0 ;  /* 0x0000002c07050c24 */ /* 0x000fe4000f8e0200 */
[----:B------:R-:W-:-:S04]  /*dc10*/  @P0 IMAD.WIDE.U32 R6, R6, UR44, RZ ;  /* 0x0000002c06060c25 */ /* 0x000fc8000f8e00ff */
[-C--:B--2---:R-:W-:Y:S02]  /*dc20*/  @P0 IMAD R0, R13, R10.reuse, RZ ;  /* 0x0000000a0d000224 */ /* 0x084fe400078e02ff */
[----:B------:R-:W-:Y:S02]  /*dc30*/  @P0 IMAD.IADD R7, R7, 0x1, R5 ;  /* 0x0000000107070824 */ /* 0x000fe400078e0205 */
[C---:B------:R-:W-:Y:S02]  /*dc40*/  @P0 IMAD R5, R221.reuse, R11, R0 ;  /* 0x0000000bdd050224 */ /* 0x040fe400078e0200 */
[----:B------:R-:W-:-:S04]  /*dc50*/  @P0 IMAD.WIDE.U32 R6, R221, R10, R6 ;  /* 0x0000000add060225 */ /* 0x000fc800078e0006 */
[----:B------:R-:W-:Y:S01]  /*dc60*/  @P0 IMAD.IADD R0, R7, 0x1, R5 ;  /* 0x0000000107000824 */ /* 0x000fe200078e0205 */
[----:B------:R-:W-:Y:S01]  /*dc70*/  @P0 LEA R8, P2, R6, R8, 0x2 ;  /* 0x0000000806080211 */ /* 0x000fe200078410ff */
[----:B------:R-:W-:-:S03]  /*dc80*/  IMAD.MOV.U32 R5, RZ, RZ, 0x3f800000 ;  /* 0x3f800000ff057424 */ /* 0x000fc600078e00ff */
[----:B------:R-:W-:-:S05]  /*dc90*/  @P0 LEA.HI.X R9, R6, R9, R0, 0x2, P2 ;  /* 0x0000000906090211 */ /* 0x000fca00010f1400 */
[----:B------:R1:W2:Y:S01]  /*dca0*/  @P0 LDG.E R5, desc[UR46][R8.64] ;  /* 0x0000002e08050981 */ /* 0x0002a2000c1e1900 */
[----:B------:R-:W-:Y:S02]  /*dcb0*/  WARPGROUP.DEPBAR.LE gsb0, 0x0 ;  /* 0x00008000000079c5 */ /* 0x000fe40000010000 */
[----:B------:R-:W-:-:S06]  /*dcc0*/  WARPGROUP.ARRIVE ;  /* 0x00000000000079c5 */ /* 0x000fcc0000000000 */
        /* <DEDUP_REMOVED lines=8> */
[----:B------:R-:W-:Y:S01]  /*dd50*/  UIADD3 UR4, UR4, 0x600, URZ ;  /* 0x0000060004047890 */ /* 0x000fe2000fffe03f */
[----:B------:R-:W3:Y:S04]  /*dd60*/  SHFL.BFLY PT, R7, R4, 0x2, 0x1f ;  /* 0x0c401f0004077f89 */ /* 0x000ee800000e0000 */
[----:B------:R-:W4:Y:S01]  /*dd70*/  SHFL.BFLY PT, R6, R3, 0x2, 0x1f ;  /* 0x0c401f0003067f89 */ /* 0x000f2200000e0000 */
[----:B------:R-:W-:Y:S02]  /*dd80*/  WARPGROUP.DEPBAR.LE gsb0, 0x0 ;  /* 0x00008000000079c5 */ /* 0x000fe40000010000 */
[----:B------:R-:W-:-:S09]  /*dd90*/  WARPGROUP.ARRIVE ;  /* 0x00000000000079c5 */ /* 0x000fd20000000000 */
[----:B------:R-:W-:Y:S01]  /*dda0*/  QGMMA.64x192x32.F32.E4M3.E4M3 R24, R204, gdesc[UR4], R24, gsb0 ;  /* 0x02e00004cc187df3 */ /* 0x000fe20008000818 */
[----:B------:R-:W-:Y:S01]  /*ddb0*/  UMOV UR6, UR4 ;  /* 0x0000000400067c82 */ /* 0x000fe20008000000 */
[----:B------:R-:W-:Y:S01]  /*ddc0*/  UMOV UR7, 0xc0000010 ;  /* 0xc000001000077882 */ /* 0x000fe20000000000 */
[----:B---3--:R-:W-:-:S01]  /*ddd0*/  FADD.FTZ R7, R7, R4 ;  /* 0x0000000407077221 */ /* 0x008fc20000010000 */
[----:B----4-:R-:W-:-:S04]  /*dde0*/  FADD.FTZ R6, R6, R3 ;  /* 0x0000000306067221 */ /* 0x010fc80000010000 */
[----:B------:R-:W3:Y:S04]  /*ddf0*/  SHFL.BFLY PT, R0, R7, 0x1, 0x1f ;  /* 0x0c201f0007007f89 */ /* 0x000ee800000e0000 */
[----:B-1----:R-:W1:Y:S01]  /*de00*/  SHFL.BFLY PT, R9, R6, 0x1, 0x1f ;  /* 0x0c201f0006097f89 */ /* 0x002e6200000e0000 */
[----:B------:R-:W-:Y:S02]  /*de10*/  IMAD.MOV.U32 R4, RZ, RZ, RZ ;  /* 0x000000ffff047224 */ /* 0x000fe400078e00ff */
[----:B---3--:R-:W-:Y:S01]  /*de20*/  FADD.FTZ R10, R7, R0 ;  /* 0x00000000070a7221 */ /* 0x008fe20000010000 */
[----:B-1----:R-:W-:-:S04]  /*de30*/  FADD.FTZ R11, R6, R9 ;  /* 0x00000009060b7221 */ /* 0x002fc80000010000 */
        /* <DEDUP_REMOVED lines=8> */
[----:B------:R-:W1:Y:S08]  /*dec0*/  @P2 MUFU.LG2 R7, R12 ;  /* 0x0000000c00072308 */ /* 0x000e700000000c00 */
[----:B------:R-:W3:Y:S08]  /*ded0*/  @P3 MUFU.LG2 R9, R9 ;  /* 0x0000000900093308 */ /* 0x000ef00000000c00 */
[----:B------:R-:W4:Y:S01]  /*dee0*/  @P0 MUFU.RCP R8, R11 ;  /* 0x0000000b00080308 */ /* 0x000f220000001000 */
[----:B------:R-:W-:-:S02]  /*def0*/  WARPGROUP.DEPBAR.LE gsb0, 0x0 ;  /* 0x00008000000079c5 */ /* 0x000fc40000010000 */
[----:B------:R-:W-:-:S06]  /*df00*/  WARPGROUP.ARRIVE ;  /* 0x00000000000079c5 */ /* 0x000fcc0000000000 */
[----:B------:R-:W-:Y:S01]  /*df10*/  QGMMA.64x192x32.F32.E4M3.E4M3 R24, R200, gdesc[UR4], R24, gsb0 ;  /* 0x02e00004c8187df3 */ /* 0x000fe20008000818 */
[C---:B------:R-:W-:Y:S01]  /*df20*/  @P2 FMUL.FTZ R6, R120.reuse, 0.69314718246459960938 ;  /* 0x3f31721878062820 */ /* 0x040fe20000410000 */
[----:B------:R-:W-:Y:S01]  /*df30*/  @P3 FMUL.FTZ R13, R120, 0.69314718246459960938 ;  /* 0x3f317218780d3820 */ /* 0x000fe20000410000 */
[----:B-1----:R-:W-:Y:S01]  /*df40*/  @P2 FMUL.FTZ R7, R7, 0.69314718246459960938 ;  /* 0x3f31721807072820 */ /* 0x002fe20000410000 */
[----:B---3--:R-:W-:Y:S01]  /*df50*/  @P3 FMUL.FTZ R10, R9, 0.69314718246459960938 ;  /* 0x3f317218090a3820 */ /* 0x008fe20000410000 */
[----:B------:R-:W-:Y:S02]  /*df60*/  IMAD.MOV.U32 R0, RZ, RZ, -0x800000 ;  /* 0xff800000ff007424 */ /* 0x000fe400078e00ff */
[----:B--2---:R-:W-:Y:S01]  /*df70*/  FMUL.FTZ R4, R4, R5 ;  /* 0x0000000504047220 */ /* 0x004fe20000410000 */
[----:B------:R-:W-:Y:S02]  /*df80*/  IMAD.MOV.U32 R3, RZ, RZ, -0x800000 ;  /* 0xff800000ff037424 */ /* 0x000fe400078e00ff */
[----:B------:R-:W-:Y:S01]  /*df90*/  @P2 FFMA.FTZ R0, R6, R121, R7 ;  /* 0x0000007906002223 */ /* 0x000fe20000010007 */
[----:B------:R-:W-:-:S01]  /*dfa0*/  @P3 FFMA.FTZ R3, R13, R123, R10 ;  /* 0x0000007b0d033223 */ /* 0x000fc2000001000a */
[----:B----4-:R-:W-:Y:S01]  /*dfb0*/  FMUL.FTZ R5, R8, R5 ;  /* 0x0000000508057220 */ /* 0x010fe20000410000 */
[----:B------:R-:W-:-:S02]  /*dfc0*/  WARPGROUP.DEPBAR.LE gsb0, 0x0 ;  /* 0x00008000000079c5 */ /* 0x000fc40000010000 */
[----:B------:R-:W-:Y:S05]  /*dfd0*/  @!P1 BRA `(.L_x_1908) ;  /* 0x0000000000049947 */ /* 0x000fea0003800000 */
[----:B------:R-:W-:Y:S01]  /*dfe0*/  BPT.TRAP 0x1 ;  /* 0x000000040000795c */ /* 0x000fe20000300000 */
.L_x_1908:
        /* <DEDUP_REMOVED lines=13> */
[----:B------:R-:W-:Y:S01]  /*e0c0*/  SYNCS.ARRIVE.TRANS64.RED.A1T0 RZ, [UR4], RZ ;  /* 0x000000ffffff79a7 */ /* 0x000fe20008100404 */
        /* <DEDUP_REMOVED lines=89> */
[----:B------:R-:W-:Y:S01]  /*e660*/  VIADD R224, R224, 0x1 ;  /* 0x00000001e0e07836 */ /* 0x000fe20000000000 */
[----:B------:R-:W-:Y:S01]  /*e670*/  LOP3.LUT R2, R2, UR4, RZ, 0x3c, !PT ;  /* 0x0000000402027c12 */ /* 0x000fe2000f8e3cff */
[----:B------:R-:W-:-:S12]  /*e680*/  USEL UR48, UR48, URZ, UP0 ;  /* 0x0000003f30307287 */ /* 0x000fd80008000000 */
.L_x_1875:
        /* <DEDUP_REMOVED lines=10> */
[----:B------:R-:W-:Y:S01]  /*e730*/  F2FP.BF16.F32.PACK_AB R57, R57, R60 ;  /* 0x0000003c3939723e */ /* 0x000fe200000010ff */
[----:B------:R-:W-:Y:S01]  /*e740*/  ULDC UR10, c[0x0][0xa88] ;  /* 0x0002a200000a7ab9 */ /* 0x000fe20000000800 */
[----:B-1----:R-:W-:-:S05]  /*e750*/  IMAD.SHL.U32 R4, R66, 0x4, RZ ;  /* 0x0000000442047824 */ /* 0x002fca00078e00ff */
[----:B------:R-:W-:-:S04]  /*e760*/  LOP3.LUT R4, R4, 0xc, RZ, 0xc0, !PT ;  /* 0x0000000c04047812 */ /* 0x000fc800078ec0ff */
[----:B------:R-:W-:-:S05]  /*e770*/  IADD3 R4, P0, R4, UR6, RZ ;  /* 0x0000000604047c10 */ /* 0x000fca000ff1e0ff */
[----:B------:R-:W-:Y:S01]  /*e780*/  IMAD.X R5, RZ, RZ, UR7, P0 ;  /* 0x00000007ff057e24 */ /* 0x000fe200080e06ff */
[----:B------:R-:W-:Y:S02]  /*e790*/  F2FP.BF16.F32.PACK_AB R56, R53, R56 ;  /* 0x000000383538723e */ /* 0x000fe400000010ff */
[----:B------:R-:W-:Y:S02]  /*e7a0*/  F2FP.BF16.F32.PACK_AB R49, R49, R52 ;  /* 0x000000343131723e */ /* 0x000fe400000010ff */
[----:B------:R-:W-:Y:S01]  /*e7b0*/  F2FP.BF16.F32.PACK_AB R48, R45, R48 ;  /* 0x000000302d30723e */ /* 0x000fe200000010ff */
[----:B------:R1:W2:Y:S01]  /*e7c0*/  LDG.E.CONSTANT R4, desc[UR46][R4.64] ;  /* 0x0000002e04047981 */ /* 0x0002a2000c1e9900 */
[----:B------:R-:W-:Y:S01]  /*e7d0*/  F2FP.BF16.F32.PACK_AB R64, R61, R64 ;  /* 0x000000403d40723e */ /* 0x000fe200000010ff */
[----:B------:R-:W-:Y:S01]  /*e7e0*/  VIADD R87, R220, UR42 ;  /* 0x0000002adc577c36 */ /* 0x000fe20008000000 */
[----:B------:R-:W-:Y:S01]  /*e7f0*/  F2FP.BF16.F32.PACK_AB R41, R41, R44 ;  /* 0x0000002c2929723e */ /* 0x000fe200000010ff */
[----:B------:R-:W-:Y:S01]  /*e800*/  USHF.R.S32.HI UR5, URZ, 0x1f, UR43 ;  /* 0x0000001f3f057899 */ /* 0x000fe2000801142b */
[----:B------:R-:W-:Y:S01]  /*e810*/  F2FP.BF16.F32.PACK_AB R40, R37, R40 ;  /* 0x000000282528723e */ /* 0x000fe200000010ff */
[----:B------:R-:W-:Y:S01]  /*e820*/  ULDC.64 UR6, c[0x0][0xb70] ;  /* 0x0002dc0000067ab9 */ /* 0x000fe20000000a00 */
[----:B------:R-:W-:Y:S01]  /*e830*/  F2FP.BF16.F32.PACK_AB R30, R30, R31 ;  /* 0x0000001f1e1e723e */ /* 0x000fe200000010ff */
[----:B------:R-:W-:Y:S01]  /*e840*/  UIMAD UR5, UR5, UR6, URZ ;  /* 0x00000006050572a4 */ /* 0x000fe2000f8e023f */
[----:B------:R-:W-:Y:S01]  /*e850*/  F2FP.BF16.F32.PACK_AB R32, R29, R32 ;  /* 0x000000201d20723e */ /* 0x000fe200000010ff */
[----:B------:R-:W-:Y:S01]  /*e860*/  UIMAD.WIDE.U32 UR8, UR43, UR6, URZ ;  /* 0x000000062b0872a5 */ /* 0x000fe2000f8e003f */
[----:B-1----:R-:W-:Y:S01]  /*e870*/  LOP3.LUT P0, R5, R66, 0x3, RZ, 0xc0, !PT ;  /* 0x0000000342057812 */ /* 0x002fe2000780c0ff */
[----:B------:R-:W-:Y:S01]  /*e880*/  UIMAD UR5, UR43, UR7, UR5 ;  /* 0x000000072b0572a4 */ /* 0x000fe2000f8e0205 */
[----:B------:R-:W-:-:S02]  /*e890*/  F2FP.BF16.F32.PACK_AB R27, R26, R27 ;  /* 0x0000001b1a1b723e */ /* 0x000fc400000010ff */
[----:B------:R-:W-:Y:S01]  /*e8a0*/  ISETP.EQ.OR P0, PT, R5, 0x3, !P0 ;  /* 0x000000030500780c */ /* 0x000fe20004702670 */
[----:B------:R-:W-:Y:S01]  /*e8b0*/  VIADD R5, R87, 0x8 ;  /* 0x0000000857057836 */ /* 0x000fe20000000000 */
[----:B------:R-:W-:Y:S01]  /*e8c0*/  IADD3 R31, P4, R16, 0x40, RZ ;  /* 0x00000040101f7810 */ /* 0x000fe20007f9e0ff */
[----:B------:R-:W-:Y:S01]  /*e8d0*/  UIADD3 UR5, UR9, UR5, URZ ;  /* 0x0000000509057290 */ /* 0x000fe2000fffe03f */
[----:B------:R-:W-:Y:S01]  /*e8e0*/  SEL R61, R57, R56, P0 ;  /* 0x00000038393d7207 */ /* 0x000fe20000000000 */
[----:B------:R-:W-:Y:S01]  /*e8f0*/  ULDC.64 UR6, c[0x0][0xb40] ;  /* 0x0002d00000067ab9 */ /* 0x000fe20000000a00 */
[----:B------:R-:W-:Y:S02]  /*e900*/  SEL R56, R56, R57, P0 ;  /* 0x0000003938387207 */ /* 0x000fe40000000000 */
[----:B------:R-:W-:Y:S02]  /*e910*/  IADD3 R29, P5, R16, 0x60, RZ ;  /* 0x00000060101d7810 */ /* 0x000fe40007fbe0ff */
[----:B------:R-:W-:-:S02]  /*e920*/  F2FP.BF16.F32.PACK_AB R33, R33, R36 ;  /* 0x000000242121723e */ /* 0x000fc400000010ff */
[----:B------:R-:W-:Y:S02]  /*e930*/  SEL R57, R49, R48, P0 ;  /* 0x0000003031397207 */ /* 0x000fe40000000000 */
[----:B------:R-:W-:Y:S02]  /*e940*/  F2FP.BF16.F32.PACK_AB R51, R50, R51 ;  /* 0x000000333233723e */ /* 0x000fe400000010ff */
[----:B------:R-:W-:Y:S02]  /*e950*/  SEL R48, R48, R49, P0 ;  /* 0x0000003130307207 */ /* 0x000fe40000000000 */
[----:B------:R-:W-:Y:S02]  /*e960*/  F2FP.BF16.F32.PACK_AB R25, R25, R28 ;  /* 0x0000001c1919723e */ /* 0x000fe400000010ff */
[----:B------:R-:W-:Y:S02]  /*e970*/  SEL R49, R41, R40, P0 ;  /* 0x0000002829317207 */ /* 0x000fe40000000000 */
[----:B------:R-:W-:-:S02]  /*e980*/  SEL R79, R30, R27, P0 ;  /* 0x0000001b1e4f7207 */ /* 0x000fc40000000000 */
[----:B------:R-:W-:Y:S02]  /*e990*/  SEL R50, R27, R30, P0 ;  /* 0x0000001e1b327207 */ /* 0x000fe40000000000 */
[----:B------:R-:W-:Y:S02]  /*e9a0*/  SEL R40, R40, R41, P0 ;  /* 0x0000002928287207 */ /* 0x000fe40000000000 */
[----:B------:R-:W-:Y:S02]  /*e9b0*/  LOP3.LUT R30, R31, 0x380, RZ, 0xc0, !PT ;  /* 0x000003801f1e7812 */ /* 0x000fe400078ec0ff */
[----:B------:R-:W-:Y:S02]  /*e9c0*/  LOP3.LUT R28, R29, 0x380, RZ, 0xc0, !PT ;  /* 0x000003801d1c7812 */ /* 0x000fe400078ec0ff */
[----:B------:R-:W-:Y:S02]  /*e9d0*/  SEL R41, R33, R32, P0 ;  /* 0x0000002021297207 */ /* 0x000fe40000000000 */
[----:B------:R-:W-:-:S02]  /*e9e0*/  SEL R36, R32, R33, P0 ;  /* 0x0000002120247207 */ /* 0x000fc40000000000 */
[----:B------:R-:W-:Y:S02]  /*e9f0*/  IADD3 R33, P3, R16, 0x20, RZ ;  /* 0x0000002010217810 */ /* 0x000fe40007f7e0ff */
[----:B------:R-:W-:Y:S02]  /*ea00*/  SHF.R.U64 R30, R30, 0x3, RZ ;  /* 0x000000031e1e7819 */ /* 0x000fe400000012ff */
[----:B------:R-:W-:Y:S02]  /*ea10*/  SHF.R.U64 R28, R28, 0x3, RZ ;  /* 0x000000031c1c7819 */ /* 0x000fe400000012ff */
[----:B------:R-:W-:Y:S02]  /*ea20*/  F2FP.BF16.F32.PACK_AB R21, R21, R24 ;  /* 0x000000181515723e */ /* 0x000fe400000010ff */
[----:B------:R-:W-:Y:S02]  /*ea30*/  F2FP.BF16.F32.PACK_AB R14, R13, R14 ;  /* 0x0000000e0d0e723e */ /* 0x000fe400000010ff */
[----:B------:R-:W-:-:S02]  /*ea40*/  LOP3.LUT R32, R33, 0x380, RZ, 0xc0, !PT ;  /* 0x0000038021207812 */ /* 0x000fc400078ec0ff */
[----:B------:R-:W-:Y:S02]  /*ea50*/  F2FP.BF16.F32.PACK_AB R139, R139, R140 ;  /* 0x0000008c8b8b723e */ /* 0x000fe400000010ff */
[----:B------:R-:W-:Y:S02]  /*ea60*/  F2FP.BF16.F32.PACK_AB R108, R108, R109 ;  /* 0x0000006d6c6c723e */ /* 0x000fe400000010ff */
[----:B------:R-:W-:Y:S02]  /*ea70*/  F2FP.BF16.F32.PACK_AB R138, R137, R138 ;  /* 0x0000008a898a723e */ /* 0x000fe400000010ff */
[----:B------:R-:W-:Y:S02]  /*ea80*/  F2FP.BF16.F32.PACK_AB R101, R100, R101 ;  /* 0x000000656465723e */ /* 0x000fe400000010ff */
[----:B------:R-:W-:Y:S02]  /*ea90*/  F2FP.BF16.F32.PACK_AB R80, R80, R81 ;  /* 0x000000515050723e */ /* 0x000fe400000010ff */
[----:B------:R-:W-:Y:S01]  /*eaa0*/  LOP3.LUT R30, R30, R31, RZ, 0x3c, !PT ;  /* 0x0000001f1e1e7212 */ /* 0x000fe200078e3cff */
[--C-:B------:R-:W-:Y:S01]  /*eab0*/  IMAD.X R31, RZ, RZ, R17.reuse, P4 ;  /* 0x000000ffff1f7224 */ /* 0x100fe200020e0611 */
[----:B------:R-:W-:Y:S01]  /*eac0*/  LOP3.LUT R28, R28, R29, RZ, 0x3c, !PT ;  /* 0x0000001d1c1c7212 */ /* 0x000fe200078e3cff */
[----:B------:R-:W-:Y:S01]  /*ead0*/  IMAD.X R29, RZ, RZ, R17, P5 ;  /* 0x000000ffff1d7224 */ /* 0x000fe200028e0611 */
[----:B------:R-:W-:-:S02]  /*eae0*/  F2FP.BF16.F32.PACK_AB R135, R135, R136 ;  /* 0x000000888787723e */ /* 0x000fc400000010ff */
[----:B------:R-:W-:Y:S02]  /*eaf0*/  F2FP.BF16.F32.PACK_AB R96, R96, R97 ;  /* 0x000000616060723e */ /* 0x000fe400000010ff */
[----:B------:R-:W-:Y:S02]  /*eb00*/  F2FP.BF16.F32.PACK_AB R134, R133, R134 ;  /* 0x000000868586723e */ /* 0x000fe400000010ff */
[----:B------:R-:W-:Y:S02]  /*eb10*/  F2FP.BF16.F32.PACK_AB R93, R92, R93 ;  /* 0x0000005d5c5d723e */ /* 0x000fe400000010ff */
[----:B------:R-:W-:Y:S02]  /*eb20*/  F2FP.BF16.F32.PACK_AB R20, R15, R20 ;  /* 0x000000140f14723e */ /* 0x000fe400000010ff */
[----:B------:R-:W-:Y:S02]  /*eb30*/  SEL R81, R21, R14, P0 ;  /* 0x0000000e15517207 */ /* 0x000fe40000000000 */
[----:B------:R-:W-:-:S02]  /*eb40*/  SEL R52, R14, R21, P0 ;  /* 0x000000150e347207 */ /* 0x000fc40000000000 */
[----:B------:R-:W-:Y:S02]  /*eb50*/  LOP3.LUT P1, RZ, R225, 0x3, RZ, 0xc0, !PT ;  /* 0x00000003e1ff7812 */ /* 0x000fe4000782c0ff */
[----:B------:R-:W-:Y:S02]  /*eb60*/  SHF.R.U64 R32, R32, 0x3, RZ ;  /* 0x0000000320207819 */ /* 0x000fe400000012ff */
[C---:B------:R-:W-:Y:S02]  /*eb70*/  IADD3 R21, P4, R16.reuse, 0x4040, RZ ;  /* 0x0000404010157810 */ /* 0x040fe40007f9e0ff */
[C---:B------:R-:W-:Y:S02]  /*eb80*/  IADD3 R15, P5, R16.reuse, 0x4060, RZ ;  /* 0x00004060100f7810 */ /* 0x040fe40007fbe0ff */
[----:B------:R-:W-:Y:S02]  /*eb90*/  IADD3 R27, P6, R16, 0x4000, RZ ;  /* 0x00004000101b7810 */ /* 0x000fe40007fde0ff */
[----:B------:R-:W-:-:S02]  /*eba0*/  F2FP.BF16.F32.PACK_AB R77, R76, R77 ;  /* 0x0000004d4c4d723e */ /* 0x000fc400000010ff */
[----:B------:R-:W-:Y:S02]  /*ebb0*/  F2FP.BF16.F32.PACK_AB R62, R62, R63 ;  /* 0x0000003f3e3e723e */ /* 0x000fe400000010ff */
[----:B------:R-:W-:Y:S02]  /*ebc0*/  F2FP.BF16.F32.PACK_AB R43, R42, R43 ;  /* 0x0000002b2a2b723e */ /* 0x000fe400000010ff */
[----:B------:R-:W-:Y:S02]  /*ebd0*/  F2FP.BF16.F32.PACK_AB R38, R38, R39 ;  /* 0x000000272626723e */ /* 0x000fe400000010ff */
[----:B------:R-:W-:Y:S02]  /*ebe0*/  SEL R37, R139, R138, P0 ;  /* 0x0000008a8b257207 */ /* 0x000fe40000000000 */
[----:B------:R-:W-:Y:S02]  /*ebf0*/  SEL R67, R108, R101, P0 ;  /* 0x000000656c437207 */ /* 0x000fe40000000000 */
[----:B------:R-:W-:-:S02]  /*ec00*/  F2FP.BF16.F32.PACK_AB R131, R131, R132 ;  /* 0x000000848383723e */ /* 0x000fc400000010ff */
[----:B------:R-:W-:Y:S02]  /*ec10*/  F2FP.BF16.F32.PACK_AB R88, R88, R89 ;  /* 0x000000595858723e */ /* 0x000fe400000010ff */
[----:B------:R-:W-:Y:S02]  /*ec20*/  F2FP.BF16.F32.PACK_AB R130, R129, R130 ;  /* 0x000000828182723e */ /* 0x000fe400000010ff */
[----:B------:R-:W-:Y:S02]  /*ec30*/  F2FP.BF16.F32.PACK_AB R85, R84, R85 ;  /* 0x000000555455723e */ /* 0x000fe400000010ff */
[----:B------:R-:W-:Y:S02]  /*ec40*/  SEL R138, R138, R139, P0 ;  /* 0x0000008b8a8a7207 */ /* 0x000fe40000000000 */
[----:B------:R-:W-:Y:S02]  /*ec50*/  SEL R39, R135, R134, P0 ;  /* 0x0000008687277207 */ /* 0x000fe40000000000 */
[----:B------:R-:W-:-:S02]  /*ec60*/  SEL R63, R25, R20, P0 ;  /* 0x00000014193f7207 */ /* 0x000fc40000000000 */
[----:B------:R-:W-:Y:S02]  /*ec70*/  SEL R42, R20, R25, P0 ;  /* 0x00000019142a7207 */ /* 0x000fe40000000000 */
[----:B------:R-:W-:Y:S02]  /*ec80*/  SEL R108, R101, R108, P0 ;  /* 0x0000006c656c7207 */ /* 0x000fe40000000000 */
[----:B------:R-:W-:Y:S02]  /*ec90*/  SEL R71, R96, R93, P0 ;  /* 0x0000005d60477207 */ /* 0x000fe40000000000 */
[----:B------:R-:W-:Y:S02]  /*eca0*/  ISETP.GE.OR P2, PT, R5, UR10, P1 ;  /* 0x0000000a05007c0c */ /* 0x000fe40008f46670 */
[----:B------:R-:W-:Y:S02]  /*ecb0*/  F2FP.BF16.F32.PACK_AB R127, R127, R128 ;  /* 0x000000807f7f723e */ /* 0x000fe400000010ff */
[----:B------:R-:W-:-:S02]  /*ecc0*/  F2FP.BF16.F32.PACK_AB R126, R125, R126 ;  /* 0x0000007e7d7e723e */ /* 0x000fc400000010ff */
[----:B------:R-:W-:Y:S02]  /*ecd0*/  F2FP.BF16.F32.PACK_AB R72, R72, R73 ;  /* 0x000000494848723e */ /* 0x000fe400000010ff */
[----:B------:R-:W-:Y:S02]  /*ece0*/  F2FP.BF16.F32.PACK_AB R69, R68, R69 ;  /* 0x000000454445723e */ /* 0x000fe400000010ff */
[----:B------:R-:W-:Y:S02]  /*ecf0*/  SEL R134, R134, R135, P0 ;  /* 0x0000008786867207 */ /* 0x000fe40000000000 */
[----:B------:R-:W-:Y:S02]  /*ed00*/  SEL R96, R93, R96, P0 ;  /* 0x000000605d607207 */ /* 0x000fe40000000000 */
[----:B------:R-:W-:Y:S01]  /*ed10*/  LOP3.LUT R32, R32, R33, RZ, 0x3c, !PT ;  /* 0x0000002120207212 */ /* 0x000fe200078e3cff */
[----:B------:R-:W-:Y:S01]  /*ed20*/  IMAD.X R33, RZ, RZ, R17, P3 ;  /* 0x000000ffff217224 */ /* 0x000fe200018e0611 */
[----:B------:R-:W-:-:S02]  /*ed30*/  LOP3.LUT R20, R21, 0x380, RZ, 0xc0, !PT ;  /* 0x0000038015147812 */ /* 0x000fc400078ec0ff */
[----:B------:R-:W-:Y:S02]  /*ed40*/  LOP3.LUT R14, R15, 0x380, RZ, 0xc0, !PT ;  /* 0x000003800f0e7812 */ /* 0x000fe400078ec0ff */
[----:B------:R-:W-:Y:S02]  /*ed50*/  F2FP.BF16.F32.PACK_AB R123, R123, R124 ;  /* 0x0000007c7b7b723e */ /* 0x000fe400000010ff */
[----:B------:R-:W-:Y:S02]  /*ed60*/  F2FP.BF16.F32.PACK_AB R122, R121, R122 ;  /* 0x0000007a797a723e */ /* 0x000fe400000010ff */
[----:B------:R-:W-:Y:S02]  /*ed70*/  LOP3.LUT R26, R27, 0x380, RZ, 0xc0, !PT ;  /* 0x000003801b1a7812 */ /* 0x000fe400078ec0ff */
[----:B------:R-:W-:Y:S02]  /*ed80*/  F2FP.BF16.F32.PACK_AB R65, R65, R120 ;  /* 0x000000784141723e */ /* 0x000fe400000010ff */
[----:B------:R-:W-:-:S02]  /*ed90*/  F2FP.BF16.F32.PACK_AB R59, R58, R59 ;  /* 0x0000003b3a3b723e */ /* 0x000fc400000010ff */
[----:B------:R-:W-:Y:S02]  /*eda0*/  SEL R75, R80, R77, P0 ;  /* 0x0000004d504b7207 */ /* 0x000fe40000000000 */
[----:B------:R-:W-:Y:S02]  /*edb0*/  IADD3 R25, P3, R16, 0x4020, RZ ;  /* 0x0000402010197810 */ /* 0x000fe40007f7e0ff */
[----:B------:R-:W-:Y:S02]  /*edc0*/  F2FP.BF16.F32.PACK_AB R46, R46, R47 ;  /* 0x0000002f2e2e723e */ /* 0x000fe400000010ff */
[----:B------:R-:W-:Y:S02]  /*edd0*/  SEL R45, R131, R130, P0 ;  /* 0x00000082832d7207 */ /* 0x000fe40000000000 */
[----:B------:R-:W-:Y:S02]  /*ede0*/  SEL R73, R88, R85, P0 ;  /* 0x0000005558497207 */ /* 0x000fe40000000000 */
[----:B------:R-:W-:-:S02]  /*edf0*/  SEL R80, R77, R80, P0 ;  /* 0x000000504d507207 */ /* 0x000fc40000000000 */
[----:B------:R-:W-:Y:S02]  /*ee00*/  F2FP.BF16.F32.PACK_AB R54, R54, R55 ;  /* 0x000000373636723e */ /* 0x000fe400000010ff */
[----:B------:R-:W-:Y:S02]  /*ee10*/  SEL R130, R130, R131, P0 ;  /* 0x0000008382827207 */ /* 0x000fe40000000000 */
[----:B------:R-:W-:Y:S02]  /*ee20*/  SEL R47, R127, R126, P0 ;  /* 0x0000007e7f2f7207 */ /* 0x000fe40000000000 */
[----:B------:R-:W-:Y:S02]  /*ee30*/  SEL R88, R85, R88, P0 ;  /* 0x0000005855587207 */ /* 0x000fe40000000000 */
[----:B------:R-:W-:Y:S01]  /*ee40*/  SEL R77, R72, R69, P0 ;  /* 0x00000045484d7207 */ /* 0x000fe20000000000 */
[----:B------:R-:W1:Y:S01]  /*ee50*/  LDC.64 R84, c[0x0][0xb78] ;  /* 0x0002de00ff547b82 */ /* 0x000e620000000a00 */
[----:B------:R-:W-:-:S02]  /*ee60*/  SHF.R.U64 R20, R20, 0x3, RZ ;  /* 0x0000000314147819 */ /* 0x000fc400000012ff */
[----:B------:R-:W-:Y:S02]  /*ee70*/  SHF.R.U64 R14, R14, 0x3, RZ ;  /* 0x000000030e0e7819 */ /* 0x000fe400000012ff */
[----:B------:R-:W-:Y:S02]  /*ee80*/  F2FP.BF16.F32.PACK_AB R11, R11, R12 ;  /* 0x0000000c0b0b723e */ /* 0x000fe400000010ff */
[----:B------:R-:W-:Y:S02]  /*ee90*/  F2FP.BF16.F32.PACK_AB R9, R9, R10 ;  /* 0x0000000a0909723e */ /* 0x000fe400000010ff */
[----:B------:R-:W-:Y:S02]  /*eea0*/  F2FP.BF16.F32.PACK_AB R8, R7, R8 ;  /* 0x000000080708723e */ /* 0x000fe400000010ff */
[----:B------:R-:W-:Y:S02]  /*eeb0*/  F2FP.BF16.F32.PACK_AB R6, R119, R6 ;  /* 0x000000067706723e */ /* 0x000fe400000010ff */
[----:B------:R-:W-:-:S02]  /*eec0*/  SEL R126, R126, R127, P0 ;  /* 0x0000007f7e7e7207 */ /* 0x000fc40000000000 */
[----:B------:R-:W-:Y:S02]  /*eed0*/  SEL R53, R123, R122, P0 ;  /* 0x0000007a7b357207 */ /* 0x000fe40000000000 */
[----:B------:R-:W-:Y:S02]  /*eee0*/  SEL R72, R69, R72, P0 ;  /* 0x0000004845487207 */ /* 0x000fe40000000000 */
[----:B------:R-:W-:Y:S02]  /*eef0*/  SHF.R.U64 R26, R26, 0x3, RZ ;  /* 0x000000031a1a7819 */ /* 0x000fe400000012ff */
[----:B------:R-:W-:Y:S02]  /*ef00*/  SEL R122, R122, R123, P0 ;  /* 0x0000007b7a7a7207 */ /* 0x000fe40000000000 */
[----:B------:R-:W-:Y:S02]  /*ef10*/  SEL R55, R65, R64, P0 ;  /* 0x0000004041377207 */ /* 0x000fe40000000000 */
[----:B------:R-:W-:-:S02]  /*ef20*/  SEL R69, R62, R59, P0 ;  /* 0x0000003b3e457207 */ /* 0x000fc40000000000 */
[----:B------:R-:W-:Y:S02]  /*ef30*/  LOP3.LUT R24, R25, 0x380, RZ, 0xc0, !PT ;  /* 0x0000038019187812 */ /* 0x000fe400078ec0ff */
[----:B------:R-:W-:Y:S02]  /*ef40*/  SEL R64, R64, R65, P0 ;  /* 0x0000004140407207 */ /* 0x000fe40000000000 */
[----:B------:R-:W-:Y:S02]  /*ef50*/  SEL R62, R59, R62, P0 ;  /* 0x0000003e3b3e7207 */ /* 0x000fe40000000000 */
[----:B------:R-:W-:Y:S02]  /*ef60*/  F2FP.BF16.F32.PACK_AB R35, R34, R35 ;  /* 0x000000232223723e */ /* 0x000fe400000010ff */
[----:B------:R-:W-:Y:S02]  /*ef70*/  SEL R59, R54, R51, P0 ;  /* 0x00000033363b7207 */ /* 0x000fe40000000000 */
[----:B------:R-:W-:Y:S01]  /*ef80*/  LOP3.LUT R20, R20, R21, RZ, 0x3c, !PT ;  /* 0x0000001514147212 */ /* 0x000fe200078e3cff */
[--C-:B------:R-:W-:Y:S01]  /*ef90*/  IMAD.X R21, RZ, RZ, R17.reuse, P4 ;  /* 0x000000ffff157224 */ /* 0x100fe200020e0611 */
[----:B------:R-:W-:Y:S01]  /*efa0*/  LOP3.LUT R14, R14, R15, RZ, 0x3c, !PT ;  /* 0x0000000f0e0e7212 */ /* 0x000fe200078e3cff */
[----:B------:R-:W-:Y:S01]  /*efb0*/  IMAD.X R15, RZ, RZ, R17, P5 ;  /* 0x000000ffff0f7224 */ /* 0x000fe200028e0611 */
[----:B------:R-:W-:-:S02]  /*efc0*/  SEL R65, R11, R8, P0 ;  /* 0x000000080b417207 */ /* 0x000fc40000000000 */
[----:B------:R-:W-:Y:S02]  /*efd0*/  SEL R44, R8, R11, P0 ;  /* 0x0000000b082c7207 */ /* 0x000fe40000000000 */
[----:B------:R-:W-:Y:S02]  /*efe0*/  SEL R54, R51, R54, P0 ;  /* 0x0000003633367207 */ /* 0x000fe40000000000 */
[----:B------:R-:W-:Y:S02]  /*eff0*/  SEL R83, R9, R6, P0 ;  /* 0x0000000609537207 */ /* 0x000fe40000000000 */
[----:B------:R-:W-:Y:S02]  /*f000*/  SEL R58, R6, R9, P0 ;  /* 0x00000009063a7207 */ /* 0x000fe40000000000 */
[----:B------:R-:W-:Y:S01]  /*f010*/  LOP3.LUT R26, R26, R27, RZ, 0x3c, !PT ;  /* 0x0000001b1a1a7212 */ /* 0x000fe200078e3cff */
[----:B------:R-:W-:Y:S01]  /*f020*/  IMAD.X R27, RZ, RZ, R17, P6 ;  /* 0x000000ffff1b7224 */ /* 0x000fe200030e0611 */
[----:B------:R-:W-:-:S02]  /*f030*/  SEL R51, R46, R43, P0 ;  /* 0x0000002b2e337207 */ /* 0x000fc40000000000 */
[----:B------:R-:W-:Y:S02]  /*f040*/  SHF.R.U64 R24, R24, 0x3, RZ ;  /* 0x0000000318187819 */ /* 0x000fe400000012ff */
[C---:B------:R-:W-:Y:S02]  /*f050*/  IADD3 R11, P4, R16.reuse, 0x8040, RZ ;  /* 0x00008040100b7810 */ /* 0x040fe40007f9e0ff */
[C---:B------:R-:W-:Y:S02]  /*f060*/  IADD3 R9, P5, R16.reuse, 0x8060, RZ ;  /* 0x0000806010097810 */ /* 0x040fe40007fbe0ff */
[----:B------:R-:W-:Y:S02]  /*f070*/  SEL R46, R43, R46, P0 ;  /* 0x0000002e2b2e7207 */ /* 0x000fe40000000000 */
[----:B------:R-:W-:Y:S02]  /*f080*/  IADD3 R13, P6, R16, 0x8000, RZ ;  /* 0x00008000100d7810 */ /* 0x000fe40007fde0ff */
[----:B------:R-:W-:-:S02]  /*f090*/  SEL R43, R38, R35, P0 ;  /* 0x00000023262b7207 */ /* 0x000fc40000000000 */
[----:B------:R-:W-:Y:S02]  /*f0a0*/  SEL R38, R35, R38, P0 ;  /* 0x0000002623267207 */ /* 0x000fe40000000000 */
[----:B------:R-:W-:Y:S01]  /*f0b0*/  LOP3.LUT R24, R24, R25, RZ, 0x3c, !PT ;  /* 0x0000001918187212 */ /* 0x000fe200078e3cff */
[----:B------:R-:W-:Y:S01]  /*f0c0*/  IMAD.X R25, RZ, RZ, R17, P3 ;  /* 0x000000ffff197224 */ /* 0x000fe200018e0611 */
[----:B------:R-:W-:Y:S02]  /*f0d0*/  LOP3.LUT R10, R11, 0x380, RZ, 0xc0, !PT ;  /* 0x000003800b0a7812 */ /* 0x000fe400078ec0ff */
[----:B------:R-:W-:Y:S02]  /*f0e0*/  LOP3.LUT R8, R9, 0x380, RZ, 0xc0, !PT ;  /* 0x0000038009087812 */ /* 0x000fe400078ec0ff */
[----:B------:R-:W-:Y:S02]  /*f0f0*/  LOP3.LUT R35, R16, 0x380, RZ, 0xc0, !PT ;  /* 0x0000038010237812 */ /* 0x000fe400078ec0ff */
[----:B------:R-:W-:-:S02]  /*f100*/  LOP3.LUT R12, R13, 0x380, RZ, 0xc0, !PT ;  /* 0x000003800d0c7812 */ /* 0x000fc400078ec0ff */
[----:B------:R-:W-:Y:S02]  /*f110*/  IADD3 R7, P3, R16, 0x8020, RZ ;  /* 0x0000802010077810 */ /* 0x000fe40007f7e0ff */
[----:B------:R-:W-:Y:S02]  /*f120*/  SHF.R.U64 R10, R10, 0x3, RZ ;  /* 0x000000030a0a7819 */ /* 0x000fe400000012ff */
[----:B------:R-:W-:Y:S02]  /*f130*/  SHF.R.U64 R8, R8, 0x3, RZ ;  /* 0x0000000308087819 */ /* 0x000fe400000012ff */
[----:B------:R-:W-:Y:S02]  /*f140*/  SHF.R.U64 R35, R35, 0x3, RZ ;  /* 0x0000000323237819 */ /* 0x000fe400000012ff */
[----:B------:R-:W-:Y:S02]  /*f150*/  SHF.R.U64 R12, R12, 0x3, RZ ;  /* 0x000000030c0c7819 */ /* 0x000fe400000012ff */
[----:B------:R-:W-:-:S02]  /*f160*/  LOP3.LUT R6, R7, 0x380, RZ, 0xc0, !PT ;  /* 0x0000038007067812 */ /* 0x000fc400078ec0ff */
[----:B------:R-:W-:Y:S01]  /*f170*/  LOP3.LUT R10, R10, R11, RZ, 0x3c, !PT ;  /* 0x0000000b0a0a7212 */ /* 0x000fe200078e3cff */
[--C-:B------:R-:W-:Y:S01]  /*f180*/  IMAD.X R11, RZ, RZ, R17.reuse, P4 ;  /* 0x000000ffff0b7224 */ /* 0x100fe200020e0611 */
[----:B------:R-:W-:Y:S01]  /*f190*/  LOP3.LUT R8, R8, R9, RZ, 0x3c, !PT ;  /* 0x0000000908087212 */ /* 0x000fe200078e3cff */
[--C-:B------:R-:W-:Y:S01]  /*f1a0*/  IMAD.X R9, RZ, RZ, R17.reuse, P5 ;  /* 0x000000ffff097224 */ /* 0x100fe200028e0611 */
[----:B------:R-:W-:Y:S01]  /*f1b0*/  LOP3.LUT R34, R35, R16, RZ, 0x3c, !PT ;  /* 0x0000001023227212 */ /* 0x000fe200078e3cff */
[--C-:B------:R-:W-:Y:S01]  /*f1c0*/  IMAD.MOV.U32 R35, RZ, RZ, R17.reuse ;  /* 0x000000ffff237224 */ /* 0x100fe200078e0011 */
[----:B------:R-:W-:Y:S01]  /*f1d0*/  LOP3.LUT R12, R12, R13, RZ, 0x3c, !PT ;  /* 0x0000000d0c0c7212 */ /* 0x000fe200078e3cff */
[----:B------:R-:W-:Y:S01]  /*f1e0*/  IMAD.X R13, RZ, RZ, R17, P6 ;  /* 0x000000ffff0d7224 */ /* 0x000fe200030e0611 */
[----:B------:R-:W-:Y:S02]  /*f1f0*/  SHF.R.U64 R6, R6, 0x3, RZ ;  /* 0x0000000306067819 */ /* 0x000fe400000012ff */
[----:B------:R-:W-:-:S02]  /*f200*/  MOV R70, R20 ;  /* 0x0000001400467202 */ /* 0x000fc40000000f00 */
[----:B------:R-:W-:Y:S01]  /*f210*/  LOP3.LUT R6, R6, R7, RZ, 0x3c, !PT ;  /* 0x0000000706067212 */ /* 0x000fe200078e3cff */
[----:B------:R-:W-:Y:S01]  /*f220*/  IMAD.X R7, RZ, RZ, R17, P3 ;  /* 0x000000ffff077224 */ /* 0x000fe200018e0611 */
[----:B------:R-:W-:Y:S02]  /*f230*/  MOV R21, R10 ;  /* 0x0000000a00157202 */ /* 0x000fe40000000f00 */
[----:B------:R-:W-:Y:S02]  /*f240*/  MOV R20, R8 ;  /* 0x0000000800147202 */ /* 0x000fe40000000f00 */
[----:B------:R-:W-:Y:S02]  /*f250*/  MOV R34, R34 ;  /* 0x0000002200227202 */ /* 0x000fe40000000f00 */
[----:B------:R-:W-:Y:S02]  /*f260*/  MOV R68, R14 ;  /* 0x0000000e00447202 */ /* 0x000fe40000000f00 */
[----:B------:R-:W-:-:S02]  /*f270*/  MOV R66, R12 ;  /* 0x0000000c00427202 */ /* 0x000fc40000000f00 */
[----:B------:R-:W-:Y:S01]  /*f280*/  MOV R33, R32 ;  /* 0x0000002000217202 */ /* 0x000fe20000000f00 */
[----:B--2---:R-:W-:Y:S01]  /*f290*/  SHFL.IDX PT, R37, R37, R4, 0x1c1f ;  /* 0x001c1f0425257589 */ /* 0x004fe200000e0000 */
[----:B------:R-:W-:Y:S02]  /*f2a0*/  LOP3.LUT R5, R4, 0x2, RZ, 0x3c, !PT ;  /* 0x0000000204057812 */ /* 0x000fe400078e3cff */
[----:B------:R-:W-:Y:S01]  /*f2b0*/  MOV R76, R26 ;  /* 0x0000001a004c7202 */ /* 0x000fe20000000f00 */
[----:B------:R-:W-:Y:S01]  /*f2c0*/  SHFL.IDX PT, R67, R67, R4, 0x1c1f ;  /* 0x001c1f0443437589 */ /* 0x000fe200000e0000 */
[----:B------:R-:W-:Y:S02]  /*f2d0*/  MOV R74, R24 ;  /* 0x00000018004a7202 */ /* 0x000fe40000000f00 */
[----:B------:R-:W-:Y:S01]  /*f2e0*/  MOV R82, R30 ;  /* 0x0000001e00527202 */ /* 0x000fe20000000f00 */
[----:B------:R-:W2:Y:S01]  /*f2f0*/  SHFL.IDX PT, R138, R138, R5, 0x1c1f ;  /* 0x001c1f058a8a7589 */ /* 0x000ea200000e0000 */
[----:B------:R-:W-:-:S02]  /*f300*/  MOV R78, R28 ;  /* 0x0000001c004e7202 */ /* 0x000fc40000000f00 */
[----:B------:R-:W-:Y:S01]  /*f310*/  MOV R60, R6 ;  /* 0x00000006003c7202 */ /* 0x000fe20000000f00 */
[----:B------:R-:W3:Y:S01]  /*f320*/  SHFL.IDX PT, R108, R108, R5, 0x1c1f ;  /* 0x001c1f056c6c7589 */ /* 0x000ee200000e0000 */
[----:B------:R-:W-:Y:S01]  /*f330*/  IMAD.U32 R7, RZ, RZ, UR9 ;  /* 0x00000009ff077e24 */ /* 0x000fe2000f8e00ff */
[----:B------:R-:W-:Y:S01]  /*f340*/  ISETP.GE.OR P1, PT, R87, UR10, P1 ;  /* 0x0000000a57007c0c */ /* 0x000fe20008f26670 */
[----:B------:R-:W-:Y:S01]  /*f350*/  IMAD.U32 R7, RZ, RZ, UR5 ;  /* 0x00000005ff077e24 */ /* 0x000fe2000f8e00ff */
[----:B------:R-:W-:Y:S01]  /*f360*/  SHFL.IDX PT, R39, R39, R4, 0x1c1f ;  /* 0x001c1f0427277589 */ /* 0x000fe200000e0000 */
[----:B------:R-:W-:Y:S01]  /*f370*/  USHF.R.S32.HI UR5, URZ, 0x1f, UR44 ;  /* 0x0000001f3f057899 */ /* 0x000fe2000801142c */
[----:B------:R-:W-:Y:S02]  /*f380*/  IMAD.U32 R6, RZ, RZ, UR8 ;  /* 0x00000008ff067e24 */ /* 0x000fe4000f8e00ff */
[----:B------:R-:W4:Y:S02]  /*f390*/  SHFL.IDX PT, R134, R134, R5, 0x1c1f ;  /* 0x001c1f0586867589 */ /* 0x000f2400000e0000 */
[----:B-1----:R-:W-:-:S02]  /*f3a0*/  IMAD.WIDE.U32 R6, R84, UR44, R6 ;  /* 0x0000002c54067c25 */ /* 0x002fc4000f8e0006 */
[----:B------:R-:W-:Y:S01]  /*f3b0*/  SHFL.IDX PT, R71, R71, R4, 0x1c1f ;  /* 0x001c1f0447477589 */ /* 0x000fe200000e0000 */
[----:B------:R-:W-:-:S03]  /*f3c0*/  IADD3 R6, P3, R87, R6, RZ ;  /* 0x0000000657067210 */ /* 0x000fc60007f7e0ff */
[----:B------:R-:W1:Y:S04]  /*f3d0*/  SHFL.IDX PT, R96, R96, R5, 0x1c1f ;  /* 0x001c1f0560607589 */ /* 0x000e6800000e0000 */
[----:B------:R-:W-:Y:S01]  /*f3e0*/  SHFL.IDX PT, R45, R45, R4, 0x1c1f ;  /* 0x001c1f042d2d7589 */ /* 0x000fe200000e0000 */
[----:B--2---:R-:W-:Y:S02]  /*f3f0*/  SEL R8, R37, R138, P0 ;  /* 0x0000008a25087207 */ /* 0x004fe40000000000 */
[----:B------:R-:W-:Y:S01]  /*f400*/  SEL R10, R138, R37, P0 ;  /* 0x000000258a0a7207 */ /* 0x000fe20000000000 */
[----:B------:R-:W-:Y:S01]  /*f410*/  SHFL.IDX PT, R73, R73, R4, 0x1c1f ;  /* 0x001c1f0449497589 */ /* 0x000fe200000e0000 */
[----:B---3--:R-:W-:Y:S02]  /*f420*/  SEL R9, R67, R108, P0 ;  /* 0x0000006c43097207 */ /* 0x008fe40000000000 */
[----:B------:R-:W-:Y:S01]  /*f430*/  SEL R11, R108, R67, P0 ;  /* 0x000000436c0b7207 */ /* 0x000fe20000000000 */
[----:B------:R-:W2:Y:S04]  /*f440*/  SHFL.IDX PT, R130, R130, R5, 0x1c1f ;  /* 0x001c1f0582827589 */ /* 0x000ea800000e0000 */
[----:B------:R-:W3:Y:S01]  /*f450*/  SHFL.IDX PT, R88, R88, R5, 0x1c1f ;  /* 0x001c1f0558587589 */ /* 0x000ee200000e0000 */
[----:B----4-:R-:W-:-:S02]  /*f460*/  SEL R12, R39, R134, P0 ;  /* 0x00000086270c7207 */ /* 0x010fc40000000000 */
[----:B------:R-:W-:Y:S01]  /*f470*/  SEL R14, R134, R39, P0 ;  /* 0x00000027860e7207 */ /* 0x000fe20000000000 */
[----:B------:R-:W-:Y:S01]  /*f480*/  BAR.SYNC.DEFER_BLOCKING 0x1, 0x100 ;  /* 0x0044000000007b1d */ /* 0x000fe20000010000 */
[----:B-1----:R-:W-:Y:S02]  /*f490*/  SEL R13, R71, R96, P0 ;  /* 0x00000060470d7207 */ /* 0x002fe40000000000 */
[----:B------:R-:W-:-:S03]  /*f4a0*/  SEL R15, R96, R71, P0 ;  /* 0x00000047600f7207 */ /* 0x000fc60000000000 */
[----:B------:R-:W-:Y:S04]  /*f4b0*/  SHFL.IDX PT, R47, R47, R4, 0x1c1f ;  /* 0x001c1f042f2f7589 */ /* 0x000fe800000e0000 */
[----:B------:R-:W-:Y:S04]  /*f4c0*/  SHFL.IDX PT, R75, R75, R4, 0x1c1f ;  /* 0x001c1f044b4b7589 */ /* 0x000fe800000e0000 */
[----:B------:R-:W1:Y:S01]  /*f4d0*/  SHFL.IDX PT, R126, R126, R5, 0x1c1f ;  /* 0x001c1f057e7e7589 */ /* 0x000e6200000e0000 */
[----:B--2---:R-:W-:Y:S02]  /*f4e0*/  SEL R24, R45, R130, P0 ;  /* 0x000000822d187207 */ /* 0x004fe40000000000 */
[----:B------:R-:W-:Y:S01]  /*f4f0*/  SEL R26, R130, R45, P0 ;  /* 0x0000002d821a7207 */ /* 0x000fe20000000000 */
[----:B------:R-:W2:Y:S01]  /*f500*/  SHFL.IDX PT, R80, R80, R5, 0x1c1f ;  /* 0x001c1f0550507589 */ /* 0x000ea200000e0000 */
[----:B---3--:R-:W-:-:S02]  /*f510*/  SEL R25, R73, R88, P0 ;  /* 0x0000005849197207 */ /* 0x008fc40000000000 */
        /* <DEDUP_REMOVED lines=29> */
[----:B------:R-:W-:Y:S04]  /*f6f0*/  SHFL.IDX PT, R79, R79, R4, 0x1c1f ;  /* 0x001c1f044f4f7589 */ /* 0x000fe800000e0000 */
[----:B------:R-:W5:Y:S04]  /*f700*/  SHFL.IDX PT, R36, R36, R5, 0x1c1f ;  /* 0x001c1f0524247589 */ /* 0x000f6800000e0000 */
[----:B------:R-:W-:Y:S04]  /*f710*/  SHFL.IDX PT, R42, R42, R5, 0x1c1f ;  /* 0x001c1f052a2a7589 */ /* 0x000fe800000e0000 */
[----:B------:R-:W5:Y:S04]  /*f720*/  SHFL.IDX PT, R50, R50, R5, 0x1c1f ;  /* 0x001c1f0532327589 */ /* 0x000f6800000e0000 */
[----:B------:R-:W-:Y:S04]  /*f730*/  SHFL.IDX PT, R81, R81, R4, 0x1c1f ;  /* 0x001c1f0451517589 */ /* 0x000fe800000e0000 */
[----:B------:R-:W5:Y:S04]  /*f740*/  SHFL.IDX PT, R52, R52, R5, 0x1c1f ;  /* 0x001c1f0534347589 */ /* 0x000f6800000e0000 */
[----:B------:R-:W-:Y:S04]  /*f750*/  SHFL.IDX PT, R65, R65, R4, 0x1c1f ;  /* 0x001c1f0441417589 */ /* 0x000fe800000e0000 */
[----:B------:R1:W-:Y:S04]  /*f760*/  SHFL.IDX PT, R83, R83, R4, 0x1c1f ;  /* 0x001c1f0453537589 */ /* 0x0003e800000e0000 */
[----:B------:R-:W-:Y:S04]  /*f770*/  SHFL.IDX PT, R44, R44, R5, 0x1c1f ;  /* 0x001c1f052c2c7589 */ /* 0x000fe800000e0000 */
[----:B------:R2:W5:Y:S01]  /*f780*/  SHFL.IDX PT, R58, R58, R5, 0x1c1f ;  /* 0x001c1f053a3a7589 */ /* 0x00056200000e0000 */
[----:B-1----:R-:W-:-:S03]  /*f790*/  IMAD R4, R84, UR5, RZ ;  /* 0x0000000554047c24 */ /* 0x002fc6000f8e02ff */
[----:B------:R1:W-:Y:S01]  /*f7a0*/  STSM.16.M88.4 [R34], R8 ;  /* 0x0000000822007844 */ /* 0x0003e20000000200 */
[----:B------:R-:W-:-:S03]  /*f7b0*/  IMAD R4, R85, UR44, R4 ;  /* 0x0000002c55047c24 */ /* 0x000fc6000f8e0204 */
[----:B------:R3:W-:Y:S01]  /*f7c0*/  STSM.16.M88.4 [R33], R12 ;  /* 0x0000000c21007844 */ /* 0x0007e20000000200 */
[----:B--2---:R-:W-:-:S03]  /*f7d0*/  SHF.R.S32.HI R5, RZ, 0x1f, R87 ;  /* 0x0000001fff057819 */ /* 0x004fc60000011457 */
[----:B------:R5:W-:Y:S01]  /*f7e0*/  STSM.16.M88.4 [R82], R24 ;  /* 0x0000001852007844 */ /* 0x000be20000000200 */
[----:B------:R-:W-:-:S03]  /*f7f0*/  IADD3.X R5, R5, R7, R4, P3, !PT ;  /* 0x0000000705057210 */ /* 0x000fc60001ffe404 */
[----:B------:R2:W-:Y:S01]  /*f800*/  STSM.16.M88.4 [R78], R28 ;  /* 0x0000001c4e007844 */ /* 0x0005e20000000200 */
[----:B------:R-:W-:Y:S02]  /*f810*/  LEA R4, P3, R6, UR6, 0x2 ;  /* 0x0000000606047c11 */ /* 0x000fe4000f8610ff */
[----:B-1----:R-:W-:Y:S02]  /*f820*/  SEL R34, R122, R53, P0 ;  /* 0x000000357a227207 */ /* 0x002fe40000000000 */
        /* <DEDUP_REMOVED lines=13> */
[----:B------:R-:W-:Y:S01]  /*f900*/  STSM.16.M88.4 [R70], R12 ;  /* 0x0000000c46007844 */ /* 0x000fe20000000200 */
        /* <DEDUP_REMOVED lines=12> */
[----:B------:R-:W-:Y:S02]  /*f9d0*/  SEL R40, R63, R42, P0 ;  /* 0x0000002a3f287207 */ /* 0x000fe40000000000 */
        /* <DEDUP_REMOVED lines=44> */
.L_x_1912:
[----:B------:R-:W-:Y:S05]  /*fca0*/  BSYNC B0 ;  /* 0x0000000000007941 */ /* 0x000fea0003800000 */
.L_x_1911:
[----:B------:R-:W-:Y:S05]  /*fcb0*/  BRA `(.L_x_1910) ;  /* 0x00000008004c7947 */ /* 0x000fea0003800000 */
.L_x_1909:
        /* <DEDUP_REMOVED lines=31> */
.L_x_1914:
[----:B------:R-:W-:Y:S05]  /*feb0*/  BSYNC B0 ;  /* 0x0000000000007941 */ /* 0x000fea0003800000 */
.L_x_1913:
[----:B------:R-:W-:Y:S01]  /*fec0*/  ULDC UR5, c[0x0][0xa88] ;  /* 0x0002a20000057ab9 */ /* 0x000fe20000000800 */
[C---:B--2---:R-:W-:Y:S01]  /*fed0*/  IMAD R0, R8.reuse, UR6, RZ ;  /* 0x0000000608007c24 */ /* 0x044fe2000f8e02ff */
[----:B------:R-:W-:Y:S01]  /*fee0*/  UIADD3 UR42, -UR42, UR5, URZ ;  /* 0x000000052a2a7290 */ /* 0x000fe2000fffe13f */
[----:B------:R-:W-:Y:S01]  /*fef0*/  IMAD.WIDE.U32 R4, R8, UR43, R22 ;  /* 0x0000002b08047c25 */ /* 0x000fe2000f8e0016 */
[----:B------:R-:W-:Y:S01]  /*ff00*/  ULOP3.LUT UR39, URZ, UR39, URZ, 0x33, !UPT ;  /* 0x000000273f277292 */ /* 0x000fe2000f8e333f */
[----:B------:R-:W-:Y:S01]  /*ff10*/  SHF.R.S32.HI R223, RZ, 0x1f, R222 ;  /* 0x0000001fffdf7819 */ /* 0x000fe200000114de */
[----:B------:R-:W-:Y:S01]  /*ff20*/  BSSY B0, `(.L_x_1915) ;  /* 0x0000024000007945 */ /* 0x000fe20003800000 */
[----:B----4-:R-:W-:Y:S01]  /*ff30*/  IMAD R3, R9, UR43, R0 ;  /* 0x0000002b09037c24 */ /* 0x010fe2000f8e0200 */
        /* <DEDUP_REMOVED lines=34> */
.L_x_1916:
[----:B------:R-:W-:Y:S05]  /*10160*/  BSYNC B0 ;  /* 0x0000000000007941 */ /* 0x000fea0003800000 */
.L_x_1915:
        /* <DEDUP_REMOVED lines=17> */
[----:B-1----:R-:W-:Y:S01]  /*10280*/  LEA R12, P0, R4, UR6, 0x1 ;  /* 0x00000006040c7c11 */ /* 0x002fe2000f8008ff */
[----:B------:R-:W-:-:S05]  /*10290*/  IMAD.IADD R3, R5, 0x1, R3 ;  /* 0x0000000105037824 */ /* 0x000fca00078e0203 */
[----:B------:R-:W-:-:S05]  /*102a0*/  LEA.HI.X R13, R4, UR7, R3, 0x1, P0 ;  /* 0x00000007040d7c11 */ /* 0x000fca00080f0c03 */
[----:B------:R2:W-:Y:S04]  /*102b0*/  @!P3 STG.E.128 desc[UR46][R12.64], RZ ;  /* 0x000000ff0c00b986 */ /* 0x0005e8000c101d2e */
[----:B------:R2:W-:Y:S04]  /*102c0*/  @!P4 STG.E.128 desc[UR46][R12.64+0x80], RZ ;  /* 0x000080ff0c00c986 */ /* 0x0005e8000c101d2e */
[----:B------:R2:W-:Y:S02]  /*102d0*/  @!P5 STG.E.128 desc[UR46][R12.64+0x100], RZ ;  /* 0x000100ff0c00d986 */ /* 0x0005e4000c101d2e */
.L_x_1918:
[----:B------:R-:W-:Y:S05]  /*102e0*/  BSYNC B0 ;  /* 0x0000000000007941 */ /* 0x000fea0003800000 */
.L_x_1917:
        /* <DEDUP_REMOVED lines=17> */
[----:B-12---:R-:W-:Y:S01]  /*10400*/  LEA R12, P0, R4, UR6, 0x1 ;  /* 0x00000006040c7c11 */ /* 0x006fe2000f8008ff */
[----:B------:R-:W-:-:S05]  /*10410*/  IMAD.IADD R3, R5, 0x1, R3 ;  /* 0x0000000105037824 */ /* 0x000fca00078e0203 */
[----:B------:R-:W-:-:S05]  /*10420*/  LEA.HI.X R13, R4, UR7, R3, 0x1, P0 ;  /* 0x00000007040d7c11 */ /* 0x000fca00080f0c03 */
[----:B------:R3:W-:Y:S04]  /*10430*/  @!P1 STG.E.128 desc[UR46][R12.64], RZ ;  /* 0x000000ff0c009986 */ /* 0x0007e8000c101d2e */
[----:B------:R3:W-:Y:S04]  /*10440*/  @!P3 STG.E.128 desc[UR46][R12.64+0x80], RZ ;  /* 0x000080ff0c00b986 */ /* 0x0007e8000c101d2e */
[----:B------:R3:W-:Y:S02]  /*10450*/  @!P4 STG.E.128 desc[UR46][R12.64+0x100], RZ ;  /* 0x000100ff0c00c986 */ /* 0x0007e4000c101d2e */
.L_x_1920:
[----:B------:R-:W-:Y:S05]  /*10460*/  BSYNC B0 ;  /* 0x0000000000007941 */ /* 0x000fea0003800000 */
.L_x_1919:
        /* <DEDUP_REMOVED lines=23> */
.L_x_1921:
[----:B------:R-:W-:Y:S05]  /*105e0*/  BSYNC B0 ;  /* 0x0000000000007941 */ /* 0x000fea0003800000 */
.L_x_1910:
[----:B--2---:R-:W2:Y:S02]  /*105f0*/  LDC R0, c[0x0][0xda8] ;  /* 0x00036a00ff007b82 */ /* 0x004ea40000000800 */
[----:B--2---:R-:W-:-:S13]  /*10600*/  ISETP.LE.AND P0, PT, R0, UR4, PT ;  /* 0x0000000400007c0c */ /* 0x004fda000bf03270 */
[----:B------:R-:W-:Y:S05]  /*10610*/  @!P0 BRA `(.L_x_1922) ;  /* 0xffffff0400ec8947 */ /* 0x000fea000383ffff */
[----:B------:R-:W-:Y:S05]  /*10620*/  EXIT ;  /* 0x000000000000794d */ /* 0x000fea0003800000 */
.L_x_1871:
[----:B------:R-:W-:-:S08]  /*10630*/  NOP ;  /* 0x0000000000007918 */ /* 0x000fd00000000000 */
[----:B---3--:R-:W1:-:S00]  /*10640*/  USETMAXREG.DEALLOC.CTAPOOL 0x18 ;  /* 0x00000018000079c8 */ /* 0x008e4000080e0500 */
[----:B-1----:R-:W-:-:S06]  /*10650*/  LOP3.LUT R0, R0, 0x3, RZ, 0xc0, !PT ;  /* 0x0000000300007812 */ /* 0x002fcc00078ec0ff */
[----:B------:R-:W1:Y:S01]  /*10660*/  S2UR UR4, SR_CTAID.X ;  /* 0x00000000000479c3 */ /* 0x000e620000002500 */
[----:B------:R-:W-:Y:S02]  /*10670*/  IMAD.MOV.U32 R18, RZ, RZ, 0x1 ;  /* 0x00000001ff127424 */ /* 0x000fe400078e00ff */
[----:B------:R-:W-:Y:S01]  /*10680*/  IMAD.MOV.U32 R17, RZ, RZ, RZ ;  /* 0x000000ffff117224 */ /* 0x000fe200078e00ff */
[----:B------:R-:W2:Y:S02]  /*10690*/  SHFL.IDX PT, R0, R0, RZ, 0x1f ;  /* 0x00001fff00007589 */ /* 0x000ea400000e0000 */
[----:B--2---:R-:W-:Y:S02]  /*106a0*/  ISETP.NE.AND P0, PT, R0, RZ, PT ;  /* 0x000000ff0000720c */ /* 0x004fe40003f05270 */
[----:B------:R-:W1:Y:S02]  /*106b0*/  LDC R0, c[0x0][0xda8] ;  /* 0x00036a00ff007b82 */ /* 0x000e640000000800 */
[----:B------:R-:W-:-:S05]  /*106c0*/  P2R R2, PR, RZ, 0x1 ;  /* 0x00000001ff027803 */ /* 0x000fca0000000000 */
[----:B------:R2:W-:Y:S04]  /*106d0*/  STL [R1+0x1c], R2 ;  /* 0x00001c0201007387 */ /* 0x0005e80000100800 */
[----:B------:R2:W-:Y:S01]  /*106e0*/  STL [R1+0x14], RZ ;  /* 0x000014ff01007387 */ /* 0x0005e20000100800 */
[----:B------:R-:W-:Y:S06]  /*106f0*/  @P0 BAR.ARV 0x4, 0x180 ;  /* 0x0106000000000b1d */ /* 0x000fec0000002000 */
[----:B-1----:R-:W-:-:S13]  /*10700*/  ISETP.LE.AND P0, PT, R0, UR4, PT ;  /* 0x0000000400007c0c */ /* 0x002fda000bf03270 */
[----:B--2---:R-:W-:Y:S05]  /*10710*/  @P0 BRA `(.L_x_1923) ;  /* 0x0000003400940947 */ /* 0x004fea0003800000 */
[----:B------:R-:W2:Y:S01]  /*10720*/  LDL R6, [R1+0x10] ;  /* 0x0000100001067983 */ /* 0x000ea20000100800 */
[----:B------:R-:W1:Y:S01]  /*10730*/  S2R R2, SR_TID.X ;  /* 0x0000000000027919 */ /* 0x000e620000002100 */
[----:B------:R-:W3:Y:S01]  /*10740*/  S2R R7, SR_TID.X ;  /* 0x0000000000077919 */ /* 0x000ee20000002100 */
[----:B-1----:R-:W-:-:S05]  /*10750*/  LOP3.LUT R2, R2, 0x7f, RZ, 0xc0, !PT ;  /* 0x0000007f02027812 */ /* 0x002fca00078ec0ff */
[----:B------:R-:W-:Y:S02]  /*10760*/  IMAD.SHL.U32 R0, R2, 0x10, RZ ;  /* 0x0000001002007824 */ /* 0x000fe400078e00ff */
[----:B---3--:R-:W-:-:S03]  /*10770*/  IMAD.SHL.U32 R2, R7, 0x20, RZ ;  /* 0x0000002007027824 */ /* 0x008fc600078e00ff */
[----:B------:R-:W-:Y:S01]  /*10780*/  LOP3.LUT R3, R0, 0x600, RZ, 0xc0, !PT ;  /* 0x0000060000037812 */ /* 0x000fe200078ec0ff */
[----:B------:R-:W-:-:S03]  /*10790*/  IMAD.SHL.U32 R0, R7, 0x40, RZ ;  /* 0x0000004007007824 */ /* 0x000fc600078e00ff */
[--C-:B------:R-:W-:Y:S02]  /*107a0*/  LOP3.LUT R3, R3, 0x60, R2.reuse, 0xf8, !PT ;  /* 0x0000006003037812 */ /* 0x100fe400078ef802 */
[----:B------:R-:W-:Y:S02]  /*107b0*/  LOP3.LUT R4, R2, 0x80, RZ, 0xc0, !PT ;  /* 0x0000008002047812 */ /* 0x000fe400078ec0ff */
[----:B------:R-:W-:Y:S02]  /*107c0*/  LOP3.LUT R5, R3, 0x100, R2, 0xf8, !PT ;  /* 0x0000010003057812 */ /* 0x000fe400078ef802 */
[--C-:B------:R-:W-:Y:S02]  /*107d0*/  SHF.R.U32.HI R3, RZ, 0x1, R7.reuse ;  /* 0x00000001ff037819 */ /* 0x100fe40000011607 */
[----:B------:R-:W-:Y:S02]  /*107e0*/  LOP3.LUT R2, R0, 0x180, RZ, 0xc0, !PT ;  /* 0x0000018000027812 */ /* 0x000fe400078ec0ff */
[----:B------:R-:W-:-:S02]  /*107f0*/  LOP3.LUT R4, R4, 0x10, R7, 0xf8, !PT ;  /* 0x0000001004047812 */ /* 0x000fc400078ef807 */
[----:B------:R-:W-:Y:S01]  /*10800*/  LOP3.LUT R2, R2, 0x30, R3, 0xf8, !PT ;  /* 0x0000003002027812 */ /* 0x000fe200078ef803 */
[----:B------:R-:W-:-:S05]  /*10810*/  IMAD.SHL.U32 R3, R7, 0x4, RZ ;  /* 0x0000000407037824 */ /* 0x000fca00078e00ff */
[----:B------:R-:W-:Y:S01]  /*10820*/  LOP3.LUT R4, R4, 0x10, R3, 0x78, !PT ;  /* 0x0000001004047812 */ /* 0x000fe200078e7803 */
[----:B------:R-:W-:-:S05]  /*10830*/  IMAD.SHL.U32 R3, R7, 0x8, RZ ;  /* 0x0000000807037824 */ /* 0x000fca00078e00ff */
[----:B------:R-:W-:Y:S02]  /*10840*/  LOP3.LUT R3, R2, 0x30, R3, 0x78, !PT ;  /* 0x0000003002037812 */ /* 0x000fe400078e7803 */
[----:B------:R-:W-:Y:S02]  /*10850*/  LOP3.LUT R2, R5, R4, RZ, 0xfc, !PT ;  /* 0x0000000405027212 */ /* 0x000fe400078efcff */
[----:B------:R-:W-:Y:S01]  /*10860*/  LOP3.LUT R0, R3, 0x640, R0, 0xf8, !PT ;  /* 0x0000064003007812 */ /* 0x000fe200078ef800 */
[----:B------:R-:W-:Y:S02]  /*10870*/  IMAD.U32 R3, RZ, RZ, UR4 ;  /* 0x00000004ff037e24 */ /* 0x000fe4000f8e00ff */
[----:B------:R2:W-:Y:S04]  /*10880*/  STL [R1], R2 ;  /* 0x0000000201007387 */ /* 0x0005e80000100800 */
[----:B------:R1:W-:Y:S04]  /*10890*/  STL [R1+0x4], R0 ;  /* 0x0000040001007387 */ /* 0x0003e80000100800 */
[----:B------:R3:W-:Y:S01]  /*108a0*/  STL [R1+0x8], R3 ;  /* 0x0000080301007387 */ /* 0x0007e20000100800 */
[----:B------:R-:W-:-:S02]  /*108b0*/  IMAD.MOV.U32 R18, RZ, RZ, 0x1 ;  /* 0x00000001ff127424 */ /* 0x000fc400078e00ff */
[----:B------:R-:W-:Y:S01]  /*108c0*/  IMAD.MOV.U32 R17, RZ, RZ, RZ ;  /* 0x000000ffff117224 */ /* 0x000fe200078e00ff */
[----:B------:R-:W-:Y:S01]  /*108d0*/  ULDC UR42, c[0x0][0xc] ;  /* 0x00000300002a7ab9 */ /* 0x000fe20000000800 */
[----:B------:R-:W-:Y:S01]  /*108e0*/  ULDC.64 UR44, c[0x0][0x198] ;  /* 0x00006600002c7ab9 */ /* 0x000fe20000000a00 */
[C---:B--2---:R-:W-:Y:S02]  /*108f0*/  LOP3.LUT R2, R6.reuse, 0x1, RZ, 0xfc, !PT ;  /* 0x0000000106027812 */ /* 0x044fe400078efcff */
[----:B-1----:R-:W-:-:S03]  /*10900*/  LOP3.LUT R0, R6, 0x2, RZ, 0xfc, !PT ;  /* 0x0000000206007812 */ /* 0x002fc600078efcff */
[----:B------:R3:W-:Y:S04]  /*10910*/  STL [R1+0x18], R2 ;  /* 0x0000180201007387 */ /* 0x0007e80000100800 */
[----:B------:R3:W-:Y:S04]  /*10920*/  STL [R1+0xc], R0 ;  /* 0x00000c0001007387 */ /* 0x0007e80000100800 */
[----:B------:R3:W-:Y:S02]  /*10930*/  STL [R1+0x14], RZ ;  /* 0x000014ff01007387 */ /* 0x0007e40000100800 */
.L_x_1979:
[----:B-123--:R-:W2:Y:S01]  /*10940*/  LDL R2, [R1+0x8] ;  /* 0x0000080001027983 */ /* 0x00eea20000100800 */
        /* <DEDUP_REMOVED lines=21> */
.L_x_1924:
[----:B------:R-:W-:Y:S01]  /*10aa0*/  ULDC UR9, c[0x0][0xdc4] ;  /* 0x0003710000097ab9 */ /* 0x000fe20000000800 */
[----:B------:R-:W-:Y:S01]  /*10ab0*/  UMOV UR6, UR7 ;  /* 0x0000000700067c82 */ /* 0x000fe20008000000 */
[----:B------:R-:W-:-:S11]  /*10ac0*/  UISETP.NE.AND UP0, UPT, UR9, 0x1, UPT ;  /* 0x000000010900788c */ /* 0x000fd6000bf05270 */
[----:B------:R-:W-:Y:S02]  /*10ad0*/  @UP0 ULDC.64 UR10, c[0x0][0xdc8] ;  /* 0x00037200000a0ab9 */ /* 0x000fe40000000a00 */
[----:B------:R-:W-:-:S04]  /*10ae0*/  UIMAD.WIDE.U32 UR4, UR7, UR10, URZ ;  /* 0x0000000a070472a5 */ /* 0x000fc8000f8e003f */
[----:B------:R-:W-:-:S04]  /*10af0*/  @UP0 USHF.R.U32.HI UR6, URZ, UR11, UR5 ;  /* 0x0000000b3f060299 */ /* 0x000fc80008011605 */
[----:B------:R-:W-:-:S12]  /*10b00*/  UIMAD UR4, UR6, UR9, URZ ;  /* 0x00000009060472a4 */ /* 0x000fd8000f8e023f */
.L_x_1925:
[----:B------:R-:W-:Y:S01]  /*10b10*/  ULDC.64 UR10, c[0x0][0x3f8] ;  /* 0x0000fe00000a7ab9 */ /* 0x000fe20000000a00 */
[----:B------:R-:W-:Y:S01]  /*10b20*/  ULOP3.LUT UR6, URZ, UR6, URZ, 0x33, !UPT ;  /* 0x000000063f067292 */ /* 0x000fe2000f8e333f */
[----:B------:R-:W-:Y:S01]  /*10b30*/  BSSY B6, `(.L_x_1926) ;  /* 0x0000308000067945 */ /* 0x000fe20003800000 */
[----:B------:R-:W-:Y:S02]  /*10b40*/  UISETP.NE.U32.AND UP0, UPT, UR10, URZ, UPT ;  /* 0x0000003f0a00728c */ /* 0x000fe4000bf05070 */
[----:B------:R-:W-:Y:S02]  /*10b50*/  UIADD3 UR9, UR7, -UR4, URZ ;  /* 0x8000000407097290 */ /* 0x000fe4000fffe03f */
[----:B------:R-:W-:Y:S01]  /*10b60*/  UISETP.NE.AND.EX UP0, UPT, UR11, URZ, UPT, UP0 ;  /* 0x0000003f0b00728c */ /* 0x000fe2000bf05300 */
[----:B------:R-:W-:Y:S01]  /*10b70*/  ULDC UR4, c[0x0][0xdac] ;  /* 0x00036b0000047ab9 */ /* 0x000fe20000000800 */
[----:B------:R-:W-:Y:S01]  /*10b80*/  ULDC UR5, c[0x0][0x404] ;  /* 0x0001010000057ab9 */ /* 0x000fe20000000800 */
[----:B------:R-:W-:Y:S01]  /*10b90*/  UIADD3 UR6, UR6, UR4, URZ ;  /* 0x0000000406067290 */ /* 0x000fe2000fffe03f */
[----:B------:R-:W-:-:S02]  /*10ba0*/  ULDC UR7, c[0x0][0x2e0] ;  /* 0x0000b80000077ab9 */ /* 0x000fc40000000800 */
[----:B------:R-:W-:Y:S01]  /*10bb0*/  ULDC UR4, c[0x0][0x288] ;  /* 0x0000a20000047ab9 */ /* 0x000fe20000000800 */
[----:B------:R-:W-:Y:S02]  /*10bc0*/  USHF.L.U32 UR37, UR6, 0x7, URZ ;  /* 0x0000000706257899 */ /* 0x000fe4000800063f */
[----:B------:R-:W-:Y:S02]  /*10bd0*/  USEL UR6, UR5, 0x1, UP0 ;  /* 0x0000000105067887 */ /* 0x000fe40008000000 */
[----:B------:R-:W-:Y:S02]  /*10be0*/  UIADD3 UR5, UR37, 0x11f, -UR4 ;  /* 0x0000011f25057890 */ /* 0x000fe4000fffe804 */
[----:B------:R-:W-:Y:S02]  /*10bf0*/  UIMAD UR4, UR6, UR7, 0x9f ;  /* 0x0000009f060474a4 */ /* 0x000fe4000f8e0207 */
[----:B------:R-:W-:Y:S02]  /*10c00*/  UIMAD UR6, UR6, UR7, UR5 ;  /* 0x00000007060672a4 */ /* 0x000fe4000f8e0205 */
[----:B------:R-:W-:Y:S01]  /*10c10*/  UIMAD.WIDE UR4, UR4, 0x66666667, URZ ;  /* 0x66666667040478a5 */ /* 0x000fe2000f8e023f */
[----:B------:R-:W-:Y:S01]  /*10c20*/  ULDC UR10, c[0x0][0xdc4] ;  /* 0x00037100000a7ab9 */ /* 0x000fe20000000800 */
[----:B------:R-:W-:-:S02]  /*10c30*/  UIMAD.WIDE UR6, UR6, 0x66666667, URZ ;  /* 0x66666667060678a5 */ /* 0x000fc4000f8e023f */
[----:B------:R-:W-:Y:S02]  /*10c40*/  UIMAD UR10, UR8, UR10, UR9 ;  /* 0x0000000a080a72a4 */ /* 0x000fe4000f8e0209 */
[----:B------:R-:W-:Y:S01]  /*10c50*/  USHF.R.U32.HI UR6, URZ, 0x1f, UR7 ;  /* 0x0000001f3f067899 */ /* 0x000fe20008011607 */
[----:B------:R-:W-:Y:S01]  /*10c60*/  UMOV UR8, UR5 ;  /* 0x0000000500087c82 */ /* 0x000fe20008000000 */
[----:B------:R-:W-:Y:S01]  /*10c70*/  ULDC UR11, c[0x0][0xdb8] ;  /* 0x00036e00000b7ab9 */ /* 0x000fe20000000800 */
[----:B------:R-:W-:Y:S02]  /*10c80*/  USHF.R.U32.HI UR9, URZ, 0x1f, UR8 ;  /* 0x0000001f3f097899 */ /* 0x000fe40008011608 */
[----:B------:R-:W-:Y:S02]  /*10c90*/  ULEA.HI.SX32 UR6, UR7, UR6, 0x1a ;  /* 0x0000000607067291 */ /* 0x000fe4000f8fd23f */
[----:B------:R-:W-:Y:S02]  /*10ca0*/  ULEA.HI.SX32 UR9, UR8, UR9, 0x1a ;  /* 0x0000000908097291 */ /* 0x000fe4000f8fd23f */
[----:B------:R-:W-:-:S02]  /*10cb0*/  UISETP.NE.AND UP1, UPT, UR11, 0x1, UPT ;  /* 0x000000010b00788c */ /* 0x000fc4000bf25270 */
[----:B------:R-:W-:Y:S01]  /*10cc0*/  UISETP.LT.AND UP0, UPT, UR9, UR6, UPT ;  /* 0x000000060900728c */ /* 0x000fe2000bf01270 */
[----:B------:R-:W-:-:S03]  /*10cd0*/  UMOV UR39, UR10 ;  /* 0x0000000a00277c82 */ /* 0x000fc60008000000 */
[----:B------:R-:W-:-:S05]  /*10ce0*/  USEL UR41, UR9, UR6, UP0 ;  /* 0x0000000609297287 */ /* 0x000fca0008000000 */
[----:B------:R-:W-:Y:S01]  /*10cf0*/  @UP1 ULDC UR12, c[0x0][0xdbc] ;  /* 0x00036f00000c1ab9 */ /* 0x000fe20000000800 */
[----:B------:R-:W-:Y:S01]  /*10d00*/  ISETP.LT.AND P0, PT, RZ, UR41, PT ;  /* 0x00000029ff007c0c */ /* 0x000fe2000bf01270 */
[----:B------:R-:W-:Y:S01]  /*10d10*/  UIMAD.WIDE.U32 UR4, UR10, UR12, URZ ;  /* 0x0000000c0a0472a5 */ /* 0x000fe2000f8e003f */
[----:B------:R-:W-:-:S03]  /*10d20*/  @UP1 ULDC UR7, c[0x0][0xdc0] ;  /* 0x0003700000071ab9 */ /* 0x000fc60000000800 */
[----:B------:R-:W-:-:S04]  /*10d30*/  @UP1 USHF.R.U32.HI UR39, URZ, UR7, UR5 ;  /* 0x000000073f271299 */ /* 0x000fc80008011605 */
[----:B------:R-:W-:-:S04]  /*10d40*/  UIADD3 UR38, -UR39, URZ, URZ ;  /* 0x0000003f27267290 */ /* 0x000fc8000fffe13f */
[----:B------:R-:W-:Y:S01]  /*10d50*/  UIMAD UR38, UR11, UR38, UR10 ;  /* 0x000000260b2672a4 */ /* 0x000fe2000f8e020a */
[----:B------:R-:W-:Y:S11]  /*10d60*/  @P0 BRA `(.L_x_1927) ;  /* 0x0000000000480947 */ /* 0x000ff60003800000 */
        /* <DEDUP_REMOVED lines=16> */
[----:B------:R4:W-:Y:S01]  /*10e70*/  STL [R1+0x8], R0 ;  /* 0x0000080001007387 */ /* 0x0009e20000100800 */
[----:B------:R-:W-:Y:S05]  /*10e80*/  BRA `(.L_x_1928) ;  /* 0x0000002c00487947 */ /* 0x000fea0003800000 */
.L_x_1927:
        /* <DEDUP_REMOVED lines=23> */
.L_x_1929:
        /* <DEDUP_REMOVED lines=20> */
.L_x_1930:
        /* <DEDUP_REMOVED lines=20> */
.L_x_1931:
        /* <DEDUP_REMOVED lines=18> */
.L_x_1932:
[----:B------:R-:W-:Y:S01]  /*113a0*/  ULDC.64 UR4, c[0x0][0x9f8] ;  /* 0x00027e0000047ab9 */ /* 0x000fe20000000a00 */
[----:B------:R-:W-:Y:S01]  /*113b0*/  IMAD.U32 R5, RZ, RZ, UR39 ;  /* 0x00000027ff057e24 */ /* 0x000fe2000f8e00ff */
[----:B------:R-:W-:Y:S01]  /*113c0*/  ISETP.NE.U32.AND P0, PT, RZ, UR4, PT ;  /* 0x00000004ff007c0c */ /* 0x000fe2000bf05070 */
[----:B------:R-:W-:Y:S01]  /*113d0*/  IMAD.U32 R19, RZ, RZ, UR39 ;  /* 0x00000027ff137e24 */ /* 0x000fe2000f8e00ff */
[----:B------:R-:W1:Y:S01]  /*113e0*/  S2R R4, SR_TID.X ;  /* 0x0000000000047919 */ /* 0x000e620000002100 */
[----:B------:R-:W2:Y:S01]  /*113f0*/  LDC R0, c[0x0][0x428] ;  /* 0x00010a00ff007b82 */ /* 0x000ea20000000800 */
[----:B------:R-:W-:-:S13]  /*11400*/  ISETP.NE.AND.EX P0, PT, RZ, UR5, PT, P0 ;  /* 0x00000005ff007c0c */ /* 0x000fda000bf05300 */
[----:B------:R-:W3:Y:S01]  /*11410*/  @P0 LDC.64 R2, c[0x0][0x9f8] ;  /* 0x00027e00ff020b82 */ /* 0x000ee20000000a00 */
[----:B-1----:R-:W-:Y:S01]  /*11420*/  LOP3.LUT R8, R4, 0x7f, RZ, 0xc0, !PT ;  /* 0x0000007f04087812 */ /* 0x002fe200078ec0ff */
[----:B---3--:R-:W-:-:S05]  /*11430*/  @P0 IMAD.WIDE R2, R5, 0x4, R2 ;  /* 0x0000000405020825 */ /* 0x008fca00078e0202 */
[----:B------:R1:W3:Y:S01]  /*11440*/  @P0 LDG.E R19, desc[UR46][R2.64] ;  /* 0x0000002e02130981 */ /* 0x0002e2000c1e1900 */
[----:B--2---:R-:W-:Y:S01]  /*11450*/  ISETP.NE.AND P0, PT, R0, 0x1, PT ;  /* 0x000000010000780c */ /* 0x004fe20003f05270 */
        /* <DEDUP_REMOVED lines=15> */
[----:B------:R-:W2:Y:S01]  /*11550*/  @P0 LDC R0, c[0x0][0x42c] ;  /* 0x00010b00ff000b82 */ /* 0x000ea20000000800 */
[----:B------:R-:W-:Y:S02]  /*11560*/  LOP3.LUT R4, R4, 0x3, RZ, 0xc0, !PT ;  /* 0x0000000304047812 */ /* 0x000fe400078ec0ff */
[----:B------:R-:W-:-:S04]  /*11570*/  @!UP1 UIADD3 UR4, UP0, UR44, 0x270, URZ ;  /* 0x000002702c049890 */ /* 0x000fc8000ff1e03f */
[----:B------:R-:W-:Y:S01]  /*11580*/  @!UP1 UIADD3.X UR5, URZ, UR45, URZ, UP0, !UPT ;  /* 0x0000002d3f059290 */ /* 0x000fe200087fe43f */
[----:B------:R-:W4:Y:S01]  /*11590*/  @P0 LDC R5, c[0x0][0x430] ;  /* 0x00010c00ff050b82 */ /* 0x000f220000000800 */
[----:B-1----:R-:W-:-:S07]  /*115a0*/  ISETP.NE.U32.AND P1, PT, R2, RZ, PT ;  /* 0x000000ff0200720c */ /* 0x002fce0003f25070 */
[----:B------:R1:W-:Y:S01]  /*115b0*/  @!UP1 UTMAPF.L2.4D [UR36], [UR4] ;  /* 0x00000024040095b8 */ /* 0x0003e20008018000 */
[----:B------:R-:W-:Y:S01]  /*115c0*/  ISETP.NE.AND.EX P1, PT, R3, RZ, PT, P1 ;  /* 0x000000ff0300720c */ /* 0x000fe20003f25310 */
[----:B--2---:R-:W-:Y:S01]  /*115d0*/  @P0 IMAD.HI.U32 R0, R0, UR38, RZ ;  /* 0x0000002600000c27 */ /* 0x004fe2000f8e00ff */
[----:B------:R1:W-:Y:S04]  /*115e0*/  @!UP1 UTMAPF.L2.4D [UR8], [UR4] ;  /* 0x00000008040095b8 */ /* 0x0003e80008018000 */
[----:B----4-:R-:W-:Y:S01]  /*115f0*/  @P0 SHF.R.U32.HI R16, RZ, R5, R0 ;  /* 0x00000005ff100219 */ /* 0x010fe20000011600 */
[----:B------:R1:W-:Y:S01]  /*11600*/  @!UP1 UTMAPF.L2.4D [UR12], [UR4] ;  /* 0x0000000c040095b8 */ /* 0x0003e20008018000 */
[----:B---3--:R-:W-:Y:S02]  /*11610*/  SHF.R.S32.HI R20, RZ, 0x1f, R19 ;  /* 0x0000001fff147819 */ /* 0x008fe40000011413 */
[----:B------:R-:W-:Y:S01]  /*11620*/  SEL R0, R19, RZ, !P1 ;  /* 0x000000ff13007207 */ /* 0x000fe20004800000 */
[----:B-1----:R-:W-:Y:S06]  /*11630*/  BRA.DIV UR6, `(.L_x_1933) ;  /* 0x0000002e06747947 */ /* 0x002fec000b800000 */
[----:B------:R1:W2:Y:S02]  /*11640*/  SHFL.IDX PT, R14, R4, RZ, 0x1f ;  /* 0x00001fff040e7589 */ /* 0x0002a400000e0000 */
.L_x_1998:
        /* <DEDUP_REMOVED lines=8> */
.L_x_2001:
        /* <DEDUP_REMOVED lines=20> */
.L_x_1937:
[----:B-1----:R-:W-:Y:S02]  /*11810*/  LEA R4, R17, UR40, 0x3 ;  /* 0x0000002811047c11 */ /* 0x002fe4000f8e18ff */
[----:B--2---:R-:W-:Y:S02]  /*11820*/  SHF.L.U32 R3, R18, 0x1f, RZ ;  /* 0x0000001f12037819 */ /* 0x004fe400000006ff */
[----:B------:R-:W-:Y:S02]  /*11830*/  ISETP.NE.AND P0, PT, R8, RZ, PT ;  /* 0x000000ff0800720c */ /* 0x000fe40003f05270 */
[----:B------:R-:W1:Y:S02]  /*11840*/  SYNCS.PHASECHK.TRANS64.TRYWAIT P3, [R4+URZ+0x33480], R3 ;  /* 0x03348003040075a7 */ /* 0x000e64000806017f */
[----:B-1----:R-:W-:Y:S09]  /*11850*/  @!P3 BRA `(.L_x_1938) ;  /* 0x0000002c002cb947 */ /* 0x002ff20003800000 */
.L_x_2002:
        /* <DEDUP_REMOVED lines=8> */
.L_x_1939:
[----:B------:R-:W-:Y:S01]  /*118e0*/  IMAD.U32 R2, RZ, RZ, UR40 ;  /* 0x00000028ff027e24 */ /* 0x000fe2000f8e00ff */
        /* <DEDUP_REMOVED lines=27> */
.L_x_2003:
        /* <DEDUP_REMOVED lines=8> */
.L_x_1941:
        /* <DEDUP_REMOVED lines=24> */
.L_x_1936:
        /* <DEDUP_REMOVED lines=31> */
.L_x_1934:
[----:B-12---:R-:W2:Y:S01]  /*11e90*/  LDL.LU R3, [R1+0x14] ;  /* 0x0000140001037983 */ /* 0x006ea20000300800 */
[----:B------:R-:W-:Y:S01]  /*11ea0*/  BSSY B0, `(.L_x_1942) ;  /* 0x0000009000007945 */ /* 0x000fe20003800000 */
[----:B--2---:R-:W-:-:S05]  /*11eb0*/  VIADD R3, R3, 0x1 ;  /* 0x0000000103037836 */ /* 0x004fca0000000000 */
[----:B------:R-:W-:Y:S01]  /*11ec0*/  LEA.HI R2, R3, R3, RZ, 0x1 ;  /* 0x0000000303027211 */ /* 0x000fe200078f08ff */
[----:B------:R1:W-:Y:S03]  /*11ed0*/  STL [R1+0x14], R3 ;  /* 0x0000140301007387 */ /* 0x0003e60000100800 */
[----:B------:R-:W-:-:S05]  /*11ee0*/  LOP3.LUT R2, R2, 0xfffffffe, RZ, 0xc0, !PT ;  /* 0xfffffffe02027812 */ /* 0x000fca00078ec0ff */
[----:B------:R-:W-:-:S05]  /*11ef0*/  IMAD.IADD R2, R3, 0x1, -R2 ;  /* 0x0000000103027824 */ /* 0x000fca00078e0a02 */
[----:B------:R-:W-:-:S04]  /*11f00*/  SHF.L.U32 R2, R2, 0x1f, RZ ;  /* 0x0000001f02027819 */ /* 0x000fc800000006ff */
[----:B------:R-:W2:Y:S02]  /*11f10*/  SYNCS.PHASECHK.TRANS64.TRYWAIT P0, [UR40+0x33420], R2 ;  /* 0x03342002ff0075a7 */ /* 0x000ea40008000168 */
[----:B-12---:R-:W-:Y:S05]  /*11f20*/  @!P0 BRA `(.L_x_1943) ;  /* 0x0000002400a08947 */ /* 0x006fea0003800000 */
.L_x_2004:
[----:B------:R-:W-:Y:S05]  /*11f30*/  BSYNC B0 ;  /* 0x0000000000007941 */ /* 0x000fea0003800000 */
.L_x_1942:
[----:B------:R-:W-:-:S06]  /*11f40*/  UISETP.GE.AND UP0, UPT, UR41, 0x2, UPT ;  /* 0x000000022900788c */ /* 0x000fcc000bf06270 */
[----:B------:R-:W-:-:S13]  /*11f50*/  PLOP3.LUT P0, PT, PT, PT, UP0, 0x80, 0x0 ;  /* 0x000000000000781c */ /* 0x000fda0003f0f008 */
[----:B------:R-:W-:Y:S05]  /*11f60*/  @!P0 BRA `(.L_x_1944) ;  /* 0x0000001000bc8947 */ /* 0x000fea0003800000 */
[----:B------:R-:W-:Y:S01]  /*11f70*/  UIADD3 UR4, UR41, -0x2, URZ ;  /* 0xfffffffe29047890 */ /* 0x000fe2000fffe03f */
[----:B-1----:R-:W-:Y:S02]  /*11f80*/  IMAD.MOV.U32 R2, RZ, RZ, R18 ;  /* 0x000000ffff027224 */ /* 0x002fe400078e0012 */
[----:B------:R-:W-:-:S03]  /*11f90*/  IMAD.MOV.U32 R8, RZ, RZ, R17 ;  /* 0x000000ffff087224 */ /* 0x000fc600078e0011 */
[----:B------:R-:W-:-:S07]  /*11fa0*/  IMAD.U32 R3, RZ, RZ, UR4 ;  /* 0x00000004ff037e24 */ /* 0x000fce000f8e00ff */
.L_x_1968:
[----:B------:R-:W-:Y:S01]  /*11fb0*/  VIADD R17, R8, 0x1 ;  /* 0x0000000108117836 */ /* 0x000fe20000000000 */
[----:B------:R-:W-:Y:S05]  /*11fc0*/  YIELD ;  /* 0x0000000000007946 */ /* 0x000fea0003800000 */
[----:B------:R-:W-:Y:S01]  /*11fd0*/  ISETP.NE.AND P0, PT, R17, 0x2, PT ;  /* 0x000000021100780c */ /* 0x000fe20003f05270 */
[----:B------:R-:W-:Y:S03]  /*11fe0*/  BSSY B0, `(.L_x_1945) ;  /* 0x00000a2000007945 */ /* 0x000fe60003800000 */
[----:B------:R-:W-:-:S02]  /*11ff0*/  SEL R5, RZ, 0x1, P0 ;  /* 0x00000001ff057807 */ /* 0x000fc40000000000 */
        /* <DEDUP_REMOVED lines=23> */
.L_x_1947:
        /* <DEDUP_REMOVED lines=8> */
.L_x_2005:
[----:B------:R-:W-:Y:S05]  /*121f0*/  BSYNC B1 ;  /* 0x0000000000017941 */ /* 0x000fea0003800000 */
.L_x_1948:
        /* <DEDUP_REMOVED lines=9> */
.L_x_1951:
[----:B------:R-:W-:Y:S05]  /*12290*/  BSYNC B1 ;  /* 0x0000000000017941 */ /* 0x000fea0003800000 */
.L_x_1950:
        /* <DEDUP_REMOVED lines=13> */
.L_x_1952:
        /* <DEDUP_REMOVED lines=16> */
.L_x_1953:
        /* <DEDUP_REMOVED lines=16> */
.L_x_1954:
        /* <DEDUP_REMOVED lines=12> */
.L_x_2006:
[----:B------:R-:W-:Y:S05]  /*12630*/  BSYNC B1 ;  /* 0x0000000000017941 */ /* 0x000fea0003800000 */
.L_x_1955:
        /* <DEDUP_REMOVED lines=11> */
.L_x_1958:
[----:B------:R-:W-:Y:S05]  /*126f0*/  BSYNC B1 ;  /* 0x0000000000017941 */ /* 0x000fea0003800000 */
.L_x_1957:
        /* <DEDUP_REMOVED lines=9> */
.L_x_1959:
        /* <DEDUP_REMOVED lines=15> */
.L_x_1960:
        /* <DEDUP_REMOVED lines=15> */
.L_x_1961:
        /* <DEDUP_REMOVED lines=9> */
.L_x_1946:
[----:B------:R-:W-:Y:S05]  /*12a00*/  BSYNC B0 ;  /* 0x0000000000007941 */ /* 0x000fea0003800000 */
.L_x_1945:
[----:B------:R-:W2:Y:S02]  /*12a10*/  LDL R5, [R1+0x18] ;  /* 0x0000180001057983 */ /* 0x000ea40000100800 */
[----:B--2---:R-:W-:-:S13]  /*12a20*/  ISETP.NE.AND P0, PT, R5, 0x3, PT ;  /* 0x000000030500780c */ /* 0x004fda0003f05270 */
[----:B------:R-:W-:Y:S05]  /*12a30*/  @!P0 BRA `(.L_x_1962) ;  /* 0x0000000000048947 */ /* 0x000fea0003800000 */
[----:B------:R-:W-:Y:S01]  /*12a40*/  BPT.TRAP 0x1 ;  /* 0x000000040000795c */ /* 0x000fe20000300000 */
.L_x_1962:
[----:B------:R-:W2:Y:S01]  /*12a50*/  LDL R5, [R1+0xc] ;  /* 0x00000c0001057983 */ /* 0x000ea20000100800 */
[----:B------:R-:W-:Y:S01]  /*12a60*/  LOP3.LUT R4, R2, 0x1, RZ, 0x3c, !PT ;  /* 0x0000000102047812 */ /* 0x000fe200078e3cff */
[----:B------:R-:W-:Y:S01]  /*12a70*/  BSSY B0, `(.L_x_1963) ;  /* 0x0000006000007945 */ /* 0x000fe20003800000 */
[----:B------:R-:W-:Y:S02]  /*12a80*/  LEA R13, R8, UR40, 0x3 ;  /* 0x00000028080d7c11 */ /* 0x000fe4000f8e18ff */
[----:B------:R-:W-:-:S04]  /*12a90*/  SHF.L.U32 R4, R4, 0x1f, RZ ;  /* 0x0000001f04047819 */ /* 0x000fc800000006ff */
[----:B------:R-:W1:Y:S01]  /*12aa0*/  SYNCS.PHASECHK.TRANS64.TRYWAIT P3, [R13+URZ+0x33470], R4 ;  /* 0x033470040d0075a7 */ /* 0x000e62000806017f */
[----:B--2---:R-:W-:Y:S01]  /*12ab0*/  ISETP.NE.AND P0, PT, R5, 0x3, PT ;  /* 0x000000030500780c */ /* 0x004fe20003f05270 */
[----:B-1----:R-:W-:-:S12]  /*12ac0*/  @!P3 BRA `(.L_x_1964) ;  /* 0x0000001800f8b947 */ /* 0x002fd80003800000 */
.L_x_2007:
[----:B------:R-:W-:Y:S05]  /*12ad0*/  BSYNC B0 ;  /* 0x0000000000007941 */ /* 0x000fea0003800000 */
.L_x_1963:
[----:B------:R-:W-:Y:S05]  /*12ae0*/  @!P0 BRA `(.L_x_1965) ;  /* 0x0000000000048947 */ /* 0x000fea0003800000 */
[----:B------:R-:W-:Y:S01]  /*12af0*/  BPT.TRAP 0x1 ;  /* 0x000000040000795c */ /* 0x000fe20000300000 */
.L_x_1965:
[----:B------:R-:W-:Y:S01]  /*12b00*/  SHF.L.U32 R2, R2, 0x1f, RZ ;  /* 0x0000001f02027819 */ /* 0x000fe200000006ff */
[----:B------:R-:W-:-:S03]  /*12b10*/  IMAD R10, R8, 0x7800, RZ ;  /* 0x00007800080a7824 */ /* 0x000fc600078e02ff */
[----:B------:R-:W2:Y:S02]  /*12b20*/  SYNCS.PHASECHK.TRANS64.TRYWAIT P3, [R13+URZ+0x33460], R2 ;  /* 0x033460020d0075a7 */ /* 0x000ea4000806017f */
[----:B--2---:R-:W-:Y:S05]  /*12b30*/  @!P3 BRA `(.L_x_1966) ;  /* 0x0000001800f0b947 */ /* 0x004fea0003800000 */
.L_x_2008:
[----:B-1----:R-:W2:Y:S04]  /*12b40*/  LDL R4, [R1+0x4] ;  /* 0x0000040001047983 */ /* 0x002ea80000100800 */
[----:B------:R-:W3:Y:S01]  /*12b50*/  LDL R11, [R1] ;  /* 0x00000000010b7983 */ /* 0x000ee20000100800 */
        /* <DEDUP_REMOVED lines=102> */
.L_x_1967:
[----:B--2---:R2:W-:Y:S01]  /*131c0*/  SYNCS.ARRIVE.TRANS64.A1T0 RZ, [R13+URZ+0x33450], RZ ;  /* 0x033450ff0dff79a7 */ /* 0x0045e2000810003f */
[----:B------:R-:W-:Y:S01]  /*131d0*/  BAR.SYNC.DEFER_BLOCKING 0x2, 0x80 ;  /* 0x0082000000007b1d */ /* 0x000fe20000010000 */
[C---:B------:R-:W-:Y:S01]  /*131e0*/  ISETP.GT.AND P0, PT, R3.reuse, RZ, PT ;  /* 0x000000ff0300720c */ /* 0x040fe20003f04270 */
[----:B------:R-:W-:Y:S02]  /*131f0*/  VIADD R3, R3, 0xffffffff ;  /* 0xffffffff03037836 */ /* 0x000fe40000000000 */
[----:B------:R-:W-:Y:S02]  /*13200*/  IMAD.MOV.U32 R2, RZ, RZ, R18 ;  /* 0x000000ffff027224 */ /* 0x000fe400078e0012 */
[----:B-1----:R-:W-:Y:S02]  /*13210*/  IMAD.MOV.U32 R8, RZ, RZ, R17 ;  /* 0x000000ffff087224 */ /* 0x002fe400078e0011 */
[----:B--2---:R-:W-:-:S05]  /*13220*/  @!P2 VIADD R13, R13, 0x33480 ;  /* 0x000334800d0da836 */ /* 0x004fca0000000000 */
[----:B------:R-:W-:-:S04]  /*13230*/  @!P2 PRMT R13, RZ, 0x654, R13 ;  /* 0x00000654ff0da816 */ /* 0x000fc8000000000d */
[----:B------:R2:W-:Y:S01]  /*13240*/  @!P2 SYNCS.ARRIVE.TRANS64.RED.A1T0 RZ, [R13+URZ], RZ ;  /* 0x000000ff0dffa9a7 */ /* 0x0005e2000810043f */
[----:B------:R-:W-:Y:S05]  /*13250*/  @P0 BRA `(.L_x_1968) ;  /* 0xffffffec00540947 */ /* 0x000fea000383ffff */
.L_x_1944:
[----:B------:R-:W3:Y:S01]  /*13260*/  LDL R4, [R1+0x18] ;  /* 0x0000180001047983 */ /* 0x000ee20000100800 */
[----:B------:R-:W-:Y:S01]  /*13270*/  BSSY B0, `(.L_x_1969) ;  /* 0x0000010000007945 */ /* 0x000fe20003800000 */
[----:B---3--:R-:W-:-:S03]  /*13280*/  ISETP.NE.AND P1, PT, R4, 0x3, PT ;  /* 0x000000030400780c */ /* 0x008fc60003f25270 */
[----:B------:R-:W-:Y:S10]  /*13290*/  @P2 BRA `(.L_x_1970) ;  /* 0x0000000000342947 */ /* 0x000ff40003800000 */
[----:B------:R-:W3:Y:S01]  /*132a0*/  S2R R5, SR_LANEID ;  /* 0x0000000000057919 */ /* 0x000ee20000000000 */
[----:B------:R-:W-:Y:S01]  /*132b0*/  VOTEU.ANY UR4, UPT, PT ;  /* 0x0000000000047886 */ /* 0x000fe200038e0100 */
[----:B-1----:R-:W1:Y:S01]  /*132c0*/  LDC.64 R2, c[0x0][0xdf0] ;  /* 0x00037c00ff027b82 */ /* 0x002e620000000a00 */
[----:B------:R-:W3:Y:S02]  /*132d0*/  FLO.U32 R0, UR4 ;  /* 0x0000000400007d00 */ /* 0x000ee400080e0000 */
[----:B---3--:R-:W-:-:S06]  /*132e0*/  ISETP.EQ.U32.AND P0, PT, R0, R5, PT ;  /* 0x000000050000720c */ /* 0x008fcc0003f02070 */
[----:B------:R-:W1:Y:S07]  /*132f0*/  POPC R5, UR4 ;  /* 0x0000000400057d09 */ /* 0x000e6e0008000000 */
[----:B-1----:R-:W3:Y:S01]  /*13300*/  @P0 ATOMG.E.ADD.STRONG.GPU PT, R3, desc[UR46][R2.64], R5 ;  /* 0x00000005020309a8 */ /* 0x002ee200081ee1ee */
[----:B------:R-:W1:Y:S02]  /*13310*/  S2R R4, SR_LTMASK ;  /* 0x0000000000047919 */ /* 0x000e640000003900 */
[----:B-1----:R-:W-:-:S04]  /*13320*/  LOP3.LUT R4, R4, UR4, RZ, 0xc0, !PT ;  /* 0x0000000404047c12 */ /* 0x002fc8000f8ec0ff */
[----:B------:R-:W1:Y:S01]  /*13330*/  POPC R7, R4 ;  /* 0x0000000400077309 */ /* 0x000e620000000000 */
[----:B---3--:R-:W1:Y:S02]  /*13340*/  SHFL.IDX PT, R0, R3, R0, 0x1f ;  /* 0x00001f0003007589 */ /* 0x008e6400000e0000 */
[----:B-1----:R-:W-:-:S05]  /*13350*/  IADD3 R0, R0, UR42, R7 ;  /* 0x0000002a00007c10 */ /* 0x002fca000fffe007 */
[----:B------:R3:W-:Y:S02]  /*13360*/  STL [R1+0x8], R0 ;  /* 0x0000080001007387 */ /* 0x0007e40000100800 */
.L_x_1970:
[----:B------:R-:W-:Y:S05]  /*13370*/  BSYNC B0 ;  /* 0x0000000000007941 */ /* 0x000fea0003800000 */
.L_x_1969:
[----:B------:R-:W-:Y:S05]  /*13380*/  @!P1 BRA `(.L_x_1971) ;  /* 0x0000000000049947 */ /* 0x000fea0003800000 */
[----:B------:R-:W-:Y:S01]  /*13390*/  BPT.TRAP 0x1 ;  /* 0x000000040000795c */ /* 0x000fe20000300000 */
.L_x_1971:
[----:B-1----:R-:W4:Y:S01]  /*133a0*/  LDL R2, [R1+0xc] ;  /* 0x00000c0001027983 */ /* 0x002f220000100800 */
[----:B---3--:R-:W-:Y:S01]  /*133b0*/  LOP3.LUT R0, R18, 0x1, RZ, 0x3c, !PT ;  /* 0x0000000112007812 */ /* 0x008fe200078e3cff */
[----:B------:R-:W-:Y:S01]  /*133c0*/  BSSY B0, `(.L_x_1972) ;  /* 0x0000006000007945 */ /* 0x000fe20003800000 */
[----:B------:R-:W-:Y:S02]  /*133d0*/  LEA R3, R17, UR40, 0x3 ;  /* 0x0000002811037c11 */ /* 0x000fe4000f8e18ff */
[----:B------:R-:W-:-:S04]  /*133e0*/  SHF.L.U32 R0, R0, 0x1f, RZ ;  /* 0x0000001f00007819 */ /* 0x000fc800000006ff */
[----:B------:R-:W1:Y:S01]  /*133f0*/  SYNCS.PHASECHK.TRANS64.TRYWAIT P0, [R3+URZ+0x33470], R0 ;  /* 0x03347000030075a7 */ /* 0x000e62000800017f */
[----:B----4-:R-:W-:Y:S01]  /*13400*/  ISETP.NE.AND P1, PT, R2, 0x3, PT ;  /* 0x000000030200780c */ /* 0x010fe20003f25270 */
[----:B-1----:R-:W-:-:S12]  /*13410*/  @!P0 BRA `(.L_x_1973) ;  /* 0x0000001000cc8947 */ /* 0x002fd80003800000 */
.L_x_2009:
[----:B------:R-:W-:Y:S05]  /*13420*/  BSYNC B0 ;  /* 0x0000000000007941 */ /* 0x000fea0003800000 */
.L_x_1972:
[----:B------:R-:W-:Y:S05]  /*13430*/  @!P1 BRA `(.L_x_1974) ;  /* 0x0000000000049947 */ /* 0x000fea0003800000 */
[----:B------:R-:W-:Y:S01]  /*13440*/  BPT.TRAP 0x1 ;  /* 0x000000040000795c */ /* 0x000fe20000300000 */
.L_x_1974:
[----:B-1----:R-:W-:-:S04]  /*13450*/  SHF.L.U32 R0, R18, 0x1f, RZ ;  /* 0x0000001f12007819 */ /* 0x002fc800000006ff */
[----:B------:R-:W1:Y:S02]  /*13460*/  SYNCS.PHASECHK.TRANS64.TRYWAIT P0, [R3+URZ+0x33460], R0 ;  /* 0x03346000030075a7 */ /* 0x000e64000800017f */
[----:B-1----:R-:W-:Y:S05]  /*13470*/  @!P0 BRA `(.L_x_1975) ;  /* 0x0000001000c88947 */ /* 0x002fea0003800000 */
.L_x_2010:
[----:B------:R-:W1:Y:S04]  /*13480*/  LDL R4, [R1+0x4] ;  /* 0x0000040001047983 */ /* 0x000e680000100800 */
[----:B------:R-:W3:Y:S01]  /*13490*/  LDL R10, [R1] ;  /* 0x00000000010a7983 */ /* 0x000ee20000100800 */
[----:B------:R-:W-:Y:S01]  /*134a0*/  IMAD R2, R17, 0x7800, RZ ;  /* 0x0000780011027824 */ /* 0x000fe200078e02ff */
[----:B------:R-:W-:Y:S05]  /*134b0*/  WARPSYNC.ALL ;  /* 0x0000000000007948 */ /* 0x000fea0003800000 */
[----:B-1----:R-:W-:-:S02]  /*134c0*/  LOP3.LUT R0, R2, R4, RZ, 0xfc, !PT ;  /* 0x0000000402007212 */ /* 0x002fc400078efcff */
        /* <DEDUP_REMOVED lines=97> */
[----:B---3--:R-:W3:Y:S01]  /*13ae0*/  FENCE.VIEW.ASYNC.S ;  /* 0x00000000000073c6 */ /* 0x008ee20000000000 */
[----:B------:R-:W-:Y:S05]  /*13af0*/  @!P1 BRA `(.L_x_1976) ;  /* 0x0000000000049947 */ /* 0x000fea0003800000 */
[----:B------:R-:W-:Y:S01]  /*13b00*/  BPT.TRAP 0x1 ;  /* 0x000000040000795c */ /* 0x000fe20000300000 */
.L_x_1976:
[----:B---3--:R3:W-:Y:S01]  /*13b10*/  SYNCS.ARRIVE.TRANS64.A1T0 RZ, [R3+URZ+0x33450], RZ ;  /* 0x033450ff03ff79a7 */ /* 0x0087e2000810003f */
[----:B------:R-:W-:Y:S02]  /*13b20*/  @!P2 VIADD R0, R3, 0x33480 ;  /* 0x000334800300a836 */ /* 0x000fe40000000000 */
[----:B------:R-:W-:-:S03]  /*13b30*/  VIADD R17, R17, 0x1 ;  /* 0x0000000111117836 */ /* 0x000fc60000000000 */
[----:B------:R-:W-:Y:S01]  /*13b40*/  @!P2 PRMT R0, RZ, 0x654, R0 ;  /* 0x00000654ff00a816 */ /* 0x000fe20000000000 */
[----:B------:R-:W-:Y:S01]  /*13b50*/  BAR.SYNC.DEFER_BLOCKING 0x2, 0x80 ;  /* 0x0082000000007b1d */ /* 0x000fe20000010000 */
[----:B------:R-:W-:-:S04]  /*13b60*/  ISETP.NE.AND P0, PT, R17, 0x2, PT ;  /* 0x000000021100780c */ /* 0x000fc80003f05270 */
[----:B---3--:R-:W-:Y:S02]  /*13b70*/  SEL R3, RZ, 0x1, P0 ;  /* 0x00000001ff037807 */ /* 0x008fe40000000000 */
[----:B------:R-:W-:Y:S02]  /*13b80*/  SEL R17, R17, RZ, P0 ;  /* 0x000000ff11117207 */ /* 0x000fe40000000000 */
[----:B------:R-:W-:Y:S01]  /*13b90*/  LOP3.LUT R18, R18, R3, RZ, 0x3c, !PT ;  /* 0x0000000312127212 */ /* 0x000fe200078e3cff */
[----:B------:R3:W-:Y:S06]  /*13ba0*/  @!P2 SYNCS.ARRIVE.TRANS64.RED.A1T0 RZ, [R0+URZ], RZ ;  /* 0x000000ff00ffa9a7 */ /* 0x0007ec000810043f */
.L_x_1928:
[----:B------:R-:W-:Y:S05]  /*13bb0*/  BSYNC B6 ;  /* 0x0000000000067941 */ /* 0x000fea0003800000 */
.L_x_1926:
[----:B---34-:R-:W3:Y:S04]  /*13bc0*/  LDL R0, [R1+0x1c] ;  /* 0x00001c0001007983 */ /* 0x018ee80000100800 */
[----:B-1----:R1:W5:Y:S01]  /*13bd0*/  LDL R2, [R1+0x8] ;  /* 0x0000080001027983 */ /* 0x0023620000100800 */
[----:B---3--:R-:W-:-:S13]  /*13be0*/  ISETP.NE.AND P0, PT, R0, RZ, PT ;  /* 0x000000ff0000720c */ /* 0x008fda0003f05270 */
        /* <DEDUP_REMOVED lines=9> */
.L_x_1977:
        /* <DEDUP_REMOVED lines=11> */
.L_x_1978:
[----:B---3--:R-:W3:Y:S01]  /*13d30*/  LDL R0, [R1+0x8] ;  /* 0x0000080001007983 */ /* 0x008ee20000100800 */
[----:B------:R-:W-:Y:S02]  /*13d40*/  ULDC UR4, c[0x0][0xda8] ;  /* 0x00036a0000047ab9 */ /* 0x000fe40000000800 */
[----:B---3--:R-:W-:-:S13]  /*13d50*/  ISETP.GE.AND P0, PT, R0, UR4, PT ;  /* 0x0000000400007c0c */ /* 0x008fda000bf06270 */
[----:B------:R-:W-:Y:S05]  /*13d60*/  @!P0 BRA `(.L_x_1979) ;  /* 0xffffffc800f48947 */ /* 0x000fea000383ffff */
.L_x_1923:
[----:B------:R-:W3:Y:S01]  /*13d70*/  LDL.LU R0, [R1+0x14] ;  /* 0x0000140001007983 */ /* 0x000ee20000300800 */
[----:B------:R-:W-:Y:S01]  /*13d80*/  BSSY B0, `(.L_x_1980) ;  /* 0x000000b000007945 */ /* 0x000fe20003800000 */
[----:B------:R-:W4:Y:S01]  /*13d90*/  S2R R5, SR_CgaCtaId ;  /* 0x0000000000057919 */ /* 0x000f220000008800 */
[----:B---3--:R-:W-:-:S05]  /*13da0*/  VIADD R0, R0, 0x1 ;  /* 0x0000000100007836 */ /* 0x008fca0000000000 */
[----:B-1----:R-:W-:-:S04]  /*13db0*/  LEA.HI R2, R0, R0, RZ, 0x1 ;  /* 0x0000000000027211 */ /* 0x002fc800078f08ff */
[----:B------:R-:W-:-:S05]  /*13dc0*/  LOP3.LUT R3, R2, 0xfffffffe, RZ, 0xc0, !PT ;  /* 0xfffffffe02037812 */ /* 0x000fca00078ec0ff */
[----:B------:R-:W-:Y:S01]  /*13dd0*/  IMAD.IADD R3, R0, 0x1, -R3 ;  /* 0x0000000100037824 */ /* 0x000fe200078e0a03 */
[----:B------:R-:W-:-:S04]  /*13de0*/  MOV R0, 0x400 ;  /* 0x0000040000007802 */ /* 0x000fc80000000f00 */
[----:B----4-:R-:W-:Y:S02]  /*13df0*/  LEA R0, R5, R0, 0x18 ;  /* 0x0000000005007211 */ /* 0x010fe400078ec0ff */
[----:B------:R-:W-:-:S04]  /*13e00*/  SHF.L.U32 R3, R3, 0x1f, RZ ;  /* 0x0000001f03037819 */ /* 0x000fc800000006ff */
[----:B------:R-:W1:Y:S02]  /*13e10*/  SYNCS.PHASECHK.TRANS64.TRYWAIT P0, [R0+URZ+0x33420], R3 ;  /* 0x03342003000075a7 */ /* 0x000e64000800017f */
[----:B-1----:R-:W-:Y:S05]  /*13e20*/  @!P0 BRA `(.L_x_1981) ;  /* 0x0000000800708947 */ /* 0x002fea0003800000 */
.L_x_2011:
[----:B------:R-:W-:Y:S05]  /*13e30*/  BSYNC B0 ;  /* 0x0000000000007941 */ /* 0x000fea0003800000 */
.L_x_1980:
[----:B------:R-:W-:-:S03]  /*13e40*/  UMOV UR4, 0xffffffff ;  /* 0xffffffff00047882 */ /* 0x000fc60000000000 */
[----:B------:R-:W-:Y:S05]  /*13e50*/  BRA.DIV UR4, `(.L_x_1982) ;  /* 0x0000000a04787947 */ /* 0x000fea000b800000 */
[----:B------:R-:W3:Y:S02]  /*13e60*/  S2R R2, SR_TID.X ;  /* 0x0000000000027919 */ /* 0x000ee40000002100 */
[----:B---3--:R-:W-:-:S04]  /*13e70*/  SHF.R.U32.HI R2, RZ, 0x5, R2 ;  /* 0x00000005ff027819 */ /* 0x008fc80000011602 */
[----:B------:R-:W-:-:S05]  /*13e80*/  LOP3.LUT R2, R2, 0x3, RZ, 0xc0, !PT ;  /* 0x0000000302027812 */ /* 0x000fca00078ec0ff */
[----:B------:R3:W4:Y:S02]  /*13e90*/  SHFL.IDX PT, R14, R2, RZ, 0x1f ;  /* 0x00001fff020e7589 */ /* 0x00072400000e0000 */
.L_x_2014:
[----:B----4-:R-:W-:Y:S01]  /*13ea0*/  ISETP.NE.AND P0, PT, R14, RZ, PT ;  /* 0x000000ff0e00720c */ /* 0x010fe20003f05270 */
[----:B------:R-:W-:-:S12]  /*13eb0*/  BSSY B0, `(.L_x_1983) ;  /* 0x000002b000007945 */ /* 0x000fd80003800000 */
[----:B------:R-:W-:Y:S05]  /*13ec0*/  @P0 BRA `(.L_x_1984) ;  /* 0x0000000000a40947 */ /* 0x000fea0003800000 */
[----:B------:R-:W-:-:S03]  /*13ed0*/  UMOV UR4, 0xffffffff ;  /* 0xffffffff00047882 */ /* 0x000fc60000000000 */
[----:B------:R-:W-:Y:S05]  /*13ee0*/  BRA.DIV UR4, `(.L_x_1985) ;  /* 0x0000000a04887947 */ /* 0x000fea000b800000 */
[----:B------:R-:W-:-:S13]  /*13ef0*/  ELECT P6, URZ, PT ;  /* 0x00000000003f782f */ /* 0x000fda00038c0000 */
.L_x_2017:
[----:B------:R-:W-:Y:S05]  /*13f00*/  @!P6 BRA `(.L_x_1984) ;  /* 0x000000000094e947 */ /* 0x000fea0003800000 */
[----:B---3--:R-:W3:Y:S02]  /*13f10*/  LDL.LU R2, [R1+0x10] ;  /* 0x0000100001027983 */ /* 0x008ee40000300800 */
[----:B---3--:R-:W-:-:S04]  /*13f20*/  LOP3.LUT R2, R2, 0x2, RZ, 0xfc, !PT ;  /* 0x0000000202027812 */ /* 0x008fc800078efcff */
[----:B------:R-:W-:-:S13]  /*13f30*/  ISETP.NE.AND P0, PT, R2, 0x3, PT ;  /* 0x000000030200780c */ /* 0x000fda0003f05270 */
[----:B------:R-:W-:Y:S05]  /*13f40*/  @!P0 BRA `(.L_x_1986) ;  /* 0x0000000000048947 */ /* 0x000fea0003800000 */
[----:B------:R-:W-:Y:S01]  /*13f50*/  BPT.TRAP 0x1 ;  /* 0x000000040000795c */ /* 0x000fe20000300000 */
.L_x_1986:
        /* <DEDUP_REMOVED lines=12> */
.L_x_2018:
[----:B------:R-:W3:Y:S02]  /*14020*/  SYNCS.PHASECHK.TRANS64.TRYWAIT P1, [R9+URZ], R2 ;  /* 0x00000002090075a7 */ /* 0x000ee4000802017f */
[----:B---3--:R-:W-:Y:S05]  /*14030*/  @!P1 BRA `(.L_x_1988) ;  /* 0x0000000800689947 */ /* 0x008fea0003800000 */
.L_x_2019:
[----:B------:R-:W-:Y:S05]  /*14040*/  @!P0 BRA `(.L_x_1989) ;  /* 0x0000000000048947 */ /* 0x000fea0003800000 */
[----:B------:R-:W-:Y:S01]  /*14050*/  BPT.TRAP 0x1 ;  /* 0x000000040000795c */ /* 0x000fe20000300000 */
.L_x_1989:
[----:B------:R-:W-:-:S04]  /*14060*/  IMAD R17, R17, 0x8, R0 ;  /* 0x0000000811117824 */ /* 0x000fc800078e0200 */
[----:B------:R-:W4:Y:S02]  /*14070*/  SYNCS.PHASECHK.TRANS64.TRYWAIT P1, [R17+URZ+0x33460], R4 ;  /* 0x03346004110075a7 */ /* 0x000f24000802017f */
[----:B----4-:R-:W-:Y:S05]  /*14080*/  @!P1 BRA `(.L_x_1990) ;  /* 0x0000000800689947 */ /* 0x010fea0003800000 */
.L_x_2020:
[----:B------:R-:W-:Y:S05]  /*14090*/  @!P0 BRA `(.L_x_1991) ;  /* 0x0000000000048947 */ /* 0x000fea0003800000 */
[----:B------:R-:W-:Y:S01]  /*140a0*/  BPT.TRAP 0x1 ;  /* 0x000000040000795c */ /* 0x000fe20000300000 */
.L_x_1991:
[----:B------:R-:W-:-:S04]  /*140b0*/  IMAD R3, R3, 0x8, R0 ;  /* 0x0000000803037824 */ /* 0x000fc800078e0200 */
[----:B------:R-:W5:Y:S02]  /*140c0*/  SYNCS.PHASECHK.TRANS64.TRYWAIT P1, [R3+URZ+0x33460], R2 ;  /* 0x03346002030075a7 */ /* 0x000f64000802017f */
[----:B-----5:R-:W-:Y:S05]  /*140d0*/  @!P1 BRA `(.L_x_1992) ;  /* 0x0000000800689947 */ /* 0x020fea0003800000 */
.L_x_2021:
[----:B------:R-:W-:Y:S05]  /*140e0*/  @!P0 BRA `(.L_x_1993) ;  /* 0x0000000000048947 */ /* 0x000fea0003800000 */
[----:B------:R-:W-:Y:S01]  /*140f0*/  BPT.TRAP 0x1 ;  /* 0x000000040000795c */ /* 0x000fe20000300000 */
.L_x_1993:
[----:B------:R-:W5:Y:S02]  /*14100*/  SYNCS.PHASECHK.TRANS64.TRYWAIT P0, [R17+URZ+0x33480], R4 ;  /* 0x03348004110075a7 */ /* 0x000f64000800017f */
[----:B-----5:R-:W-:Y:S05]  /*14110*/  @!P0 BRA `(.L_x_1994) ;  /* 0x00000008006c8947 */ /* 0x020fea0003800000 */
.L_x_1995:
[----:B------:R1:W1:Y:S02]  /*14120*/  SYNCS.PHASECHK.TRANS64.TRYWAIT P0, [R3+URZ+0x33480], R2 ;  /* 0x03348002030075a7 */ /* 0x000264000800017f */
[----:B-1----:R-:W-:Y:S05]  /*14130*/  @!P0 NANOSLEEP.SYNCS 0x989680 ;  /* 0x009896800000895d */ /* 0x002fea0003900000 */
[----:B------:R-:W1:Y:S02]  /*14140*/  @!P0 SYNCS.PHASECHK.TRANS64 P0, [R3+URZ+0x33480], R2 ;  /* 0x03348002030085a7 */ /* 0x000e64000800007f */
[----:B-1----:R-:W-:Y:S05]  /*14150*/  @!P0 BRA `(.L_x_1995) ;  /* 0xfffffffc00f08947 */ /* 0x002fea000383ffff */
.L_x_1984:
[----:B------:R-:W-:Y:S05]  /*14160*/  BSYNC B0 ;  /* 0x0000000000007941 */ /* 0x000fea0003800000 */
.L_x_1983:
[----:B------:R-:W-:Y:S05]  /*14170*/  EXIT ;  /* 0x000000000000794d */ /* 0x000fea0003800000 */
.L_x_1877:
[----:B-1----:R-:W-:-:S04]  /*14180*/  IMAD.U32 R3, RZ, RZ, UR37 ;  /* 0x00000025ff037e24 */ /* 0x002fc8000f8e00ff */
[----:B------:R1:W2:Y:S03]  /*14190*/  SYNCS.PHASECHK.TRANS64.TRYWAIT P0, [R3+URZ+0x33400], R4 ;  /* 0x03340004030075a7 */ /* 0x0002a6000800017f */
[----:B--2---:R-:W-:Y:S05]  /*141a0*/  @!P0 NANOSLEEP.SYNCS 0x989680 ;  /* 0x009896800000895d */ /* 0x004fea0003900000 */
[----:B------:R-:W2:Y:S02]  /*141b0*/  @!P0 SYNCS.PHASECHK.TRANS64 P0, [R3+URZ+0x33400], R4 ;  /* 0x03340004030085a7 */ /* 0x000ea4000800007f */
[----:B--2---:R-:W-:Y:S05]  /*141c0*/  @!P0 BRA `(.L_x_1877) ;  /* 0xfffffffc00ec8947 */ /* 0x004fea000383ffff */
[----:B------:R-:W-:Y:S05]  /*141d0*/  BRA `(.L_x_1996) ;  /* 0xfffffed800187947 */ /* 0x000fea000383ffff */
.L_x_1881:
[----:B--2---:R2:W3:Y:S02]  /*141e0*/  SYNCS.PHASECHK.TRANS64.TRYWAIT P2, [R3+URZ+0x33430], R4 ;  /* 0x03343004030075a7 */ /* 0x0044e4000804017f */
[----:B---3--:R-:W-:Y:S05]  /*141f0*/  @!P2 NANOSLEEP.SYNCS 0x989680 ;  /* 0x009896800000a95d */ /* 0x008fea0003900000 */
[----:B------:R-:W3:Y:S02]  /*14200*/  @!P2 SYNCS.PHASECHK.TRANS64 P2, [R3+URZ+0x33430], R4 ;  /* 0x033430040300a5a7 */ /* 0x000ee4000804007f */
[----:B---3--:R-:W-:Y:S05]  /*14210*/  @!P2 BRA `(.L_x_1881) ;  /* 0xfffffffc00f0a947 */ /* 0x008fea000383ffff */
[----:B------:R-:W-:Y:S05]  /*14220*/  BRA `(.L_x_1880) ;  /* 0xfffffed8003c7947 */ /* 0x000fea000383ffff */
.L_x_1886:
[----:B--2---:R-:W-:-:S04]  /*14230*/  IMAD.U32 R10, RZ, RZ, UR10 ;  /* 0x0000000aff0a7e24 */ /* 0x004fc8000f8e00ff */
[----:B------:R2:W3:Y:S03]  /*14240*/  SYNCS.PHASECHK.TRANS64.TRYWAIT P2, [R10+URZ+0x33430], R9 ;  /* 0x033430090a0075a7 */ /* 0x0004e6000804017f */
[----:B---3--:R-:W-:Y:S05]  /*14250*/  @!P2 NANOSLEEP.SYNCS 0x989680 ;  /* 0x009896800000a95d */ /* 0x008fea0003900000 */
[----:B------:R-:W3:Y:S02]  /*14260*/  @!P2 SYNCS.PHASECHK.TRANS64 P2, [R10+URZ+0x33430], R9 ;  /* 0x033430090a00a5a7 */ /* 0x000ee4000804007f */
[----:B---3--:R-:W-:Y:S05]  /*14270*/  @!P2 BRA `(.L_x_1886) ;  /* 0xfffffffc00eca947 */ /* 0x008fea000383ffff */
[----:B------:R-:W-:Y:S05]  /*14280*/  BRA `(.L_x_1883) ;  /* 0xffffff1c00047947 */ /* 0x000fea000383ffff */
.L_x_1890:
[----:B--2---:R-:W-:-:S04]  /*14290*/  IMAD.U32 R9, RZ, RZ, UR10 ;  /* 0x0000000aff097e24 */ /* 0x004fc8000f8e00ff */
[----:B------:R2:W3:Y:S03]  /*142a0*/  SYNCS.PHASECHK.TRANS64.TRYWAIT P2, [R9+URZ+0x33450], R8 ;  /* 0x03345008090075a7 */ /* 0x0004e6000804017f */
[----:B---3--:R-:W-:Y:S05]  /*142b0*/  @!P2 NANOSLEEP.SYNCS 0x989680 ;  /* 0x009896800000a95d */ /* 0x008fea0003900000 */
[----:B------:R-:W3:Y:S02]  /*142c0*/  @!P2 SYNCS.PHASECHK.TRANS64 P2, [R9+URZ+0x33450], R8 ;  /* 0x033450080900a5a7 */ /* 0x000ee4000804007f */
[----:B---3--:R-:W-:Y:S05]  /*142d0*/  @!P2 BRA `(.L_x_1890) ;  /* 0xfffffffc00eca947 */ /* 0x008fea000383ffff */
[----:B------:R-:W-:Y:S05]  /*142e0*/  BRA `(.L_x_1887) ;  /* 0xffffff2800207947 */ /* 0x000fea000383ffff */
.L_x_1897:
[----:B--2---:R-:W-:-:S04]  /*142f0*/  IMAD.U32 R9, RZ, RZ, UR6 ;  /* 0x00000006ff097e24 */ /* 0x004fc8000f8e00ff */
[----:B------:R2:W3:Y:S03]  /*14300*/  SYNCS.PHASECHK.TRANS64.TRYWAIT P2, [R9+URZ+0x33430], R8 ;  /* 0x03343008090075a7 */ /* 0x0004e6000804017f */
[----:B---3--:R-:W-:Y:S05]  /*14310*/  @!P2 NANOSLEEP.SYNCS 0x989680 ;  /* 0x009896800000a95d */ /* 0x008fea0003900000 */
[----:B------:R-:W3:Y:S02]  /*14320*/  @!P2 SYNCS.PHASECHK.TRANS64 P2, [R9+URZ+0x33430], R8 ;  /* 0x033430080900a5a7 */ /* 0x000ee4000804007f */
[----:B---3--:R-:W-:Y:S05]  /*14330*/  @!P2 BRA `(.L_x_1897) ;  /* 0xfffffffc00eca947 */ /* 0x008fea000383ffff */
[----:B------:R-:W-:Y:S05]  /*14340*/  BRA `(.L_x_1894) ;  /* 0xffffff5c00ec7947 */ /* 0x000fea000383ffff */
.L_x_1901:
[----:B--2---:R-:W-:-:S04]  /*14350*/  IMAD.U32 R8, RZ, RZ, UR6 ;  /* 0x00000006ff087e24 */ /* 0x004fc8000f8e00ff */
[----:B------:R2:W3:Y:S03]  /*14360*/  SYNCS.PHASECHK.TRANS64.TRYWAIT P2, [R8+URZ+0x33450], R7 ;  /* 0x03345007080075a7 */ /* 0x0004e6000804017f */
[----:B---3--:R-:W-:Y:S05]  /*14370*/  @!P2 NANOSLEEP.SYNCS 0x989680 ;  /* 0x009896800000a95d */ /* 0x008fea0003900000 */
[----:B------:R-:W3:Y:S02]  /*14380*/  @!P2 SYNCS.PHASECHK.TRANS64 P2, [R8+URZ+0x33450], R7 ;  /* 0x033450070800a5a7 */ /* 0x000ee4000804007f */
[----:B---3--:R-:W-:Y:S05]  /*14390*/  @!P2 BRA `(.L_x_1901) ;  /* 0xfffffffc00eca947 */ /* 0x008fea000383ffff */
[----:B------:R-:W-:Y:S05]  /*143a0*/  BRA `(.L_x_1898) ;  /* 0xffffff6800e47947 */ /* 0x000fea000383ffff */
.L_x_1907:
[----:B--2---:R-:W-:-:S04]  /*143b0*/  IMAD.U32 R5, RZ, RZ, UR5 ;  /* 0x00000005ff057e24 */ /* 0x004fc8000f8e00ff */
[----:B------:R2:W3:Y:S03]  /*143c0*/  SYNCS.PHASECHK.TRANS64.TRYWAIT P0, [R5+URZ+0x33450], R0 ;  /* 0x03345000050075a7 */ /* 0x0004e6000800017f */
[----:B---3--:R-:W-:Y:S05]  /*143d0*/  @!P0 NANOSLEEP.SYNCS 0x989680 ;  /* 0x009896800000895d */ /* 0x008fea0003900000 */
[----:B------:R-:W3:Y:S02]  /*143e0*/  @!P0 SYNCS.PHASECHK.TRANS64 P0, [R5+URZ+0x33450], R0 ;  /* 0x03345000050085a7 */ /* 0x000ee4000800007f */
[----:B---3--:R-:W-:Y:S05]  /*143f0*/  @!P0 BRA `(.L_x_1907) ;  /* 0xfffffffc00ec8947 */ /* 0x008fea000383ffff */
[----:B------:R-:W-:Y:S05]  /*14400*/  BRA `(.L_x_1906) ;  /* 0xffffff9400ac7947 */ /* 0x000fea000383ffff */
.L_x_1933:
[----:B------:R-:W-:Y:S02]  /*14410*/  IMAD.MOV.U32 R13, RZ, RZ, R4 ;  /* 0x000000ffff0d7224 */ /* 0x000fe400078e0004 */
[----:B------:R-:W-:Y:S02]  /*14420*/  IMAD.MOV.U32 R12, RZ, RZ, RZ ;  /* 0x000000ffff0c7224 */ /* 0x000fe400078e00ff */
[----:B------:R-:W-:Y:S02]  /*14430*/  IMAD.MOV.U32 R11, RZ, RZ, 0x1f ;  /* 0x0000001fff0b7424 */ /* 0x000fe400078e00ff */
[----:B------:R-:W-:-:S07]  /*14440*/  IMAD.MOV.U32 R15, RZ, RZ, -0x1 ;  /* 0xffffffffff0f7424 */ /* 0x000fce00078e00ff */
[----:B------:R-:W-:Y:S05]  /*14450*/  WARPSYNC.COLLECTIVE R15, `(.L_x_1997) ;  /* 0x000000000f087348 */ /* 0x000fea0003c00000 */
[----:B------:R1:W2:Y:S02]  /*14460*/  SHFL.IDX P6, R14, R13, R12, R11 ;  /* 0x0000000c0d0e7389 */ /* 0x0002a400000c000b */
[----:B-12---:R-:W-:Y:S01]  /*14470*/  ENDCOLLECTIVE ;  /* 0x000000000000791b */ /* 0x006fe20003800000 */
.L_x_1997:
[----:B------:R-:W-:Y:S05]  /*14480*/  BRA `(.L_x_1998) ;  /* 0xffffffd000707947 */ /* 0x000fea000383ffff */
.L_x_1935:
[----:B------:R-:W-:Y:S01]  /*14490*/  BSSY B0, `(.L_x_1999) ;  /* 0x0000006000007945 */ /* 0x000fe20003800000 */
[----:B------:R-:W-:-:S07]  /*144a0*/  IMAD.MOV.U32 R15, RZ, RZ, -0x1 ;  /* 0xffffffffff0f7424 */ /* 0x000fce00078e00ff */
[----:B-1----:R-:W-:Y:S05]  /*144b0*/  WARPSYNC.COLLECTIVE R15, `(.L_x_2000) ;  /* 0x000000000f0c7348 */ /* 0x002fea0003c00000 */
[----:B------:R-:W-:Y:S02]  /*144c0*/  ELECT P6, UR62, PT ;  /* 0x00000000003e782f */ /* 0x000fe400038c0000 */
[----:B------:R-:W-:Y:S01]  /*144d0*/  MOV R14, UR62 ;  /* 0x0000003e000e7c02 */ /* 0x000fe20008000f00 */
[----:B-1----:R-:W-:Y:S10]  /*144e0*/  ENDCOLLECTIVE ;  /* 0x000000000000791b */ /* 0x002ff40003800000 */
.L_x_2000:
[----:B------:R-:W-:Y:S05]  /*144f0*/  BSYNC B0 ;  /* 0x0000000000007941 */ /* 0x000fea0003800000 */
.L_x_1999:
[----:B------:R-:W-:Y:S05]  /*14500*/  BRA `(.L_x_2001) ;  /* 0xffffffd000707947 */ /* 0x000fea000383ffff */
.L_x_1938:
[----:B-1----:R1:W2:Y:S02]  /*14510*/  SYNCS.PHASECHK.TRANS64.TRYWAIT P3, [R4+URZ+0x33480], R3 ;  /* 0x03348003040075a7 */ /* 0x0022a4000806017f */
[----:B--2---:R-:W-:Y:S05]  /*14520*/  @!P3 NANOSLEEP.SYNCS 0x989680 ;  /* 0x009896800000b95d */ /* 0x004fea0003900000 */
[----:B------:R-:W2:Y:S02]  /*14530*/  @!P3 SYNCS.PHASECHK.TRANS64 P3, [R4+URZ+0x33480], R3 ;  /* 0x033480030400b5a7 */ /* 0x000ea4000806007f */
[----:B--2---:R-:W-:Y:S05]  /*14540*/  @!P3 BRA `(.L_x_1938) ;  /* 0xfffffffc00f0b947 */ /* 0x004fea000383ffff */
[----:B------:R-:W-:Y:S05]  /*14550*/  BRA `(.L_x_2002) ;  /* 0xffffffd000c07947 */ /* 0x000fea000383ffff */
.L_x_1940:
[----:B--2---:R2:W3:Y:S02]  /*14560*/  SYNCS.PHASECHK.TRANS64.TRYWAIT P3, [R4+URZ+0x33440], R3 ;  /* 0x03344003040075a7 */ /* 0x0044e4000806017f */
[----:B---3--:R-:W-:Y:S05]  /*14570*/  @!P3 NANOSLEEP.SYNCS 0x989680 ;  /* 0x009896800000b95d */ /* 0x008fea0003900000 */
[----:B------:R-:W3:Y:S02]  /*14580*/  @!P3 SYNCS.PHASECHK.TRANS64 P3, [R4+URZ+0x33440], R3 ;  /* 0x033440030400b5a7 */ /* 0x000ee4000806007f */
[----:B---3--:R-:W-:Y:S05]  /*14590*/  @!P3 BRA `(.L_x_1940) ;  /* 0xfffffffc00f0b947 */ /* 0x008fea000383ffff */
[----:B------:R-:W-:Y:S05]  /*145a0*/  BRA `(.L_x_2003) ;  /* 0xffffffd4003c7947 */ /* 0x000fea000383ffff */
.L_x_1943:
[----:B-1----:R-:W-:-:S04]  /*145b0*/  IMAD.U32 R3, RZ, RZ, UR40 ;  /* 0x00000028ff037e24 */ /* 0x002fc8000f8e00ff */
[----:B------:R1:W2:Y:S03]  /*145c0*/  SYNCS.PHASECHK.TRANS64.TRYWAIT P0, [R3+URZ+0x33420], R2 ;  /* 0x03342002030075a7 */ /* 0x0002a6000800017f */
[----:B--2---:R-:W-:Y:S05]  /*145d0*/  @!P0 NANOSLEEP.SYNCS 0x989680 ;  /* 0x009896800000895d */ /* 0x004fea0003900000 */
[----:B------:R-:W2:Y:S02]  /*145e0*/  @!P0 SYNCS.PHASECHK.TRANS64 P0, [R3+URZ+0x33420], R2 ;  /* 0x03342002030085a7 */ /* 0x000ea4000800007f */
[----:B--2---:R-:W-:Y:S05]  /*145f0*/  @!P0 BRA `(.L_x_1943) ;  /* 0xfffffffc00ec8947 */ /* 0x004fea000383ffff */
[----:B------:R-:W-:Y:S05]  /*14600*/  BRA `(.L_x_2004) ;  /* 0xffffffd800487947 */ /* 0x000fea000383ffff */
.L_x_1949:
[----:B-1----:R1:W2:Y:S02]  /*14610*/  SYNCS.PHASECHK.TRANS64.TRYWAIT P0, [R6+URZ+0x33480], R5 ;  /* 0x03348005060075a7 */ /* 0x0022a4000800017f */
[----:B--2---:R-:W-:Y:S05]  /*14620*/  @!P0 NANOSLEEP.SYNCS 0x989680 ;  /* 0x009896800000895d */ /* 0x004fea0003900000 */
[----:B------:R-:W2:Y:S02]  /*14630*/  @!P0 SYNCS.PHASECHK.TRANS64 P0, [R6+URZ+0x33480], R5 ;  /* 0x03348005060085a7 */ /* 0x000ea4000800007f */
[----:B--2---:R-:W-:Y:S05]  /*14640*/  @!P0 BRA `(.L_x_1949) ;  /* 0xfffffffc00f08947 */ /* 0x004fea000383ffff */
[----:B------:R-:W-:Y:S05]  /*14650*/  BRA `(.L_x_2005) ;  /* 0xffffffd800e47947 */ /* 0x000fea000383ffff */
.L_x_1956:
[----:B--2---:R2:W3:Y:S02]  /*14660*/  SYNCS.PHASECHK.TRANS64.TRYWAIT P0, [R6+URZ+0x33440], R5 ;  /* 0x03344005060075a7 */ /* 0x0044e4000800017f */
[----:B---3--:R-:W-:Y:S05]  /*14670*/  @!P0 NANOSLEEP.SYNCS 0x989680 ;  /* 0x009896800000895d */ /* 0x008fea0003900000 */
[----:B------:R-:W3:Y:S02]  /*14680*/  @!P0 SYNCS.PHASECHK.TRANS64 P0, [R6+URZ+0x33440], R5 ;  /* 0x03344005060085a7 */ /* 0x000ee4000800007f */
[----:B---3--:R-:W-:Y:S05]  /*14690*/  @!P0 BRA `(.L_x_1956) ;  /* 0xfffffffc00f08947 */ /* 0x008fea000383ffff */
[----:B------:R-:W-:Y:S05]  /*146a0*/  BRA `(.L_x_2006) ;  /* 0xffffffdc00e07947 */ /* 0x000fea000383ffff */
.L_x_1964:
[----:B-1----:R1:W2:Y:S02]  /*146b0*/  SYNCS.PHASECHK.TRANS64.TRYWAIT P3, [R13+URZ+0x33470], R4 ;  /* 0x033470040d0075a7 */ /* 0x0022a4000806017f */
[----:B--2---:R-:W-:Y:S05]  /*146c0*/  @!P3 NANOSLEEP.SYNCS 0x989680 ;  /* 0x009896800000b95d */ /* 0x004fea0003900000 */
[----:B------:R-:W2:Y:S02]  /*146d0*/  @!P3 SYNCS.PHASECHK.TRANS64 P3, [R13+URZ+0x33470], R4 ;  /* 0x033470040d00b5a7 */ /* 0x000ea4000806007f */
[----:B--2---:R-:W-:Y:S05]  /*146e0*/  @!P3 BRA `(.L_x_1964) ;  /* 0xfffffffc00f0b947 */ /* 0x004fea000383ffff */
[----:B------:R-:W-:Y:S05]  /*146f0*/  BRA `(.L_x_2007) ;  /* 0xffffffe000f47947 */ /* 0x000fea000383ffff */
.L_x_1966:
[----:B--2---:R2:W3:Y:S02]  /*14700*/  SYNCS.PHASECHK.TRANS64.TRYWAIT P3, [R13+URZ+0x33460], R2 ;  /* 0x033460020d0075a7 */ /* 0x0044e4000806017f */
[----:B---3--:R-:W-:Y:S05]  /*14710*/  @!P3 NANOSLEEP.SYNCS 0x989680 ;  /* 0x009896800000b95d */ /* 0x008fea0003900000 */
[----:B------:R-:W3:Y:S02]  /*14720*/  @!P3 SYNCS.PHASECHK.TRANS64 P3, [R13+URZ+0x33460], R2 ;  /* 0x033460020d00b5a7 */ /* 0x000ee4000806007f */
[----:B---3--:R-:W-:Y:S05]  /*14730*/  @!P3 BRA `(.L_x_1966) ;  /* 0xfffffffc00f0b947 */ /* 0x008fea000383ffff */
[----:B------:R-:W-:Y:S05]  /*14740*/  BRA `(.L_x_2008) ;  /* 0xffffffe000fc7947 */ /* 0x000fea000383ffff */
.L_x_1973:
[----:B-1----:R1:W3:Y:S02]  /*14750*/  SYNCS.PHASECHK.TRANS64.TRYWAIT P0, [R3+URZ+0x33470], R0 ;  /* 0x03347000030075a7 */ /* 0x0022e4000800017f */
[----:B---3--:R-:W-:Y:S05]  /*14760*/  @!P0 NANOSLEEP.SYNCS 0x989680 ;  /* 0x009896800000895d */ /* 0x008fea0003900000 */
[----:B------:R-:W3:Y:S02]  /*14770*/  @!P0 SYNCS.PHASECHK.TRANS64 P0, [R3+URZ+0x33470], R0 ;  /* 0x03347000030085a7 */ /* 0x000ee4000800007f */
[----:B---3--:R-:W-:Y:S05]  /*14780*/  @!P0 BRA `(.L_x_1973) ;  /* 0xfffffffc00f08947 */ /* 0x008fea000383ffff */
[----:B------:R-:W-:Y:S05]  /*14790*/  BRA `(.L_x_2009) ;  /* 0xffffffec00207947 */ /* 0x000fea000383ffff */
.L_x_1975:
[----:B-1----:R1:W3:Y:S02]  /*147a0*/  SYNCS.PHASECHK.TRANS64.TRYWAIT P0, [R3+URZ+0x33460], R0 ;  /* 0x03346000030075a7 */ /* 0x0022e4000800017f */
[----:B---3--:R-:W-:Y:S05]  /*147b0*/  @!P0 NANOSLEEP.SYNCS 0x989680 ;  /* 0x009896800000895d */ /* 0x008fea0003900000 */
[----:B------:R-:W3:Y:S02]  /*147c0*/  @!P0 SYNCS.PHASECHK.TRANS64 P0, [R3+URZ+0x33460], R0 ;  /* 0x03346000030085a7 */ /* 0x000ee4000800007f */
[----:B---3--:R-:W-:Y:S05]  /*147d0*/  @!P0 BRA `(.L_x_1975) ;  /* 0xfffffffc00f08947 */ /* 0x008fea000383ffff */
[----:B------:R-:W-:Y:S05]  /*147e0*/  BRA `(.L_x_2010) ;  /* 0xffffffec00247947 */ /* 0x000fea000383ffff */
.L_x_1981:
[----:B-1----:R1:W3:Y:S02]  /*147f0*/  SYNCS.PHASECHK.TRANS64.TRYWAIT P0, [R0+URZ+0x33420], R3 ;  /* 0x03342003000075a7 */ /* 0x0022e4000800017f */
[----:B---3--:R-:W-:Y:S05]  /*14800*/  @!P0 NANOSLEEP.SYNCS 0x989680 ;  /* 0x009896800000895d */ /* 0x008fea0003900000 */
[----:B------:R-:W3:Y:S02]  /*14810*/  @!P0 SYNCS.PHASECHK.TRANS64 P0, [R0+URZ+0x33420], R3 ;  /* 0x03342003000085a7 */ /* 0x000ee4000800007f */
[----:B---3--:R-:W-:Y:S05]  /*14820*/  @!P0 BRA `(.L_x_1981) ;  /* 0xfffffffc00f08947 */ /* 0x008fea000383ffff */
[----:B------:R-:W-:Y:S05]  /*14830*/  BRA `(.L_x_2011) ;  /* 0xfffffff4007c7947 */ /* 0x000fea000383ffff */
.L_x_1982:
[----:B------:R-:W3:Y:S01]  /*14840*/  S2R R2, SR_TID.X ;  /* 0x0000000000027919 */ /* 0x000ee20000002100 */
[----:B------:R-:W-:Y:S01]  /*14850*/  BSSY B0, `(.L_x_2012) ;  /* 0x000000a000007945 */ /* 0x000fe20003800000 */
[----:B------:R-:W-:Y:S02]  /*14860*/  IMAD.MOV.U32 R12, RZ, RZ, RZ ;  /* 0x000000ffff0c7224 */ /* 0x000fe400078e00ff */
[----:B------:R-:W-:Y:S02]  /*14870*/  IMAD.MOV.U32 R11, RZ, RZ, 0x1f ;  /* 0x0000001fff0b7424 */ /* 0x000fe400078e00ff */
[----:B------:R-:W-:Y:S01]  /*14880*/  IMAD.MOV.U32 R15, RZ, RZ, -0x1 ;  /* 0xffffffffff0f7424 */ /* 0x000fe200078e00ff */
[----:B---3--:R-:W-:-:S04]  /*14890*/  SHF.R.U32.HI R2, RZ, 0x5, R2 ;  /* 0x00000005ff027819 */ /* 0x008fc80000011602 */
[----:B------:R-:W-:-:S05]  /*148a0*/  LOP3.LUT R2, R2, 0x3, RZ, 0xc0, !PT ;  /* 0x0000000302027812 */ /* 0x000fca00078ec0ff */
[----:B--2---:R-:W-:-:S07]  /*148b0*/  IMAD.MOV.U32 R13, RZ, RZ, R2 ;  /* 0x000000ffff0d7224 */ /* 0x004fce00078e0002 */
[----:B-1----:R-:W-:Y:S05]  /*148c0*/  WARPSYNC.COLLECTIVE R15, `(.L_x_2013) ;  /* 0x000000000f087348 */ /* 0x002fea0003c00000 */
[----:B------:R2:W3:Y:S02]  /*148d0*/  SHFL.IDX P6, R14, R13, R12, R11 ;  /* 0x0000000c0d0e7389 */ /* 0x0004e400000c000b */
[----:B-123--:R-:W-:Y:S01]  /*148e0*/  ENDCOLLECTIVE ;  /* 0x000000000000791b */ /* 0x00efe20003800000 */
.L_x_2013:
[----:B------:R-:W-:Y:S05]  /*148f0*/  BSYNC B0 ;  /* 0x0000000000007941 */ /* 0x000fea0003800000 */
.L_x_2012:
[----:B------:R-:W-:Y:S05]  /*14900*/  BRA `(.L_x_2014) ;  /* 0xfffffff400647947 */ /* 0x000fea000383ffff */
.L_x_1985:
[----:B------:R-:W-:Y:S01]  /*14910*/  BSSY B1, `(.L_x_2015) ;  /* 0x0000006000017945 */ /* 0x000fe20003800000 */
[----:B------:R-:W-:-:S07]  /*14920*/  IMAD.MOV.U32 R15, RZ, RZ, -0x1 ;  /* 0xffffffffff0f7424 */ /* 0x000fce00078e00ff */
[----:B-123--:R-:W-:Y:S05]  /*14930*/  WARPSYNC.COLLECTIVE R15, `(.L_x_2016) ;  /* 0x000000000f0c7348 */ /* 0x00efea0003c00000 */
[----:B------:R-:W-:Y:S02]  /*14940*/  ELECT P6, UR62, PT ;  /* 0x00000000003e782f */ /* 0x000fe400038c0000 */
[----:B------:R-:W-:Y:S01]  /*14950*/  MOV R14, UR62 ;  /* 0x0000003e000e7c02 */ /* 0x000fe20008000f00 */
[----:B-123--:R-:W-:Y:S10]  /*14960*/  ENDCOLLECTIVE ;  /* 0x000000000000791b */ /* 0x00eff40003800000 */
.L_x_2016:
[----:B------:R-:W-:Y:S05]  /*14970*/  BSYNC B1 ;  /* 0x0000000000017941 */ /* 0x000fea0003800000 */
.L_x_2015:
[----:B------:R-:W-:Y:S05]  /*14980*/  BRA `(.L_x_2017) ;  /* 0xfffffff4005c7947 */ /* 0x000fea000383ffff */
.L_x_1987:
[----:B-1----:R1:W3:Y:S02]  /*14990*/  SYNCS.PHASECHK.TRANS64.TRYWAIT P1, [R7+URZ], R4 ;  /* 0x00000004070075a7 */ /* 0x0022e4000802017f */
[----:B---3--:R-:W-:Y:S05]  /*149a0*/  @!P1 NANOSLEEP.SYNCS 0x989680 ;  /* 0x009896800000995d */ /* 0x008fea0003900000 */
[----:B------:R-:W3:Y:S02]  /*149b0*/  @!P1 SYNCS.PHASECHK.TRANS64 P1, [R7+URZ], R4 ;  /* 0x00000004070095a7 */ /* 0x000ee4000802007f */
[----:B---3--:R-:W-:Y:S05]  /*149c0*/  @!P1 BRA `(.L_x_1987) ;  /* 0xfffffffc00f09947 */ /* 0x008fea000383ffff */
[----:B------:R-:W-:Y:S05]  /*149d0*/  BRA `(.L_x_2018) ;  /* 0xfffffff400907947 */ /* 0x000fea000383ffff */
.L_x_1988:
[----:B---3--:R3:W4:Y:S02]  /*149e0*/  SYNCS.PHASECHK.TRANS64.TRYWAIT P1, [R9+URZ], R2 ;  /* 0x00000002090075a7 */ /* 0x008724000802017f */
[----:B----4-:R-:W-:Y:S05]  /*149f0*/  @!P1 NANOSLEEP.SYNCS 0x989680 ;  /* 0x009896800000995d */ /* 0x010fea0003900000 */
[----:B------:R-:W4:Y:S02]  /*14a00*/  @!P1 SYNCS.PHASECHK.TRANS64 P1, [R9+URZ], R2 ;  /* 0x00000002090095a7 */ /* 0x000f24000802007f */
[----:B----4-:R-:W-:Y:S05]  /*14a10*/  @!P1 BRA `(.L_x_1988) ;  /* 0xfffffffc00f09947 */ /* 0x010fea000383ffff */
[----:B------:R-:W-:Y:S05]  /*14a20*/  BRA `(.L_x_2019) ;  /* 0xfffffff400847947 */ /* 0x000fea000383ffff */
.L_x_1990:
[----:B----4-:R4:W1:Y:S02]  /*14a30*/  SYNCS.PHASECHK.TRANS64.TRYWAIT P1, [R17+URZ+0x33460], R4 ;  /* 0x03346004110075a7 */ /* 0x010864000802017f */
[----:B-1----:R-:W-:Y:S05]  /*14a40*/  @!P1 NANOSLEEP.SYNCS 0x989680 ;  /* 0x009896800000995d */ /* 0x002fea0003900000 */
[----:B------:R-:W1:Y:S02]  /*14a50*/  @!P1 SYNCS.PHASECHK.TRANS64 P1, [R17+URZ+0x33460], R4 ;  /* 0x03346004110095a7 */ /* 0x000e64000802007f */
[----:B-1----:R-:W-:Y:S05]  /*14a60*/  @!P1 BRA `(.L_x_1990) ;  /* 0xfffffffc00f09947 */ /* 0x002fea000383ffff */
[----:B------:R-:W-:Y:S05]  /*14a70*/  BRA `(.L_x_2020) ;  /* 0xfffffff400847947 */ /* 0x000fea000383ffff */
.L_x_1992:
[----:B------:R1:W1:Y:S02]  /*14a80*/  SYNCS.PHASECHK.TRANS64.TRYWAIT P1, [R3+URZ+0x33460], R2 ;  /* 0x03346002030075a7 */ /* 0x000264000802017f */
[----:B-1----:R-:W-:Y:S05]  /*14a90*/  @!P1 NANOSLEEP.SYNCS 0x989680 ;  /* 0x009896800000995d */ /* 0x002fea0003900000 */
[----:B------:R-:W1:Y:S02]  /*14aa0*/  @!P1 SYNCS.PHASECHK.TRANS64 P1, [R3+URZ+0x33460], R2 ;  /* 0x03346002030095a7 */ /* 0x000e64000802007f */
[----:B-1----:R-:W-:Y:S05]  /*14ab0*/  @!P1 BRA `(.L_x_1992) ;  /* 0xfffffffc00f09947 */ /* 0x002fea000383ffff */
[----:B------:R-:W-:Y:S05]  /*14ac0*/  BRA `(.L_x_2021) ;  /* 0xfffffff400847947 */ /* 0x000fea000383ffff */
.L_x_1994:
[----:B------:R1:W1:Y:S02]  /*14ad0*/  SYNCS.PHASECHK.TRANS64.TRYWAIT P0, [R17+URZ+0x33480], R4 ;  /* 0x03348004110075a7 */ /* 0x000264000800017f */
[----:B-1----:R-:W-:Y:S05]  /*14ae0*/  @!P0 NANOSLEEP.SYNCS 0x989680 ;  /* 0x009896800000895d */ /* 0x002fea0003900000 */
[----:B------:R-:W1:Y:S02]  /*14af0*/  @!P0 SYNCS.PHASECHK.TRANS64 P0, [R17+URZ+0x33480], R4 ;  /* 0x03348004110085a7 */ /* 0x000e64000800007f */
[----:B-1----:R-:W-:Y:S05]  /*14b00*/  @!P0 BRA `(.L_x_1994) ;  /* 0xfffffffc00f08947 */ /* 0x002fea000383ffff */
[----:B------:R-:W-:Y:S05]  /*14b10*/  BRA `(.L_x_1995) ;  /* 0xfffffff400807947 */ /* 0x000fea000383ffff */
.L_x_2022:
        /* <DEDUP_REMOVED lines=14> */
.L_x_2707:


//--------------------- .text._ZN7cutlass13device_kernelIN5flash11enable_sm90INS1_16FlashAttnFwdSm90INS1_25CollectiveMainloopFwdSm90ILi2EN4cute5tupleIJNS5_1CILi1EEES8_S8_EEENS6_IJNS7_ILi128EEENS7_ILi160EEENS7_ILi192EEEEEELi192ENS_12float_e4m3_tEfNS_4arch4Sm90ELb1ELb0ELb1ELb1ELb0ELb0ELb0ELb1ELb1ELb0ELb0ELb0EEENS1_21CollectiveEpilogueFwdINS6_IJSA_SC_SB_EEES9_NS_10bfloat16_tESG_Li256ELb1ELb0ELb0ELb1EEENS1_36VarlenDynamicPersistentTileSchedulerILi128ELi160ELi256ELi128ELb0ELb0ELb1ELb1ELb1ELb1EEEEEEEEEvNT_6ParamsE --------------------------
	.section	.text._ZN7cutlass13device_kernelIN5flash11enable_sm90INS1_16FlashAttnFwdSm90INS1_25CollectiveMainloopFwdSm90ILi2EN4cute5tupleIJNS5_1CILi1EEES8_S8_EEENS6_IJNS7_ILi128EEENS7_ILi160EEENS7_ILi192EEEEEELi192ENS_12float_e4m3_tEfNS_4arch4Sm90ELb1ELb0ELb1ELb1ELb0ELb0ELb0ELb1ELb1ELb0ELb0ELb0EEENS1_21CollectiveEpilogueFwdINS6_IJSA_SC_SB_EEES9_NS_10bfloat16_tESG_Li256ELb1ELb0ELb0ELb1EEENS1_36VarlenDynamicPersistentTileSchedulerILi128ELi160ELi256ELi128ELb0ELb0ELb1ELb1ELb1ELb1EEEEEEEEEvNT_6ParamsE,"ax",@progbits
	.align	128
.text._ZN7cutlass13device_kernelIN5flash11enable_sm90INS1_16FlashAttnFwdSm90INS1_25CollectiveMainloopFwdSm90ILi2EN4cute5tupleIJNS5_1CILi1EEES8_S8_EEENS6_IJNS7_ILi128EEENS7_ILi160EEENS7_ILi192EEEEEELi192ENS_12float_e4m3_tEfNS_4arch4Sm90ELb1ELb0ELb1ELb1ELb0ELb0ELb0ELb1ELb1ELb0ELb0ELb0EEENS1_21CollectiveEpilogueFwdINS6_IJSA_SC_SB_EEES9_NS_10bfloat16_tESG_Li256ELb1ELb0ELb0ELb1EEENS1_36VarlenDynamicPersistentTileSchedulerILi128ELi160ELi256ELi128ELb0ELb0ELb1ELb1ELb1ELb1EEEEEEEEEvNT_6ParamsE:
        .type           _ZN7cutlass13device_kernelIN5flash11enable_sm90INS1_16FlashAttnFwdSm90INS1_25CollectiveMainloopFwdSm90ILi2EN4cute5tupleIJNS5_1CILi1EEES8_S8_EEENS6_IJNS7_ILi128EEENS7_ILi160EEENS7_ILi192EEEEEELi192ENS_12float_e4m3_tEfNS_4arch4Sm90ELb1ELb0ELb1ELb1ELb0ELb0ELb0ELb1ELb1ELb0ELb0ELb0EEENS1_21CollectiveEpilogueFwdINS6_IJSA_SC_SB_EEES9_NS_10bfloat16_tESG_Li256ELb1ELb0ELb0ELb1EEENS1_36VarlenDynamicPersistentTileSchedulerILi128ELi160ELi256ELi128ELb0ELb0ELb1ELb1ELb1ELb1EEEEEEEEEvNT_6ParamsE,@function
        .size           _ZN7cutlass13device_kernelIN5flash11enable_sm90INS1_16FlashAttnFwdSm90INS1_25CollectiveMainloopFwdSm90ILi2EN4cute5tupleIJNS5_1CILi1EEES8_S8_EEENS6_IJNS7_ILi128EEENS7_ILi160EEENS7_ILi192EEEEEELi192ENS_12float_e4m3_tEfNS_4arch4Sm90ELb1ELb0ELb1ELb1ELb0ELb0ELb0ELb1ELb1ELb0ELb0ELb0EEENS1_21CollectiveEpilogueFwdINS6_IJSA_SC_SB_EEES9_NS_10bfloat16_tESG_Li256ELb1ELb0ELb0ELb1EEENS1_36VarlenDynamicPersistentTileSchedulerILi128ELi160ELi256ELi128ELb0ELb0ELb1ELb1ELb1ELb1EEEEEEEEEvNT_6ParamsE,(.L_x_2708 - _ZN7cutlass13device_kernelIN5flash11enable_sm90INS1_16FlashAttnFwdSm90INS1_25CollectiveMainloopFwdSm90ILi2EN4cute5tupleIJNS5_1CILi1EEES8_S8_EEENS6_IJNS7_ILi128EEENS7_ILi160EEENS7_ILi192EEEEEELi192ENS_12float_e4m3_tEfNS_4arch4Sm90ELb1ELb0ELb1ELb1ELb0ELb0ELb0ELb1ELb1ELb0ELb0ELb0EEENS1_21CollectiveEpilogueFwdINS6_IJSA_SC_SB_EEES9_NS_10bfloat16_tESG_Li256ELb1ELb0ELb0ELb1EEENS1_36VarlenDynamicPersistentTileSchedulerILi128ELi160ELi256ELi128ELb0ELb0ELb1ELb1ELb1ELb1EEEEEEEEEvNT_6ParamsE)
        .other          _ZN7cutlass13device_kernelIN5flash11enable_sm90INS1_16FlashAttnFwdSm90INS1_25CollectiveMainloopFwdSm90ILi2EN4cute5tupleIJNS5_1CILi1EEES8_S8_EEENS6_IJNS7_ILi128EEENS7_ILi160EEENS7_ILi192EEEEEELi192ENS_12float_e4m3_tEfNS_4arch4Sm90ELb1ELb0ELb1ELb1ELb0ELb0ELb0ELb1ELb1ELb0ELb0ELb0EEENS1_21CollectiveEpilogueFwdINS6_IJSA_SC_SB_EEES9_NS_10bfloat16_tESG_Li256ELb1ELb0ELb0ELb1EEENS1_36VarlenDynamicPersistentTileSchedulerILi128ELi160ELi256ELi128ELb0ELb0ELb1ELb1ELb1ELb1EEEEEEEEEvNT_6ParamsE,@"STO_CUDA_ENTRY STV_DEFAULT"
_ZN7cutlass13device_kernelIN5flash11enable_sm90INS1_16FlashAttnFwdSm90INS1_25CollectiveMainloopFwdSm90ILi2EN4cute5tupleIJNS5_1CILi1EEES8_S8_EEENS6_IJNS7_ILi128EEENS7_ILi160EEENS7_ILi192EEEEEELi192ENS_12float_e4m3_tEfNS_4arch4Sm90ELb1ELb0ELb1ELb1ELb0ELb0ELb0ELb1ELb1ELb0ELb0ELb0EEENS1_21CollectiveEpilogueFwdINS6_IJSA_SC_SB_EEES9_NS_10bfloat16_tESG_Li256ELb1ELb0ELb0ELb1EEENS1_36VarlenDynamicPersistentTileSchedulerILi128ELi160ELi256ELi128ELb0ELb0ELb1ELb1ELb1ELb1EEEEEEEEEvNT_6ParamsE:
        /* <DEDUP_REMOVED lines=21> */
.L_x_2024:
[----:B------:R-:W-:Y:S05]  /*0150*/  BSYNC B0 ;  /* 0x0000000000007941 */ /* 0x000fea0003800000 */
.L_x_2023:
        /* <DEDUP_REMOVED lines=41> */
.L_x_2025:
        /* <DEDUP_REMOVED lines=22> */
.L_x_2026:
        /* <DEDUP_REMOVED lines=18> */
.L_x_2027:
        /* <DEDUP_REMOVED lines=22> */
.L_x_2028:
        /* <DEDUP_REMOVED lines=22> */
.L_x_2029:
[----:B------:R-:W-:Y:S01]  /*0930*/  PLOP3.LUT P0, PT, PT, PT, UP0, 0x80, 0x0 ;  /* 0x000000000000781c */ /* 0x000fe20003f0f008 */
[----:B------:R-:W-:Y:S01]  /*0940*/  UMOV UR40, 0x1 ;  /* 0x0000000100287882 */ /* 0x000fe20000000000 */
[----:B------:R-:W-:Y:S01]  /*0950*/  NOP ;  /* 0x0000000000007918 */ /* 0x000fe20000000000 */
[----:B------:R-:W-:Y:S01]  /*0960*/  USEL UR40, UR40, 0x2, !UP0 ;  /* 0x0000000228287887 */ /* 0x000fe2000c000000 */
[----:B------:R-:W-:Y:S01]  /*0970*/  ULDC.64 UR52, c[0x0][0x208] ;  /* 0x0000820000347ab9 */ /* 0x000fe20000000a00 */
[----:B012-4-:R-:W-:Y:S08]  /*0980*/  BAR.SYNC.DEFER_BLOCKING 0x0 ;  /* 0x0000000000007b1d */ /* 0x017ff00000010000 */
[----:B------:R-:W-:Y:S05]  /*0990*/  @!P0 BRA `(.L_x_2030) ;  /* 0x0000010c00788947 */ /* 0x000fea0003800000 */
.L_x_2031:
        /* <DEDUP_REMOVED lines=29> */
[----:B------:R-:W-:-:S03]  /*0b70*/  SHF.R.S32.HI R221, RZ, 0x7, R2 ;  /* 0x00000007ffdd7819 */ /* 0x000fc60000011402 */
[----:B------:R-:W-:Y:S01]  /*0b80*/  IMAD.IADD R220, R223, 0x1, -R220 ;  /* 0x00000001dfdc7824 */ /* 0x000fe200078e0adc */
[----:B------:R-:W-:-:S04]  /*0b90*/  LEA.HI R2, R2, R221, RZ, 0x1 ;  /* 0x000000dd02027211 */ /* 0x000fc800078f08ff */
[----:B------:R-:W-:Y:S02]  /*0ba0*/  SHF.R.S32.HI R7, RZ, 0x1f, R220 ;  /* 0x0000001fff077819 */ /* 0x000fe400000114dc */
[----:B------:R-:W-:Y:S02]  /*0bb0*/  LOP3.LUT R2, R2, 0x3fffffe, RZ, 0xc0, !PT ;  /* 0x03fffffe02027812 */ /* 0x000fe400078ec0ff */
[CC--:B------:R-:W-:Y:S02]  /*0bc0*/  LEA.HI R8, R7.reuse, R220.reuse, RZ, 0x2 ;  /* 0x000000dc07087211 */ /* 0x0c0fe400078f10ff */
[----:B------:R-:W-:Y:S01]  /*0bd0*/  LEA.HI R7, R7, R220, RZ, 0x5 ;  /* 0x000000dc07077211 */ /* 0x000fe200078f28ff */
[----:B------:R-:W-:Y:S01]  /*0be0*/  IMAD.IADD R22, R221, 0x1, -R2 ;  /* 0x00000001dd167824 */ /* 0x000fe200078e0a02 */
[--C-:B------:R-:W-:Y:S02]  /*0bf0*/  SHF.R.S32.HI R5, RZ, 0x2, R8.reuse ;  /* 0x00000002ff057819 */ /* 0x100fe40000011408 */
[----:B------:R-:W-:-:S02]  /*0c00*/  SHF.R.S32.HI R4, RZ, 0x1f, R8 ;  /* 0x0000001fff047819 */ /* 0x000fc40000011408 */
[----:B------:R-:W-:Y:S02]  /*0c10*/  SHF.R.S32.HI R7, RZ, 0x5, R7 ;  /* 0x00000005ff077819 */ /* 0x000fe40000011407 */
[----:B------:R-:W-:Y:S02]  /*0c20*/  LEA.HI R4, R4, R5, RZ, 0x3 ;  /* 0x0000000504047211 */ /* 0x000fe400078f18ff */
[----:B------:R-:W-:Y:S02]  /*0c30*/  LOP3.LUT R17, R8, 0x7ffffffc, RZ, 0xc0, !PT ;  /* 0x7ffffffc08117812 */ /* 0x000fe400078ec0ff */
[----:B------:R-:W-:Y:S02]  /*0c40*/  LOP3.LUT R6, R4, 0xfffffff8, RZ, 0xc0, !PT ;  /* 0xfffffff804067812 */ /* 0x000fe400078ec0ff */
[-C--:B------:R-:W-:Y:S01]  /*0c50*/  LEA.HI R4, R0, R223.reuse, RZ, 0x5 ;  /* 0x000000df00047211 */ /* 0x080fe200078f28ff */
[----:B------:R-:W-:Y:S01]  /*0c60*/  IMAD.IADD R17, R220, 0x1, -R17 ;  /* 0x00000001dc117824 */ /* 0x000fe200078e0a11 */
[----:B------:R-:W-:Y:S01]  /*0c70*/  LEA.HI R0, R0, R223, RZ, 0x3 ;  /* 0x000000df00007211 */ /* 0x000fe200078f18ff */
[----:B------:R-:W-:Y:S01]  /*0c80*/  IMAD.IADD R10, R5, 0x1, -R6 ;  /* 0x00000001050a7824 */ /* 0x000fe200078e0a06 */
[----:B------:R-:W-:Y:S01]  /*0c90*/  SHF.R.S32.HI R6, RZ, 0x4, R3 ;  /* 0x00000004ff067819 */ /* 0x000fe20000011403 */
[----:B------:R-:W-:Y:S01]  /*0ca0*/  IMAD.SHL.U32 R5, R4, 0x20, RZ ;  /* 0x0000002004057824 */ /* 0x000fe200078e00ff */
[----:B------:R-:W-:Y:S01]  /*0cb0*/  LOP3.LUT R4, R3, 0x3fffff0, RZ, 0xc0, !PT ;  /* 0x03fffff003047812 */ /* 0x000fe200078ec0ff */
[----:B------:R-:W-:Y:S01]  /*0cc0*/  IMAD R7, R7, 0x10, R10 ;  /* 0x0000001007077824 */ /* 0x000fe200078e020a */
[----:B------:R-:W-:-:S02]  /*0cd0*/  LEA.HI R3, R3, R6, RZ, 0x1 ;  /* 0x0000000603037211 */ /* 0x000fc400078f08ff */
[----:B------:R-:W-:Y:S01]  /*0ce0*/  LOP3.LUT R5, R5, 0xfffffc00, RZ, 0xc0, !PT ;  /* 0xfffffc0005057812 */ /* 0x000fe200078ec0ff */
[----:B------:R-:W-:Y:S01]  /*0cf0*/  IMAD.IADD R4, R223, 0x1, -R4 ;  /* 0x00000001df047824 */ /* 0x000fe200078e0a04 */
[----:B------:R-:W-:Y:S01]  /*0d00*/  LOP3.LUT R3, R3, 0x1ffffffe, RZ, 0xc0, !PT ;  /* 0x1ffffffe03037812 */ /* 0x000fe200078ec0ff */
[----:B------:R-:W-:Y:S01]  /*0d10*/  IMAD R22, R22, 0x40, R7 ;  /* 0x0000004016167824 */ /* 0x000fe200078e0207 */
[----:B------:R-:W-:Y:S01]  /*0d20*/  LOP3.LUT R2, R0, 0x1ffffff8, RZ, 0xc0, !PT ;  /* 0x1ffffff800027812 */ /* 0x000fe200078ec0ff */
[----:B------:R-:W-:Y:S01]  /*0d30*/  IMAD R4, R4, 0x40, R5 ;  /* 0x0000004004047824 */ /* 0x000fe200078e0205 */
[----:B------:R-:W-:Y:S01]  /*0d40*/  SHF.R.S32.HI R18, RZ, 0x3, R0 ;  /* 0x00000003ff127819 */ /* 0x000fe20000011400 */
[----:B------:R-:W-:Y:S02]  /*0d50*/  IMAD.IADD R3, R6, 0x1, -R3 ;  /* 0x0000000106037824 */ /* 0x000fe400078e0a03 */
[----:B------:R-:W-:Y:S02]  /*0d60*/  IMAD.IADD R2, R223, 0x1, -R2 ;  /* 0x00000001df027824 */ /* 0x000fe400078e0a02 */
[----:B------:R-:W-:-:S02]  /*0d70*/  IMAD R222, R3, 0x8, R4 ;  /* 0x0000000803de7824 */ /* 0x000fc400078e0204 */
[----:B------:R-:W-:-:S07]  /*0d80*/  IMAD.SHL.U32 R16, R2, 0x8, RZ ;  /* 0x0000000802107824 */ /* 0x000fce00078e00ff */
.L_x_2088:
[----:B0-----:R-:W0:Y:S01]  /*0d90*/  LDC.64 R2, c[0x0][0xc60] ;  /* 0x00031800ff027b82 */ /* 0x001e220000000a00 */
[----:B------:R-:W-:Y:S01]  /*0da0*/  ULDC.64 UR4, c[0x0][0xa28] ;  /* 0x00028a0000047ab9 */ /* 0x000fe20000000a00 */
[----:B------:R-:W-:Y:S01]  /*0db0*/  ULDC.64 UR6, c[0x0][0xa18] ;  /* 0x0002860000067ab9 */ /* 0x000fe20000000a00 */
[----:B------:R-:W-:Y:S01]  /*0dc0*/  ULDC.64 UR8, c[0x0][0xa20] ;  /* 0x0002880000087ab9 */ /* 0x000fe20000000a00 */
        /* <DEDUP_REMOVED lines=10> */
[----:B------:R-:W-:-:S04]  /*0e70*/  @UP0 ULEA UR4, UP2, UR36, UR4, 0x2 ;  /* 0x0000000424040291 */ /* 0x000fc8000f84103f */
[----:B------:R-:W-:Y:S02]  /*0e80*/  @UP0 ULEA.HI.X UR5, UR36, UR5, UR37, 0x2, UP2 ;  /* 0x0000000524050291 */ /* 0x000fe400090f1425 */
[----:B------:R-:W-:Y:S01]  /*0e90*/  @UP1 ULEA UR6, UP0, UR36, UR6, 0x2 ;  /* 0x0000000624061291 */ /* 0x000fe2000f80103f */
[----:B------:R-:W-:-:S03]  /*0ea0*/  IMAD.U32 R2, RZ, RZ, UR4 ;  /* 0x00000004ff027e24 */ /* 0x000fc6000f8e00ff */
[----:B------:R-:W-:Y:S01]  /*0eb0*/  @UP1 ULEA.HI.X UR7, UR36, UR7, UR37, 0x2, UP0 ;  /* 0x0000000724071291 */ /* 0x000fe200080f1425 */
[----:B------:R-:W-:Y:S01]  /*0ec0*/  IMAD.U32 R3, RZ, RZ, UR5 ;  /* 0x00000005ff037e24 */ /* 0x000fe2000f8e00ff */
[----:B------:R-:W-:Y:S01]  /*0ed0*/  ULDC.64 UR4, c[0x0][0x3f8] ;  /* 0x0000fe0000047ab9 */ /* 0x000fe20000000a00 */
[----:B---345:R-:W-:-:S03]  /*0ee0*/  IMAD.U32 R4, RZ, RZ, UR6 ;  /* 0x00000006ff047e24 */ /* 0x038fc6000f8e00ff */
[----:B------:R-:W-:Y:S01]  /*0ef0*/  IMAD.U32 R5, RZ, RZ, UR7 ;  /* 0x00000007ff057e24 */ /* 0x000fe2000f8e00ff */
[----:B------:R-:W2:Y:S01]  /*0f00*/  @P0 LDG.E R2, desc[UR52][R2.64] ;  /* 0x0000003402020981 */ /* 0x000ea2000c1e1900 */
[----:B------:R-:W-:Y:S01]  /*0f10*/  UISETP.NE.U32.AND UP0, UPT, UR4, URZ, UPT ;  /* 0x0000003f0400728c */ /* 0x000fe2000bf05070 */
[----:B------:R-:W-:Y:S01]  /*0f20*/  ISETP.NE.U32.AND P1, PT, RZ, UR8, PT ;  /* 0x00000008ff007c0c */ /* 0x000fe2000bf25070 */
[----:B------:R-:W-:Y:S01]  /*0f30*/  ULDC UR6, c[0x0][0x2e0] ;  /* 0x0000b80000067ab9 */ /* 0x000fe20000000800 */
[----:B------:R-:W3:Y:S01]  /*0f40*/  @P2 LDG.E R4, desc[UR52][R4.64] ;  /* 0x0000003404042981 */ /* 0x000ee2000c1e1900 */
[----:B------:R-:W-:Y:S01]  /*0f50*/  UISETP.NE.AND.EX UP0, UPT, UR5, URZ, UPT, UP0 ;  /* 0x0000003f0500728c */ /* 0x000fe2000bf05300 */
[----:B------:R-:W-:Y:S01]  /*0f60*/  ISETP.NE.AND.EX P1, PT, RZ, UR9, PT, P1 ;  /* 0x00000009ff007c0c */ /* 0x000fe2000bf25310 */
[----:B------:R-:W-:Y:S01]  /*0f70*/  ULDC UR4, c[0x0][0x404] ;  /* 0x0001010000047ab9 */ /* 0x000fe20000000800 */
[----:B------:R-:W-:Y:S01]  /*0f80*/  UMOV UR49, URZ ;  /* 0x0000003f00317c82 */ /* 0x000fe20008000000 */
[----:B------:R-:W-:Y:S01]  /*0f90*/  USEL UR4, UR4, 0x1, UP0 ;  /* 0x0000000104047887 */ /* 0x000fe20008000000 */
[----:B------:R-:W-:-:S03]  /*0fa0*/  ULDC UR50, c[0x0][0x288] ;  /* 0x0000a20000327ab9 */ /* 0x000fc60000000800 */
[----:B------:R-:W-:Y:S01]  /*0fb0*/  UIMAD UR6, UR4, UR6, URZ ;  /* 0x00000006040672a4 */ /* 0x000fe2000f8e023f */
[----:B--2---:R-:W-:Y:S02]  /*0fc0*/  @P0 R2UR UR49, R2 ;  /* 0x00000000023102ca */ /* 0x004fe400000e0000 */
[----:B---3--:R-:W-:Y:S01]  /*0fd0*/  @P2 R2UR UR50, R4 ;  /* 0x00000000043222ca */ /* 0x008fe200000e0000 */
[----:B-1----:R-:W-:-:S14]  /*0fe0*/  @P2 BRA `(.L_x_2032) ;  /* 0x0000000000342947 */ /* 0x002fdc0003800000 */
        /* <DEDUP_REMOVED lines=13> */
.L_x_2032:
[----:B------:R-:W-:Y:S01]  /*10c0*/  UMOV UR42, UR51 ;  /* 0x00000033002a7c82 */ /* 0x000fe20008000000 */
[----:B------:R-:W-:Y:S01]  /*10d0*/  UMOV UR38, UR44 ;  /* 0x0000002c00267c82 */ /* 0x000fe20008000000 */
[----:B------:R-:W-:Y:S05]  /*10e0*/  @!P1 BRA `(.L_x_2033) ;  /* 0x00000000001c9947 */ /* 0x000fea0003800000 */
[----:B------:R-:W-:-:S04]  /*10f0*/  ULEA UR4, UP0, UR36, UR8, 0x2 ;  /* 0x0000000824047291 */ /* 0x000fc8000f80103f */
[----:B------:R-:W-:Y:S02]  /*1100*/  ULEA.HI.X UR5, UR36, UR9, UR37, 0x2, UP0 ;  /* 0x0000000924057291 */ /* 0x000fe400080f1425 */
[----:B------:R-:W-:-:S04]  /*1110*/  IMAD.U32 R2, RZ, RZ, UR4 ;  /* 0x00000004ff027e24 */ /* 0x000fc8000f8e00ff */
[----:B------:R-:W-:-:S05]  /*1120*/  IMAD.U32 R3, RZ, RZ, UR5 ;  /* 0x00000005ff037e24 */ /* 0x000fca000f8e00ff */
[----:B------:R-:W2:Y:S02]  /*1130*/  LDG.E R2, desc[UR52][R2.64] ;  /* 0x0000003402027981 */ /* 0x000ea4000c1e1900 */
[----:B--2---:R-:W-:Y:S01]  /*1140*/  R2UR UR6, R2 ;  /* 0x00000000020672ca */ /* 0x004fe200000e0000 */
[----:B------:R-:W-:-:S14]  /*1150*/  BRA `(.L_x_2034) ;  /* 0x0000000000347947 */ /* 0x000fdc0003800000 */
.L_x_2033:
        /* <DEDUP_REMOVED lines=13> */
.L_x_2034:
[----:B------:R-:W-:Y:S01]  /*1230*/  UIADD3 UR49, -UR49, UR6, URZ ;  /* 0x0000000631317290 */ /* 0x000fe2000fffe13f */
[----:B------:R-:W-:Y:S01]  /*1240*/  PLOP3.LUT P0, PT, PT, PT, PT, 0x80, 0x0 ;  /* 0x000000000000781c */ /* 0x000fe20003f0f070 */
[----:B------:R-:W-:Y:S01]  /*1250*/  ULDC UR8, c[0x0][0x428] ;  /* 0x00010a0000087ab9 */ /* 0x000fe20000000800 */
[----:B------:R-:W-:Y:S01]  /*1260*/  IMAD.MOV.U32 R2, RZ, RZ, RZ ;  /* 0x000000ffff027224 */ /* 0x000fe200078e00ff */
[----:B------:R-:W-:Y:S01]  /*1270*/  UIADD3 UR5, UR49, 0x11f, -UR50 ;  /* 0x0000011f31057890 */ /* 0x000fe2000fffe832 */
[----:B------:R-:W-:Y:S01]  /*1280*/  IMAD.MOV.U32 R0, RZ, RZ, RZ ;  /* 0x000000ffff007224 */ /* 0x000fe200078e00ff */
[----:B------:R-:W-:Y:S01]  /*1290*/  UIADD3 UR4, UR49, 0x9f, URZ ;  /* 0x0000009f31047890 */ /* 0x000fe2000fffe03f */
[----:B------:R-:W-:Y:S01]  /*12a0*/  IMAD.MOV.U32 R119, RZ, RZ, RZ ;  /* 0x000000ffff777224 */ /* 0x000fe200078e00ff */
[----:B------:R-:W-:Y:S01]  /*12b0*/  ULEA UR6, UR51, UR5, 0x7 ;  /* 0x0000000533067291 */ /* 0x000fe2000f8e383f */
[----:B------:R-:W-:Y:S01]  /*12c0*/  CS2R R4, SRZ ;  /* 0x0000000000047805 */ /* 0x000fe2000001ff00 */
[----:B------:R-:W-:Y:S01]  /*12d0*/  UIMAD.WIDE UR4, UR4, 0x66666667, URZ ;  /* 0x66666667040478a5 */ /* 0x000fe2000f8e023f */
[----:B------:R-:W-:Y:S01]  /*12e0*/  CS2R R8, SRZ ;  /* 0x0000000000087805 */ /* 0x000fe2000001ff00 */
[----:B------:R-:W-:Y:S01]  /*12f0*/  UIMAD.WIDE UR6, UR6, 0x66666667, URZ ;  /* 0x66666667060678a5 */ /* 0x000fe2000f8e023f */
[----:B------:R-:W-:Y:S01]  /*1300*/  CS2R R10, SRZ ;  /* 0x00000000000a7805 */ /* 0x000fe2000001ff00 */
[----:B------:R-:W-:Y:S01]  /*1310*/  USHF.R.U32.HI UR4, URZ, 0x1f, UR5 ;  /* 0x0000001f3f047899 */ /* 0x000fe20008011605 */
[----:B------:R-:W-:Y:S01]  /*1320*/  CS2R R12, SRZ ;  /* 0x00000000000c7805 */ /* 0x000fe2000001ff00 */
[----:B------:R-:W-:Y:S01]  /*1330*/  USHF.R.U32.HI UR6, URZ, 0x1f, UR7 ;  /* 0x0000001f3f067899 */ /* 0x000fe20008011607 */
[----:B------:R-:W-:Y:S01]  /*1340*/  CS2R R14, SRZ ;  /* 0x00000000000e7805 */ /* 0x000fe2000001ff00 */
[----:B------:R-:W-:Y:S01]  /*1350*/  ULEA.HI.SX32 UR4, UR5, UR4, 0x1a ;  /* 0x0000000405047291 */ /* 0x000fe2000f8fd23f */
[----:B------:R-:W-:Y:S01]  /*1360*/  CS2R R20, SRZ ;  /* 0x0000000000147805 */ /* 0x000fe2000001ff00 */
[----:B------:R-:W-:Y:S01]  /*1370*/  ULEA.HI.SX32 UR6, UR7, UR6, 0x1a ;  /* 0x0000000607067291 */ /* 0x000fe2000f8fd23f */
[----:B------:R-:W-:Y:S01]  /*1380*/  CS2R R24, SRZ ;  /* 0x0000000000187805 */ /* 0x000fe2000001ff00 */
[----:B------:R-:W-:Y:S01]  /*1390*/  UISETP.NE.AND UP0, UPT, UR8, 0x1, UPT ;  /* 0x000000010800788c */ /* 0x000fe2000bf05270 */
[----:B------:R-:W-:Y:S01]  /*13a0*/  CS2R R28, SRZ ;  /* 0x00000000001c7805 */ /* 0x000fe2000001ff00 */
[----:B------:R-:W-:Y:S01]  /*13b0*/  UISETP.LT.AND UP1, UPT, UR4, UR6, UPT ;  /* 0x000000060400728c */ /* 0x000fe2000bf21270 */
[----:B------:R-:W-:-:S02]  /*13c0*/  CS2R R26, SRZ ;  /* 0x00000000001a7805 */ /* 0x000fc4000001ff00 */
[----:B------:R-:W-:Y:S02]  /*13d0*/  CS2R R32, SRZ ;  /* 0x0000000000207805 */ /* 0x000fe4000001ff00 */
[----:B------:R-:W-:Y:S01]  /*13e0*/  CS2R R30, SRZ ;  /* 0x00000000001e7805 */ /* 0x000fe2000001ff00 */
[----:B------:R-:W-:Y:S01]  /*13f0*/  USEL UR54, UR4, UR6, UP1 ;  /* 0x0000000604367287 */ /* 0x000fe20008800000 */
[----:B------:R-:W-:Y:S02]  /*1400*/  CS2R R36, SRZ ;  /* 0x0000000000247805 */ /* 0x000fe4000001ff00 */
[----:B------:R-:W-:Y:S02]  /*1410*/  CS2R R34, SRZ ;  /* 0x0000000000227805 */ /* 0x000fe4000001ff00 */
[----:B------:R-:W-:Y:S01]  /*1420*/  CS2R R40, SRZ ;  /* 0x0000000000287805 */ /* 0x000fe2000001ff00 */
[----:B------:R-:W-:Y:S01]  /*1430*/  UISETP.GE.AND UP1, UPT, UR54, 0x1, UPT ;  /* 0x000000013600788c */ /* 0x000fe2000bf26270 */
[----:B------:R-:W-:Y:S01]  /*1440*/  CS2R R38, SRZ ;  /* 0x0000000000267805 */ /* 0x000fe2000001ff00 */
[----:B------:R-:W-:Y:S01]  /*1450*/  @UP0 ULDC UR5, c[0x0][0x42c] ;  /* 0x00010b0000050ab9 */ /* 0x000fe20000000800 */
[----:B------:R-:W-:Y:S01]  /*1460*/  @UP0 ULDC UR6, c[0x0][0x430] ;  /* 0x00010c0000060ab9 */ /* 0x000fe20000000800 */
[----:B------:R-:W-:Y:S01]  /*1470*/  UIMAD.WIDE.U32 UR4, UR44, UR5, URZ ;  /* 0x000000052c0472a5 */ /* 0x000fe2000f8e003f */
[----:B------:R-:W-:-:S02]  /*1480*/  CS2R R44, SRZ ;  /* 0x00000000002c7805 */ /* 0x000fc4000001ff00 */
[----:B------:R-:W-:Y:S02]  /*1490*/  PLOP3.LUT P1, PT, PT, PT, UP1, 0x80, 0x0 ;  /* 0x000000000000781c */ /* 0x000fe40003f2f018 */
[----:B------:R-:W-:Y:S01]  /*14a0*/  CS2R R42, SRZ ;  /* 0x00000000002a7805 */ /* 0x000fe2000001ff00 */
[----:B------:R-:W-:Y:S01]  /*14b0*/  @UP0 USHF.R.U32.HI UR44, URZ, UR6, UR5 ;  /* 0x000000063f2c0299 */ /* 0x000fe20008011605 */
        /* <DEDUP_REMOVED lines=63> */
.L_x_2036:
        /* <DEDUP_REMOVED lines=10> */
[----:B------:R-:W-:Y:S02]  /*1950*/  @UP0 ULDC.64 UR16, c[0x0][0x9a8] ;  /* 0x00026a0000100ab9 */ /* 0x000fe40000000a00 */
[----:B------:R-:W-:Y:S01]  /*1960*/  @UP1 ULDC.64 UR10, c[0x0][0x9b8] ;  /* 0x00026e00000a1ab9 */ /* 0x000fe20000000a00 */
[----:B------:R-:W-:Y:S02]  /*1970*/  @UP0 UIMAD UR8, UR37, UR16, URZ ;  /* 0x00000010250802a4 */ /* 0x000fe4000f8e023f */
[----:B------:R-:W-:Y:S02]  /*1980*/  @UP1 UIMAD UR9, UR37, UR10, URZ ;  /* 0x0000000a250912a4 */ /* 0x000fe4000f8e023f */
[----:B------:R-:W-:Y:S02]  /*1990*/  @UP0 UIMAD.WIDE.U32 UR14, UR36, UR16, URZ ;  /* 0x00000010240e02a5 */ /* 0x000fe4000f8e003f */
[----:B------:R-:W-:Y:S02]  /*19a0*/  @UP0 UIMAD UR17, UR36, UR17, UR8 ;  /* 0x00000011241102a4 */ /* 0x000fe4000f8e0208 */
[----:B------:R-:W-:-:S02]  /*19b0*/  @UP0 USHF.R.S32.HI UR16, URZ, 0x1f, UR44 ;  /* 0x0000001f3f100899 */ /* 0x000fc4000801142c */
[----:B------:R-:W-:Y:S02]  /*19c0*/  @UP1 UIMAD UR18, UR36, UR11, UR9 ;  /* 0x0000000b241212a4 */ /* 0x000fe4000f8e0209 */
[----:B------:R-:W-:Y:S02]  /*19d0*/  @UP1 USHF.R.S32.HI UR19, URZ, 0x1f, UR44 ;  /* 0x0000001f3f131899 */ /* 0x000fe4000801142c */
[----:B------:R-:W-:Y:S01]  /*19e0*/  @UP1 UIMAD.WIDE.U32 UR12, UR36, UR10, URZ ;  /* 0x0000000a240c12a5 */ /* 0x000fe2000f8e003f */
[----:B------:R-:W-:Y:S02]  /*19f0*/  @UP0 ULDC.64 UR8, c[0x0][0x9b0] ;  /* 0x00026c0000080ab9 */ /* 0x000fe40000000a00 */
        /* <DEDUP_REMOVED lines=33> */
.L_x_2179:
[----:B------:R-:W-:Y:S05]  /*1c10*/  @!P0 BRA `(.L_x_2038) ;  /* 0x0000000000048947 */ /* 0x000fea0003800000 */
[----:B------:R-:W-:Y:S01]  /*1c20*/  BPT.TRAP 0x1 ;  /* 0x000000040000795c */ /* 0x000fe20000300000 */
.L_x_2038:
[----:B------:R-:W-:Y:S02]  /*1c30*/  IMAD.U32 R2, RZ, RZ, UR55 ;  /* 0x00000037ff027e24 */ /* 0x000fe4000f8e00ff */
[----:B0-----:R-:W-:-:S03]  /*1c40*/  IMAD.U32 R3, RZ, RZ, UR45 ;  /* 0x0000002dff037e24 */ /* 0x001fc6000f8e00ff */
[----:B------:R-:W-:Y:S02]  /*1c50*/  LEA R2, R2, UR41, 0x3 ;  /* 0x0000002902027c11 */ /* 0x000fe4000f8e18ff */
[----:B------:R-:W-:-:S04]  /*1c60*/  SHF.L.U32 R3, R3, 0x1f, RZ ;  /* 0x0000001f03037819 */ /* 0x000fc800000006ff */
[----:B------:R0:W1:Y:S01]  /*1c70*/  SYNCS.PHASECHK.TRANS64.TRYWAIT P2, [R2+URZ+0x33430], R3 ;  /* 0x03343003020075a7 */ /* 0x000062000804017f */
[----:B------:R-:W-:Y:S05]  /*1c80*/  @!P0 BRA `(.L_x_2039) ;  /* 0x0000000000048947 */ /* 0x000fea0003800000 */
[----:B------:R-:W-:Y:S01]  /*1c90*/  BPT.TRAP 0x1 ;  /* 0x000000040000795c */ /* 0x000fe20000300000 */
.L_x_2039:
[----:B------:R-:W2:Y:S01]  /*1ca0*/  S2R R4, SR_TID.X ;  /* 0x0000000000047919 */ /* 0x000ea20000002100 */
[----:B------:R-:W-:Y:S01]  /*1cb0*/  IMAD.MOV.U32 R119, RZ, RZ, RZ ;  /* 0x000000ffff777224 */ /* 0x000fe200078e00ff */
[----:B--2---:R-:W-:Y:S01]  /*1cc0*/  LOP3.LUT P1, RZ, R4, 0x7f, RZ, 0xc0, !PT ;  /* 0x0000007f04ff7812 */ /* 0x004fe2000782c0ff */
[----:B-1----:R-:W-:-:S12]  /*1cd0*/  @P2 BRA `(.L_x_2040) ;  /* 0x0000000000082947 */ /* 0x002fd80003800000 */
[----:B------:R-:W1:Y:S02]  /*1ce0*/  SYNCS.PHASECHK.TRANS64.TRYWAIT P2, [R2+URZ+0x33430], R3 ;  /* 0x03343003020075a7 */ /* 0x000e64000804017f */
[----:B-1----:R-:W-:Y:S05]  /*1cf0*/  @!P2 BRA `(.L_x_2041) ;  /* 0x0000014c00c8a947 */ /* 0x002fea0003800000 */
.L_x_2040:
[----:B------:R-:W-:Y:S05]  /*1d00*/  WARPSYNC.ALL ;  /* 0x0000000000007948 */ /* 0x000fea0003800000 */
[----:B------:R-:W-:Y:S01]  /*1d10*/  UIADD3 UR4, UR41, 0x24200, URZ ;  /* 0x0002420029047890 */ /* 0x000fe2000fffe03f */
[----:B------:R-:W-:Y:S01]  /*1d20*/  WARPGROUP.ARRIVE ;  /* 0x00000000000079c5 */ /* 0x000fe20000000000 */
[----:B------:R-:W-:Y:S01]  /*1d30*/  ULOP3.LUT UR28, UR56, 0x10000, URZ, 0xfc, !UPT ;  /* 0x00010000381c7892 */ /* 0x000fe2000f8efc3f */
[----:B01----:R-:W-:Y:S01]  /*1d40*/  @!P1 VIADD R2, R2, 0x33440 ;  /* 0x0003344002029836 */ /* 0x003fe20000000000 */
[----:B------:R-:W-:Y:S01]  /*1d50*/  USHF.R.U32.HI UR4, URZ, 0x4, UR4 ;  /* 0x000000043f047899 */ /* 0x000fe20008011604 */
[--C-:B------:R-:W-:Y:S01]  /*1d60*/  IMAD.MOV.U32 R118, RZ, RZ, R119.reuse ;  /* 0x000000ffff767224 */ /* 0x100fe200078e0077 */
[----:B------:R-:W-:Y:S01]  /*1d70*/  UMOV UR25, 0x80000020 ;  /* 0x8000002000197882 */ /* 0x000fe20000000000 */
[----:B------:R-:W-:Y:S01]  /*1d80*/  UMOV UR27, 0x80000020 ;  /* 0x80000020001b7882 */ /* 0x000fe20000000000 */
[----:B------:R-:W-:Y:S01]  /*1d90*/  ULOP3.LUT UR4, UR4, 0x3fff, URZ, 0xc0, !UPT ;  /* 0x00003fff04047892 */ /* 0x000fe2000f8ec03f */
[----:B------:R-:W-:Y:S01]  /*1da0*/  @!P1 PRMT R2, RZ, 0x654, R2 ;  /* 0x00000654ff029816 */ /* 0x000fe20000000002 */
        /* <DEDUP_REMOVED lines=32> */
[----:B------:R-:W-:Y:S01]  /*1fb0*/  UMOV UR23, 0x80000020 ;  /* 0x8000002000177882 */ /* 0x000fe20000000000 */
[----:B------:R-:W-:Y:S01]  /*1fc0*/  UIADD3 UR30, UR32, 0x680, URZ ;  /* 0x00000680201e7890 */ /* 0x000fe2000fffe03f */
[----:B------:R-:W-:Y:S01]  /*1fd0*/  IMAD.MOV.U32 R107, RZ, RZ, R119 ;  /* 0x000000ffff6b7224 */ /* 0x000fe200078e0077 */
[----:B------:R-:W-:Y:S01]  /*1fe0*/  UMOV UR31, 0x80000020 ;  /* 0x80000020001f7882 */ /* 0x000fe20000000000 */
[----:B------:R-:W-:Y:S01]  /*1ff0*/  UIADD3 UR56, UR54, -0x2, URZ ;  /* 0xfffffffe36387890 */ /* 0x000fe2000fffe03f */
[----:B------:R-:W-:-:S02]  /*2000*/  WARPGROUP.DEPBAR.LE gsb0, 0x0 ;  /* 0x00008000000079c5 */ /* 0x000fc40000010000 */
        /* <DEDUP_REMOVED lines=131> */
[----:B------:R-:W-:-:S04]  /*2840*/  UIMAD UR6, UR54, -0xa0, UR49 ;  /* 0xffffff60360678a4 */ /* 0x000fc8000f8e0231 */
[----:B------:R-:W-:Y:S02]  /*2850*/  UIADD3 UR7, UR6, 0xa0, URZ ;  /* 0x000000a006077890 */ /* 0x000fe4000fffe03f */
[----:B------:R-:W-:Y:S01]  /*2860*/  UIADD3 UR6, -UR50, 0xa1, UR6 ;  /* 0x000000a132067890 */ /* 0x000fe2000fffe106 */
        /* <DEDUP_REMOVED lines=20> */
[----:B------:R-:W0:Y:S01]  /*29b0*/  MUFU.TANH R88, R88 ;  /* 0x0000005800587308 */ /* 0x000e220000002400 */
[----:B------:R-:W-:Y:S01]  /*29c0*/  UMOV UR23, 0x80000020 ;  /* 0x8000002000177882 */ /* 0x000fe20000000000 */
        /* <DEDUP_REMOVED lines=11> */
[----:B------:R-:W-:-:S03]  /*2a80*/  FMUL.FTZ R10, R0, R103 ;  /* 0x00000067000a7220 */ /* 0x000fc60000410000 */
[----:B------:R-:W-:Y:S08]  /*2a90*/  MUFU.TANH R90, R100 ;  /* 0x00000064005a7308 */ /* 0x000ff00000002400 */
[----:B------:R-:W2:Y:S08]  /*2aa0*/  MUFU.TANH R92, R92 ;  /* 0x0000005c005c7308 */ /* 0x000eb00000002400 */
[----:B------:R-:W3:Y:S08]  /*2ab0*/  MUFU.TANH R93, R93 ;  /* 0x0000005d005d7308 */ /* 0x000ef00000002400 */
[----:B------:R-:W4:Y:S08]  /*2ac0*/  MUFU.TANH R96, R96 ;  /* 0x0000006000607308 */ /* 0x000f300000002400 */
        /* <DEDUP_REMOVED lines=11> */
[C---:B------:R-:W-:Y:S01]  /*2b80*/  FMUL.FTZ R72, R0.reuse, R72 ;  /* 0x0000004800487220 */ /* 0x040fe20000410000 */
[----:B------:R-:W-:Y:S01]  /*2b90*/  UMOV UR23, 0x80000020 ;  /* 0x8000002000177882 */ /* 0x000fe20000000000 */
        /* <DEDUP_REMOVED lines=8> */
[----:B------:R0:W5:Y:S01]  /*2c20*/  MUFU.TANH R15, R72 ;  /* 0x00000048000f7308 */ /* 0x0001620000002400 */
[----:B------:R-:W-:-:S07]  /*2c30*/  FMUL.FTZ R13, R0, R78 ;  /* 0x0000004e000d7220 */ /* 0x000fce0000410000 */
[----:B------:R1:W5:Y:S01]  /*2c40*/  MUFU.TANH R91, R73 ;  /* 0x00000049005b7308 */ /* 0x0003620000002400 */
[----:B0-----:R-:W-:-:S07]  /*2c50*/  FMUL.FTZ R72, R0, R86 ;  /* 0x0000005600487220 */ /* 0x001fce0000410000 */
[----:B------:R-:W0:Y:S01]  /*2c60*/  MUFU.TANH R76, R76 ;  /* 0x0000004c004c7308 */ /* 0x000e220000002400 */
[----:B-1----:R-:W-:-:S07]  /*2c70*/  FMUL.FTZ R73, R0, R87 ;  /* 0x0000005700497220 */ /* 0x002fce0000410000 */
[----:B------:R-:W1:Y:S08]  /*2c80*/  MUFU.TANH R77, R77 ;  /* 0x0000004d004d7308 */ /* 0x000e700000002400 */
[----:B------:R-:W1:Y:S08]  /*2c90*/  MUFU.TANH R79, R80 ;  /* 0x00000050004f7308 */ /* 0x000e700000002400 */
[----:B------:R-:W-:Y:S01]  /*2ca0*/  MUFU.TANH R95, R84 ;  /* 0x00000054005f7308 */ /* 0x000fe20000002400 */
        /* <DEDUP_REMOVED lines=8> */
[C---:B------:R-:W-:Y:S01]  /*2d30*/  FMUL.FTZ R75, R0.reuse, R57 ;  /* 0x00000039004b7220 */ /* 0x040fe20000410000 */
[C---:B------:R-:W-:Y:S01]  /*2d40*/  FMUL.FTZ R59, R0.reuse, R63 ;  /* 0x0000003f003b7220 */ /* 0x040fe20000410000 */
[----:B------:R-:W-:Y:S02]  /*2d50*/  IMAD.U32 R63, RZ, RZ, UR51 ;  /* 0x00000033ff3f7e24 */ /* 0x000fe4000f8e00ff */
[C---:B------:R-:W-:Y:S01]  /*2d60*/  FMUL.FTZ R65, R0.reuse, R65 ;  /* 0x0000004100417220 */ /* 0x040fe20000410000 */
[----:B------:R-:W-:Y:S01]  /*2d70*/  UIADD3 UR22, UR32, 0x702, URZ ;  /* 0x0000070220167890 */ /* 0x000fe2000fffe03f */
[C---:B------:R-:W-:Y:S01]  /*2d80*/  FMUL.FTZ R57, R0.reuse, R58 ;  /* 0x0000003a00397220 */ /* 0x040fe20000410000 */
[----:B------:R3:W-:Y:S01]  /*2d90*/  MUFU.TANH R104, R64 ;  /* 0x0000004000687308 */ /* 0x0007e20000002400 */
[C---:B--2---:R-:W-:Y:S01]  /*2da0*/  FMUL.FTZ R60, R0.reuse, R66 ;  /* 0x00000042003c7220 */ /* 0x044fe20000410000 */
[----:B------:R-:W-:Y:S01]  /*2db0*/  IMAD.U32 R66, RZ, RZ, UR7 ;  /* 0x00000007ff427e24 */ /* 0x000fe2000f8e00ff */
[----:B------:R-:W-:Y:S01]  /*2dc0*/  UMOV UR23, 0x80000020 ;  /* 0x8000002000177882 */ /* 0x000fe20000000000 */
[C---:B------:R-:W-:Y:S01]  /*2dd0*/  FMUL.FTZ R61, R0.reuse, R61 ;  /* 0x0000003d003d7220 */ /* 0x040fe20000410000 */
[----:B------:R-:W-:Y:S01]  /*2de0*/  FMUL.FTZ R58, R0, R62 ;  /* 0x0000003e003a7220 */ /* 0x000fe20000410000 */
[----:B------:R-:W-:-:S02]  /*2df0*/  IMAD R66, R17, -0x2, R66 ;  /* 0xfffffffe11427824 */ /* 0x000fc400078e0242 */
[C---:B------:R-:W-:Y:S01]  /*2e00*/  FMUL.FTZ R68, R0.reuse, R68 ;  /* 0x0000004400447220 */ /* 0x040fe20000410000 */
[----:B------:R2:W-:Y:S01]  /*2e10*/  MUFU.TANH R99, R74 ;  /* 0x0000004a00637308 */ /* 0x0005e20000002400 */
[----:B---3--:R-:W-:Y:S02]  /*2e20*/  IMAD.U32 R64, RZ, RZ, UR6 ;  /* 0x00000006ff407e24 */ /* 0x008fe4000f8e00ff */
[C---:B------:R-:W-:Y:S01]  /*2e30*/  FMUL.FTZ R62, R0.reuse, R70 ;  /* 0x00000046003e7220 */ /* 0x040fe20000410000 */
[----:B------:R-:W-:Y:S01]  /*2e40*/  FMUL.FTZ R69, R0, R69 ;  /* 0x0000004500457220 */ /* 0x000fe20000410000 */
[----:B------:R-:W-:-:S03]  /*2e50*/  UIADD3 UR6, UR49, -UR50, URZ ;  /* 0x8000003231067290 */ /* 0x000fc6000fffe03f */
[----:B------:R3:W-:Y:S01]  /*2e60*/  MUFU.TANH R100, R75 ;  /* 0x0000004b00647308 */ /* 0x0007e20000002400 */
[----:B--2---:R-:W-:Y:S02]  /*2e70*/  IMAD R74, R63, 0x80, R22 ;  /* 0x000000803f4a7824 */ /* 0x004fe400078e0216 */
[----:B------:R-:W-:Y:S01]  /*2e80*/  FMUL.FTZ R63, R0, R71 ;  /* 0x00000047003f7220 */ /* 0x000fe20000410000 */
[----:B------:R-:W-:-:S04]  /*2e90*/  ULEA UR6, UR51, UR6, 0x7 ;  /* 0x0000000633067291 */ /* 0x000fc8000f8e383f */
[----:B------:R-:W-:Y:S01]  /*2ea0*/  UIMAD.WIDE UR6, UR6, 0x66666667, URZ ;  /* 0x66666667060678a5 */ /* 0x000fe2000f8e023f */
[----:B------:R-:W-:Y:S01]  /*2eb0*/  MUFU.TANH R105, R65 ;  /* 0x0000004100697308 */ /* 0x000fe20000002400 */
[----:B---3--:R-:W-:Y:S02]  /*2ec0*/  IMAD R75, R17, -0x2, R64 ;  /* 0xfffffffe114b7824 */ /* 0x008fe400078e0240 */
[----:B------:R-:W-:-:S03]  /*2ed0*/  USHF.R.U32.HI UR6, URZ, 0x1f, UR7 ;  /* 0x0000001f3f067899 */ /* 0x000fc60008011607 */
[----:B------:R-:W-:Y:S01]  /*2ee0*/  VIADDMNMX R106, R74, R75, R66, PT ;  /* 0x0000004b4a6a7246 */ /* 0x000fe20003800142 */
[----:B------:R-:W-:Y:S01]  /*2ef0*/  ULEA.HI.SX32 UR6, UR7, UR6, 0x1a ;  /* 0x0000000607067291 */ /* 0x000fe2000f8fd23f */
[----:B------:R-:W2:Y:S01]  /*2f00*/  MUFU.TANH R94, R81 ;  /* 0x00000051005e7308 */ /* 0x000ea20000002400 */
[----:B------:R-:W-:Y:S02]  /*2f10*/  IADD3 R75, R75, 0x8, R74 ;  /* 0x000000084b4b7810 */ /* 0x000fe40007ffe04a */
[C---:B------:R-:W-:Y:S01]  /*2f20*/  ISETP.GT.AND P5, PT, R106.reuse, RZ, PT ;  /* 0x000000ff6a00720c */ /* 0x040fe20003fa4270 */
[----:B------:R-:W-:Y:S01]  /*2f30*/  UISETP.LT.AND UP0, UPT, URZ, UR6, UPT ;  /* 0x000000063f00728c */ /* 0x000fe2000bf01270 */
[C---:B------:R-:W-:Y:S02]  /*2f40*/  ISETP.GT.AND P6, PT, R106.reuse, 0x1, PT ;  /* 0x000000016a00780c */ /* 0x040fe40003fc4270 */
[----:B------:R-:W-:Y:S01]  /*2f50*/  ISETP.GT.AND P4, PT, R106, 0x8, PT ;  /* 0x000000086a00780c */ /* 0x000fe20003f84270 */
[----:B------:R3:W2:Y:S01]  /*2f60*/  MUFU.TANH R103, R61 ;  /* 0x0000003d00677308 */ /* 0x0006a20000002400 */
[----:B------:R-:W-:Y:S01]  /*2f70*/  FSEL R82, R88, -INF , P5 ;  /* 0xff80000058527808 */ /* 0x000fe20002800000 */
[----:B------:R-:W-:Y:S01]  /*2f80*/  USEL UR54, URZ, UR6, !UP0 ;  /* 0x000000063f367287 */ /* 0x000fe2000c000000 */
[----:B------:R-:W-:-:S02]  /*2f90*/  FSEL R83, R89, -INF , P6 ;  /* 0xff80000059537808 */ /* 0x000fc40003000000 */
[----:B------:R-:W-:Y:S01]  /*2fa0*/  ISETP.GT.AND P2, PT, R106, 0x9, PT ;  /* 0x000000096a00780c */ /* 0x000fe20003f44270 */
[----:B------:R-:W-:Y:S01]  /*2fb0*/  UISETP.GE.AND UP0, UPT, UR56, UR54, UPT ;  /* 0x000000363800728c */ /* 0x000fe2000bf06270 */
[----:B------:R-:W-:Y:S01]  /*2fc0*/  FSEL R85, R92, -INF , P4 ;  /* 0xff8000005c557808 */ /* 0x000fe20002000000 */
[----:B------:R-:W-:Y:S01]  /*2fd0*/  MUFU.TANH R69, R69 ;  /* 0x0000004500457308 */ /* 0x000fe20000002400 */
[----:B------:R-:W-:Y:S01]  /*2fe0*/  FMNMX.FTZ R64, R82, R83, !PT ;  /* 0x0000005352407209 */ /* 0x000fe20007810000 */
[----:B---3--:R-:W-:Y:S01]  /*2ff0*/  FMUL.FTZ R61, R0, R67 ;  /* 0x00000043003d7220 */ /* 0x008fe20000410000 */
[----:B------:R-:W-:Y:S01]  /*3000*/  ISETP.GT.AND P3, PT, R106, 0x10, PT ;  /* 0x000000106a00780c */ /* 0x000fe20003f64270 */
[----:B------:R-:W-:Y:S02]  /*3010*/  WARPGROUP.DEPBAR.LE gsb0, 0x0 ;  /* 0x00008000000079c5 */ /* 0x000fe40000010000 */
[C---:B------:R-:W-:Y:S01]  /*3020*/  FMUL.FTZ R40, R0.reuse, R40 ;  /* 0x0000002800287220 */ /* 0x040fe20000410000 */
[----:B------:R-:W-:Y:S01]  /*3030*/  FSEL R86, R93, -INF , P2 ;  /* 0xff8000005d567808 */ /* 0x000fe20001000000 */
[----:B------:R-:W-:Y:S01]  /*3040*/  FMUL.FTZ R41, R0, R41 ;  /* 0x0000002900297220 */ /* 0x000fe20000410000 */
[----:B------:R-:W-:Y:S01]  /*3050*/  FMNMX.FTZ R65, R85, R64, !PT ;  /* 0x0000004055417209 */ /* 0x000fe20007810000 */
[----:B------:R3:W-:Y:S01]  /*3060*/  MUFU.TANH R71, R40 ;  /* 0x0000002800477308 */ /* 0x0007e20000002400 */
[----:B------:R-:W-:Y:S01]  /*3070*/  ISETP.GT.AND P5, PT, R106, 0x11, PT ;  /* 0x000000116a00780c */ /* 0x000fe20003fa4270 */
[----:B------:R-:W-:Y:S01]  /*3080*/  WARPGROUP.ARRIVE ;  /* 0x00000000000079c5 */ /* 0x000fe20000000000 */
[----:B----4-:R-:W-:Y:S01]  /*3090*/  FSEL R89, R96, -INF , P3 ;  /* 0xff80000060597808 */ /* 0x010fe20001800000 */
[----:B------:R-:W-:Y:S01]  /*30a0*/  FMUL.FTZ R45, R0, R45 ;  /* 0x0000002d002d7220 */ /* 0x000fe20000410000 */
[----:B------:R-:W-:Y:S01]  /*30b0*/  ISETP.GT.AND P4, PT, R106, 0x18, PT ;  /* 0x000000186a00780c */ /* 0x000fe20003f84270 */
[C---:B------:R-:W-:Y:S01]  /*30c0*/  FMUL.FTZ R44, R0.reuse, R44 ;  /* 0x0000002c002c7220 */ /* 0x040fe20000410000 */
[----:B-----5:R-:W-:Y:S01]  /*30d0*/  FSEL R88, R97, -INF , P5 ;  /* 0xff80000061587808 */ /* 0x020fe20002800000 */
[----:B------:R4:W-:Y:S01]  /*30e0*/  MUFU.TANH R92, R41 ;  /* 0x00000029005c7308 */ /* 0x0009e20000002400 */
[----:B---3--:R-:W-:Y:S01]  /*30f0*/  FMUL.FTZ R40, R0, R42 ;  /* 0x0000002a00287220 */ /* 0x008fe20000410000 */
[----:B------:R-:W-:Y:S01]  /*3100*/  FMNMX.FTZ R42, R86, R65, !PT ;  /* 0x00000041562a7209 */ /* 0x000fe20007810000 */
[----:B------:R-:W-:Y:S01]  /*3110*/  QGMMA.64x32x32.F32.E4M3.E4M3 R24, gdesc[UR20], R24, gsb0 ;  /* 0x00600000141879f3 */ /* 0x000fe20008000818 */
[----:B------:R-:W-:Y:S01]  /*3120*/  ISETP.GT.AND P2, PT, R106, 0x19, PT ;  /* 0x000000196a00780c */ /* 0x000fe20003f44270 */
[C---:B------:R-:W-:Y:S01]  /*3130*/  FMUL.FTZ R49, R0.reuse, R49 ;  /* 0x0000003100317220 */ /* 0x040fe20000410000 */
[----:B------:R-:W-:Y:S01]  /*3140*/  FMNMX.FTZ R65, R89, R42, !PT ;  /* 0x0000002a59417209 */ /* 0x000fe20007810000 */
[----:B------:R-:W-:Y:S01]  /*3150*/  FMUL.FTZ R48, R0, R48 ;  /* 0x0000003000307220 */ /* 0x000fe20000410000 */
[----:B------:R-:W-:Y:S01]  /*3160*/  FSEL R90, R90, -INF , P4 ;  /* 0xff8000005a5a7808 */ /* 0x000fe20002000000 */
[----:B----4-:R-:W-:Y:S01]  /*3170*/  FMUL.FTZ R41, R0, R43 ;  /* 0x0000002b00297220 */ /* 0x010fe20000410000 */
[----:B------:R-:W-:Y:S01]  /*3180*/  FMNMX.FTZ R65, R88, R65, !PT ;  /* 0x0000004158417209 */ /* 0x000fe20007810000 */
[----:B------:R3:W4:Y:S01]  /*3190*/  MUFU.TANH R67, R68 ;  /* 0x0000004400437308 */ /* 0x0007220000002400 */
[----:B------:R-:W-:Y:S01]  /*31a0*/  ISETP.GT.AND P3, PT, R106, 0x20, PT ;  /* 0x000000206a00780c */ /* 0x000fe20003f64270 */
[C---:B------:R-:W-:Y:S01]  /*31b0*/  FMUL.FTZ R52, R0.reuse, R52 ;  /* 0x0000003400347220 */ /* 0x040fe20000410000 */
[----:B------:R-:W-:Y:S01]  /*31c0*/  FSEL R87, R101, -INF , P2 ;  /* 0xff80000065577808 */ /* 0x000fe20001000000 */
[----:B------:R-:W-:Y:S01]  /*31d0*/  FMUL.FTZ R53, R0, R53 ;  /* 0x0000003500357220 */ /* 0x000fe20000410000 */
[----:B------:R-:W-:Y:S01]  /*31e0*/  FMNMX.FTZ R42, R90, R65, !PT ;  /* 0x000000415a2a7209 */ /* 0x000fe20007810000 */
[----:B------:R-:W-:Y:S01]  /*31f0*/  FMUL.FTZ R50, R0, R50 ;  /* 0x0000003200327220 */ /* 0x000fe20000410000 */
[----:B------:R-:W-:Y:S01]  /*3200*/  ISETP.GT.AND P2, PT, R106, 0x21, PT ;  /* 0x000000216a00780c */ /* 0x000fe20003f44270 */
[----:B------:R-:W-:Y:S01]  /*3210*/  MUFU.TANH R93, R52 ;  /* 0x00000034005d7308 */ /* 0x000fe20000002400 */
[----:B------:R-:W-:Y:S01]  /*3220*/  FSEL R84, R15, -INF , P3 ;  /* 0xff8000000f547808 */ /* 0x000fe20001800000 */
[C---:B------:R-:W-:Y:S01]  /*3230*/  FMUL.FTZ R54, R0.reuse, R54 ;  /* 0x0000003600367220 */ /* 0x040fe20000410000 */
[----:B------:R-:W-:Y:S01]  /*3240*/  FMNMX.FTZ R43, R87, R42, !PT ;  /* 0x0000002a572b7209 */ /* 0x000fe20007810000 */
[----:B------:R-:W-:Y:S01]  /*3250*/  FMUL.FTZ R51, R0, R51 ;  /* 0x0000003300337220 */ /* 0x000fe20000410000 */
[----:B------:R-:W-:Y:S01]  /*3260*/  ISETP.GT.AND P3, PT, R106, 0x28, PT ;  /* 0x000000286a00780c */ /* 0x000fe20003f64270 */
[----:B------:R-:W-:Y:S01]  /*3270*/  FMUL.FTZ R55, R0, R55 ;  /* 0x0000003700377220 */ /* 0x000fe20000410000 */
[----:B------:R-:W-:Y:S01]  /*3280*/  FSEL R81, R91, -INF , P2 ;  /* 0xff8000005b517808 */ /* 0x000fe20001000000 */
[----:B------:R-:W5:Y:S01]  /*3290*/  MUFU.TANH R15, R44 ;  /* 0x0000002c000f7308 */ /* 0x000f620000002400 */
[----:B------:R-:W-:-:S02]  /*32a0*/  FMNMX.FTZ R42, R84, R43, !PT ;  /* 0x0000002b542a7209 */ /* 0x000fc40007810000 */
[----:B------:R-:W-:Y:S02]  /*32b0*/  ISETP.GT.AND P2, PT, R106, 0x29, PT ;  /* 0x000000296a00780c */ /* 0x000fe40003f44270 */
[----:B0-----:R-:W-:Y:S02]  /*32c0*/  FSEL R80, R76, -INF , P3 ;  /* 0xff8000004c507808 */ /* 0x001fe40001800000 */
[----:B------:R-:W-:Y:S01]  /*32d0*/  FMNMX.FTZ R43, R81, R42, !PT ;  /* 0x0000002a512b7209 */ /* 0x000fe20007810000 */
[----:B------:R-:W0:Y:S01]  /*32e0*/  MUFU.TANH R91, R45 ;  /* 0x0000002d005b7308 */ /* 0x000e220000002400 */
[----:B------:R-:W-:Y:S02]  /*32f0*/  ISETP.GT.AND P3, PT, R106, 0x30, PT ;  /* 0x000000306a00780c */ /* 0x000fe40003f64270 */
[----:B-1----:R-:W-:Y:S02]  /*3300*/  FSEL R78, R77, -INF , P2 ;  /* 0xff8000004d4e7808 */ /* 0x002fe40001000000 */
[----:B------:R-:W-:-:S02]  /*3310*/  FMNMX.FTZ R43, R80, R43, !PT ;  /* 0x0000002b502b7209 */ /* 0x000fc40007810000 */
[----:B------:R-:W-:Y:S01]  /*3320*/  ISETP.GT.AND P2, PT, R106, 0x31, PT ;  /* 0x000000316a00780c */ /* 0x000fe20003f44270 */
[----:B------:R-:W1:Y:S01]  /*3330*/  MUFU.TANH R77, R48 ;  /* 0x00000030004d7308 */ /* 0x000e620000002400 */
[----:B------:R-:W-:Y:S02]  /*3340*/  FSEL R76, R79, -INF , P3 ;  /* 0xff8000004f4c7808 */ /* 0x000fe40001800000 */
[----:B------:R-:W-:Y:S02]  /*3350*/  FMNMX.FTZ R43, R78, R43, !PT ;  /* 0x0000002b4e2b7209 */ /* 0x000fe40007810000 */
[----:B------:R-:W-:Y:S02]  /*3360*/  ISETP.GT.AND P3, PT, R106, 0x38, PT ;  /* 0x000000386a00780c */ /* 0x000fe40003f64270 */
[----:B--2---:R-:W-:Y:S01]  /*3370*/  FSEL R70, R94, -INF , P2 ;  /* 0xff8000005e467808 */ /* 0x004fe20001000000 */
[----:B------:R-:W2:Y:S01]  /*3380*/  MUFU.TANH R79, R49 ;  /* 0x00000031004f7308 */ /* 0x000ea20000002400 */
[----:B------:R-:W-:-:S02]  /*3390*/  FMNMX.FTZ R43, R76, R43, !PT ;  /* 0x0000002b4c2b7209 */ /* 0x000fc40007810000 */
[----:B------:R-:W-:Y:S02]  /*33a0*/  ISETP.GT.AND P2, PT, R106, 0x39, PT ;  /* 0x000000396a00780c */ /* 0x000fe40003f44270 */
[----:B---3--:R-:W-:Y:S02]  /*33b0*/  FSEL R68, R95, -INF , P3 ;  /* 0xff8000005f447808 */ /* 0x008fe40001800000 */
[----:B------:R-:W-:Y:S01]  /*33c0*/  FMNMX.FTZ R43, R70, R43, !PT ;  /* 0x0000002b462b7209 */ /* 0x000fe20007810000 */
[----:B------:R3:W2:Y:S01]  /*33d0*/  MUFU.TANH R94, R53 ;  /* 0x00000035005e7308 */ /* 0x0006a20000002400 */
[----:B------:R-:W-:Y:S02]  /*33e0*/  ISETP.GT.AND P3, PT, R106, 0x40, PT ;  /* 0x000000406a00780c */ /* 0x000fe40003f64270 */
[----:B------:R-:W-:Y:S01]  /*33f0*/  FSEL R65, R98, -INF , P2 ;  /* 0xff80000062417808 */ /* 0x000fe20001000000 */
[----:B------:R-:W-:Y:S02]  /*3400*/  WARPGROUP.DEPBAR.LE gsb0, 0x0 ;  /* 0x00008000000079c5 */ /* 0x000fe40000010000 */
[----:B------:R-:W-:Y:S01]  /*3410*/  FMNMX.FTZ R42, R68, R43, !PT ;  /* 0x0000002b442a7209 */ /* 0x000fe20007810000 */
[----:B------:R-:W-:Y:S01]  /*3420*/  FMUL.FTZ R24, R0, R24 ;  /* 0x0000001800187220 */ /* 0x000fe20000410000 */
[----:B------:R-:W-:Y:S01]  /*3430*/  ISETP.GT.AND P2, PT, R106, 0x41, PT ;  /* 0x000000416a00780c */ /* 0x000fe20003f44270 */
[C---:B---3--:R-:W-:Y:S01]  /*3440*/  FMUL.FTZ R53, R0.reuse, R28 ;  /* 0x0000001c00357220 */ /* 0x048fe20000410000 */
[----:B------:R-:W-:Y:S01]  /*3450*/  FSEL R64, R99, -INF , P3 ;  /* 0xff80000063407808 */ /* 0x000fe20001800000 */
[----:B------:R-:W3:Y:S01]  /*3460*/  MUFU.TANH R95, R24 ;  /* 0x00000018005f7308 */ /* 0x000ee20000002400 */
[----:B------:R-:W-:Y:S01]  /*3470*/  FMNMX.FTZ R45, R65, R42, !PT ;  /* 0x0000002a412d7209 */ /* 0x000fe20007810000 */
[----:B------:R-:W-:Y:S01]  /*3480*/  FMUL.FTZ R25, R0, R25 ;  /* 0x0000001900197220 */ /* 0x000fe20000410000 */
[----:B------:R-:W-:Y:S01]  /*3490*/  ISETP.GT.AND P3, PT, R106, 0x48, PT ;  /* 0x000000486a00780c */ /* 0x000fe20003f64270 */
[----:B------:R-:W-:Y:S01]  /*34a0*/  FMUL.FTZ R26, R0, R26 ;  /* 0x0000001a001a7220 */ /* 0x000fe20000410000 */
[----:B------:R-:W-:Y:S01]  /*34b0*/  FSEL R43, R100, -INF , P2 ;  /* 0xff800000642b7808 */ /* 0x000fe20001000000 */
[----:B------:R-:W-:Y:S01]  /*34c0*/  FMUL.FTZ R27, R0, R27 ;  /* 0x0000001b001b7220 */ /* 0x000fe20000410000 */
[----:B------:R-:W-:Y:S01]  /*34d0*/  FMNMX.FTZ R44, R64, R45, !PT ;  /* 0x0000002d402c7209 */ /* 0x000fe20007810000 */
[----:B------:R-:W3:Y:S01]  /*34e0*/  MUFU.TANH R96, R25 ;  /* 0x0000001900607308 */ /* 0x000ee20000002400 */
[----:B------:R-:W-:Y:S01]  /*34f0*/  ISETP.GT.AND P2, PT, R106, 0x49, PT ;  /* 0x000000496a00780c */ /* 0x000fe20003f44270 */
[----:B------:R-:W-:Y:S01]  /*3500*/  FMUL.FTZ R30, R0, R30 ;  /* 0x0000001e001e7220 */ /* 0x000fe20000410000 */
[----:B------:R-:W-:Y:S01]  /*3510*/  FSEL R42, R102, -INF , P3 ;  /* 0xff800000662a7808 */ /* 0x000fe20001800000 */
[C---:B------:R-:W-:Y:S01]  /*3520*/  FMUL.FTZ R31, R0.reuse, R31 ;  /* 0x0000001f001f7220 */ /* 0x040fe20000410000 */
[----:B------:R-:W-:Y:S01]  /*3530*/  FMNMX.FTZ R45, R43, R44, !PT ;  /* 0x0000002c2b2d7209 */ /* 0x000fe20007810000 */
[----:B------:R-:W-:Y:S01]  /*3540*/  FMUL.FTZ R34, R0, R34 ;  /* 0x0000002200227220 */ /* 0x000fe20000410000 */
[----:B------:R-:W-:Y:S01]  /*3550*/  ISETP.GT.AND P3, PT, R106, 0x50, PT ;  /* 0x000000506a00780c */ /* 0x000fe20003f64270 */
[----:B------:R-:W-:Y:S01]  /*3560*/  MUFU.TANH R3, R3 ;  /* 0x0000000300037308 */ /* 0x000fe20000002400 */
[----:B------:R-:W-:Y:S01]  /*3570*/  FSEL R49, R103, -INF , P2 ;  /* 0xff80000067317808 */ /* 0x000fe20001000000 */
[----:B------:R-:W-:Y:S01]  /*3580*/  FMUL.FTZ R35, R0, R35 ;  /* 0x0000002300237220 */ /* 0x000fe20000410000 */
[----:B------:R-:W-:Y:S01]  /*3590*/  FMNMX.FTZ R44, R42, R45, !PT ;  /* 0x0000002d2a2c7209 */ /* 0x000fe20007810000 */
[----:B------:R-:W-:Y:S01]  /*35a0*/  FMUL.FTZ R38, R0, R38 ;  /* 0x0000002600267220 */ /* 0x000fe20000410000 */
[----:B------:R-:W-:Y:S01]  /*35b0*/  ISETP.GT.AND P2, PT, R106, 0x51, PT ;  /* 0x000000516a00780c */ /* 0x000fe20003f44270 */
[----:B------:R-:W-:Y:S01]  /*35c0*/  FMUL.FTZ R39, R0, R39 ;  /* 0x0000002700277220 */ /* 0x000fe20000410000 */
[----:B------:R-:W-:Y:S01]  /*35d0*/  FSEL R48, R104, -INF , P3 ;  /* 0xff80000068307808 */ /* 0x000fe20001800000 */
[----:B------:R-:W-:Y:S01]  /*35e0*/  MUFU.TANH R4, R4 ;  /* 0x0000000400047308 */ /* 0x000fe20000002400 */
[----:B------:R-:W-:Y:S01]  /*35f0*/  FMNMX.FTZ R45, R49, R44, !PT ;  /* 0x0000002c312d7209 */ /* 0x000fe20007810000 */
[----:B------:R3:W-:Y:S01]  /*3600*/  @!P1 SYNCS.ARRIVE.TRANS64.RED.A1T0 RZ, [R2+URZ], RZ ;  /* 0x000000ff02ff99a7 */ /* 0x0007e2000810043f */
[----:B------:R-:W-:-:S02]  /*3610*/  ISETP.GT.AND P3, PT, R106, 0x58, PT ;  /* 0x000000586a00780c */ /* 0x000fc40003f64270 */
[----:B------:R-:W-:Y:S01]  /*3620*/  FSEL R44, R105, -INF , P2 ;  /* 0xff800000692c7808 */ /* 0x000fe20001000000 */
[----:B------:R-:W-:Y:S01]  /*3630*/  IMAD.MOV.U32 R105, RZ, RZ, R119 ;  /* 0x000000ffff697224 */ /* 0x000fe200078e0077 */
[----:B------:R-:W-:Y:S01]  /*3640*/  FMNMX.FTZ R97, R48, R45, !PT ;  /* 0x0000002d30617209 */ /* 0x000fe20007810000 */
[----:B------:R-:W-:Y:S01]  /*3650*/  MUFU.TANH R5, R5 ;  /* 0x0000000500057308 */ /* 0x000fe20000002400 */
[----:B------:R-:W-:Y:S02]  /*3660*/  ISETP.GT.AND P2, PT, R106, 0x59, PT ;  /* 0x000000596a00780c */ /* 0x000fe40003f44270 */
[----:B----4-:R-:W-:Y:S02]  /*3670*/  FSEL R45, R67, -INF , P3 ;  /* 0xff800000432d7808 */ /* 0x010fe40001800000 */
[----:B------:R-:W-:Y:S02]  /*3680*/  FMNMX.FTZ R98, R44, R97, !PT ;  /* 0x000000612c627209 */ /* 0x000fe40007810000 */
[----:B------:R-:W-:Y:S01]  /*3690*/  ISETP.GT.AND P3, PT, R106, 0x60, PT ;  /* 0x000000606a00780c */ /* 0x000fe20003f64270 */
[----:B------:R4:W-:Y:S01]  /*36a0*/  MUFU.TANH R97, R26 ;  /* 0x0000001a00617308 */ /* 0x0009e20000002400 */
[----:B------:R-:W-:-:S02]  /*36b0*/  FSEL R52, R69, -INF , P2 ;  /* 0xff80000045347808 */ /* 0x000fc40001000000 */
[----:B------:R-:W-:Y:S02]  /*36c0*/  FMNMX.FTZ R67, R45, R98, !PT ;  /* 0x000000622d437209 */ /* 0x000fe40007810000 */
[----:B------:R-:W-:Y:S02]  /*36d0*/  ISETP.GT.AND P2, PT, R106, 0x61, PT ;  /* 0x000000616a00780c */ /* 0x000fe40003f44270 */
[----:B------:R-:W-:Y:S01]  /*36e0*/  FSEL R28, R71, -INF , P3 ;  /* 0xff800000471c7808 */ /* 0x000fe20001800000 */
[----:B------:R-:W-:Y:S01]  /*36f0*/  MUFU.TANH R6, R6 ;  /* 0x0000000600067308 */ /* 0x000fe20000002400 */
[----:B------:R-:W-:Y:S01]  /*3700*/  FMNMX.FTZ R67, R52, R67, !PT ;  /* 0x0000004334437209 */ /* 0x000fe20007810000 */
[----:B----4-:R-:W-:Y:S01]  /*3710*/  IMAD.U32 R26, RZ, RZ, UR10 ;  /* 0x0000000aff1a7e24 */ /* 0x010fe2000f8e00ff */
[----:B------:R-:W-:Y:S02]  /*3720*/  ISETP.GT.AND P3, PT, R106, 0x68, PT ;  /* 0x000000686a00780c */ /* 0x000fe40003f64270 */
[----:B------:R-:W-:-:S02]  /*3730*/  FSEL R24, R92, -INF , P2 ;  /* 0xff8000005c187808 */ /* 0x000fc40001000000 */
[----:B------:R-:W-:Y:S01]  /*3740*/  FMNMX.FTZ R69, R28, R67, !PT ;  /* 0x000000431c457209 */ /* 0x000fe20007810000 */
[----:B------:R-:W-:Y:S01]  /*3750*/  FMUL.FTZ R67, R0, R29 ;  /* 0x0000001d00437220 */ /* 0x000fe20000410000 */
[----:B------:R-:W-:Y:S01]  /*3760*/  ISETP.GT.AND P2, PT, R106, 0x69, PT ;  /* 0x000000696a00780c */ /* 0x000fe20003f44270 */
[----:B------:R2:W4:Y:S01]  /*3770*/  MUFU.TANH R71, R53 ;  /* 0x0000003500477308 */ /* 0x0005220000002400 */
[----:B-----5:R-:W-:Y:S02]  /*3780*/  FSEL R25, R15, -INF , P3 ;  /* 0xff8000000f197808 */ /* 0x020fe40001800000 */
[----:B------:R-:W-:Y:S01]  /*3790*/  FMNMX.FTZ R92, R24, R69, !PT ;  /* 0x00000045185c7209 */ /* 0x000fe20007810000 */
[----:B------:R-:W-:Y:S01]  /*37a0*/  FMUL.FTZ R69, R0, R32 ;  /* 0x0000002000457220 */ /* 0x000fe20000410000 */
[----:B------:R-:W-:Y:S02]  /*37b0*/  ISETP.GT.AND P3, PT, R106, 0x70, PT ;  /* 0x000000706a00780c */ /* 0x000fe40003f64270 */
[----:B0-----:R-:W-:Y:S01]  /*37c0*/  FSEL R29, R91, -INF , P2 ;  /* 0xff8000005b1d7808 */ /* 0x001fe20001000000 */
[----:B------:R0:W5:Y:S01]  /*37d0*/  MUFU.TANH R15, R67 ;  /* 0x00000043000f7308 */ /* 0x0001620000002400 */
[----:B------:R-:W-:-:S02]  /*37e0*/  FMNMX.FTZ R92, R25, R92, !PT ;  /* 0x0000005c195c7209 */ /* 0x000fc40007810000 */
[C---:B------:R-:W-:Y:S02]  /*37f0*/  ISETP.GT.AND P2, PT, R106.reuse, 0x71, PT ;  /* 0x000000716a00780c */ /* 0x040fe40003f44270 */
[----:B-1----:R-:W-:Y:S02]  /*3800*/  FSEL R32, R77, -INF , P3 ;  /* 0xff8000004d207808 */ /* 0x002fe40001800000 */
[----:B------:R-:W-:Y:S01]  /*3810*/  FMNMX.FTZ R91, R29, R92, !PT ;  /* 0x0000005c1d5b7209 */ /* 0x000fe20007810000 */
[----:B------:R1:W5:Y:S01]  /*3820*/  MUFU.TANH R77, R69 ;  /* 0x00000045004d7308 */ /* 0x0003620000002400 */
[----:B------:R-:W-:Y:S02]  /*3830*/  ISETP.GT.AND P3, PT, R106, 0x78, PT ;  /* 0x000000786a00780c */ /* 0x000fe40003f64270 */
[----:B--2---:R-:W-:Y:S01]  /*3840*/  FSEL R53, R79, -INF , P2 ;  /* 0xff8000004f357808 */ /* 0x004fe20001000000 */
[----:B------:R-:W-:Y:S01]  /*3850*/  FMUL.FTZ R79, R0, R33 ;  /* 0x00000021004f7220 */ /* 0x000fe20000410000 */
[----:B------:R-:W-:Y:S01]  /*3860*/  FMNMX.FTZ R92, R32, R91, !PT ;  /* 0x0000005b205c7209 */ /* 0x000fe20007810000 */
[----:B------:R-:W-:Y:S01]  /*3870*/  FMUL.FTZ R91, R0, R36 ;  /* 0x00000024005b7220 */ /* 0x000fe20000410000 */
[----:B------:R-:W-:Y:S01]  /*3880*/  ISETP.GT.AND P2, PT, R106, 0x79, PT ;  /* 0x000000796a00780c */ /* 0x000fe20003f44270 */
[----:B------:R-:W-:Y:S01]  /*3890*/  MUFU.TANH R8, R8 ;  /* 0x0000000800087308 */ /* 0x000fe20000002400 */
[----:B------:R-:W-:-:S02]  /*38a0*/  FSEL R33, R93, -INF , P3 ;  /* 0xff8000005d217808 */ /* 0x000fc40001800000 */
[----:B------:R-:W-:Y:S02]  /*38b0*/  FMNMX.FTZ R92, R53, R92, !PT ;  /* 0x0000005c355c7209 */ /* 0x000fe40007810000 */
[----:B------:R-:W-:Y:S02]  /*38c0*/  ISETP.GT.AND P3, PT, R106, 0x80, PT ;  /* 0x000000806a00780c */ /* 0x000fe40003f64270 */
[----:B0-----:R-:W-:Y:S01]  /*38d0*/  FSEL R67, R94, -INF , P2 ;  /* 0xff8000005e437808 */ /* 0x001fe20001000000 */
[----:B------:R-:W0:Y:S01]  /*38e0*/  MUFU.TANH R79, R79 ;  /* 0x0000004f004f7308 */ /* 0x000e220000002400 */
[----:B------:R-:W-:Y:S02]  /*38f0*/  FMNMX.FTZ R92, R33, R92, !PT ;  /* 0x0000005c215c7209 */ /* 0x000fe40007810000 */
[----:B---3--:R-:W-:Y:S02]  /*3900*/  FSEL R36, R95, -INF , P3 ;  /* 0xff8000005f247808 */ /* 0x008fe40001800000 */
[----:B------:R-:W-:-:S02]  /*3910*/  ISETP.GT.AND P2, PT, R106, 0x81, PT ;  /* 0x000000816a00780c */ /* 0x000fc40003f44270 */
[----:B------:R-:W-:Y:S01]  /*3920*/  FMNMX.FTZ R95, R67, R92, !PT ;  /* 0x0000005c435f7209 */ /* 0x000fe20007810000 */
[----:B------:R-:W2:Y:S01]  /*3930*/  MUFU.TANH R93, R91 ;  /* 0x0000005b005d7308 */ /* 0x000ea20000002400 */
[----:B------:R-:W-:Y:S01]  /*3940*/  ISETP.GT.AND P3, PT, R106, 0x88, PT ;  /* 0x000000886a00780c */ /* 0x000fe20003f64270 */
[----:B------:R-:W-:Y:S01]  /*3950*/  FMUL.FTZ R92, R0, R37 ;  /* 0x00000025005c7220 */ /* 0x000fe20000410000 */
[----:B-1----:R-:W-:Y:S02]  /*3960*/  FSEL R69, R96, -INF , P2 ;  /* 0xff80000060457808 */ /* 0x002fe40001000000 */
[----:B------:R-:W-:Y:S02]  /*3970*/  FMNMX.FTZ R94, R36, R95, !PT ;  /* 0x0000005f245e7209 */ /* 0x000fe40007810000 */
[----:B------:R-:W-:Y:S01]  /*3980*/  ISETP.GT.AND P2, PT, R106, 0x89, PT ;  /* 0x000000896a00780c */ /* 0x000fe20003f44270 */
[----:B------:R-:W-:Y:S01]  /*3990*/  MUFU.TANH R7, R7 ;  /* 0x0000000700077308 */ /* 0x000fe20000002400 */
[----:B----4-:R-:W-:-:S02]  /*39a0*/  FSEL R37, R71, -INF , P3 ;  /* 0xff80000047257808 */ /* 0x010fc40001800000 */
[----:B------:R-:W-:Y:S02]  /*39b0*/  FMNMX.FTZ R96, R69, R94, !PT ;  /* 0x0000005e45607209 */ /* 0x000fe40007810000 */
[----:B------:R-:W-:Y:S02]  /*39c0*/  ISETP.GT.AND P3, PT, R106, 0x90, PT ;  /* 0x000000906a00780c */ /* 0x000fe40003f64270 */
[----:B-----5:R-:W-:Y:S01]  /*39d0*/  FSEL R71, R15, -INF , P2 ;  /* 0xff8000000f477808 */ /* 0x020fe20001000000 */
[----:B------:R1:W3:Y:S01]  /*39e0*/  MUFU.TANH R94, R92 ;  /* 0x0000005c005e7308 */ /* 0x0002e20000002400 */
[----:B------:R-:W-:Y:S01]  /*39f0*/  FMNMX.FTZ R96, R37, R96, !PT ;  /* 0x0000006025607209 */ /* 0x000fe20007810000 */
[----:B------:R-:W-:Y:S01]  /*3a00*/  FMUL.FTZ R15, R0, R46 ;  /* 0x0000002e000f7220 */ /* 0x000fe20000410000 */
[----:B------:R-:W-:Y:S02]  /*3a10*/  ISETP.GT.AND P2, PT, R106, 0x91, PT ;  /* 0x000000916a00780c */ /* 0x000fe40003f44270 */
[----:B------:R-:W-:-:S02]  /*3a20*/  FSEL R77, R77, -INF , P3 ;  /* 0xff8000004d4d7808 */ /* 0x000fc40001800000 */
[----:B------:R-:W-:Y:S01]  /*3a30*/  FMNMX.FTZ R96, R71, R96, !PT ;  /* 0x0000006047607209 */ /* 0x000fe20007810000 */
[----:B------:R4:W-:Y:S01]  /*3a40*/  MUFU.TANH R91, R15 ;  /* 0x0000000f005b7308 */ /* 0x0009e20000002400 */
[----:B0-----:R-:W-:Y:S01]  /*3a50*/  FSEL R46, R79, -INF , P2 ;  /* 0xff8000004f2e7808 */ /* 0x001fe20001000000 */
[----:B-1----:R-:W-:Y:S01]  /*3a60*/  FMUL.FTZ R92, R0, R47 ;  /* 0x0000002f005c7220 */ /* 0x002fe20000410000 */
[C---:B------:R-:W-:Y:S02]  /*3a70*/  ISETP.GT.AND P3, PT, R106.reuse, 0x98, PT ;  /* 0x000000986a00780c */ /* 0x040fe40003f64270 */
[----:B------:R-:W-:Y:S02]  /*3a80*/  FMNMX.FTZ R79, R77, R96, !PT ;  /* 0x000000604d4f7209 */ /* 0x000fe40007810000 */
[----:B------:R-:W-:Y:S01]  /*3a90*/  ISETP.GT.AND P2, PT, R106, 0x99, PT ;  /* 0x000000996a00780c */ /* 0x000fe20003f44270 */
[----:B------:R-:W0:Y:S01]  /*3aa0*/  MUFU.TANH R9, R9 ;  /* 0x0000000900097308 */ /* 0x000e220000002400 */
[----:B--2---:R-:W-:Y:S01]  /*3ab0*/  FSEL R47, R93, -INF , P3 ;  /* 0xff8000005d2f7808 */ /* 0x004fe20001800000 */
[----:B------:R-:W-:Y:S01]  /*3ac0*/  IMAD.MOV.U32 R106, RZ, RZ, R119 ;  /* 0x000000ffff6a7224 */ /* 0x000fe200078e0077 */
[----:B------:R-:W-:-:S02]  /*3ad0*/  FMNMX.FTZ R96, R46, R79, !PT ;  /* 0x0000004f2e607209 */ /* 0x000fc40007810000 */
[----:B---3--:R-:W-:Y:S02]  /*3ae0*/  FSEL R79, R94, -INF , P2 ;  /* 0xff8000005e4f7808 */ /* 0x008fe40001000000 */
[----:B------:R-:W-:Y:S01]  /*3af0*/  FMNMX.FTZ R96, R47, R96, !PT ;  /* 0x000000602f607209 */ /* 0x000fe20007810000 */
[----:B------:R1:W-:Y:S03]  /*3b00*/  MUFU.TANH R93, R50 ;  /* 0x00000032005d7308 */ /* 0x0003e60000002400 */
[----:B----4-:R-:W-:-:S05]  /*3b10*/  FMNMX.FTZ R15, R79, R96, !PT ;  /* 0x000000604f0f7209 */ /* 0x010fca0007810000 */
[----:B------:R-:W2:Y:S01]  /*3b20*/  SHFL.BFLY PT, R98, R15, 0x2, 0x1f ;  /* 0x0c401f000f627f89 */ /* 0x000ea200000e0000 */
[----:B------:R-:W-:Y:S08]  /*3b30*/  MUFU.TANH R95, R54 ;  /* 0x00000036005f7308 */ /* 0x000ff00000002400 */
[----:B------:R-:W3:Y:S08]  /*3b40*/  MUFU.TANH R10, R10 ;  /* 0x0000000a000a7308 */ /* 0x000ef00000002400 */
[----:B------:R-:W-:Y:S01]  /*3b50*/  MUFU.TANH R94, R51 ;  /* 0x00000033005e7308 */ /* 0x000fe20000002400 */
[----:B--2---:R-:W-:-:S07]  /*3b60*/  FMNMX.FTZ R103, R15, R98, !PT ;  /* 0x000000620f677209 */ /* 0x004fce0007810000 */
[----:B------:R-:W2:Y:S01]  /*3b70*/  MUFU.TANH R12, R12 ;  /* 0x0000000c000c7308 */ /* 0x000ea20000002400 */
[----:B-1----:R-:W1:Y:S07]  /*3b80*/  SHFL.BFLY PT, R50, R103, 0x1, 0x1f ;  /* 0x0c201f0067327f89 */ /* 0x002e6e00000e0000 */
[----:B------:R4:W-:Y:S08]  /*3b90*/  MUFU.TANH R98, R27 ;  /* 0x0000001b00627308 */ /* 0x0009f00000002400 */
[----:B------:R5:W-:Y:S08]  /*3ba0*/  MUFU.TANH R96, R55 ;  /* 0x0000003700607308 */ /* 0x000bf00000002400 */
[----:B------:R-:W2:Y:S01]  /*3bb0*/  MUFU.TANH R11, R11 ;  /* 0x0000000b000b7308 */ /* 0x000ea20000002400 */
[----:B-1----:R-:W-:-:S04]  /*3bc0*/  FMNMX.FTZ R15, R103, R50, !PT ;  /* 0x00000032670f7209 */ /* 0x002fc80007810000 */
[C---:B------:R-:W-:Y:S01]  /*3bd0*/  FSETP.NEU.FTZ.AND P2, PT, R15.reuse, -INF , PT ;  /* 0xff8000000f00780b */ /* 0x040fe20003f5d000 */
[----:B------:R-:W-:-:S02]  /*3be0*/  FFMA.FTZ R26, R15, R26, -8 ;  /* 0xc10000000f1a7423 */ /* 0x000fc4000001001a */
[----:B------:R-:W1:Y:S03]  /*3bf0*/  MUFU.TANH R13, R13 ;  /* 0x0000000d000d7308 */ /* 0x000e660000002400 */
[----:B------:R-:W-:-:S05]  /*3c00*/  FSEL R26, R26, RZ, P2 ;  /* 0x000000ff1a1a7208 */ /* 0x000fca0001000000 */
[----:B------:R-:W1:Y:S01]  /*3c10*/  MUFU.TANH R14, R14 ;  /* 0x0000000e000e7308 */ /* 0x000e620000002400 */
[----:B----4-:R-:W-:-:S01]  /*3c20*/  FFMA.FTZ R27, R82, UR10, -R26 ;  /* 0x0000000a521b7c23 */ /* 0x010fc2000801081a */
[----:B------:R-:W-:Y:S01]  /*3c30*/  VIMNMX R82, R66, R75, PT ;  /* 0x0000004b42527248 */ /* 0x000fe20003fe0100 */
[----:B------:R-:W-:-:S01]  /*3c40*/  FFMA.FTZ R80, R80, UR10, -R26 ;  /* 0x0000000a50507c23 */ /* 0x000fc2000801081a */
[--C-:B------:R-:W-:Y:S01]  /*3c50*/  FFMA.FTZ R81, R81, UR10, -R26.reuse ;  /* 0x0000000a51517c23 */ /* 0x100fe2000801081a */
[----:B------:R-:W-:-:S01]  /*3c60*/  FFMA.FTZ R76, R76, UR10, -R26 ;  /* 0x0000000a4c4c7c23 */ /* 0x000fc2000801081a */
[----:B------:R-:W-:Y:S01]  /*3c70*/  ISETP.GT.AND P2, PT, R82, RZ, PT ;  /* 0x000000ff5200720c */ /* 0x000fe20003f44270 */
[----:B------:R-:W-:-:S01]  /*3c80*/  FFMA.FTZ R78, R78, UR10, -R26 ;  /* 0x0000000a4e4e7c23 */ /* 0x000fc2000801081a */
[C---:B------:R-:W-:Y:S01]  /*3c90*/  ISETP.GT.AND P3, PT, R82.reuse, 0x1, PT ;  /* 0x000000015200780c */ /* 0x040fe20003f64270 */
[----:B------:R-:W4:Y:S01]  /*3ca0*/  MUFU.TANH R21, R21 ;  /* 0x0000001500157308 */ /* 0x000f220000002400 */
[----:B------:R-:W-:Y:S01]  /*3cb0*/  ISETP.GT.AND P4, PT, R82, 0x8, PT ;  /* 0x000000085200780c */ /* 0x000fe20003f84270 */
[--C-:B------:R-:W-:Y:S01]  /*3cc0*/  FFMA.FTZ R64, R64, UR10, -R26.reuse ;  /* 0x0000000a40407c23 */ /* 0x100fe2000801081a */
[----:B------:R-:W-:Y:S01]  /*3cd0*/  FSEL R3, R3, -INF , P2 ;  /* 0xff80000003037808 */ /* 0x000fe20001000000 */
[--C-:B------:R-:W-:Y:S01]  /*3ce0*/  FFMA.FTZ R48, R48, UR10, -R26.reuse ;  /* 0x0000000a30307c23 */ /* 0x100fe2000801081a */
[----:B------:R-:W-:Y:S01]  /*3cf0*/  FSEL R50, R4, -INF , P3 ;  /* 0xff80000004327808 */ /* 0x000fe20001800000 */
[--C-:B------:R-:W-:Y:S01]  /*3d00*/  FFMA.FTZ R90, R90, UR10, -R26.reuse ;  /* 0x0000000a5a5a7c23 */ /* 0x100fe2000801081a */
[C---:B------:R-:W-:Y:S01]  /*3d10*/  ISETP.GT.AND P2, PT, R82.reuse, 0x9, PT ;  /* 0x000000095200780c */ /* 0x040fe20003f44270 */
[----:B------:R-:W4:Y:S01]  /*3d20*/  MUFU.TANH R20, R20 ;  /* 0x0000001400147308 */ /* 0x000f220000002400 */
[----:B------:R-:W-:Y:S01]  /*3d30*/  FSEL R5, R5, -INF , P4 ;  /* 0xff80000005057808 */ /* 0x000fe20002000000 */
[--C-:B------:R-:W-:Y:S01]  /*3d40*/  FFMA.FTZ R77, R77, UR10, -R26.reuse ;  /* 0x0000000a4d4d7c23 */ /* 0x100fe2000801081a */
[----:B------:R-:W-:Y:S01]  /*3d50*/  FMNMX.FTZ R54, R3, R50, !PT ;  /* 0x0000003203367209 */ /* 0x000fe20007810000 */
[--C-:B------:R-:W-:Y:S01]  /*3d60*/  FFMA.FTZ R43, R43, UR10, -R26.reuse ;  /* 0x0000000a2b2b7c23 */ /* 0x100fe2000801081a */
[----:B------:R-:W-:Y:S01]  /*3d70*/  ISETP.GT.AND P3, PT, R82, 0x10, PT ;  /* 0x000000105200780c */ /* 0x000fe20003f64270 */
[--C-:B------:R-:W-:Y:S01]  /*3d80*/  FFMA.FTZ R28, R28, UR10, -R26.reuse ;  /* 0x0000000a1c1c7c23 */ /* 0x100fe2000801081a */
[----:B------:R-:W-:Y:S01]  /*3d90*/  FSEL R6, R6, -INF , P2 ;  /* 0xff80000006067808 */ /* 0x000fe20001000000 */
[----:B------:R-:W4:Y:S01]  /*3da0*/  MUFU.TANH R72, R72 ;  /* 0x0000004800487308 */ /* 0x000f220000002400 */
[----:B------:R-:W-:Y:S01]  /*3db0*/  FMNMX.FTZ R51, R5, R54, !PT ;  /* 0x0000003605337209 */ /* 0x000fe20007810000 */
[--C-:B------:R-:W-:Y:S01]  /*3dc0*/  FFMA.FTZ R29, R29, UR10, -R26.reuse ;  /* 0x0000000a1d1d7c23 */ /* 0x100fe2000801081a */
[----:B------:R-:W-:Y:S01]  /*3dd0*/  ISETP.GT.AND P2, PT, R82, 0x11, PT ;  /* 0x000000115200780c */ /* 0x000fe20003f44270 */
[--C-:B------:R-:W-:Y:S01]  /*3de0*/  FFMA.FTZ R33, R33, UR10, -R26.reuse ;  /* 0x0000000a21217c23 */ /* 0x100fe2000801081a */
[----:B------:R-:W-:Y:S01]  /*3df0*/  FSEL R8, R8, -INF , P3 ;  /* 0xff80000008087808 */ /* 0x000fe20001800000 */
[--C-:B------:R-:W-:Y:S01]  /*3e00*/  FFMA.FTZ R36, R36, UR10, -R26.reuse ;  /* 0x0000000a24247c23 */ /* 0x100fe2000801081a */
[----:B-----5:R-:W-:Y:S01]  /*3e10*/  FMNMX.FTZ R55, R6, R51, !PT ;  /* 0x0000003306377209 */ /* 0x020fe20007810000 */
[----:B------:R-:W5:Y:S01]  /*3e20*/  MUFU.TANH R73, R73 ;  /* 0x0000004900497308 */ /* 0x000f620000002400 */
[----:B------:R-:W-:Y:S01]  /*3e30*/  ISETP.GT.AND P3, PT, R82, 0x18, PT ;  /* 0x000000185200780c */ /* 0x000fe20003f64270 */
[--C-:B------:R-:W-:Y:S01]  /*3e40*/  FFMA.FTZ R37, R37, UR10, -R26.reuse ;  /* 0x0000000a25257c23 */ /* 0x100fe2000801081a */
[----:B------:R-:W-:Y:S01]  /*3e50*/  FSEL R51, R7, -INF , P2 ;  /* 0xff80000007337808 */ /* 0x000fe20001000000 */
[----:B------:R-:W-:Y:S01]  /*3e60*/  FFMA.FTZ R7, R84, UR10, -R26 ;  /* 0x0000000a54077c23 */ /* 0x000fe2000801081a */
[----:B------:R-:W-:-:S02]  /*3e70*/  FMNMX.FTZ R54, R8, R55, !PT ;  /* 0x0000003708367209 */ /* 0x000fc40007810000 */
[C---:B------:R-:W-:Y:S01]  /*3e80*/  ISETP.GT.AND P2, PT, R82.reuse, 0x19, PT ;  /* 0x000000195200780c */ /* 0x040fe20003f44270 */
[----:B------:R-:W5:Y:S01]  /*3e90*/  MUFU.TANH R57, R57 ;  /* 0x0000003900397308 */ /* 0x000f620000002400 */
[----:B0-----:R-:W-:Y:S02]  /*3ea0*/  FSEL R9, R9, -INF , P3 ;  /* 0xff80000009097808 */ /* 0x001fe40001800000 */
[----:B------:R-:W-:Y:S02]  /*3eb0*/  FMNMX.FTZ R54, R51, R54, !PT ;  /* 0x0000003633367209 */ /* 0x000fe40007810000 */
[----:B------:R-:W-:Y:S02]  /*3ec0*/  ISETP.GT.AND P3, PT, R82, 0x20, PT ;  /* 0x000000205200780c */ /* 0x000fe40003f64270 */
[----:B---3--:R-:W-:Y:S01]  /*3ed0*/  FSEL R10, R10, -INF , P2 ;  /* 0xff8000000a0a7808 */ /* 0x008fe20001000000 */
[----:B------:R-:W0:Y:S01]  /*3ee0*/  MUFU.TANH R56, R56 ;  /* 0x0000003800387308 */ /* 0x000e220000002400 */
[----:B------:R-:W-:-:S02]  /*3ef0*/  FMNMX.FTZ R55, R9, R54, !PT ;  /* 0x0000003609377209 */ /* 0x000fc40007810000 */
[----:B------:R-:W-:Y:S02]  /*3f00*/  ISETP.GT.AND P2, PT, R82, 0x21, PT ;  /* 0x000000215200780c */ /* 0x000fe40003f44270 */
[----:B--2---:R-:W-:Y:S02]  /*3f10*/  FSEL R54, R12, -INF , P3 ;  /* 0xff8000000c367808 */ /* 0x004fe40001800000 */
[----:B------:R-:W-:Y:S01]  /*3f20*/  FMNMX.FTZ R55, R10, R55, !PT ;  /* 0x000000370a377209 */ /* 0x000fe20007810000 */
[----:B------:R-:W2:Y:S01]  /*3f30*/  MUFU.TANH R58, R58 ;  /* 0x0000003a003a7308 */ /* 0x000ea20000002400 */
[----:B------:R-:W-:Y:S02]  /*3f40*/  ISETP.GT.AND P3, PT, R82, 0x28, PT ;  /* 0x000000285200780c */ /* 0x000fe40003f64270 */
[----:B------:R-:W-:Y:S02]  /*3f50*/  FSEL R11, R11, -INF , P2 ;  /* 0xff8000000b0b7808 */ /* 0x000fe40001000000 */
[----:B------:R-:W-:-:S02]  /*3f60*/  FMNMX.FTZ R66, R54, R55, !PT ;  /* 0x0000003736427209 */ /* 0x000fc40007810000 */
[C---:B------:R-:W-:Y:S01]  /*3f70*/  ISETP.GT.AND P2, PT, R82.reuse, 0x29, PT ;  /* 0x000000295200780c */ /* 0x040fe20003f44270 */
[----:B------:R-:W3:Y:S01]  /*3f80*/  MUFU.TANH R59, R59 ;  /* 0x0000003b003b7308 */ /* 0x000ee20000002400 */
[----:B-1----:R-:W-:Y:S02]  /*3f90*/  FSEL R55, R13, -INF , P3 ;  /* 0xff8000000d377808 */ /* 0x002fe40001800000 */
[----:B------:R-:W-:Y:S02]  /*3fa0*/  FMNMX.FTZ R66, R11, R66, !PT ;  /* 0x000000420b427209 */ /* 0x000fe40007810000 */
[----:B------:R-:W-:Y:S02]  /*3fb0*/  ISETP.GT.AND P3, PT, R82, 0x30, PT ;  /* 0x000000305200780c */ /* 0x000fe40003f64270 */
[----:B------:R-:W-:Y:S01]  /*3fc0*/  FSEL R14, R14, -INF , P2 ;  /* 0xff8000000e0e7808 */ /* 0x000fe20001000000 */
[----:B------:R1:W-:Y:S01]  /*3fd0*/  MUFU.EX2 R13, R80 ;  /* 0x00000050000d7308 */ /* 0x0003e20000000800 */
[----:B------:R-:W-:-:S02]  /*3fe0*/  FMNMX.FTZ R75, R55, R66, !PT ;  /* 0x00000042374b7209 */ /* 0x000fc40007810000 */
[----:B------:R-:W-:Y:S02]  /*3ff0*/  ISETP.GT.AND P2, PT, R82, 0x31, PT ;  /* 0x000000315200780c */ /* 0x000fe40003f44270 */
[----:B----4-:R-:W-:Y:S02]  /*4000*/  FSEL R21, R21, -INF , P3 ;  /* 0xff80000015157808 */ /* 0x010fe40001800000 */
[----:B------:R-:W-:Y:S01]  /*4010*/  FMNMX.FTZ R74, R14, R75, !PT ;  /* 0x0000004b0e4a7209 */ /* 0x000fe20007810000 */
[----:B------:R-:W4:Y:S01]  /*4020*/  MUFU.TANH R60, R60 ;  /* 0x0000003c003c7308 */ /* 0x000f220000002400 */
[----:B------:R-:W-:Y:S01]  /*4030*/  ISETP.GT.AND P3, PT, R82, 0x38, PT ;  /* 0x000000385200780c */ /* 0x000fe20003f64270 */
[----:B-1----:R-:W-:Y:S01]  /*4040*/  FFMA.FTZ R80, R70, UR10, -R26 ;  /* 0x0000000a46507c23 */ /* 0x002fe2000801081a */
[----:B------:R-:W-:Y:S02]  /*4050*/  FSEL R20, R20, -INF , P2 ;  /* 0xff80000014147808 */ /* 0x000fe40001000000 */
[----:B------:R-:W-:-:S02]  /*4060*/  FMNMX.FTZ R75, R21, R74, !PT ;  /* 0x0000004a154b7209 */ /* 0x000fc40007810000 */
[----:B------:R-:W-:Y:S01]  /*4070*/  ISETP.GT.AND P2, PT, R82, 0x39, PT ;  /* 0x000000395200780c */ /* 0x000fe20003f44270 */
[----:B------:R-:W-:Y:S01]  /*4080*/  MUFU.TANH R61, R61 ;  /* 0x0000003d003d7308 */ /* 0x000fe20000002400 */
[----:B------:R-:W-:Y:S02]  /*4090*/  FSEL R74, R72, -INF , P3 ;  /* 0xff800000484a7808 */ /* 0x000fe40001800000 */
[----:B------:R-:W-:Y:S02]  /*40a0*/  FMNMX.FTZ R75, R20, R75, !PT ;  /* 0x0000004b144b7209 */ /* 0x000fe40007810000 */
[----:B------:R-:W-:Y:S02]  /*40b0*/  ISETP.GT.AND P3, PT, R82, 0x40, PT ;  /* 0x000000405200780c */ /* 0x000fe40003f64270 */
[----:B-----5:R-:W-:Y:S01]  /*40c0*/  FSEL R73, R73, -INF , P2 ;  /* 0xff80000049497808 */ /* 0x020fe20001000000 */
[----:B------:R1:W-:Y:S01]  /*40d0*/  MUFU.EX2 R12, R81 ;  /* 0x00000051000c7308 */ /* 0x0003e20000000800 */
[----:B------:R-:W-:-:S02]  /*40e0*/  FMNMX.FTZ R70, R74, R75, !PT ;  /* 0x0000004b4a467209 */ /* 0x000fc40007810000 */
[C---:B------:R-:W-:Y:S02]  /*40f0*/  ISETP.GT.AND P2, PT, R82.reuse, 0x41, PT ;  /* 0x000000415200780c */ /* 0x040fe40003f44270 */
[----:B------:R-:W-:Y:S02]  /*4100*/  FSEL R75, R57, -INF , P3 ;  /* 0xff800000394b7808 */ /* 0x000fe40001800000 */
[----:B------:R-:W-:Y:S01]  /*4110*/  FMNMX.FTZ R70, R73, R70, !PT ;  /* 0x0000004649467209 */ /* 0x000fe20007810000 */
[----:B------:R0:W-:Y:S01]  /*4120*/  MUFU.EX2 R72, R76 ;  /* 0x0000004c00487308 */ /* 0x0001e20000000800 */
[----:B------:R-:W-:Y:S02]  /*4130*/  ISETP.GT.AND P3, PT, R82, 0x48, PT ;  /* 0x000000485200780c */ /* 0x000fe40003f64270 */
[----:B-1----:R-:W-:-:S05]  /*4140*/  FMNMX.FTZ R81, R75, R70, !PT ;  /* 0x000000464b517209 */ /* 0x002fca0007810000 */
[----:B------:R-:W1:Y:S01]  /*4150*/  MUFU.TANH R62, R62 ;  /* 0x0000003e003e7308 */ /* 0x000e620000002400 */
[----:B0-----:R-:W-:Y:S01]  /*4160*/  FSEL R76, R56, -INF , P2 ;  /* 0xff800000384c7808 */ /* 0x001fe20001000000 */
[----:B------:R-:W-:Y:S01]  /*4170*/  FFMA.FTZ R56, R68, UR10, -R26 ;  /* 0x0000000a44387c23 */ /* 0x000fe2000801081a */
[----:B------:R-:W-:Y:S02]  /*4180*/  ISETP.GT.AND P2, PT, R82, 0x49, PT ;  /* 0x000000495200780c */ /* 0x000fe40003f44270 */
[----:B------:R-:W-:-:S03]  /*4190*/  FMNMX.FTZ R81, R76, R81, !PT ;  /* 0x000000514c517209 */ /* 0x000fc60007810000 */
[----:B------:R2:W-:Y:S08]  /*41a0*/  MUFU.EX2 R66, R78 ;  /* 0x0000004e00427308 */ /* 0x0005f00000000800 */
[----:B------:R3:W-:Y:S01]  /*41b0*/  MUFU.EX2 R57, R80 ;  /* 0x0000005000397308 */ /* 0x0007e20000000800 */
[----:B--2---:R-:W-:Y:S02]  /*41c0*/  FSEL R78, R58, -INF , P3 ;  /* 0xff8000003a4e7808 */ /* 0x004fe40001800000 */
[----:B------:R-:W-:-:S05]  /*41d0*/  ISETP.GT.AND P3, PT, R82, 0x50, PT ;  /* 0x000000505200780c */ /* 0x000fca0003f64270 */
[----:B------:R-:W0:Y:S01]  /*41e0*/  MUFU.TANH R63, R63 ;  /* 0x0000003f003f7308 */ /* 0x000e220000002400 */
[----:B---3--:R-:W-:Y:S01]  /*41f0*/  FSEL R80, R59, -INF , P2 ;  /* 0xff8000003b507808 */ /* 0x008fe20001000000 */
[--C-:B------:R-:W-:Y:S01]  /*4200*/  FFMA.FTZ R59, R65, UR10, -R26.reuse ;  /* 0x0000000a413b7c23 */ /* 0x100fe2000801081a */
[----:B------:R-:W-:Y:S02]  /*4210*/  FMNMX.FTZ R65, R78, R81, !PT ;  /* 0x000000514e417209 */ /* 0x000fe40007810000 */
[----:B------:R-:W-:Y:S02]  /*4220*/  ISETP.GT.AND P2, PT, R82, 0x51, PT ;  /* 0x000000515200780c */ /* 0x000fe40003f44270 */
[----:B----4-:R-:W-:Y:S01]  /*4230*/  FSEL R81, R60, -INF , P3 ;  /* 0xff8000003c517808 */ /* 0x010fe20001800000 */
[----:B------:R-:W2:Y:S01]  /*4240*/  MUFU.TANH R40, R40 ;  /* 0x0000002800287308 */ /* 0x000ea20000002400 */
[----:B------:R-:W-:Y:S01]  /*4250*/  FMNMX.FTZ R58, R80, R65, !PT ;  /* 0x00000041503a7209 */ /* 0x000fe20007810000 */
[----:B------:R-:W-:Y:S01]  /*4260*/  FFMA.FTZ R65, R45, UR10, -R26 ;  /* 0x0000000a2d417c23 */ /* 0x000fe2000801081a */
[----:B------:R-:W-:-:S02]  /*4270*/  ISETP.GT.AND P3, PT, R82, 0x58, PT ;  /* 0x000000585200780c */ /* 0x000fc40003f64270 */
[----:B------:R-:W-:Y:S02]  /*4280*/  FMNMX.FTZ R60, R81, R58, !PT ;  /* 0x0000003a513c7209 */ /* 0x000fe40007810000 */
[----:B-1----:R-:W-:Y:S01]  /*4290*/  FSEL R84, R62, -INF , P3 ;  /* 0xff8000003e547808 */ /* 0x002fe20001800000 */
[----:B------:R1:W-:Y:S01]  /*42a0*/  MUFU.TANH R99, R30 ;  /* 0x0000001e00637308 */ /* 0x0003e20000002400 */
[----:B------:R-:W-:Y:S01]  /*42b0*/  ISETP.GT.AND P3, PT, R82, 0x60, PT ;  /* 0x000000605200780c */ /* 0x000fe20003f64270 */
[----:B------:R-:W-:-:S06]  /*42c0*/  FFMA.FTZ R62, R49, UR10, -R26 ;  /* 0x0000000a313e7c23 */ /* 0x000fcc000801081a */
[----:B------:R-:W3:Y:S01]  /*42d0*/  MUFU.TANH R41, R41 ;  /* 0x0000002900297308 */ /* 0x000ee20000002400 */
[----:B-1----:R-:W-:-:S01]  /*42e0*/  FFMA.FTZ R30, R83, UR10, -R26 ;  /* 0x0000000a531e7c23 */ /* 0x002fc2000801081a */
[----:B------:R-:W-:Y:S02]  /*42f0*/  FSEL R83, R61, -INF , P2 ;  /* 0xff8000003d537808 */ /* 0x000fe40001000000 */
[----:B------:R-:W-:Y:S02]  /*4300*/  ISETP.GT.AND P2, PT, R82, 0x59, PT ;  /* 0x000000595200780c */ /* 0x000fe40003f44270 */
[----:B------:R-:W-:Y:S02]  /*4310*/  FMNMX.FTZ R61, R83, R60, !PT ;  /* 0x0000003c533d7209 */ /* 0x000fe40007810000 */
[----:B------:R1:W-:Y:S02]  /*4320*/  MUFU.TANH R100, R31 ;  /* 0x0000001f00647308 */ /* 0x0003e40000002400 */
[----:B------:R-:W-:-:S06]  /*4330*/  FMNMX.FTZ R60, R84, R61, !PT ;  /* 0x0000003d543c7209 */ /* 0x000fcc0007810000 */
[----:B------:R-:W4:Y:S01]  /*4340*/  MUFU.TANH R92, R92 ;  /* 0x0000005c005c7308 */ /* 0x000f220000002400 */
[----:B-1----:R-:W-:-:S01]  /*4350*/  FFMA.FTZ R31, R85, UR10, -R26 ;  /* 0x0000000a551f7c23 */ /* 0x002fc2000801081a */
[----:B0-----:R-:W-:Y:S02]  /*4360*/  FSEL R85, R63, -INF , P2 ;  /* 0xff8000003f557808 */ /* 0x001fe40001000000 */
[----:B------:R-:W-:Y:S02]  /*4370*/  ISETP.GT.AND P2, PT, R82, 0x61, PT ;  /* 0x000000615200780c */ /* 0x000fe40003f44270 */
[----:B------:R-:W-:Y:S02]  /*4380*/  FMNMX.FTZ R61, R85, R60, !PT ;  /* 0x0000003c553d7209 */ /* 0x000fe40007810000 */
[----:B------:R0:W1:Y:S08]  /*4390*/  MUFU.TANH R101, R34 ;  /* 0x0000002200657308 */ /* 0x0000700000002400 */
[----:B------:R3:W-:Y:S01]  /*43a0*/  MUFU.EX2 R58, R64 ;  /* 0x00000040003a7308 */ /* 0x0007e20000000800 */
[----:B0-----:R-:W-:-:S01]  /*43b0*/  FFMA.FTZ R34, R86, UR10, -R26 ;  /* 0x0000000a56227c23 */ /* 0x001fc2000801081a */
[----:B--2---:R-:W-:Y:S01]  /*43c0*/  FSEL R86, R40, -INF , P3 ;  /* 0xff80000028567808 */ /* 0x004fe20001800000 */
[----:B------:R-:W-:-:S01]  /*43d0*/  FFMA.FTZ R40, R42, UR10, -R26 ;  /* 0x0000000a2a287c23 */ /* 0x000fc2000801081a */
[----:B------:R-:W-:-:S02]  /*43e0*/  ISETP.GT.AND P3, PT, R82, 0x68, PT ;  /* 0x000000685200780c */ /* 0x000fc40003f64270 */
[----:B------:R-:W-:Y:S02]  /*43f0*/  FMNMX.FTZ R61, R86, R61, !PT ;  /* 0x0000003d563d7209 */ /* 0x000fe40007810000 */
[----:B------:R-:W-:Y:S01]  /*4400*/  FSEL R60, R91, -INF , P3 ;  /* 0xff8000005b3c7808 */ /* 0x000fe20001800000 */
[----:B------:R0:W2:Y:S01]  /*4410*/  MUFU.TANH R102, R35 ;  /* 0x0000002300667308 */ /* 0x0000a20000002400 */
[----:B---3--:R-:W-:Y:S01]  /*4420*/  FSEL R64, R41, -INF , P2 ;  /* 0xff80000029407808 */ /* 0x008fe20001000000 */
[--C-:B------:R-:W-:Y:S01]  /*4430*/  IMAD.MOV.U32 R91, RZ, RZ, R119.reuse ;  /* 0x000000ffff5b7224 */ /* 0x100fe200078e0077 */
[----:B------:R-:W-:Y:S02]  /*4440*/  ISETP.GT.AND P2, PT, R82, 0x69, PT ;  /* 0x000000695200780c */ /* 0x000fe40003f44270 */
[----:B------:R-:W-:Y:S02]  /*4450*/  FMNMX.FTZ R41, R64, R61, !PT ;  /* 0x0000003d40297209 */ /* 0x000fe40007810000 */
[----:B------:R-:W-:Y:S01]  /*4460*/  ISETP.GT.AND P3, PT, R82, 0x70, PT ;  /* 0x000000705200780c */ /* 0x000fe20003f64270 */
[----:B------:R3:W5:Y:S01]  /*4470*/  MUFU.TANH R103, R38 ;  /* 0x0000002600677308 */ /* 0x0007620000002400 */
[----:B----4-:R-:W-:Y:S01]  /*4480*/  FSEL R61, R92, -INF , P2 ;  /* 0xff8000005c3d7808 */ /* 0x010fe20001000000 */
[--C-:B0-----:R-:W-:Y:S01]  /*4490*/  FFMA.FTZ R35, R89, UR10, -R26.reuse ;  /* 0x0000000a59237c23 */ /* 0x101fe2000801081a */
[----:B------:R-:W-:Y:S01]  /*44a0*/  FMNMX.FTZ R42, R60, R41, !PT ;  /* 0x000000293c2a7209 */ /* 0x000fe20007810000 */
[--C-:B------:R-:W-:Y:S01]  /*44b0*/  IMAD.MOV.U32 R92, RZ, RZ, R119.reuse ;  /* 0x000000ffff5c7224 */ /* 0x100fe200078e0077 */
[----:B------:R-:W-:Y:S01]  /*44c0*/  ISETP.GT.AND P2, PT, R82, 0x71, PT ;  /* 0x000000715200780c */ /* 0x000fe20003f44270 */
[----:B------:R-:W-:Y:S01]  /*44d0*/  IMAD.MOV.U32 R89, RZ, RZ, R119 ;  /* 0x000000ffff597224 */ /* 0x000fe200078e0077 */
[----:B------:R-:W-:Y:S01]  /*44e0*/  FSEL R93, R93, -INF , P3 ;  /* 0xff8000005d5d7808 */ /* 0x000fe20001800000 */
[----:B------:R0:W-:Y:S01]  /*44f0*/  MUFU.EX2 R41, R62 ;  /* 0x0000003e00297308 */ /* 0x0001e20000000800 */
[----:B------:R-:W-:Y:S01]  /*4500*/  FMNMX.FTZ R42, R61, R42, !PT ;  /* 0x0000002a3d2a7209 */ /* 0x000fe20007810000 */
[----:B---3--:R-:W-:Y:S01]  /*4510*/  FFMA.FTZ R38, R88, UR10, -R26 ;  /* 0x0000000a58267c23 */ /* 0x008fe2000801081a */
[----:B------:R-:W-:-:S02]  /*4520*/  ISETP.GT.AND P3, PT, R82, 0x78, PT ;  /* 0x000000785200780c */ /* 0x000fc40003f64270 */
[----:B------:R-:W-:Y:S01]  /*4530*/  FSEL R70, R94, -INF , P2 ;  /* 0xff8000005e467808 */ /* 0x000fe20001000000 */
[--C-:B------:R-:W-:Y:S01]  /*4540*/  IMAD.MOV.U32 R94, RZ, RZ, R119.reuse ;  /* 0x000000ffff5e7224 */ /* 0x100fe200078e0077 */
[----:B------:R-:W-:Y:S01]  /*4550*/  FMNMX.FTZ R49, R93, R42, !PT ;  /* 0x0000002a5d317209 */ /* 0x000fe20007810000 */
[----:B------:R3:W4:Y:S01]  /*4560*/  MUFU.TANH R104, R39 ;  /* 0x0000002700687308 */ /* 0x0007220000002400 */
[----:B------:R-:W-:Y:S01]  /*4570*/  ISETP.GT.AND P2, PT, R82, 0x79, PT ;  /* 0x000000795200780c */ /* 0x000fe20003f44270 */
[--C-:B0-----:R-:W-:Y:S01]  /*4580*/  FFMA.FTZ R62, R44, UR10, -R26.reuse ;  /* 0x0000000a2c3e7c23 */ /* 0x101fe2000801081a */
[----:B------:R-:W-:Y:S01]  /*4590*/  FSEL R68, R95, -INF , P3 ;  /* 0xff8000005f447808 */ /* 0x000fe20001800000 */
[--C-:B------:R-:W-:Y:S01]  /*45a0*/  IMAD.MOV.U32 R95, RZ, RZ, R119.reuse ;  /* 0x000000ffff5f7224 */ /* 0x100fe200078e0077 */
[----:B------:R-:W-:Y:S02]  /*45b0*/  FMNMX.FTZ R49, R70, R49, !PT ;  /* 0x0000003146317209 */ /* 0x000fe40007810000 */
[----:B------:R-:W-:Y:S01]  /*45c0*/  ISETP.GT.AND P3, PT, R82, 0x80, PT ;  /* 0x000000805200780c */ /* 0x000fe20003f64270 */
[----:B------:R-:W-:Y:S01]  /*45d0*/  MUFU.EX2 R42, R48 ;  /* 0x00000030002a7308 */ /* 0x000fe20000000800 */
[----:B------:R-:W-:Y:S01]  /*45e0*/  FSEL R96, R96, -INF , P2 ;  /* 0xff80000060607808 */ /* 0x000fe20001000000 */
[----:B---3--:R-:W-:Y:S01]  /*45f0*/  FFMA.FTZ R39, R87, UR10, -R26 ;  /* 0x0000000a57277c23 */ /* 0x008fe2000801081a */
[----:B------:R-:W-:Y:S01]  /*4600*/  FMNMX.FTZ R63, R68, R49, !PT ;  /* 0x00000031443f7209 */ /* 0x000fe20007810000 */
[----:B------:R-:W-:Y:S01]  /*4610*/  IMAD.MOV.U32 R87, RZ, RZ, R119 ;  /* 0x000000ffff577224 */ /* 0x000fe200078e0077 */
[----:B------:R-:W-:-:S02]  /*4620*/  ISETP.GT.AND P2, PT, R82, 0x81, PT ;  /* 0x000000815200780c */ /* 0x000fc40003f44270 */
[----:B------:R-:W-:Y:S01]  /*4630*/  FSEL R97, R97, -INF , P3 ;  /* 0xff80000061617808 */ /* 0x000fe20001800000 */
[----:B------:R0:W-:Y:S01]  /*4640*/  MUFU.EX2 R49, R62 ;  /* 0x0000003e00317308 */ /* 0x0001e20000000800 */
[----:B------:R-:W-:Y:S02]  /*4650*/  FMNMX.FTZ R44, R96, R63, !PT ;  /* 0x0000003f602c7209 */ /* 0x000fe40007810000 */
[----:B------:R-:W-:Y:S02]  /*4660*/  ISETP.GT.AND P3, PT, R82, 0x88, PT ;  /* 0x000000885200780c */ /* 0x000fe40003f64270 */
[----:B------:R-:W-:Y:S02]  /*4670*/  FSEL R98, R98, -INF , P2 ;  /* 0xff80000062627808 */ /* 0x000fe40001000000 */
[----:B------:R-:W-:Y:S01]  /*4680*/  FMNMX.FTZ R45, R97, R44, !PT ;  /* 0x0000002c612d7209 */ /* 0x000fe20007810000 */
[----:B------:R-:W-:Y:S01]  /*4690*/  MUFU.EX2 R27, R27 ;  /* 0x0000001b001b7308 */ /* 0x000fe20000000800 */
[----:B------:R-:W-:Y:S01]  /*46a0*/  ISETP.GT.AND P2, PT, R82, 0x89, PT ;  /* 0x000000895200780c */ /* 0x000fe20003f44270 */
[----:B0-----:R-:W-:Y:S01]  /*46b0*/  FFMA.FTZ R62, R67, UR10, -R26 ;  /* 0x0000000a433e7c23 */ /* 0x001fe2000801081a */
[----:B------:R-:W-:-:S02]  /*46c0*/  FSEL R99, R99, -INF , P3 ;  /* 0xff80000063637808 */ /* 0x000fc40001800000 */
[----:B------:R-:W-:Y:S01]  /*46d0*/  FMNMX.FTZ R48, R98, R45, !PT ;  /* 0x0000002d62307209 */ /* 0x000fe20007810000 */
[----:B------:R-:W-:-:S01]  /*46e0*/  FFMA.FTZ R45, R52, UR10, -R26 ;  /* 0x0000000a342d7c23 */ /* 0x000fc2000801081a */
[----:B------:R-:W-:Y:S01]  /*46f0*/  ISETP.GT.AND P3, PT, R82, 0x90, PT ;  /* 0x000000905200780c */ /* 0x000fe20003f64270 */
[----:B------:R0:W-:Y:S01]  /*4700*/  MUFU.EX2 R44, R65 ;  /* 0x00000041002c7308 */ /* 0x0001e20000000800 */
[----:B------:R-:W-:Y:S01]  /*4710*/  FSEL R100, R100, -INF , P2 ;  /* 0xff80000064647808 */ /* 0x000fe20001000000 */
[----:B------:R-:W-:Y:S01]  /*4720*/  FFMA.FTZ R52, R71, UR10, -R26 ;  /* 0x0000000a47347c23 */ /* 0x000fe2000801081a */
[----:B------:R-:W-:Y:S02]  /*4730*/  FMNMX.FTZ R63, R99, R48, !PT ;  /* 0x00000030633f7209 */ /* 0x000fe40007810000 */
[----:B------:R-:W-:Y:S02]  /*4740*/  ISETP.GT.AND P2, PT, R82, 0x91, PT ;  /* 0x000000915200780c */ /* 0x000fe40003f44270 */
[----:B-1----:R-:W-:Y:S01]  /*4750*/  FSEL R101, R101, -INF , P3 ;  /* 0xff80000065657808 */ /* 0x002fe20001800000 */
[----:B------:R-:W1:Y:S01]  /*4760*/  MUFU.EX2 R30, R30 ;  /* 0x0000001e001e7308 */ /* 0x000e620000000800 */
[----:B------:R-:W-:-:S02]  /*4770*/  FMNMX.FTZ R48, R100, R63, !PT ;  /* 0x0000003f64307209 */ /* 0x000fc40007810000 */
[----:B------:R-:W-:Y:S02]  /*4780*/  ISETP.GT.AND P3, PT, R82, 0x98, PT ;  /* 0x000000985200780c */ /* 0x000fe40003f64270 */
[----:B--2---:R-:W-:Y:S02]  /*4790*/  FSEL R102, R102, -INF , P2 ;  /* 0xff80000066667808 */ /* 0x004fe40001000000 */
[----:B------:R-:W-:Y:S01]  /*47a0*/  FMNMX.FTZ R63, R101, R48, !PT ;  /* 0x00000030653f7209 */ /* 0x000fe20007810000 */
[----:B------:R-:W2:Y:S01]  /*47b0*/  MUFU.EX2 R31, R31 ;  /* 0x0000001f001f7308 */ /* 0x000ea20000000800 */
[----:B------:R-:W-:Y:S02]  /*47c0*/  ISETP.GT.AND P2, PT, R82, 0x99, PT ;  /* 0x000000995200780c */ /* 0x000fe40003f44270 */
[----:B-----5:R-:W-:Y:S02]  /*47d0*/  FSEL R103, R103, -INF , P3 ;  /* 0xff80000067677808 */ /* 0x020fe40001800000 */
[----:B------:R-:W-:Y:S01]  /*47e0*/  FMNMX.FTZ R48, R102, R63, !PT ;  /* 0x0000003f66307209 */ /* 0x000fe20007810000 */
[----:B------:R-:W-:Y:S01]  /*47f0*/  FFMA.FTZ R63, R24, UR10, -R26 ;  /* 0x0000000a183f7c23 */ /* 0x000fe2000801081a */
[----:B----4-:R-:W-:Y:S01]  /*4800*/  FSEL R104, R104, -INF , P2 ;  /* 0xff80000068687808 */ /* 0x010fe20001000000 */
[----:B------:R-:W3:Y:S01]  /*4810*/  MUFU.EX2 R34, R34 ;  /* 0x0000002200227308 */ /* 0x000ee20000000800 */
[----:B0-----:R-:W-:Y:S01]  /*4820*/  FMNMX.FTZ R65, R103, R48, !PT ;  /* 0x0000003067417209 */ /* 0x001fe20007810000 */
[----:B-1----:R-:W-:Y:S01]  /*4830*/  FADD.FTZ R82, R27, R30 ;  /* 0x0000001e1b527221 */ /* 0x002fe20000010000 */
[----:B------:R-:W-:-:S01]  /*4840*/  FFMA.FTZ R24, R25, UR10, -R26 ;  /* 0x0000000a19187c23 */ /* 0x000fc2000801081a */
[--C-:B------:R-:W-:Y:S01]  /*4850*/  FFMA.FTZ R25, R32, UR10, -R26.reuse ;  /* 0x0000000a20197c23 */ /* 0x100fe2000801081a */
[----:B------:R-:W-:Y:S01]  /*4860*/  FMNMX.FTZ R65, R104, R65, !PT ;  /* 0x0000004168417209 */ /* 0x000fe20007810000 */
[--C-:B------:R-:W-:Y:S01]  /*4870*/  FFMA.FTZ R32, R53, UR10, -R26.reuse ;  /* 0x0000000a35207c23 */ /* 0x100fe2000801081a */
[----:B------:R-:W-:-:S01]  /*4880*/  FFMA.FTZ R53, R69, UR10, -R26 ;  /* 0x0000000a45357c23 */ /* 0x000fc2000801081a */
[----:B------:R-:W-:Y:S01]  /*4890*/  MUFU.EX2 R35, R35 ;  /* 0x0000002300237308 */ /* 0x000fe20000000800 */
[----:B--2---:R-:W-:-:S01]  /*48a0*/  FADD.FTZ R71, R31, R82 ;  /* 0x000000521f477221 */ /* 0x004fc20000010000 */
[----:B------:R-:W0:Y:S01]  /*48b0*/  SHFL.BFLY PT, R48, R65, 0x2, 0x1f ;  /* 0x0c401f0041307f89 */ /* 0x000e2200000e0000 */
[----:B------:R-:W-:-:S05]  /*48c0*/  IMAD.MOV.U32 R82, RZ, RZ, R119 ;  /* 0x000000ffff527224 */ /* 0x000fca00078e0077 */
[----:B------:R-:W-:Y:S01]  /*48d0*/  MUFU.EX2 R38, R38 ;  /* 0x0000002600267308 */ /* 0x000fe20000000800 */
[----:B---3--:R-:W-:-:S04]  /*48e0*/  F2FP.SATFINITE.E4M3.F32.PACK_AB_MERGE_C R216, R34, R31, RZ ;  /* 0x0000001f22d8723e */ /* 0x008fc800048070ff */
[----:B------:R-:W-:Y:S01]  /*48f0*/  F2FP.SATFINITE.E4M3.F32.PACK_AB_MERGE_C R216, R30, R27, R216 ;  /* 0x0000001b1ed8723e */ /* 0x000fe200048070d8 */
[--C-:B------:R-:W-:Y:S02]  /*4900*/  IMAD.MOV.U32 R30, RZ, RZ, R119.reuse ;  /* 0x000000ffff1e7224 */ /* 0x100fe400078e0077 */
[----:B------:R1:W-:Y:S01]  /*4910*/  MUFU.EX2 R4, R90 ;  /* 0x0000005a00047308 */ /* 0x0003e20000000800 */
[----:B------:R-:W-:-:S07]  /*4920*/  IMAD.MOV.U32 R27, RZ, RZ, R119 ;  /* 0x000000ffff1b7224 */ /* 0x000fce00078e0077 */
[----:B------:R-:W-:Y:S01]  /*4930*/  MUFU.EX2 R39, R39 ;  /* 0x0000002700277308 */ /* 0x000fe20000000800 */
[----:B-1----:R-:W-:Y:S01]  /*4940*/  IMAD.MOV.U32 R90, RZ, RZ, R119 ;  /* 0x000000ffff5a7224 */ /* 0x002fe200078e0077 */
[----:B0-----:R-:W-:Y:S01]  /*4950*/  FMNMX.FTZ R67, R65, R48, !PT ;  /* 0x0000003041437209 */ /* 0x001fe20007810000 */
[----:B------:R-:W-:-:S01]  /*4960*/  FFMA.FTZ R65, R46, UR10, -R26 ;  /* 0x0000000a2e417c23 */ /* 0x000fc2000801081a */
[--C-:B------:R-:W-:Y:S01]  /*4970*/  FFMA.FTZ R46, R47, UR10, -R26.reuse ;  /* 0x0000000a2f2e7c23 */ /* 0x100fe2000801081a */
[----:B------:R-:W-:-:S02]  /*4980*/  FFMA.FTZ R47, R79, UR10, -R26 ;  /* 0x0000000a4f2f7c23 */ /* 0x000fc4000801081a */
[----:B------:R-:W0:Y:S01]  /*4990*/  SHFL.BFLY PT, R120, R67, 0x1, 0x1f ;  /* 0x0c201f0043787f89 */ /* 0x000e2200000e0000 */
[----:B------:R-:W-:Y:S08]  /*49a0*/  MUFU.EX2 R48, R62 ;  /* 0x0000003e00307308 */ /* 0x000ff00000000800 */
[----:B------:R-:W-:Y:S08]  /*49b0*/  MUFU.EX2 R62, R77 ;  /* 0x0000004d003e7308 */ /* 0x000ff00000000800 */
[----:B------:R-:W-:Y:S01]  /*49c0*/  MUFU.EX2 R7, R7 ;  /* 0x0000000700077308 */ /* 0x000fe20000000800 */
[----:B0-----:R-:W-:Y:S01]  /*49d0*/  FMNMX.FTZ R120, R67, R120, !PT ;  /* 0x0000007843787209 */ /* 0x001fe20007810000 */
[----:B------:R-:W-:-:S06]  /*49e0*/  IMAD.U32 R67, RZ, RZ, UR10 ;  /* 0x0000000aff437e24 */ /* 0x000fcc000f8e00ff */
[----:B------:R-:W-:Y:S01]  /*49f0*/  MUFU.EX2 R56, R56 ;  /* 0x0000003800387308 */ /* 0x000fe20000000800 */
[C---:B------:R-:W-:Y:S01]  /*4a00*/  FSETP.NEU.FTZ.AND P2, PT, R120.reuse, -INF , PT ;  /* 0xff8000007800780b */ /* 0x040fe20003f5d000 */
[----:B------:R-:W-:-:S05]  /*4a10*/  FFMA.FTZ R67, R120, R67, -8 ;  /* 0xc100000078437423 */ /* 0x000fca0000010043 */
[----:B------:R-:W-:Y:S01]  /*4a20*/  FSEL R67, R67, RZ, P2 ;  /* 0x000000ff43437208 */ /* 0x000fe20001000000 */
[----:B------:R-:W-:Y:S01]  /*4a30*/  MUFU.EX2 R59, R59 ;  /* 0x0000003b003b7308 */ /* 0x000fe20000000800 */
        /* <DEDUP_REMOVED lines=49> */
[----:B------:R-:W-:Y:S01]  /*4d50*/  F2FP.SATFINITE.E4M3.F32.PACK_AB_MERGE_C R217, R6, R5, RZ ;  /* 0x0000000506d9723e */ /* 0x000fe200048070ff */
[----:B------:R-:W-:-:S01]  /*4d60*/  FFMA.FTZ R67, R104, UR10, -R67 ;  /* 0x0000000a68437c23 */ /* 0x000fc20008010843 */
[----:B------:R-:W-:-:S02]  /*4d70*/  IMAD.MOV.U32 R104, RZ, RZ, R119 ;  /* 0x000000ffff687224 */ /* 0x000fc400078e0077 */
[----:B------:R-:W-:Y:S01]  /*4d80*/  F2FP.SATFINITE.E4M3.F32.PACK_AB_MERGE_C R217, R50, R3, R217 ;  /* 0x0000000332d9723e */ /* 0x000fe200048070d9 */
[----:B------:R-:W-:Y:S01]  /*4d90*/  IMAD.MOV.U32 R88, RZ, RZ, R119 ;  /* 0x000000ffff587224 */ /* 0x000fe200078e0077 */
[----:B------:R-:W2:Y:S01]  /*4da0*/  MUFU.EX2 R9, R9 ;  /* 0x0000000900097308 */ /* 0x000ea20000000800 */
[----:B0-----:R-:W-:-:S01]  /*4db0*/  FADD.FTZ R2, R8, R77 ;  /* 0x0000004d08027221 */ /* 0x001fc20000010000 */
[----:B------:R-:W-:-:S06]  /*4dc0*/  IMAD.MOV.U32 R50, RZ, RZ, R119 ;  /* 0x000000ffff327224 */ /* 0x000fcc00078e0077 */
[----:B------:R0:W-:Y:S01]  /*4dd0*/  MUFU.EX2 R69, R80 ;  /* 0x0000005000457308 */ /* 0x0001e20000000800 */
[----:B-1----:R-:W-:-:S07]  /*4de0*/  FADD.FTZ R2, R51, R2 ;  /* 0x0000000233027221 */ /* 0x002fce0000010000 */
[----:B------:R-:W1:Y:S01]  /*4df0*/  MUFU.EX2 R10, R10 ;  /* 0x0000000a000a7308 */ /* 0x000e620000000800 */
[----:B0-----:R-:W-:-:S04]  /*4e00*/  FADD.FTZ R80, R34, R71 ;  /* 0x0000004722507221 */ /* 0x001fc80000010000 */
[----:B------:R-:W-:-:S03]  /*4e10*/  FADD.FTZ R71, R35, R80 ;  /* 0x0000005023477221 */ /* 0x000fc60000010000 */
[----:B------:R-:W0:Y:S01]  /*4e20*/  MUFU.EX2 R54, R54 ;  /* 0x0000003600367308 */ /* 0x000e220000000800 */
[----:B------:R-:W-:-:S04]  /*4e30*/  FADD.FTZ R77, R38, R71 ;  /* 0x00000047264d7221 */ /* 0x000fc80000010000 */
[----:B------:R-:W-:Y:S01]  /*4e40*/  FADD.FTZ R80, R4, R77 ;  /* 0x0000004d04507221 */ /* 0x000fe20000010000 */
[----:B--2---:R-:W-:-:S02]  /*4e50*/  FADD.FTZ R77, R9, R2 ;  /* 0x00000002094d7221 */ /* 0x004fc40000010000 */
[----:B------:R-:W2:Y:S01]  /*4e60*/  MUFU.EX2 R11, R11 ;  /* 0x0000000b000b7308 */ /* 0x000ea20000000800 */
[----:B------:R-:W-:-:S01]  /*4e70*/  FADD.FTZ R80, R39, R80 ;  /* 0x0000005027507221 */ /* 0x000fc20000010000 */
[C---:B-1----:R-:W-:Y:S01]  /*4e80*/  FADD.FTZ R77, R10.reuse, R77 ;  /* 0x0000004d0a4d7221 */ /* 0x042fe20000010000 */
[----:B------:R-:W-:Y:S02]  /*4e90*/  F2FP.SATFINITE.E4M3.F32.PACK_AB_MERGE_C R10, R10, R9, RZ ;  /* 0x000000090a0a723e */ /* 0x000fe400048070ff */
[----:B------:R-:W-:Y:S01]  /*4ea0*/  FADD.FTZ R79, R7, R80 ;  /* 0x00000050074f7221 */ /* 0x000fe20000010000 */
[----:B------:R-:W-:Y:S01]  /*4eb0*/  F2FP.SATFINITE.E4M3.F32.PACK_AB_MERGE_C R39, R39, R4, RZ ;  /* 0x000000042727723e */ /* 0x000fe200048070ff */
[----:B------:R-:W-:Y:S01]  /*4ec0*/  IMAD.MOV.U32 R80, RZ, RZ, R119 ;  /* 0x000000ffff507224 */ /* 0x000fe200078e0077 */
[----:B------:R-:W1:Y:S01]  /*4ed0*/  MUFU.EX2 R55, R55 ;  /* 0x0000003700377308 */ /* 0x000e620000000800 */
[----:B0-----:R-:W-:-:S01]  /*4ee0*/  FADD.FTZ R2, R54, R77 ;  /* 0x0000004d36027221 */ /* 0x001fc20000010000 */
[----:B------:R-:W-:Y:S01]  /*4ef0*/  F2FP.SATFINITE.E4M3.F32.PACK_AB_MERGE_C R218, R38, R35, R39 ;  /* 0x0000002326da723e */ /* 0x000fe20004807027 */
[--C-:B------:R-:W-:Y:S01]  /*4f00*/  IMAD.MOV.U32 R39, RZ, RZ, R119.reuse ;  /* 0x000000ffff277224 */ /* 0x100fe200078e0077 */
[----:B------:R-:W-:Y:S01]  /*4f10*/  F2FP.SATFINITE.E4M3.F32.PACK_AB_MERGE_C R219, R51, R8, R10 ;  /* 0x0000000833db723e */ /* 0x000fe2000480700a */
[----:B------:R-:W-:-:S02]  /*4f20*/  IMAD.MOV.U32 R51, RZ, RZ, R119 ;  /* 0x000000ffff337224 */ /* 0x000fc400078e0077 */
[----:B------:R-:W-:Y:S01]  /*4f30*/  IMAD.MOV.U32 R38, RZ, RZ, R119 ;  /* 0x000000ffff267224 */ /* 0x000fe200078e0077 */
[----:B------:R-:W0:Y:S01]  /*4f40*/  MUFU.EX2 R14, R14 ;  /* 0x0000000e000e7308 */ /* 0x000e220000000800 */
[----:B--2---:R-:W-:-:S01]  /*4f50*/  FADD.FTZ R2, R11, R2 ;  /* 0x000000020b027221 */ /* 0x004fc20000010000 */
[----:B------:R-:W-:-:S06]  /*4f60*/  IMAD.MOV.U32 R35, RZ, RZ, R119 ;  /* 0x000000ffff237224 */ /* 0x000fcc00078e0077 */
[----:B------:R-:W2:Y:S08]  /*4f70*/  MUFU.EX2 R21, R21 ;  /* 0x0000001500157308 */ /* 0x000eb00000000800 */
[----:B------:R3:W-:Y:S08]  /*4f80*/  MUFU.EX2 R71, R64 ;  /* 0x0000004000477308 */ /* 0x0007f00000000800 */
[----:B------:R-:W4:Y:S01]  /*4f90*/  MUFU.EX2 R20, R20 ;  /* 0x0000001400147308 */ /* 0x000f220000000800 */
[----:B---3--:R-:W-:-:S01]  /*4fa0*/  FADD.FTZ R64, R12, R79 ;  /* 0x0000004f0c407221 */ /* 0x008fc20000010000 */
[----:B-1----:R-:W-:-:S03]  /*4fb0*/  FADD.FTZ R79, R55, R2 ;  /* 0x00000002374f7221 */ /* 0x002fc60000010000 */
[----:B------:R-:W-:Y:S01]  /*4fc0*/  FADD.FTZ R77, R13, R64 ;  /* 0x000000400d4d7221 */ /* 0x000fe20000010000 */
[----:B0-----:R-:W-:-:S01]  /*4fd0*/  FADD.FTZ R2, R14, R79 ;  /* 0x0000004f0e027221 */ /* 0x001fc20000010000 */
[----:B------:R-:W-:Y:S01]  /*4fe0*/  F2FP.SATFINITE.E4M3.F32.PACK_AB_MERGE_C R14, R14, R55, RZ ;  /* 0x000000370e0e723e */ /* 0x000fe200048070ff */
[----:B------:R-:W0:Y:S01]  /*4ff0*/  MUFU.EX2 R74, R74 ;  /* 0x0000004a004a7308 */ /* 0x000e220000000800 */
[----:B------:R-:W-:-:S01]  /*5000*/  FADD.FTZ R77, R66, R77 ;  /* 0x0000004d424d7221 */ /* 0x000fc20000010000 */
[----:B------:R-:W-:Y:S01]  /*5010*/  F2FP.SATFINITE.E4M3.F32.PACK_AB_MERGE_C R66, R66, R13, RZ ;  /* 0x0000000d4242723e */ /* 0x000fe200048070ff */
[----:B------:R-:W-:Y:S01]  /*5020*/  IMAD.MOV.U32 R55, RZ, RZ, R119 ;  /* 0x000000ffff377224 */ /* 0x000fe200078e0077 */
[----:B------:R-:W-:Y:S01]  /*5030*/  F2FP.SATFINITE.E4M3.F32.PACK_AB_MERGE_C R213, R11, R54, R14 ;  /* 0x000000360bd5723e */ /* 0x000fe2000480700e */
[----:B------:R-:W-:-:S01]  /*5040*/  FADD.FTZ R64, R72, R77 ;  /* 0x0000004d48407221 */ /* 0x000fc20000010000 */
[----:B--2---:R-:W-:Y:S01]  /*5050*/  FADD.FTZ R77, R21, R2 ;  /* 0x00000002154d7221 */ /* 0x004fe20000010000 */
[----:B------:R-:W-:Y:S01]  /*5060*/  F2FP.SATFINITE.E4M3.F32.PACK_AB_MERGE_C R212, R12, R7, R66 ;  /* 0x000000070cd4723e */ /* 0x000fe20004807042 */
[----:B------:R-:W1:Y:S01]  /*5070*/  MUFU.EX2 R73, R73 ;  /* 0x0000004900497308 */ /* 0x000e620000000800 */
[----:B------:R-:W-:-:S01]  /*5080*/  FADD.FTZ R79, R57, R64 ;  /* 0x00000040394f7221 */ /* 0x000fc20000010000 */
[----:B----4-:R-:W-:Y:S01]  /*5090*/  FADD.FTZ R77, R20, R77 ;  /* 0x0000004d144d7221 */ /* 0x010fe20000010000 */
[----:B------:R-:W-:-:S02]  /*50a0*/  IMAD.MOV.U32 R66, RZ, RZ, R119 ;  /* 0x000000ffff427224 */ /* 0x000fc400078e0077 */
[----:B------:R-:W-:Y:S01]  /*50b0*/  FADD.FTZ R2, R56, R79 ;  /* 0x0000004f38027221 */ /* 0x000fe20000010000 */
[----:B------:R-:W-:Y:S01]  /*50c0*/  F2FP.SATFINITE.E4M3.F32.PACK_AB_MERGE_C R56, R59, R56, RZ ;  /* 0x000000383b38723e */ /* 0x000fe200048070ff */
[----:B------:R-:W-:Y:S01]  /*50d0*/  IMAD.MOV.U32 R79, RZ, RZ, R119 ;  /* 0x000000ffff4f7224 */ /* 0x000fe200078e0077 */
        /* <DEDUP_REMOVED lines=9> */
[----:B------:R-:W-:Y:S01]  /*5170*/  F2FP.SATFINITE.E4M3.F32.PACK_AB_MERGE_C R73, R73, R74, RZ ;  /* 0x0000004a4949723e */ /* 0x000fe200048070ff */
[----:B------:R-:W-:-:S02]  /*5180*/  IMAD.MOV.U32 R74, RZ, RZ, R119 ;  /* 0x000000ffff4a7224 */ /* 0x000fc400078e0077 */
[----:B------:R-:W-:Y:S01]  /*5190*/  IMAD.MOV.U32 R64, RZ, RZ, R119 ;  /* 0x000000ffff407224 */ /* 0x000fe200078e0077 */
[----:B------:R-:W-:Y:S01]  /*51a0*/  F2FP.SATFINITE.E4M3.F32.PACK_AB_MERGE_C R215, R20, R21, R73 ;  /* 0x0000001514d7723e */ /* 0x000fe20004807049 */
[----:B------:R-:W-:Y:S01]  /*51b0*/  IMAD.MOV.U32 R73, RZ, RZ, R119 ;  /* 0x000000ffff497224 */ /* 0x000fe200078e0077 */
[----:B------:R-:W1:Y:S01]  /*51c0*/  MUFU.EX2 R76, R76 ;  /* 0x0000004c004c7308 */ /* 0x000e620000000800 */
[----:B--2---:R-:W-:-:S01]  /*51d0*/  FADD.FTZ R9, R75, R34 ;  /* 0x000000224b097221 */ /* 0x004fc20000010000 */
[--C-:B------:R-:W-:Y:S02]  /*51e0*/  IMAD.MOV.U32 R59, RZ, RZ, R119.reuse ;  /* 0x000000ffff3b7224 */ /* 0x100fe400078e0077 */
[--C-:B------:R-:W-:Y:S02]  /*51f0*/  IMAD.MOV.U32 R57, RZ, RZ, R119.reuse ;  /* 0x000000ffff397224 */ /* 0x100fe400078e0077 */
[----:B------:R-:W-:Y:S02]  /*5200*/  IMAD.MOV.U32 R56, RZ, RZ, R119 ;  /* 0x000000ffff387224 */ /* 0x000fe400078e0077 */
[----:B------:R-:W2:Y:S01]  /*5210*/  MUFU.EX2 R40, R40 ;  /* 0x0000002800287308 */ /* 0x000ea20000000800 */
[----:B0-----:R-:W-:-:S01]  /*5220*/  FADD.FTZ R31, R43, R2 ;  /* 0x000000022b1f7221 */ /* 0x001fc20000010000 */
[----:B------:R-:W-:-:S02]  /*5230*/  IMAD.MOV.U32 R54, RZ, RZ, R119 ;  /* 0x000000ffff367224 */ /* 0x000fc400078e0077 */
[----:B------:R-:W-:-:S04]  /*5240*/  IMAD.MOV.U32 R34, RZ, RZ, R119 ;  /* 0x000000ffff227224 */ /* 0x000fc800078e0077 */
[----:B------:R-:W0:Y:S01]  /*5250*/  MUFU.EX2 R78, R78 ;  /* 0x0000004e004e7308 */ /* 0x000e220000000800 */
[----:B-1----:R-:W-:-:S07]  /*5260*/  FADD.FTZ R9, R76, R9 ;  /* 0x000000094c097221 */ /* 0x002fce0000010000 */
[----:B------:R-:W1:Y:S01]  /*5270*/  MUFU.EX2 R81, R81 ;  /* 0x0000005100517308 */ /* 0x000e620000000800 */
[----:B--2---:R-:W-:-:S01]  /*5280*/  FADD.FTZ R2, R40, R31 ;  /* 0x0000001f28027221 */ /* 0x004fc20000010000 */
[----:B------:R-:W-:Y:S01]  /*5290*/  F2FP.SATFINITE.E4M3.F32.PACK_AB_MERGE_C R40, R41, R40, RZ ;  /* 0x000000282928723e */ /* 0x000fe200048070ff */
[----:B------:R-:W-:-:S03]  /*52a0*/  IMAD.MOV.U32 R31, RZ, RZ, R119 ;  /* 0x000000ffff1f7224 */ /* 0x000fc600078e0077 */
[----:B------:R-:W-:Y:S01]  /*52b0*/  F2FP.SATFINITE.E4M3.F32.PACK_AB_MERGE_C R208, R43, R58, R40 ;  /* 0x0000003a2bd0723e */ /* 0x000fe20004807028 */
[----:B------:R-:W-:Y:S01]  /*52c0*/  IMAD.MOV.U32 R58, RZ, RZ, R119 ;  /* 0x000000ffff3a7224 */ /* 0x000fe200078e0077 */
[----:B------:R2:W3:Y:S01]  /*52d0*/  MUFU.EX2 R26, R83 ;  /* 0x00000053001a7308 */ /* 0x0004e20000000800 */
[----:B0-----:R-:W-:-:S01]  /*52e0*/  FADD.FTZ R4, R78, R9 ;  /* 0x000000094e047221 */ /* 0x001fc20000010000 */
[----:B------:R-:W-:Y:S01]  /*52f0*/  FADD.FTZ R9, R41, R2 ;  /* 0x0000000229097221 */ /* 0x000fe20000010000 */
[----:B------:R-:W-:Y:S02]  /*5300*/  IMAD.MOV.U32 R43, RZ, RZ, R119 ;  /* 0x000000ffff2b7224 */ /* 0x000fe400078e0077 */
[----:B------:R-:W-:Y:S01]  /*5310*/  FADD.FTZ R4, R69, R4 ;  /* 0x0000000445047221 */ /* 0x000fe20000010000 */
[----:B------:R-:W-:-:S01]  /*5320*/  FADD.FTZ R2, R42, R9 ;  /* 0x000000092a027221 */ /* 0x000fc20000010000 */
[----:B------:R-:W-:Y:S01]  /*5330*/  F2FP.SATFINITE.E4M3.F32.PACK_AB_MERGE_C R69, R69, R78, RZ ;  /* 0x0000004e4545723e */ /* 0x000fe200048070ff */
[----:B------:R-:W0:Y:S01]  /*5340*/  MUFU.EX2 R84, R84 ;  /* 0x0000005400547308 */ /* 0x000e220000000800 */
[----:B-1----:R-:W-:-:S01]  /*5350*/  FADD.FTZ R9, R81, R4 ;  /* 0x0000000451097221 */ /* 0x002fc20000010000 */
[----:B------:R-:W-:Y:S01]  /*5360*/  FADD.FTZ R13, R49, R2 ;  /* 0x00000002310d7221 */ /* 0x000fe20000010000 */
[----:B------:R-:W-:Y:S01]  /*5370*/  F2FP.SATFINITE.E4M3.F32.PACK_AB_MERGE_C R209, R76, R75, R69 ;  /* 0x0000004b4cd1723e */ /* 0x000fe20004807045 */
[----:B--2---:R-:W-:-:S02]  /*5380*/  IMAD.MOV.U32 R83, RZ, RZ, R119 ;  /* 0x000000ffff537224 */ /* 0x004fc400078e0077 */
[----:B------:R-:W-:-:S01]  /*5390*/  FADD.FTZ R2, R44, R13 ;  /* 0x0000000d2c027221 */ /* 0x000fc20000010000 */
[----:B------:R-:W-:Y:S01]  /*53a0*/  IMAD.MOV.U32 R78, RZ, RZ, R119 ;  /* 0x000000ffff4e7224 */ /* 0x000fe200078e0077 */
[----:B------:R-:W1:Y:S01]  /*53b0*/  MUFU.EX2 R45, R45 ;  /* 0x0000002d002d7308 */ /* 0x000e620000000800 */
[----:B---3--:R-:W-:-:S01]  /*53c0*/  FADD.FTZ R9, R26, R9 ;  /* 0x000000091a097221 */ /* 0x008fc20000010000 */
        /* <DEDUP_REMOVED lines=8> */
[C---:B-1----:R-:W-:Y:S01]  /*5450*/  F2FP.SATFINITE.E4M3.F32.PACK_AB_MERGE_C R44, R45.reuse, R44, RZ ;  /* 0x0000002c2d2c723e */ /* 0x042fe200048070ff */
[----:B------:R-:W-:-:S03]  /*5460*/  FADD.FTZ R45, R45, R2 ;  /* 0x000000022d2d7221 */ /* 0x000fc60000010000 */
[----:B------:R-:W-:Y:S01]  /*5470*/  F2FP.SATFINITE.E4M3.F32.PACK_AB_MERGE_C R210, R49, R42, R44 ;  /* 0x0000002a31d2723e */ /* 0x000fe2000480702c */
[--C-:B------:R-:W-:Y:S02]  /*5480*/  IMAD.MOV.U32 R49, RZ, RZ, R119.reuse ;  /* 0x000000ffff317224 */ /* 0x100fe400078e0077 */
[----:B------:R-:W1:Y:S01]  /*5490*/  MUFU.EX2 R86, R86 ;  /* 0x0000005600567308 */ /* 0x000e620000000800 */
[C---:B--2---:R-:W-:Y:S01]  /*54a0*/  F2FP.SATFINITE.E4M3.F32.PACK_AB_MERGE_C R84, R85.reuse, R84, RZ ;  /* 0x000000545554723e */ /* 0x044fe200048070ff */
[----:B------:R-:W-:Y:S01]  /*54b0*/  FADD.FTZ R85, R85, R4 ;  /* 0x0000000455557221 */ /* 0x000fe20000010000 */
[--C-:B------:R-:W-:Y:S02]  /*54c0*/  IMAD.MOV.U32 R44, RZ, RZ, R119.reuse ;  /* 0x000000ffff2c7224 */ /* 0x100fe400078e0077 */
[----:B------:R-:W-:Y:S01]  /*54d0*/  F2FP.SATFINITE.E4M3.F32.PACK_AB_MERGE_C R211, R26, R81, R84 ;  /* 0x000000511ad3723e */ /* 0x000fe20004807054 */
[----:B------:R-:W-:Y:S02]  /*54e0*/  IMAD.MOV.U32 R84, RZ, RZ, R119 ;  /* 0x000000ffff547224 */ /* 0x000fe400078e0077 */
[----:B------:R-:W2:Y:S01]  /*54f0*/  MUFU.EX2 R63, R63 ;  /* 0x0000003f003f7308 */ /* 0x000ea20000000800 */
[----:B0-----:R-:W-:-:S01]  /*5500*/  FADD.FTZ R2, R28, R45 ;  /* 0x0000002d1c027221 */ /* 0x001fc20000010000 */
[----:B------:R-:W-:-:S02]  /*5510*/  IMAD.MOV.U32 R81, RZ, RZ, R119 ;  /* 0x000000ffff517224 */ /* 0x000fc400078e0077 */
[--C-:B------:R-:W-:Y:S02]  /*5520*/  IMAD.MOV.U32 R45, RZ, RZ, R119.reuse ;  /* 0x000000ffff2d7224 */ /* 0x100fe400078e0077 */
[----:B------:R-:W-:Y:S02]  /*5530*/  IMAD.MOV.U32 R42, RZ, RZ, R119 ;  /* 0x000000ffff2a7224 */ /* 0x000fe400078e0077 */
[----:B------:R-:W0:Y:S01]  /*5540*/  MUFU.EX2 R24, R24 ;  /* 0x0000001800187308 */ /* 0x000e220000000800 */
[----:B-1----:R-:W-:-:S01]  /*5550*/  FADD.FTZ R4, R86, R85 ;  /* 0x0000005556047221 */ /* 0x002fc20000010000 */
[--C-:B------:R-:W-:Y:S02]  /*5560*/  IMAD.MOV.U32 R85, RZ, RZ, R119.reuse ;  /* 0x000000ffff557224 */ /* 0x100fe400078e0077 */
[----:B------:R-:W-:Y:S02]  /*5570*/  IMAD.MOV.U32 R26, RZ, RZ, R119 ;  /* 0x000000ffff1a7224 */ /* 0x000fe400078e0077 */
[----:B------:R-:W-:-:S02]  /*5580*/  FADD.FTZ R7, R71, R4 ;  /* 0x0000000447077221 */ /* 0x000fc40000010000 */
        /* <DEDUP_REMOVED lines=13> */
[----:B0-----:R-:W-:-:S01]  /*5660*/  FADD.FTZ R4, R61, R4 ;  /* 0x000000043d047221 */ /* 0x001fc20000010000 */
[----:B------:R-:W-:Y:S01]  /*5670*/  F2FP.SATFINITE.E4M3.F32.PACK_AB_MERGE_C R60, R61, R60, RZ ;  /* 0x0000003c3d3c723e */ /* 0x000fe200048070ff */
[--C-:B------:R-:W-:Y:S02]  /*5680*/  IMAD.MOV.U32 R61, RZ, RZ, R119.reuse ;  /* 0x000000ffff3d7224 */ /* 0x100fe400078e0077 */
[--C-:B------:R-:W-:Y:S01]  /*5690*/  IMAD.MOV.U32 R28, RZ, RZ, R119.reuse ;  /* 0x000000ffff1c7224 */ /* 0x100fe200078e0077 */
[----:B------:R-:W-:Y:S01]  /*56a0*/  F2FP.SATFINITE.E4M3.F32.PACK_AB_MERGE_C R205, R71, R86, R60 ;  /* 0x0000005647cd723e */ /* 0x000fe2000480703c */
[----:B------:R-:W-:Y:S01]  /*56b0*/  IMAD.MOV.U32 R86, RZ, RZ, R119 ;  /* 0x000000ffff567224 */ /* 0x000fe200078e0077 */
[----:B------:R-:W0:Y:S01]  /*56c0*/  MUFU.EX2 R32, R32 ;  /* 0x0000002000207308 */ /* 0x000e220000000800 */
[----:B-1----:R-:W-:-:S01]  /*56d0*/  FADD.FTZ R3, R25, R2 ;  /* 0x0000000219037221 */ /* 0x002fc20000010000 */
[----:B------:R-:W-:-:S02]  /*56e0*/  IMAD.MOV.U32 R71, RZ, RZ, R119 ;  /* 0x000000ffff477224 */ /* 0x000fc400078e0077 */
[--C-:B------:R-:W-:Y:S02]  /*56f0*/  IMAD.MOV.U32 R60, RZ, RZ, R119.reuse ;  /* 0x000000ffff3c7224 */ /* 0x100fe400078e0077 */
[----:B------:R-:W-:Y:S02]  /*5700*/  IMAD.MOV.U32 R24, RZ, RZ, R119 ;  /* 0x000000ffff187224 */ /* 0x000fe400078e0077 */
[----:B------:R-:W1:Y:S01]  /*5710*/  MUFU.EX2 R70, R70 ;  /* 0x0000004600467308 */ /* 0x000e620000000800 */
[----:B--2---:R-:W-:-:S07]  /*5720*/  FADD.FTZ R7, R93, R4 ;  /* 0x000000045d077221 */ /* 0x004fce0000010000 */
[----:B------:R-:W2:Y:S01]  /*5730*/  MUFU.EX2 R33, R33 ;  /* 0x0000002100217308 */ /* 0x000ea20000000800 */
[----:B0-----:R-:W-:-:S07]  /*5740*/  FADD.FTZ R2, R32, R3 ;  /* 0x0000000320027221 */ /* 0x001fce0000010000 */
[----:B------:R-:W0:Y:S01]  /*5750*/  MUFU.EX2 R68, R68 ;  /* 0x0000004400447308 */ /* 0x000e220000000800 */
[----:B-1----:R-:W-:-:S07]  /*5760*/  FADD.FTZ R7, R70, R7 ;  /* 0x0000000746077221 */ /* 0x002fce0000010000 */
[----:B------:R1:W3:Y:S01]  /*5770*/  MUFU.EX2 R5, R96 ;  /* 0x0000006000057308 */ /* 0x0002e20000000800 */
[----:B--2---:R-:W-:-:S01]  /*5780*/  FADD.FTZ R3, R33, R2 ;  /* 0x0000000221037221 */ /* 0x004fc20000010000 */
[----:B------:R-:W-:-:S03]  /*5790*/  F2FP.SATFINITE.E4M3.F32.PACK_AB_MERGE_C R33, R48, R33, RZ ;  /* 0x000000213021723e */ /* 0x000fc600048070ff */
[----:B------:R-:W-:Y:S01]  /*57a0*/  FADD.FTZ R3, R48, R3 ;  /* 0x0000000330037221 */ /* 0x000fe20000010000 */
[----:B------:R-:W-:Y:S01]  /*57b0*/  F2FP.SATFINITE.E4M3.F32.PACK_AB_MERGE_C R206, R32, R25, R33 ;  /* 0x0000001920ce723e */ /* 0x000fe20004807021 */
[----:B------:R-:W-:Y:S01]  /*57c0*/  IMAD.MOV.U32 R48, RZ, RZ, R119 ;  /* 0x000000ffff307224 */ /* 0x000fe200078e0077 */
[----:B------:R-:W2:Y:S01]  /*57d0*/  MUFU.EX2 R36, R36 ;  /* 0x0000002400247308 */ /* 0x000ea20000000800 */
[----:B0-----:R-:W-:-:S01]  /*57e0*/  FADD.FTZ R2, R68, R7 ;  /* 0x0000000744027221 */ /* 0x001fc20000010000 */
[--C-:B-1----:R-:W-:Y:S02]  /*57f0*/  IMAD.MOV.U32 R96, RZ, RZ, R119.reuse ;  /* 0x000000ffff607224 */ /* 0x102fe400078e0077 */
[--C-:B------:R-:W-:Y:S02]  /*5800*/  IMAD.MOV.U32 R33, RZ, RZ, R119.reuse ;  /* 0x000000ffff217224 */ /* 0x100fe400078e0077 */
[----:B------:R-:W-:Y:S02]  /*5810*/  IMAD.MOV.U32 R32, RZ, RZ, R119 ;  /* 0x000000ffff207224 */ /* 0x000fe400078e0077 */
[----:B------:R-:W0:Y:S01]  /*5820*/  MUFU.EX2 R97, R97 ;  /* 0x0000006100617308 */ /* 0x000e220000000800 */
[----:B---3--:R-:W-:-:S01]  /*5830*/  FADD.FTZ R2, R5, R2 ;  /* 0x0000000205027221 */ /* 0x008fc20000010000 */
[----:B------:R-:W-:Y:S01]  /*5840*/  F2FP.SATFINITE.E4M3.F32.PACK_AB_MERGE_C R68, R5, R68, RZ ;  /* 0x000000440544723e */ /* 0x000fe200048070ff */
[----:B------:R-:W-:-:S03]  /*5850*/  IMAD.MOV.U32 R25, RZ, RZ, R119 ;  /* 0x000000ffff197224 */ /* 0x000fc600078e0077 */
[----:B------:R-:W-:Y:S01]  /*5860*/  F2FP.SATFINITE.E4M3.F32.PACK_AB_MERGE_C R207, R70, R93, R68 ;  /* 0x0000005d46cf723e */ /* 0x000fe20004807044 */
[----:B------:R-:W-:Y:S01]  /*5870*/  IMAD.MOV.U32 R93, RZ, RZ, R119 ;  /* 0x000000ffff5d7224 */ /* 0x000fe200078e0077 */
[----:B------:R-:W1:Y:S01]  /*5880*/  MUFU.EX2 R53, R53 ;  /* 0x0000003500357308 */ /* 0x000e620000000800 */
[----:B--2---:R-:W-:-:S01]  /*5890*/  FADD.FTZ R4, R36, R3 ;  /* 0x0000000324047221 */ /* 0x004fc20000010000 */
[--C-:B------:R-:W-:Y:S02]  /*58a0*/  IMAD.MOV.U32 R70, RZ, RZ, R119.reuse ;  /* 0x000000ffff467224 */ /* 0x100fe400078e0077 */
[----:B------:R-:W-:-:S04]  /*58b0*/  IMAD.MOV.U32 R68, RZ, RZ, R119 ;  /* 0x000000ffff447224 */ /* 0x000fc800078e0077 */
        /* <DEDUP_REMOVED lines=13> */
[----:B------:R-:W-:Y:S02]  /*5990*/  IMAD.MOV.U32 R52, RZ, RZ, R119 ;  /* 0x000000ffff347224 */ /* 0x000fe400078e0077 */
[----:B------:R-:W-:Y:S01]  /*59a0*/  FADD.FTZ R4, R62, R3 ;  /* 0x000000033e047221 */ /* 0x000fe20000010000 */
[----:B------:R-:W-:Y:S01]  /*59b0*/  F2FP.SATFINITE.E4M3.F32.PACK_AB_MERGE_C R200, R53, R36, R37 ;  /* 0x0000002435c8723e */ /* 0x000fe20004807025 */
[----:B------:R-:W-:Y:S01]  /*59c0*/  IMAD.MOV.U32 R53, RZ, RZ, R119 ;  /* 0x000000ffff357224 */ /* 0x000fe200078e0077 */
[----:B------:R-:W2:Y:S01]  /*59d0*/  MUFU.EX2 R65, R65 ;  /* 0x0000004100417308 */ /* 0x000ea20000000800 */
[C---:B0-----:R-:W-:Y:S01]  /*59e0*/  F2FP.SATFINITE.E4M3.F32.PACK_AB_MERGE_C R99, R100.reuse, R99, RZ ;  /* 0x000000636463723e */ /* 0x041fe200048070ff */
[----:B------:R-:W-:Y:S01]  /*59f0*/  FADD.FTZ R100, R100, R5 ;  /* 0x0000000564647221 */ /* 0x000fe20000010000 */
[----:B------:R-:W-:-:S02]  /*5a00*/  IMAD.MOV.U32 R37, RZ, RZ, R119 ;  /* 0x000000ffff257224 */ /* 0x000fc400078e0077 */
[----:B------:R-:W-:Y:S01]  /*5a10*/  F2FP.SATFINITE.E4M3.F32.PACK_AB_MERGE_C R201, R98, R97, R99 ;  /* 0x0000006162c9723e */ /* 0x000fe20004807063 */
[----:B------:R-:W-:Y:S02]  /*5a20*/  IMAD.MOV.U32 R99, RZ, RZ, R119 ;  /* 0x000000ffff637224 */ /* 0x000fe400078e0077 */
[----:B------:R-:W0:Y:S01]  /*5a30*/  MUFU.EX2 R102, R102 ;  /* 0x0000006600667308 */ /* 0x000e220000000800 */
[----:B-1----:R-:W-:-:S01]  /*5a40*/  FADD.FTZ R3, R101, R100 ;  /* 0x0000006465037221 */ /* 0x002fc20000010000 */
[--C-:B------:R-:W-:Y:S02]  /*5a50*/  IMAD.MOV.U32 R100, RZ, RZ, R119.reuse ;  /* 0x000000ffff647224 */ /* 0x100fe400078e0077 */
[--C-:B------:R-:W-:Y:S02]  /*5a60*/  IMAD.MOV.U32 R98, RZ, RZ, R119.reuse ;  /* 0x000000ffff627224 */ /* 0x100fe400078e0077 */
[----:B------:R-:W-:Y:S02]  /*5a70*/  IMAD.MOV.U32 R97, RZ, RZ, R119 ;  /* 0x000000ffff617224 */ /* 0x000fe400078e0077 */
[----:B------:R-:W-:Y:S01]  /*5a80*/  MUFU.EX2 R46, R46 ;  /* 0x0000002e002e7308 */ /* 0x000fe20000000800 */
[----:B--2---:R-:W-:-:S01]  /*5a90*/  FADD.FTZ R5, R65, R4 ;  /* 0x0000000441057221 */ /* 0x004fc20000010000 */
[----:B------:R-:W-:-:S06]  /*5aa0*/  IMAD.MOV.U32 R36, RZ, RZ, R119 ;  /* 0x000000ffff247224 */ /* 0x000fcc00078e0077 */
[----:B------:R-:W1:Y:S01]  /*5ab0*/  MUFU.EX2 R47, R47 ;  /* 0x0000002f002f7308 */ /* 0x000e620000000800 */
[----:B0-----:R-:W-:-:S07]  /*5ac0*/  FADD.FTZ R4, R102, R3 ;  /* 0x0000000366047221 */ /* 0x001fce0000010000 */
[----:B------:R-:W-:Y:S08]  /*5ad0*/  MUFU.EX2 R103, R103 ;  /* 0x0000006700677308 */ /* 0x000ff00000000800 */
[----:B------:R0:W2:Y:S01]  /*5ae0*/  MUFU.EX2 R2, R67 ;  /* 0x0000004300027308 */ /* 0x0000a20000000800 */
[----:B-1----:R-:W-:Y:S01]  /*5af0*/  F2FP.SATFINITE.E4M3.F32.PACK_AB_MERGE_C R6, R47, R46, RZ ;  /* 0x0000002e2f06723e */ /* 0x002fe200048070ff */
[----:B------:R-:W-:-:S03]  /*5b00*/  FADD.FTZ R46, R46, R5 ;  /* 0x000000052e2e7221 */ /* 0x000fc60000010000 */
[----:B------:R-:W-:Y:S01]  /*5b10*/  F2FP.SATFINITE.E4M3.F32.PACK_AB_MERGE_C R202, R65, R62, R6 ;  /* 0x0000003e41ca723e */ /* 0x000fe20004807006 */
[--C-:B------:R-:W-:Y:S02]  /*5b20*/  IMAD.MOV.U32 R65, RZ, RZ, R119.reuse ;  /* 0x000000ffff417224 */ /* 0x100fe400078e0077 */
[--C-:B------:R-:W-:Y:S02]  /*5b30*/  IMAD.MOV.U32 R62, RZ, RZ, R119.reuse ;  /* 0x000000ffff3e7224 */ /* 0x100fe400078e0077 */
[----:B0-----:R-:W-:Y:S01]  /*5b40*/  IMAD.MOV.U32 R67, RZ, RZ, R119 ;  /* 0x000000ffff437224 */ /* 0x001fe200078e0077 */
[----:B--2---:R-:W-:Y:S01]  /*5b50*/  F2FP.SATFINITE.E4M3.F32.PACK_AB_MERGE_C R3, R2, R103, RZ ;  /* 0x000000670203723e */ /* 0x004fe200048070ff */
[----:B------:R-:W-:-:S03]  /*5b60*/  FADD.FTZ R103, R103, R4 ;  /* 0x0000000467677221 */ /* 0x000fc60000010000 */
[----:B------:R-:W-:Y:S01]  /*5b70*/  F2FP.SATFINITE.E4M3.F32.PACK_AB_MERGE_C R203, R102, R101, R3 ;  /* 0x0000006566cb723e */ /* 0x000fe20004807003 */
[----:B------:R-:W-:-:S01]  /*5b80*/  FADD.FTZ R3, R47, R46 ;  /* 0x0000002e2f037221 */ /* 0x000fc20000010000 */
[----:B------:R-:W-:Y:S01]  /*5b90*/  FADD.FTZ R2, R2, R103 ;  /* 0x0000006702027221 */ /* 0x000fe20000010000 */
[--C-:B------:R-:W-:Y:S02]  /*5ba0*/  IMAD.MOV.U32 R103, RZ, RZ, R119.reuse ;  /* 0x000000ffff677224 */ /* 0x100fe400078e0077 */
        /* <DEDUP_REMOVED lines=57> */
[----:B------:R-:W-:-:S05]  /*5f40*/  ULDC UR55, c[0x0][0x988] ;  /* 0x0002620000377ab9 */ /* 0x000fca0000000800 */
.L_x_2052:
[----:B------:R-:W-:Y:S01]  /*5f50*/  ISETP.NE.AND P3, PT, RZ, UR43, PT ;  /* 0x0000002bff007c0c */ /* 0x000fe2000bf65270 */
[----:B------:R-:W-:-:S04]  /*5f60*/  UISETP.NE.AND UP0, UPT, UR58, 0x1, UPT ;  /* 0x000000013a00788c */ /* 0x000fc8000bf05270 */
[----:B------:R-:W-:-:S04]  /*5f70*/  USEL UR45, URZ, 0x1, UP0 ;  /* 0x000000013f2d7887 */ /* 0x000fc80008000000 */
[----:B------:R-:W-:-:S04]  /*5f80*/  ULOP3.LUT UR45, UR59, UR45, URZ, 0x3c, !UPT ;  /* 0x0000002d3b2d7292 */ /* 0x000fc8000f8e3c3f */
[----:B------:R-:W-:Y:S08]  /*5f90*/  @P3 BRA `(.L_x_2043) ;  /* 0x0000000000383947 */ /* 0x000ff00003800000 */
[----:B------:R-:W-:Y:S05]  /*5fa0*/  @!P0 BRA `(.L_x_2044) ;  /* 0x0000000000048947 */ /* 0x000fea0003800000 */
[----:B------:R-:W-:Y:S01]  /*5fb0*/  BPT.TRAP 0x1 ;  /* 0x000000040000795c */ /* 0x000fe20000300000 */
.L_x_2044:
        /* <DEDUP_REMOVED lines=9> */
.L_x_2045:
[----:B-1----:R-:W-:Y:S05]  /*6050*/  @P2 BRA `(.L_x_2043) ;  /* 0x0000000000082947 */ /* 0x002fea0003800000 */
[----:B------:R-:W1:Y:S02]  /*6060*/  SYNCS.PHASECHK.TRANS64.TRYWAIT P2, [UR6+0x33430], R6 ;  /* 0x03343006ff0075a7 */ /* 0x000e640008040146 */
[----:B-1----:R-:W-:Y:S05]  /*6070*/  @!P2 BRA `(.L_x_2046) ;  /* 0x0000010800fca947 */ /* 0x002fea0003800000 */
.L_x_2043:
        /* <DEDUP_REMOVED lines=189> */
.L_x_2048:
[----:B------:R-:W-:Y:S01]  /*6c50*/  ULEA UR6, UR58, UR41, 0x3 ;  /* 0x000000293a067291 */ /* 0x000fe2000f8e183f */
[----:B------:R-:W-:-:S05]  /*6c60*/  IMAD.U32 R6, RZ, RZ, UR59 ;  /* 0x0000003bff067e24 */ /* 0x000fca000f8e00ff */
[----:B------:R-:W-:-:S04]  /*6c70*/  SHF.L.U32 R6, R6, 0x1f, RZ ;  /* 0x0000001f06067819 */ /* 0x000fc800000006ff */
[----:B------:R0:W1:Y:S01]  /*6c80*/  SYNCS.PHASECHK.TRANS64.TRYWAIT P2, [UR6+0x33450], R6 ;  /* 0x03345006ff0075a7 */ /* 0x0000620008040146 */
[----:B------:R-:W-:Y:S05]  /*6c90*/  @!P0 BRA `(.L_x_2049) ;  /* 0x0000000000048947 */ /* 0x000fea0003800000 */
[----:B------:R-:W-:Y:S01]  /*6ca0*/  BPT.TRAP 0x1 ;  /* 0x000000040000795c */ /* 0x000fe20000300000 */
.L_x_2049:
[----:B-1----:R-:W-:Y:S05]  /*6cb0*/  @P2 BRA `(.L_x_2047) ;  /* 0x0000000000082947 */ /* 0x002fea0003800000 */
[----:B------:R-:W1:Y:S02]  /*6cc0*/  SYNCS.PHASECHK.TRANS64.TRYWAIT P2, [UR6+0x33450], R6 ;  /* 0x03345006ff0075a7 */ /* 0x000e640008040146 */
[----:B-1----:R-:W-:Y:S05]  /*6cd0*/  @!P2 BRA `(.L_x_2050) ;  /* 0x000000fc00fca947 */ /* 0x002fea0003800000 */
.L_x_2047:
[----:B------:R-:W-:Y:S01]  /*6ce0*/  UIADD3 UR6, UR41, 0x200, URZ ;  /* 0x0000020029067890 */ /* 0x000fe2000fffe03f */
[----:B------:R-:W-:Y:S01]  /*6cf0*/  WARPGROUP.ARRIVE ;  /* 0x00000000000079c5 */ /* 0x000fe20000000000 */
[----:B------:R-:W-:Y:S01]  /*6d00*/  UMOV UR7, 0xc0000010 ;  /* 0xc000001000077882 */ /* 0x000fe20000000000 */
[C---:B01----:R-:W-:Y:S01]  /*6d10*/  FMUL.FTZ R6, R0.reuse, R184 ;  /* 0x000000b800067220 */ /* 0x043fe20000410000 */
[----:B------:R-:W-:Y:S01]  /*6d20*/  USHF.R.U32.HI UR6, URZ, 0x4, UR6 ;  /* 0x000000043f067899 */ /* 0x000fe20008011606 */
[C---:B------:R-:W-:Y:S01]  /*6d30*/  FMUL.FTZ R7, R0.reuse, R185 ;  /* 0x000000b900077220 */ /* 0x040fe20000410000 */
[C---:B------:R-:W-:Y:S01]  /*6d40*/  FMUL.FTZ R14, R0.reuse, R192 ;  /* 0x000000c0000e7220 */ /* 0x040fe20000410000 */
[C---:B------:R-:W-:Y:S01]  /*6d50*/  FMUL.FTZ R192, R0.reuse, R160 ;  /* 0x000000a000c07220 */ /* 0x040fe20000410000 */
[----:B------:R-:W-:Y:S01]  /*6d60*/  ULOP3.LUT UR6, UR6, 0x3fff, URZ, 0xc0, !UPT ;  /* 0x00003fff06067892 */ /* 0x000fe2000f8ec03f */
[----:B------:R-:W0:Y:S01]  /*6d70*/  MUFU.TANH R6, R6 ;  /* 0x0000000600067308 */ /* 0x000e220000002400 */
[C---:B------:R-:W-:Y:S01]  /*6d80*/  FMUL.FTZ R10, R0.reuse, R188 ;  /* 0x000000bc000a7220 */ /* 0x040fe20000410000 */
[----:B------:R-:W-:Y:S01]  /*6d90*/  IMAD.MOV.U32 R160, RZ, RZ, -0x2 ;  /* 0xfffffffeffa07424 */ /* 0x000fe200078e00ff */
[----:B------:R-:W-:Y:S01]  /*6da0*/  ULOP3.LUT UR6, UR6, 0x10000, URZ, 0xfc, !UPT ;  /* 0x0001000006067892 */ /* 0x000fe2000f8efc3f */
[C---:B------:R-:W-:Y:S01]  /*6db0*/  FMUL.FTZ R188, R0.reuse, R153 ;  /* 0x0000009900bc7220 */ /* 0x040fe20000410000 */
[C---:B------:R-:W-:Y:S01]  /*6dc0*/  FMUL.FTZ R153, R0.reuse, R155 ;  /* 0x0000009b00997220 */ /* 0x040fe20000410000 */
[C---:B------:R-:W-:Y:S01]  /*6dd0*/  FMUL.FTZ R155, R0.reuse, R159 ;  /* 0x0000009f009b7220 */ /* 0x040fe20000410000 */
[----:B------:R-:W-:Y:S01]  /*6de0*/  UIMAD UR11, UR58, 0x780, UR6 ;  /* 0x000007803a0b78a4 */ /* 0x000fe2000f8e0206 */
[----:B------:R-:W1:Y:S01]  /*6df0*/  MUFU.TANH R7, R7 ;  /* 0x0000000700077308 */ /* 0x000e620000002400 */
        /* <DEDUP_REMOVED lines=8> */
[----:B------:R-:W-:Y:S01]  /*6e80*/  USHF.L.U32 UR6, UR51, 0x7, URZ ;  /* 0x0000000733067899 */ /* 0x000fe2000800063f */
[----:B------:R-:W2:Y:S01]  /*6e90*/  MUFU.TANH R10, R10 ;  /* 0x0000000a000a7308 */ /* 0x000ea20000002400 */
[C---:B------:R-:W-:Y:S01]  /*6ea0*/  FMUL.FTZ R185, R0.reuse, R197 ;  /* 0x000000c500b97220 */ /* 0x040fe20000410000 */
[C---:B------:R-:W-:Y:S01]  /*6eb0*/  FMUL.FTZ R157, R0.reuse, R163 ;  /* 0x000000a3009d7220 */ /* 0x040fe20000410000 */
[----:B------:R-:W-:Y:S01]  /*6ec0*/  UIMAD UR6, UR56, -0xa0, UR6 ;  /* 0xffffff60380678a4 */ /* 0x000fe2000f8e0206 */
[C---:B------:R-:W-:Y:S01]  /*6ed0*/  FMUL.FTZ R163, R0.reuse, R165 ;  /* 0x000000a500a37220 */ /* 0x040fe20000410000 */
[C---:B------:R-:W-:Y:S01]  /*6ee0*/  FMUL.FTZ R13, R0.reuse, R191 ;  /* 0x000000bf000d7220 */ /* 0x040fe20000410000 */
[C---:B------:R-:W-:Y:S01]  /*6ef0*/  FMUL.FTZ R165, R0.reuse, R137 ;  /* 0x0000008900a57220 */ /* 0x040fe20000410000 */
[----:B------:R-:W-:Y:S01]  /*6f00*/  UIADD3 UR6, UR6, 0x1, UR49 ;  /* 0x0000000106067890 */ /* 0x000fe2000fffe031 */
[----:B------:R-:W3:Y:S01]  /*6f10*/  MUFU.TANH R11, R11 ;  /* 0x0000000b000b7308 */ /* 0x000ee20000002400 */
[C---:B------:R-:W-:Y:S01]  /*6f20*/  FMUL.FTZ R191, R0.reuse, R156 ;  /* 0x0000009c00bf7220 */ /* 0x040fe20000410000 */
[C---:B------:R-:W-:Y:S01]  /*6f30*/  FMUL.FTZ R168, R0.reuse, R168 ;  /* 0x000000a800a87220 */ /* 0x040fe20000410000 */
[----:B------:R-:W-:Y:S01]  /*6f40*/  UIADD3 UR6, UR6, -UR50, URZ ;  /* 0x8000003206067290 */ /* 0x000fe2000fffe03f */
[C---:B------:R-:W-:Y:S01]  /*6f50*/  FMUL.FTZ R156, R0.reuse, R162 ;  /* 0x000000a2009c7220 */ /* 0x040fe20000410000 */
[C---:B------:R-:W-:Y:S01]  /*6f60*/  FMUL.FTZ R162, R0.reuse, R164 ;  /* 0x000000a400a27220 */ /* 0x040fe20000410000 */
[C---:B------:R-:W-:Y:S01]  /*6f70*/  FMUL.FTZ R164, R0.reuse, R136 ;  /* 0x0000008800a47220 */ /* 0x040fe20000410000 */
[----:B------:R-:W-:Y:S01]  /*6f80*/  FMUL.FTZ R169, R0, R169 ;  /* 0x000000a900a97220 */ /* 0x000fe20000410000 */
[----:B------:R-:W4:Y:S01]  /*6f90*/  MUFU.TANH R14, R14 ;  /* 0x0000000e000e7308 */ /* 0x000f220000002400 */
[----:B------:R-:W-:-:S02]  /*6fa0*/  IMAD R159, R17, R160, UR6 ;  /* 0x00000006119f7e24 */ /* 0x000fc4000f8e02a0 */
[C---:B------:R-:W-:Y:S01]  /*6fb0*/  FMUL.FTZ R172, R0.reuse, R172 ;  /* 0x000000ac00ac7220 */ /* 0x040fe20000410000 */
[C---:B------:R-:W-:Y:S01]  /*6fc0*/  FMUL.FTZ R173, R0.reuse, R173 ;  /* 0x000000ad00ad7220 */ /* 0x040fe20000410000 */
[----:B------:R-:W-:Y:S01]  /*6fd0*/  FMUL.FTZ R176, R0, R176 ;  /* 0x000000b000b07220 */ /* 0x000fe20000410000 */
[----:B------:R-:W-:Y:S02]  /*6fe0*/  IMAD.IADD R159, R22, 0x1, R159 ;  /* 0x00000001169f7824 */ /* 0x000fe400078e029f */
[C---:B------:R-:W-:Y:S01]  /*6ff0*/  FMUL.FTZ R177, R0.reuse, R177 ;  /* 0x000000b100b17220 */ /* 0x040fe20000410000 */
[C---:B------:R-:W-:Y:S01]  /*7000*/  FMUL.FTZ R180, R0.reuse, R180 ;  /* 0x000000b400b47220 */ /* 0x040fe20000410000 */
[----:B------:R-:W5:Y:S01]  /*7010*/  MUFU.TANH R15, R15 ;  /* 0x0000000f000f7308 */ /* 0x000f620000002400 */
[C---:B------:R-:W-:Y:S01]  /*7020*/  FMUL.FTZ R181, R0.reuse, R181 ;  /* 0x000000b500b57220 */ /* 0x040fe20000410000 */
[C---:B------:R-:W-:Y:S01]  /*7030*/  ISETP.GT.AND P2, PT, R159.reuse, RZ, PT ;  /* 0x000000ff9f00720c */ /* 0x040fe20003f44270 */
[C---:B------:R-:W-:Y:S01]  /*7040*/  FMUL.FTZ R189, R0.reuse, R152 ;  /* 0x0000009800bd7220 */ /* 0x040fe20000410000 */
[C---:B------:R-:W-:Y:S01]  /*7050*/  ISETP.GT.AND P3, PT, R159.reuse, 0x1, PT ;  /* 0x000000019f00780c */ /* 0x040fe20003f64270 */
[----:B------:R-:W-:Y:S01]  /*7060*/  FMUL.FTZ R152, R0, R154 ;  /* 0x0000009a00987220 */ /* 0x000fe20000410000 */
[----:B0-----:R-:W-:Y:S01]  /*7070*/  FSEL R161, R6, -INF , P2 ;  /* 0xff80000006a17808 */ /* 0x001fe20001000000 */
[C---:B------:R-:W-:Y:S01]  /*7080*/  FMUL.FTZ R154, R0.reuse, R158 ;  /* 0x0000009e009a7220 */ /* 0x040fe20000410000 */
[----:B------:R-:W-:Y:S01]  /*7090*/  ISETP.GT.AND P2, PT, R159, 0x8, PT ;  /* 0x000000089f00780c */ /* 0x000fe20003f44270 */
[----:B------:R-:W0:Y:S01]  /*70a0*/  MUFU.TANH R184, R184 ;  /* 0x000000b800b87308 */ /* 0x000e220000002400 */
[----:B-1----:R-:W-:Y:S01]  /*70b0*/  FSEL R7, R7, -INF , P3 ;  /* 0xff80000007077808 */ /* 0x002fe20001800000 */
[C---:B------:R-:W-:Y:S01]  /*70c0*/  FMUL.FTZ R158, R0.reuse, R166 ;  /* 0x000000a6009e7220 */ /* 0x040fe20000410000 */
[----:B------:R-:W-:Y:S01]  /*70d0*/  FMNMX.FTZ R6, R161, R4, !PT ;  /* 0x00000004a1067209 */ /* 0x000fe20007810000 */
[----:B------:R-:W-:Y:S01]  /*70e0*/  FMUL.FTZ R166, R0, R141 ;  /* 0x0000008d00a67220 */ /* 0x000fe20000410000 */
[----:B------:R-:W-:Y:S01]  /*70f0*/  ISETP.GT.AND P3, PT, R159, 0x9, PT ;  /* 0x000000099f00780c */ /* 0x000fe20003f64270 */
[----:B------:R-:W-:Y:S01]  /*7100*/  UIADD3 UR6, UR11, 0x180, URZ ;  /* 0x000001800b067890 */ /* 0x000fe2000fffe03f */
[----:B--2---:R-:W-:Y:S01]  /*7110*/  FSEL R10, R10, -INF , P2 ;  /* 0xff8000000a0a7808 */ /* 0x004fe20001000000 */
[----:B------:R-:W1:Y:S01]  /*7120*/  MUFU.TANH R185, R185 ;  /* 0x000000b900b97308 */ /* 0x000e620000002400 */
[----:B------:R-:W-:Y:S01]  /*7130*/  FMNMX.FTZ R137, R7, R6, !PT ;  /* 0x0000000607897209 */ /* 0x000fe20007810000 */
[C---:B------:R-:W-:Y:S01]  /*7140*/  FMUL.FTZ R6, R0.reuse, R138 ;  /* 0x0000008a00067220 */ /* 0x040fe20000410000 */
[----:B------:R-:W-:Y:S01]  /*7150*/  ISETP.GT.AND P2, PT, R159, 0x10, PT ;  /* 0x000000109f00780c */ /* 0x000fe20003f44270 */
[----:B------:R-:W-:Y:S01]  /*7160*/  FMUL.FTZ R20, R0, R194 ;  /* 0x000000c200147220 */ /* 0x000fe20000410000 */
[----:B---3--:R-:W-:Y:S01]  /*7170*/  FSEL R11, R11, -INF , P3 ;  /* 0xff8000000b0b7808 */ /* 0x008fe20001800000 */
[----:B------:R-:W-:Y:S01]  /*7180*/  UMOV UR7, 0xc0000010 ;  /* 0xc000001000077882 */ /* 0x000fe20000000000 */
[----:B------:R-:W-:Y:S01]  /*7190*/  FMNMX.FTZ R136, R10, R137, !PT ;  /* 0x000000890a887209 */ /* 0x000fe20007810000 */
[----:B------:R-:W2:Y:S01]  /*71a0*/  MUFU.TANH R168, R168 ;  /* 0x000000a800a87308 */ /* 0x000ea20000002400 */
[----:B------:R-:W-:Y:S01]  /*71b0*/  ISETP.GT.AND P3, PT, R159, 0x11, PT ;  /* 0x000000119f00780c */ /* 0x000fe20003f64270 */
[----:B------:R-:W-:Y:S01]  /*71c0*/  FMUL.FTZ R160, R0, R167 ;  /* 0x000000a700a07220 */ /* 0x000fe20000410000 */
[----:B----4-:R-:W-:Y:S01]  /*71d0*/  FSEL R14, R14, -INF , P2 ;  /* 0xff8000000e0e7808 */ /* 0x010fe20001000000 */
[C---:B------:R-:W-:Y:S01]  /*71e0*/  FMUL.FTZ R194, R0.reuse, R145 ;  /* 0x0000009100c27220 */ /* 0x040fe20000410000 */
[----:B------:R-:W-:Y:S01]  /*71f0*/  FMNMX.FTZ R137, R11, R136, !PT ;  /* 0x000000880b897209 */ /* 0x000fe20007810000 */
[C---:B------:R-:W-:Y:S01]  /*7200*/  FMUL.FTZ R167, R0.reuse, R144 ;  /* 0x0000009000a77220 */ /* 0x040fe20000410000 */
[----:B-----5:R-:W-:Y:S01]  /*7210*/  FSEL R136, R15, -INF , P3 ;  /* 0xff8000000f887808 */ /* 0x020fe20001800000 */
[----:B------:R-:W3:Y:S01]  /*7220*/  MUFU.TANH R169, R169 ;  /* 0x000000a900a97308 */ /* 0x000ee20000002400 */
[C---:B------:R-:W-:Y:S01]  /*7230*/  ISETP.GT.AND P2, PT, R159.reuse, 0x18, PT ;  /* 0x000000189f00780c */ /* 0x040fe20003f44270 */
[----:B------:R-:W-:Y:S01]  /*7240*/  FMUL.FTZ R145, R0, R121 ;  /* 0x0000007900917220 */ /* 0x000fe20000410000 */
[----:B------:R-:W-:Y:S01]  /*7250*/  FMNMX.FTZ R15, R14, R137, !PT ;  /* 0x000000890e0f7209 */ /* 0x000fe20007810000 */
[C---:B------:R-:W-:Y:S01]  /*7260*/  FMUL.FTZ R137, R0.reuse, R139 ;  /* 0x0000008b00897220 */ /* 0x040fe20000410000 */
[C---:B------:R-:W-:Y:S01]  /*7270*/  ISETP.GT.AND P3, PT, R159.reuse, 0x19, PT ;  /* 0x000000199f00780c */ /* 0x040fe20003f64270 */
[----:B------:R-:W-:Y:S01]  /*7280*/  FMUL.FTZ R21, R0, R195 ;  /* 0x000000c300157220 */ /* 0x000fe20000410000 */
[----:B0-----:R-:W-:Y:S01]  /*7290*/  FSEL R184, R184, -INF , P2 ;  /* 0xff800000b8b87808 */ /* 0x001fe20001000000 */
[----:B------:R-:W0:Y:S01]  /*72a0*/  MUFU.TANH R172, R172 ;  /* 0x000000ac00ac7308 */ /* 0x000e220000002400 */
[----:B------:R-:W-:Y:S01]  /*72b0*/  FMNMX.FTZ R15, R136, R15, !PT ;  /* 0x0000000f880f7209 */ /* 0x000fe20007810000 */
[C---:B------:R-:W-:Y:S01]  /*72c0*/  FMUL.FTZ R195, R0.reuse, R148 ;  /* 0x0000009400c37220 */ /* 0x040fe20000410000 */
[----:B------:R-:W-:Y:S01]  /*72d0*/  ISETP.GT.AND P2, PT, R159, 0x20, PT ;  /* 0x000000209f00780c */ /* 0x000fe20003f44270 */
[C---:B------:R-:W-:Y:S01]  /*72e0*/  FMUL.FTZ R148, R0.reuse, R124 ;  /* 0x0000007c00947220 */ /* 0x040fe20000410000 */
[----:B-1----:R-:W-:Y:S01]  /*72f0*/  FSEL R185, R185, -INF , P3 ;  /* 0xff800000b9b97808 */ /* 0x002fe20001800000 */
[----:B------:R-:W-:Y:S01]  /*7300*/  FMUL.FTZ R149, R0, R149 ;  /* 0x0000009500957220 */ /* 0x000fe20000410000 */
[----:B------:R-:W-:Y:S01]  /*7310*/  FMNMX.FTZ R138, R184, R15, !PT ;  /* 0x0000000fb88a7209 */ /* 0x000fe20007810000 */
[----:B------:R-:W1:Y:S01]  /*7320*/  MUFU.TANH R173, R173 ;  /* 0x000000ad00ad7308 */ /* 0x000e620000002400 */
[----:B------:R-:W-:Y:S01]  /*7330*/  ISETP.GT.AND P3, PT, R159, 0x21, PT ;  /* 0x000000219f00780c */ /* 0x000fe20003f64270 */
[----:B------:R-:W-:Y:S01]  /*7340*/  FMUL.FTZ R15, R0, R140 ;  /* 0x0000008c000f7220 */ /* 0x000fe20000410000 */
[----:B--2---:R-:W-:Y:S01]  /*7350*/  FSEL R168, R168, -INF , P2 ;  /* 0xff800000a8a87808 */ /* 0x004fe20001000000 */
[C---:B------:R-:W-:Y:S01]  /*7360*/  FMUL.FTZ R8, R0.reuse, R186 ;  /* 0x000000ba00087220 */ /* 0x040fe20000410000 */
[----:B------:R-:W-:Y:S01]  /*7370*/  FMNMX.FTZ R139, R185, R138, !PT ;  /* 0x0000008ab98b7209 */ /* 0x000fe20007810000 */
[----:B------:R-:W-:Y:S01]  /*7380*/  FMUL.FTZ R9, R0, R187 ;  /* 0x000000bb00097220 */ /* 0x000fe20000410000 */
[----:B------:R-:W-:Y:S01]  /*7390*/  ISETP.GT.AND P2, PT, R159, 0x28, PT ;  /* 0x000000289f00780c */ /* 0x000fe20003f44270 */
[----:B------:R-:W2:Y:S01]  /*73a0*/  MUFU.TANH R176, R176 ;  /* 0x000000b000b07308 */ /* 0x000ea20000002400 */
[----:B---3--:R-:W-:Y:S01]  /*73b0*/  FSEL R169, R169, -INF , P3 ;  /* 0xff800000a9a97808 */ /* 0x008fe20001800000 */
[----:B------:R-:W-:Y:S01]  /*73c0*/  UMOV UR10, UR55 ;  /* 0x00000037000a7c82 */ /* 0x000fe20008000000 */
[----:B------:R-:W-:Y:S01]  /*73d0*/  FMNMX.FTZ R138, R168, R139, !PT ;  /* 0x0000008ba88a7209 */ /* 0x000fe20007810000 */
[C---:B------:R-:W-:Y:S01]  /*73e0*/  FMUL.FTZ R186, R0.reuse, R198 ;  /* 0x000000c600ba7220 */ /* 0x040fe20000410000 */
[----:B------:R-:W-:Y:S01]  /*73f0*/  ISETP.GT.AND P3, PT, R159, 0x29, PT ;  /* 0x000000299f00780c */ /* 0x000fe20003f64270 */
        /* <DEDUP_REMOVED lines=16> */
[C---:B------:R-:W-:Y:S01]  /*7500*/  FMUL.FTZ R179, R0.reuse, R179 ;  /* 0x000000b300b37220 */ /* 0x040fe20000410000 */
[----:B------:R-:W-:Y:S01]  /*7510*/  ISETP.GT.AND P2, PT, R159, 0x38, PT ;  /* 0x000000389f00780c */ /* 0x000fe20003f44270 */
[----:B------:R-:W2:Y:S01]  /*7520*/  MUFU.TANH R181, R181 ;  /* 0x000000b500b57308 */ /* 0x000ea20000002400 */
[----:B0-----:R-:W-:Y:S01]  /*7530*/  FSEL R177, R177, -INF , P3 ;  /* 0xff800000b1b17808 */ /* 0x001fe20001800000 */
[----:B------:R-:W-:Y:S01]  /*7540*/  FMUL.FTZ R182, R0, R182 ;  /* 0x000000b600b67220 */ /* 0x000fe20000410000 */
[----:B------:R-:W-:Y:S01]  /*7550*/  FMNMX.FTZ R138, R176, R139, !PT ;  /* 0x0000008bb08a7209 */ /* 0x000fe20007810000 */
[C---:B------:R-:W-:Y:S01]  /*7560*/  FMUL.FTZ R183, R0.reuse, R183 ;  /* 0x000000b700b77220 */ /* 0x040fe20000410000 */
[----:B------:R-:W-:Y:S01]  /*7570*/  ISETP.GT.AND P3, PT, R159, 0x39, PT ;  /* 0x000000399f00780c */ /* 0x000fe20003f64270 */
[----:B------:R-:W-:Y:S01]  /*7580*/  FMUL.FTZ R142, R0, R142 ;  /* 0x0000008e008e7220 */ /* 0x000fe20000410000 */
[----:B------:R-:W-:Y:S01]  /*7590*/  FMNMX.FTZ R139, R177, R138, !PT ;  /* 0x0000008ab18b7209 */ /* 0x000fe20007810000 */
[----:B------:R-:W0:Y:S01]  /*75a0*/  MUFU.TANH R189, R189 ;  /* 0x000000bd00bd7308 */ /* 0x000e220000002400 */
[----:B-1----:R-:W-:Y:S01]  /*75b0*/  FSEL R180, R180, -INF , P2 ;  /* 0xff800000b4b47808 */ /* 0x002fe20001000000 */
[C---:B------:R-:W-:Y:S01]  /*75c0*/  FMUL.FTZ R146, R0.reuse, R146 ;  /* 0x0000009200927220 */ /* 0x040fe20000410000 */
        /* <DEDUP_REMOVED lines=8> */
[----:B------:R-:W-:Y:S01]  /*7650*/  ISETP.GT.AND P3, PT, R159, 0x41, PT ;  /* 0x000000419f00780c */ /* 0x000fe20003f64270 */
[C---:B------:R-:W-:Y:S01]  /*7660*/  FMUL.FTZ R123, R0.reuse, R123 ;  /* 0x0000007b007b7220 */ /* 0x040fe20000410000 */
[----:B------:R-:W-:Y:S01]  /*7670*/  FMNMX.FTZ R138, R181, R138, !PT ;  /* 0x0000008ab58a7209 */ /* 0x000fe20007810000 */
[C---:B------:R-:W-:Y:S01]  /*7680*/  FMUL.FTZ R126, R0.reuse, R126 ;  /* 0x0000007e007e7220 */ /* 0x040fe20000410000 */
[C---:B------:R-:W-:Y:S01]  /*7690*/  FMUL.FTZ R127, R0.reuse, R127 ;  /* 0x0000007f007f7220 */ /* 0x040fe20000410000 */
[----:B------:R-:W2:Y:S01]  /*76a0*/  MUFU.TANH R191, R191 ;  /* 0x000000bf00bf7308 */ /* 0x000ea20000002400 */
[----:B0-----:R-:W-:Y:S01]  /*76b0*/  FSEL R189, R189, -INF , P2 ;  /* 0xff800000bdbd7808 */ /* 0x001fe20001000000 */
[C---:B------:R-:W-:Y:S01]  /*76c0*/  FMUL.FTZ R130, R0.reuse, R130 ;  /* 0x0000008200827220 */ /* 0x040fe20000410000 */
[----:B------:R-:W-:Y:S01]  /*76d0*/  ISETP.GT.AND P2, PT, R159, 0x48, PT ;  /* 0x000000489f00780c */ /* 0x000fe20003f44270 */
[C---:B------:R-:W-:Y:S01]  /*76e0*/  FMUL.FTZ R131, R0.reuse, R131 ;  /* 0x0000008300837220 */ /* 0x040fe20000410000 */
[----:B------:R-:W-:Y:S01]  /*76f0*/  FMNMX.FTZ R139, R189, R138, !PT ;  /* 0x0000008abd8b7209 */ /* 0x000fe20007810000 */
[----:B------:R-:W-:-:S02]  /*7700*/  FMUL.FTZ R135, R0, R135 ;  /* 0x0000008700877220 */ /* 0x000fc40000410000 */
[----:B------:R-:W0:Y:S01]  /*7710*/  MUFU.TANH R190, R190 ;  /* 0x000000be00be7308 */ /* 0x000e220000002400 */
[----:B-1----:R-:W-:Y:S02]  /*7720*/  FSEL R188, R188, -INF , P3 ;  /* 0xff800000bcbc7808 */ /* 0x002fe40001800000 */
[----:B------:R-:W-:Y:S02]  /*7730*/  ISETP.GT.AND P3, PT, R159, 0x49, PT ;  /* 0x000000499f00780c */ /* 0x000fe40003f64270 */
[----:B------:R-:W-:-:S03]  /*7740*/  FMNMX.FTZ R141, R188, R139, !PT ;  /* 0x0000008bbc8d7209 */ /* 0x000fc60007810000 */
[----:B------:R-:W1:Y:S01]  /*7750*/  MUFU.TANH R192, R192 ;  /* 0x000000c000c07308 */ /* 0x000e620000002400 */
[----:B--2---:R-:W-:Y:S02]  /*7760*/  FSEL R138, R191, -INF , P2 ;  /* 0xff800000bf8a7808 */ /* 0x004fe40001000000 */
[----:B------:R-:W-:Y:S02]  /*7770*/  ISETP.GT.AND P2, PT, R159, 0x50, PT ;  /* 0x000000509f00780c */ /* 0x000fe40003f44270 */
[----:B------:R-:W-:-:S03]  /*7780*/  FMNMX.FTZ R140, R138, R141, !PT ;  /* 0x0000008d8a8c7209 */ /* 0x000fc60007810000 */
[----:B------:R-:W2:Y:S01]  /*7790*/  MUFU.TANH R193, R193 ;  /* 0x000000c100c17308 */ /* 0x000ea20000002400 */
[----:B0-----:R-:W-:Y:S01]  /*77a0*/  FSEL R139, R190, -INF , P3 ;  /* 0xff800000be8b7808 */ /* 0x001fe20001800000 */
[----:B------:R-:W-:Y:S01]  /*77b0*/  FMUL.FTZ R190, R0, R120 ;  /* 0x0000007800be7220 */ /* 0x000fe20000410000 */
[----:B------:R-:W-:Y:S02]  /*77c0*/  ISETP.GT.AND P3, PT, R159, 0x51, PT ;  /* 0x000000519f00780c */ /* 0x000fe40003f64270 */
[----:B------:R-:W-:-:S03]  /*77d0*/  FMNMX.FTZ R141, R139, R140, !PT ;  /* 0x0000008c8b8d7209 */ /* 0x000fc60007810000 */
        /* <DEDUP_REMOVED lines=9> */
[----:B0-----:R-:W-:Y:S02]  /*7870*/  FSEL R121, R162, -INF , P2 ;  /* 0xff800000a2797808 */ /* 0x001fe40001000000 */
[----:B------:R-:W-:Y:S02]  /*7880*/  ISETP.GT.AND P2, PT, R159, 0x60, PT ;  /* 0x000000609f00780c */ /* 0x000fe40003f44270 */
[----:B------:R-:W-:-:S03]  /*7890*/  FMNMX.FTZ R144, R121, R144, !PT ;  /* 0x0000009079907209 */ /* 0x000fc60007810000 */
[----:B------:R-:W0:Y:S01]  /*78a0*/  MUFU.TANH R165, R165 ;  /* 0x000000a500a57308 */ /* 0x000e220000002400 */
[----:B-1----:R-:W-:Y:S02]  /*78b0*/  FSEL R141, R163, -INF , P3 ;  /* 0xff800000a38d7808 */ /* 0x002fe40001800000 */
[----:B------:R-:W-:Y:S02]  /*78c0*/  ISETP.GT.AND P3, PT, R159, 0x61, PT ;  /* 0x000000619f00780c */ /* 0x000fe40003f64270 */
[----:B------:R-:W-:-:S03]  /*78d0*/  FMNMX.FTZ R191, R141, R144, !PT ;  /* 0x000000908dbf7209 */ /* 0x000fc60007810000 */
[----:B------:R-:W1:Y:S01]  /*78e0*/  MUFU.TANH R15, R15 ;  /* 0x0000000f000f7308 */ /* 0x000e620000002400 */
[----:B--2---:R-:W-:Y:S01]  /*78f0*/  FSEL R124, R164, -INF , P2 ;  /* 0xff800000a47c7808 */ /* 0x004fe20001000000 */
[----:B------:R-:W-:Y:S01]  /*7900*/  FMUL.FTZ R164, R0, R125 ;  /* 0x0000007d00a47220 */ /* 0x000fe20000410000 */
[----:B------:R-:W-:Y:S02]  /*7910*/  ISETP.GT.AND P2, PT, R159, 0x68, PT ;  /* 0x000000689f00780c */ /* 0x000fe40003f44270 */
[----:B------:R-:W-:-:S03]  /*7920*/  FMNMX.FTZ R191, R124, R191, !PT ;  /* 0x000000bf7cbf7209 */ /* 0x000fc60007810000 */
[----:B------:R-:W-:Y:S01]  /*7930*/  MUFU.TANH R166, R166 ;  /* 0x000000a600a67308 */ /* 0x000fe20000002400 */
[----:B0-----:R-:W-:Y:S01]  /*7940*/  FSEL R144, R165, -INF , P3 ;  /* 0xff800000a5907808 */ /* 0x001fe20001800000 */
[----:B------:R-:W-:Y:S02]  /*7950*/  WARPGROUP.DEPBAR.LE gsb0, 0x0 ;  /* 0x00008000000079c5 */ /* 0x000fe40000010000 */
[----:B------:R-:W-:Y:S01]  /*7960*/  WARPGROUP.ARRIVE ;  /* 0x00000000000079c5 */ /* 0x000fe20000000000 */
[----:B------:R-:W-:-:S03]  /*7970*/  ISETP.GT.AND P3, PT, R159, 0x69, PT ;  /* 0x000000699f00780c */ /* 0x000fc60003f64270 */
[----:B------:R-:W0:Y:S01]  /*7980*/  MUFU.TANH R167, R167 ;  /* 0x000000a700a77308 */ /* 0x000e220000002400 */
[----:B-1----:R-:W-:Y:S01]  /*7990*/  FSEL R125, R15, -INF , P2 ;  /* 0xff8000000f7d7808 */ /* 0x002fe20001000000 */
[----:B------:R-:W-:Y:S01]  /*79a0*/  FMUL.FTZ R15, R0, R128 ;  /* 0x00000080000f7220 */ /* 0x000fe20000410000 */
[----:B------:R-:W-:Y:S01]  /*79b0*/  QGMMA.64x192x32.F32.E4M3.E4M3 R24, R212, gdesc[UR4], R24, gsb0 ;  /* 0x02e00004d4187df3 */ /* 0x000fe20008000818 */
[----:B------:R-:W-:Y:S01]  /*79c0*/  FMNMX.FTZ R192, R144, R191, !PT ;  /* 0x000000bf90c07209 */ /* 0x000fe20007810000 */
[----:B------:R-:W-:Y:S01]  /*79d0*/  UIADD3 UR6, UR11, 0x300, URZ ;  /* 0x000003000b067890 */ /* 0x000fe2000fffe03f */
[----:B------:R-:W-:Y:S01]  /*79e0*/  ISETP.GT.AND P2, PT, R159, 0x70, PT ;  /* 0x000000709f00780c */ /* 0x000fe20003f44270 */
[----:B------:R-:W-:Y:S01]  /*79f0*/  UMOV UR7, 0xc0000010 ;  /* 0xc000001000077882 */ /* 0x000fe20000000000 */
[----:B------:R-:W-:Y:S01]  /*7a00*/  MUFU.TANH R194, R194 ;  /* 0x000000c200c27308 */ /* 0x000fe20000002400 */
[----:B------:R-:W-:-:S07]  /*7a10*/  FMNMX.FTZ R192, R125, R192, !PT ;  /* 0x000000c07dc07209 */ /* 0x000fce0007810000 */
[----:B------:R-:W1:Y:S01]  /*7a20*/  MUFU.TANH R195, R195 ;  /* 0x000000c300c37308 */ /* 0x000e620000002400 */
[----:B0-----:R-:W-:Y:S02]  /*7a30*/  FSEL R128, R167, -INF , P2 ;  /* 0xff800000a7807808 */ /* 0x001fe40001000000 */
[----:B------:R-:W-:-:S05]  /*7a40*/  ISETP.GT.AND P2, PT, R159, 0x78, PT ;  /* 0x000000789f00780c */ /* 0x000fca0003f44270 */
[----:B------:R-:W0:Y:S08]  /*7a50*/  MUFU.TANH R149, R149 ;  /* 0x0000009500957308 */ /* 0x000e300000002400 */
[----:B------:R2:W-:Y:S08]  /*7a60*/  MUFU.TANH R162, R145 ;  /* 0x0000009100a27308 */ /* 0x0005f00000002400 */
[----:B------:R-:W3:Y:S01]  /*7a70*/  MUFU.TANH R190, R190 ;  /* 0x000000be00be7308 */ /* 0x000ee20000002400 */
[----:B--2---:R-:W-:-:S02]  /*7a80*/  FSEL R145, R166, -INF , P3 ;  /* 0xff800000a6917808 */ /* 0x004fc40001800000 */
[----:B------:R-:W-:Y:S02]  /*7a90*/  ISETP.GT.AND P3, PT, R159, 0x71, PT ;  /* 0x000000719f00780c */ /* 0x000fe40003f64270 */
[----:B------:R-:W-:-:S03]  /*7aa0*/  FMNMX.FTZ R165, R145, R192, !PT ;  /* 0x000000c091a57209 */ /* 0x000fc60007810000 */
[----:B------:R2:W4:Y:S01]  /*7ab0*/  MUFU.TANH R163, R148 ;  /* 0x0000009400a37308 */ /* 0x0005220000002400 */
[----:B------:R-:W-:Y:S01]  /*7ac0*/  FMNMX.FTZ R167, R128, R165, !PT ;  /* 0x000000a580a77209 */ /* 0x000fe20007810000 */
[----:B------:R-:W-:Y:S01]  /*7ad0*/  FMUL.FTZ R165, R0, R129 ;  /* 0x0000008100a57220 */ /* 0x000fe20000410000 */
[----:B-1----:R-:W-:Y:S02]  /*7ae0*/  FSEL R129, R195, -INF , P2 ;  /* 0xff800000c3817808 */ /* 0x002fe40001000000 */
[----:B------:R-:W-:-:S03]  /*7af0*/  ISETP.GT.AND P2, PT, R159, 0x80, PT ;  /* 0x000000809f00780c */ /* 0x000fc60003f44270 */
[----:B------:R-:W1:Y:S01]  /*7b00*/  MUFU.TANH R164, R164 ;  /* 0x000000a400a47308 */ /* 0x000e620000002400 */
[----:B--2---:R-:W-:Y:S02]  /*7b10*/  FSEL R148, R194, -INF , P3 ;  /* 0xff800000c2947808 */ /* 0x004fe40001800000 */
[----:B------:R-:W-:Y:S02]  /*7b20*/  ISETP.GT.AND P3, PT, R159, 0x79, PT ;  /* 0x000000799f00780c */ /* 0x000fe40003f64270 */
[----:B------:R-:W-:Y:S02]  /*7b30*/  FMNMX.FTZ R166, R148, R167, !PT ;  /* 0x000000a794a67209 */ /* 0x000fe40007810000 */
[----:B0-----:R-:W-:Y:S01]  /*7b40*/  FSEL R149, R149, -INF , P3 ;  /* 0xff80000095957808 */ /* 0x001fe20001800000 */
[----:B------:R-:W0:Y:S01]  /*7b50*/  MUFU.TANH R15, R15 ;  /* 0x0000000f000f7308 */ /* 0x000e220000002400 */
[----:B------:R-:W-:Y:S01]  /*7b60*/  FMNMX.FTZ R192, R129, R166, !PT ;  /* 0x000000a681c07209 */ /* 0x000fe20007810000 */
[----:B------:R-:W-:Y:S01]  /*7b70*/  FMUL.FTZ R166, R0, R132 ;  /* 0x0000008400a67220 */ /* 0x000fe20000410000 */
[----:B------:R-:W-:-:S02]  /*7b80*/  ISETP.GT.AND P3, PT, R159, 0x81, PT ;  /* 0x000000819f00780c */ /* 0x000fc40003f64270 */
[----:B---3--:R-:W-:Y:S02]  /*7b90*/  FSEL R132, R190, -INF , P2 ;  /* 0xff800000be847808 */ /* 0x008fe40001000000 */
[----:B------:R-:W-:Y:S01]  /*7ba0*/  FMNMX.FTZ R167, R149, R192, !PT ;  /* 0x000000c095a77209 */ /* 0x000fe20007810000 */
[----:B------:R-:W2:Y:S01]  /*7bb0*/  MUFU.TANH R165, R165 ;  /* 0x000000a500a57308 */ /* 0x000ea20000002400 */
[C---:B------:R-:W-:Y:S02]  /*7bc0*/  ISETP.GT.AND P2, PT, R159.reuse, 0x88, PT ;  /* 0x000000889f00780c */ /* 0x040fe40003f44270 */
[----:B------:R-:W-:Y:S02]  /*7bd0*/  FSEL R162, R162, -INF , P3 ;  /* 0xff800000a2a27808 */ /* 0x000fe40001800000 */
[----:B------:R-:W-:Y:S01]  /*7be0*/  FMNMX.FTZ R191, R132, R167, !PT ;  /* 0x000000a784bf7209 */ /* 0x000fe20007810000 */
[----:B------:R-:W-:Y:S01]  /*7bf0*/  FMUL.FTZ R167, R0, R133 ;  /* 0x0000008500a77220 */ /* 0x000fe20000410000 */
[----:B------:R-:W-:Y:S01]  /*7c00*/  ISETP.GT.AND P3, PT, R159, 0x89, PT ;  /* 0x000000899f00780c */ /* 0x000fe20003f64270 */
[----:B------:R-:W3:Y:S01]  /*7c10*/  MUFU.TANH R166, R166 ;  /* 0x000000a600a67308 */ /* 0x000ee20000002400 */
[----:B----4-:R-:W-:-:S02]  /*7c20*/  FSEL R133, R163, -INF , P2 ;  /* 0xff800000a3857808 */ /* 0x010fc40001000000 */
[----:B------:R-:W-:Y:S02]  /*7c30*/  FMNMX.FTZ R192, R162, R191, !PT ;  /* 0x000000bfa2c07209 */ /* 0x000fe40007810000 */
[----:B------:R-:W-:Y:S02]  /*7c40*/  ISETP.GT.AND P2, PT, R159, 0x90, PT ;  /* 0x000000909f00780c */ /* 0x000fe40003f44270 */
[----:B-1----:R-:W-:Y:S01]  /*7c50*/  FSEL R163, R164, -INF , P3 ;  /* 0xff800000a4a37808 */ /* 0x002fe20001800000 */
[----:B------:R1:W4:Y:S01]  /*7c60*/  MUFU.TANH R190, R167 ;  /* 0x000000a700be7308 */ /* 0x0003220000002400 */
[----:B------:R-:W-:Y:S02]  /*7c70*/  FMNMX.FTZ R192, R133, R192, !PT ;  /* 0x000000c085c07209 */ /* 0x000fe40007810000 */
[----:B0-----:R-:W-:Y:S02]  /*7c80*/  FSEL R164, R15, -INF , P2 ;  /* 0xff8000000fa47808 */ /* 0x001fe40001000000 */
[----:B------:R-:W-:-:S02]  /*7c90*/  ISETP.GT.AND P3, PT, R159, 0x91, PT ;  /* 0x000000919f00780c */ /* 0x000fc40003f64270 */
[----:B------:R-:W-:Y:S01]  /*7ca0*/  FMNMX.FTZ R15, R163, R192, !PT ;  /* 0x000000c0a30f7209 */ /* 0x000fe20007810000 */
[----:B------:R-:W0:Y:S01]  /*7cb0*/  MUFU.TANH R8, R8 ;  /* 0x0000000800087308 */ /* 0x000e220000002400 */
[----:B------:R-:W-:Y:S01]  /*7cc0*/  ISETP.GT.AND P2, PT, R159, 0x98, PT ;  /* 0x000000989f00780c */ /* 0x000fe20003f44270 */
[----:B-1----:R-:W-:Y:S01]  /*7cd0*/  FMUL.FTZ R167, R0, R143 ;  /* 0x0000008f00a77220 */ /* 0x002fe20000410000 */
[----:B--2---:R-:W-:Y:S02]  /*7ce0*/  FSEL R165, R165, -INF , P3 ;  /* 0xff800000a5a57808 */ /* 0x004fe40001800000 */
[----:B------:R-:W-:Y:S02]  /*7cf0*/  FMNMX.FTZ R192, R164, R15, !PT ;  /* 0x0000000fa4c07209 */ /* 0x000fe40007810000 */
[C---:B------:R-:W-:Y:S01]  /*7d00*/  ISETP.GT.AND P3, PT, R159.reuse, 0x99, PT ;  /* 0x000000999f00780c */ /* 0x040fe20003f64270 */
[----:B------:R-:W-:Y:S01]  /*7d10*/  MUFU.TANH R9, R9 ;  /* 0x0000000900097308 */ /* 0x000fe20000002400 */
[----:B---3--:R-:W-:Y:S01]  /*7d20*/  FSEL R166, R166, -INF , P2 ;  /* 0xff800000a6a67808 */ /* 0x008fe20001000000 */
[----:B------:R-:W-:Y:S01]  /*7d30*/  VIADD R159, R159, 0x8 ;  /* 0x000000089f9f7836 */ /* 0x000fe20000000000 */
[----:B------:R-:W-:-:S02]  /*7d40*/  FMNMX.FTZ R15, R165, R192, !PT ;  /* 0x000000c0a50f7209 */ /* 0x000fc40007810000 */
[----:B----4-:R-:W-:Y:S02]  /*7d50*/  FSEL R143, R190, -INF , P3 ;  /* 0xff800000be8f7808 */ /* 0x010fe40001800000 */
[----:B------:R-:W-:Y:S01]  /*7d60*/  FMNMX.FTZ R190, R166, R15, !PT ;  /* 0x0000000fa6be7209 */ /* 0x000fe20007810000 */
[----:B------:R-:W1:Y:S01]  /*7d70*/  MUFU.TANH R12, R12 ;  /* 0x0000000c000c7308 */ /* 0x000e620000002400 */
[----:B------:R-:W-:Y:S02]  /*7d80*/  ISETP.GT.AND P3, PT, R159, RZ, PT ;  /* 0x000000ff9f00720c */ /* 0x000fe40003f64270 */
[----:B------:R-:W-:Y:S02]  /*7d90*/  FMNMX.FTZ R190, R143, R190, !PT ;  /* 0x000000be8fbe7209 */ /* 0x000fe40007810000 */
[C---:B------:R-:W-:Y:S02]  /*7da0*/  ISETP.GT.AND P4, PT, R159.reuse, 0x1, PT ;  /* 0x000000019f00780c */ /* 0x040fe40003f84270 */
[----:B0-----:R-:W-:Y:S01]  /*7db0*/  FSEL R8, R8, -INF , P3 ;  /* 0xff80000008087808 */ /* 0x001fe20001800000 */
[----:B------:R-:W0:Y:S01]  /*7dc0*/  SHFL.BFLY PT, R15, R190, 0x2, 0x1f ;  /* 0x0c401f00be0f7f89 */ /* 0x000e2200000e0000 */
[----:B------:R-:W-:Y:S01]  /*7dd0*/  MUFU.TANH R13, R13 ;  /* 0x0000000d000d7308 */ /* 0x000fe20000002400 */
[----:B------:R-:W-:-:S07]  /*7de0*/  ISETP.GT.AND P3, PT, R159, 0x8, PT ;  /* 0x000000089f00780c */ /* 0x000fce0003f64270 */
[----:B------:R-:W2:Y:S01]  /*7df0*/  MUFU.TANH R20, R20 ;  /* 0x0000001400147308 */ /* 0x000ea20000002400 */
[----:B-1----:R-:W-:Y:S02]  /*7e00*/  FSEL R12, R12, -INF , P3 ;  /* 0xff8000000c0c7808 */ /* 0x002fe40001800000 */
[----:B------:R-:W-:-:S05]  /*7e10*/  ISETP.GT.AND P3, PT, R159, 0x10, PT ;  /* 0x000000109f00780c */ /* 0x000fca0003f64270 */
[----:B------:R-:W-:Y:S01]  /*7e20*/  MUFU.TANH R21, R21 ;  /* 0x0000001500157308 */ /* 0x000fe20000002400 */
[----:B0-----:R-:W-:-:S07]  /*7e30*/  FMNMX.FTZ R191, R190, R15, !PT ;  /* 0x0000000fbebf7209 */ /* 0x001fce0007810000 */
[----:B------:R-:W0:Y:S01]  /*7e40*/  MUFU.TANH R186, R186 ;  /* 0x000000ba00ba7308 */ /* 0x000e220000002400 */
[----:B--2---:R-:W-:Y:S02]  /*7e50*/  FSEL R20, R20, -INF , P3 ;  /* 0xff80000014147808 */ /* 0x004fe40001800000 */
[----:B------:R-:W-:Y:S01]  /*7e60*/  ISETP.GT.AND P3, PT, R159, 0x18, PT ;  /* 0x000000189f00780c */ /* 0x000fe20003f64270 */
[----:B------:R-:W1:Y:S04]  /*7e70*/  SHFL.BFLY PT, R190, R191, 0x1, 0x1f ;  /* 0x0c201f00bfbe7f89 */ /* 0x000e6800000e0000 */
[----:B------:R-:W-:Y:S08]  /*7e80*/  MUFU.TANH R187, R187 ;  /* 0x000000bb00bb7308 */ /* 0x000ff00000002400 */
[----:B------:R-:W2:Y:S01]  /*7e90*/  MUFU.TANH R170, R170 ;  /* 0x000000aa00aa7308 */ /* 0x000ea20000002400 */
[----:B0-----:R-:W-:-:S02]  /*7ea0*/  FSEL R186, R186, -INF , P3 ;  /* 0xff800000baba7808 */ /* 0x001fc40001800000 */
[----:B------:R-:W-:-:S05]  /*7eb0*/  ISETP.GT.AND P3, PT, R159, 0x20, PT ;  /* 0x000000209f00780c */ /* 0x000fca0003f64270 */
[----:B------:R-:W0:Y:S01]  /*7ec0*/  MUFU.TANH R171, R171 ;  /* 0x000000ab00ab7308 */ /* 0x000e220000002400 */
[----:B-1----:R-:W-:Y:S01]  /*7ed0*/  FMNMX.FTZ R15, R191, R190, !PT ;  /* 0x000000bebf0f7209 */ /* 0x002fe20007810000 */
[----:B------:R-:W-:Y:S01]  /*7ee0*/  FMUL.FTZ R190, R0, R134 ;  /* 0x0000008600be7220 */ /* 0x000fe20000410000 */
[----:B------:R-:W-:Y:S02]  /*7ef0*/  IMAD.U32 R134, RZ, RZ, UR10 ;  /* 0x0000000aff867e24 */ /* 0x000fe4000f8e00ff */
[----:B------:R-:W-:-:S03]  /*7f00*/  FSETP.NEU.FTZ.AND P2, PT, R15, -INF , PT ;  /* 0xff8000000f00780b */ /* 0x000fc60003f5d000 */
[----:B------:R-:W1:Y:S01]  /*7f10*/  MUFU.TANH R174, R174 ;  /* 0x000000ae00ae7308 */ /* 0x000e620000002400 */
[----:B------:R-:W-:-:S01]  /*7f20*/  FFMA.FTZ R134, R15, R134, -8 ;  /* 0xc10000000f867423 */ /* 0x000fc20000010086 */
[----:B--2---:R-:W-:Y:S02]  /*7f30*/  FSEL R170, R170, -INF , P3 ;  /* 0xff800000aaaa7808 */ /* 0x004fe40001800000 */
[----:B------:R-:W-:Y:S02]  /*7f40*/  ISETP.GT.AND P3, PT, R159, 0x28, PT ;  /* 0x000000289f00780c */ /* 0x000fe40003f64270 */
[----:B------:R-:W-:Y:S02]  /*7f50*/  FSEL R134, R134, RZ, P2 ;  /* 0x000000ff86867208 */ /* 0x000fe40001000000 */
[----:B------:R-:W2:Y:S03]  /*7f60*/  MUFU.TANH R175, R175 ;  /* 0x000000af00af7308 */ /* 0x000ea60000002400 */
[----:B------:R-:W-:-:S01]  /*7f70*/  FFMA.FTZ R192, R161, UR10, -R134 ;  /* 0x0000000aa1c07c23 */ /* 0x000fc20008010886 */
[--C-:B------:R-:W-:Y:S01]  /*7f80*/  FFMA.FTZ R161, R136, UR10, -R134.reuse ;  /* 0x0000000a88a17c23 */ /* 0x100fe20008010886 */
[----:B------:R-:W-:-:S01]  /*7f90*/  FFMA.FTZ R136, R184, UR10, -R134 ;  /* 0x0000000ab8887c23 */ /* 0x000fc20008010886 */
[--C-:B------:R-:W-:Y:S01]  /*7fa0*/  FFMA.FTZ R191, R185, UR10, -R134.reuse ;  /* 0x0000000ab9bf7c23 */ /* 0x100fe20008010886 */
[----:B------:R-:W-:Y:S01]  /*7fb0*/  FSEL R184, R9, -INF , P4 ;  /* 0xff80000009b87808 */ /* 0x000fe20002000000 */
[--C-:B------:R-:W-:Y:S01]  /*7fc0*/  FFMA.FTZ R193, R168, UR10, -R134.reuse ;  /* 0x0000000aa8c17c23 */ /* 0x100fe20008010886 */
[----:B------:R-:W-:Y:S01]  /*7fd0*/  FMNMX.FTZ R185, R8, R5, !PT ;  /* 0x0000000508b97209 */ /* 0x000fe20007810000 */
[--C-:B------:R-:W-:Y:S01]  /*7fe0*/  FFMA.FTZ R194, R169, UR10, -R134.reuse ;  /* 0x0000000aa9c27c23 */ /* 0x100fe20008010886 */
[----:B------:R-:W-:Y:S01]  /*7ff0*/  ISETP.GT.AND P4, PT, R159, 0x9, PT ;  /* 0x000000099f00780c */ /* 0x000fe20003f84270 */
[--C-:B------:R-:W-:Y:S01]  /*8000*/  FFMA.FTZ R169, R172, UR10, -R134.reuse ;  /* 0x0000000aaca97c23 */ /* 0x100fe20008010886 */
[----:B------:R-:W-:Y:S01]  /*8010*/  FMNMX.FTZ R185, R184, R185, !PT ;  /* 0x000000b9b8b97209 */ /* 0x000fe20007810000 */
[----:B------:R3:W-:Y:S01]  /*8020*/  MUFU.EX2 R9, R191 ;  /* 0x000000bf00097308 */ /* 0x0007e20000000800 */
[----:B------:R-:W-:Y:S01]  /*8030*/  FSEL R168, R13, -INF , P4 ;  /* 0xff8000000da87808 */ /* 0x000fe20002000000 */
[--C-:B------:R-:W-:Y:S01]  /*8040*/  FFMA.FTZ R189, R189, UR10, -R134.reuse ;  /* 0x0000000abdbd7c23 */ /* 0x100fe20008010886 */
[----:B------:R-:W-:Y:S01]  /*8050*/  FMNMX.FTZ R185, R12, R185, !PT ;  /* 0x000000b90cb97209 */ /* 0x000fe20007810000 */
[--C-:B------:R-:W-:Y:S01]  /*8060*/  FFMA.FTZ R144, R144, UR10, -R134.reuse ;  /* 0x0000000a90907c23 */ /* 0x100fe20008010886 */
[----:B------:R-:W-:Y:S01]  /*8070*/  ISETP.GT.AND P4, PT, R159, 0x11, PT ;  /* 0x000000119f00780c */ /* 0x000fe20003f84270 */
[----:B------:R-:W-:Y:S01]  /*8080*/  FFMA.FTZ R7, R7, UR10, -R134 ;  /* 0x0000000a07077c23 */ /* 0x000fe20008010886 */
[----:B------:R-:W-:Y:S01]  /*8090*/  FMNMX.FTZ R185, R168, R185, !PT ;  /* 0x000000b9a8b97209 */ /* 0x000fe20007810000 */
[----:B------:R-:W4:Y:S01]  /*80a0*/  MUFU.TANH R178, R178 ;  /* 0x000000b200b27308 */ /* 0x000f220000002400 */
[----:B------:R-:W-:-:S02]  /*80b0*/  WARPGROUP.DEPBAR.LE gsb0, 0x0 ;  /* 0x00008000000079c5 */ /* 0x000fc40000010000 */
[----:B------:R-:W-:Y:S01]  /*80c0*/  WARPGROUP.ARRIVE ;  /* 0x00000000000079c5 */ /* 0x000fe20000000000 */
[----:B------:R-:W-:Y:S01]  /*80d0*/  FSEL R21, R21, -INF , P4 ;  /* 0xff80000015157808 */ /* 0x000fe20002000000 */
[--C-:B---3--:R-:W-:Y:S01]  /*80e0*/  FFMA.FTZ R191, R173, UR10, -R134.reuse ;  /* 0x0000000aadbf7c23 */ /* 0x108fe20008010886 */
[----:B------:R-:W-:Y:S01]  /*80f0*/  FMNMX.FTZ R196, R20, R185, !PT ;  /* 0x000000b914c47209 */ /* 0x000fe20007810000 */
[--C-:B------:R-:W-:Y:S01]  /*8100*/  FFMA.FTZ R10, R10, UR10, -R134.reuse ;  /* 0x0000000a0a0a7c23 */ /* 0x100fe20008010886 */
[----:B------:R-:W-:Y:S01]  /*8110*/  ISETP.GT.AND P4, PT, R159, 0x19, PT ;  /* 0x000000199f00780c */ /* 0x000fe20003f84270 */
[----:B------:R-:W-:Y:S01]  /*8120*/  QGMMA.64x192x32.F32.E4M3.E4M3 R24, R208, gdesc[UR4], R24, gsb0 ;  /* 0x02e00004d0187df3 */ /* 0x000fe20008000818 */
[----:B------:R-:W-:Y:S01]  /*8130*/  FMNMX.FTZ R185, R21, R196, !PT ;  /* 0x000000c415b97209 */ /* 0x000fe20007810000 */
[----:B------:R-:W3:Y:S01]  /*8140*/  MUFU.TANH R179, R179 ;  /* 0x000000b300b37308 */ /* 0x000ee20000002400 */
[----:B------:R-:W-:Y:S01]  /*8150*/  FSEL R187, R187, -INF , P4 ;  /* 0xff800000bbbb7808 */ /* 0x000fe20002000000 */
[----:B------:R-:W-:Y:S01]  /*8160*/  UIADD3 UR6, UR11, 0x480, URZ ;  /* 0x000004800b067890 */ /* 0x000fe2000fffe03f */
[----:B------:R-:W-:Y:S01]  /*8170*/  FMNMX.FTZ R172, R186, R185, !PT ;  /* 0x000000b9baac7209 */ /* 0x000fe20007810000 */
[----:B------:R-:W-:Y:S01]  /*8180*/  UMOV UR7, 0xc0000010 ;  /* 0xc000001000077882 */ /* 0x000fe20000000000 */
[----:B------:R-:W-:Y:S01]  /*8190*/  ISETP.GT.AND P4, PT, R159, 0x21, PT ;  /* 0x000000219f00780c */ /* 0x000fe20003f84270 */
[--C-:B------:R-:W-:Y:S01]  /*81a0*/  FFMA.FTZ R11, R11, UR10, -R134.reuse ;  /* 0x0000000a0b0b7c23 */ /* 0x100fe20008010886 */
[----:B------:R-:W-:Y:S01]  /*81b0*/  FMNMX.FTZ R173, R187, R172, !PT ;  /* 0x000000acbbad7209 */ /* 0x000fe20007810000 */
[----:B------:R-:W5:Y:S01]  /*81c0*/  MUFU.TANH R182, R182 ;  /* 0x000000b600b67308 */ /* 0x000f620000002400 */
[----:B0-----:R-:W-:Y:S01]  /*81d0*/  FSEL R171, R171, -INF , P4 ;  /* 0xff800000abab7808 */ /* 0x001fe20002000000 */
[--C-:B------:R-:W-:Y:S01]  /*81e0*/  FFMA.FTZ R14, R14, UR10, -R134.reuse ;  /* 0x0000000a0e0e7c23 */ /* 0x100fe20008010886 */
[----:B------:R-:W-:Y:S01]  /*81f0*/  FMNMX.FTZ R196, R170, R173, !PT ;  /* 0x000000adaac47209 */ /* 0x000fe20007810000 */
[--C-:B------:R-:W-:Y:S01]  /*8200*/  FFMA.FTZ R173, R176, UR10, -R134.reuse ;  /* 0x0000000ab0ad7c23 */ /* 0x100fe20008010886 */
[----:B------:R-:W-:Y:S01]  /*8210*/  ISETP.GT.AND P4, PT, R159, 0x29, PT ;  /* 0x000000299f00780c */ /* 0x000fe20003f84270 */
[--C-:B------:R-:W-:Y:S01]  /*8220*/  FFMA.FTZ R188, R188, UR10, -R134.reuse ;  /* 0x0000000abcbc7c23 */ /* 0x100fe20008010886 */
[----:B-1----:R-:W-:Y:S01]  /*8230*/  FSEL R174, R174, -INF , P3 ;  /* 0xff800000aeae7808 */ /* 0x002fe20001800000 */
[----:B------:R-:W0:Y:S01]  /*8240*/  MUFU.TANH R183, R183 ;  /* 0x000000b700b77308 */ /* 0x000e220000002400 */
[----:B------:R-:W-:Y:S01]  /*8250*/  FMNMX.FTZ R185, R171, R196, !PT ;  /* 0x000000c4abb97209 */ /* 0x000fe20007810000 */
[--C-:B------:R-:W-:Y:S01]  /*8260*/  FFMA.FTZ R138, R138, UR10, -R134.reuse ;  /* 0x0000000a8a8a7c23 */ /* 0x100fe20008010886 */
[----:B------:R-:W-:Y:S01]  /*8270*/  ISETP.GT.AND P3, PT, R159, 0x30, PT ;  /* 0x000000309f00780c */ /* 0x000fe20003f64270 */
[--C-:B------:R-:W-:Y:S01]  /*8280*/  FFMA.FTZ R140, R140, UR10, -R134.reuse ;  /* 0x0000000a8c8c7c23 */ /* 0x100fe20008010886 */
[----:B--2---:R-:W-:Y:S01]  /*8290*/  FSEL R175, R175, -INF , P4 ;  /* 0xff800000afaf7808 */ /* 0x004fe20002000000 */
[--C-:B------:R-:W-:Y:S01]  /*82a0*/  FFMA.FTZ R121, R121, UR10, -R134.reuse ;  /* 0x0000000a79797c23 */ /* 0x100fe20008010886 */
[----:B------:R-:W-:Y:S01]  /*82b0*/  FMNMX.FTZ R176, R174, R185, !PT ;  /* 0x000000b9aeb07209 */ /* 0x000fe20007810000 */
[----:B------:R1:W-:Y:S01]  /*82c0*/  MUFU.EX2 R172, R191 ;  /* 0x000000bf00ac7308 */ /* 0x0003e20000000800 */
[----:B------:R-:W-:Y:S01]  /*82d0*/  ISETP.GT.AND P4, PT, R159, 0x31, PT ;  /* 0x000000319f00780c */ /* 0x000fe20003f84270 */
[--C-:B------:R-:W-:Y:S01]  /*82e0*/  FFMA.FTZ R124, R124, UR10, -R134.reuse ;  /* 0x0000000a7c7c7c23 */ /* 0x100fe20008010886 */
[----:B----4-:R-:W-:Y:S01]  /*82f0*/  FSEL R178, R178, -INF , P3 ;  /* 0xff800000b2b27808 */ /* 0x010fe20001800000 */
[--C-:B------:R-:W-:Y:S01]  /*8300*/  FFMA.FTZ R125, R125, UR10, -R134.reuse ;  /* 0x0000000a7d7d7c23 */ /* 0x100fe20008010886 */
[----:B------:R-:W-:Y:S01]  /*8310*/  ISETP.GT.AND P3, PT, R159, 0x38, PT ;  /* 0x000000389f00780c */ /* 0x000fe20003f64270 */
[--C-:B------:R-:W-:Y:S01]  /*8320*/  FFMA.FTZ R128, R128, UR10, -R134.reuse ;  /* 0x0000000a80807c23 */ /* 0x100fe20008010886 */
[----:B---3--:R-:W-:Y:S01]  /*8330*/  FSEL R179, R179, -INF , P4 ;  /* 0xff800000b3b37808 */ /* 0x008fe20002000000 */
[----:B------:R-:W2:Y:S01]  /*8340*/  MUFU.TANH R152, R152 ;  /* 0x0000009800987308 */ /* 0x000ea20000002400 */
[----:B-1----:R-:W-:-:S01]  /*8350*/  FFMA.FTZ R191, R177, UR10, -R134 ;  /* 0x0000000ab1bf7c23 */ /* 0x002fc20008010886 */
[----:B------:R-:W-:Y:S01]  /*8360*/  FMNMX.FTZ R177, R175, R176, !PT ;  /* 0x000000b0afb17209 */ /* 0x000fe20007810000 */
[----:B------:R-:W-:-:S01]  /*8370*/  FFMA.FTZ R129, R129, UR10, -R134 ;  /* 0x0000000a81817c23 */ /* 0x000fc20008010886 */
[----:B------:R-:W-:Y:S01]  /*8380*/  ISETP.GT.AND P4, PT, R159, 0x39, PT ;  /* 0x000000399f00780c */ /* 0x000fe20003f84270 */
[----:B------:R-:W-:-:S01]  /*8390*/  FFMA.FTZ R132, R132, UR10, -R134 ;  /* 0x0000000a84847c23 */ /* 0x000fc20008010886 */
[----:B------:R-:W-:Y:S01]  /*83a0*/  FMNMX.FTZ R196, R178, R177, !PT ;  /* 0x000000b1b2c47209 */ /* 0x000fe20007810000 */
[----:B------:R-:W-:-:S01]  /*83b0*/  FFMA.FTZ R177, R180, UR10, -R134 ;  /* 0x0000000ab4b17c23 */ /* 0x000fc20008010886 */
[----:B------:R-:W1:Y:S01]  /*83c0*/  MUFU.TANH R153, R153 ;  /* 0x0000009900997308 */ /* 0x000e620000002400 */
[----:B-----5:R-:W-:Y:S01]  /*83d0*/  FSEL R182, R182, -INF , P3 ;  /* 0xff800000b6b67808 */ /* 0x020fe20001800000 */
[----:B------:R-:W-:Y:S01]  /*83e0*/  FFMA.FTZ R133, R133, UR10, -R134 ;  /* 0x0000000a85857c23 */ /* 0x000fe20008010886 */
[----:B------:R-:W-:-:S02]  /*83f0*/  FMNMX.FTZ R185, R179, R196, !PT ;  /* 0x000000c4b3b97209 */ /* 0x000fc40007810000 */
[----:B------:R-:W-:Y:S02]  /*8400*/  ISETP.GT.AND P3, PT, R159, 0x40, PT ;  /* 0x000000409f00780c */ /* 0x000fe40003f64270 */
[----:B0-----:R-:W-:Y:S01]  /*8410*/  FSEL R183, R183, -INF , P4 ;  /* 0xff800000b7b77808 */ /* 0x001fe20002000000 */
[----:B------:R-:W0:Y:S01]  /*8420*/  MUFU.TANH R154, R154 ;  /* 0x0000009a009a7308 */ /* 0x000e220000002400 */
[----:B------:R-:W-:Y:S02]  /*8430*/  FMNMX.FTZ R180, R182, R185, !PT ;  /* 0x000000b9b6b47209 */ /* 0x000fe40007810000 */
[C---:B------:R-:W-:Y:S02]  /*8440*/  ISETP.GT.AND P4, PT, R159.reuse, 0x41, PT ;  /* 0x000000419f00780c */ /* 0x040fe40003f84270 */
[----:B--2---:R-:W-:Y:S02]  /*8450*/  FSEL R152, R152, -INF , P3 ;  /* 0xff80000098987808 */ /* 0x004fe40001800000 */
[----:B------:R-:W-:Y:S01]  /*8460*/  ISETP.GT.AND P3, PT, R159, 0x48, PT ;  /* 0x000000489f00780c */ /* 0x000fe20003f64270 */
[----:B------:R-:W2:Y:S01]  /*8470*/  MUFU.TANH R155, R155 ;  /* 0x0000009b009b7308 */ /* 0x000ea20000002400 */
[----:B-1----:R-:W-:-:S02]  /*8480*/  FSEL R153, R153, -INF , P4 ;  /* 0xff80000099997808 */ /* 0x002fc40002000000 */
[----:B------:R-:W-:-:S05]  /*8490*/  ISETP.GT.AND P4, PT, R159, 0x49, PT ;  /* 0x000000499f00780c */ /* 0x000fca0003f84270 */
[----:B------:R1:W-:Y:S01]  /*84a0*/  MUFU.EX2 R176, R191 ;  /* 0x000000bf00b07308 */ /* 0x0003e20000000800 */
[----:B0-----:R-:W-:Y:S02]  /*84b0*/  FSEL R154, R154, -INF , P3 ;  /* 0xff8000009a9a7808 */ /* 0x001fe40001800000 */
[----:B------:R-:W-:-:S05]  /*84c0*/  ISETP.GT.AND P3, PT, R159, 0x50, PT ;  /* 0x000000509f00780c */ /* 0x000fca0003f64270 */
[----:B------:R-:W0:Y:S01]  /*84d0*/  MUFU.TANH R156, R156 ;  /* 0x0000009c009c7308 */ /* 0x000e220000002400 */
[----:B-1----:R-:W-:-:S01]  /*84e0*/  FFMA.FTZ R191, R181, UR10, -R134 ;  /* 0x0000000ab5bf7c23 */ /* 0x002fc20008010886 */
[----:B------:R-:W-:-:S04]  /*84f0*/  FMNMX.FTZ R181, R183, R180, !PT ;  /* 0x000000b4b7b57209 */ /* 0x000fc80007810000 */
[----:B------:R-:W-:Y:S02]  /*8500*/  FMNMX.FTZ R196, R152, R181, !PT ;  /* 0x000000b598c47209 */ /* 0x000fe40007810000 */
[----:B------:R-:W1:Y:S01]  /*8510*/  MUFU.TANH R157, R157 ;  /* 0x0000009d009d7308 */ /* 0x000e620000002400 */
[----:B--2---:R-:W-:Y:S02]  /*8520*/  FSEL R181, R155, -INF , P4 ;  /* 0xff8000009bb57808 */ /* 0x004fe40002000000 */
[----:B------:R-:W-:Y:S02]  /*8530*/  FMNMX.FTZ R185, R153, R196, !PT ;  /* 0x000000c499b97209 */ /* 0x000fe40007810000 */
[----:B------:R-:W-:Y:S02]  /*8540*/  ISETP.GT.AND P4, PT, R159, 0x51, PT ;  /* 0x000000519f00780c */ /* 0x000fe40003f84270 */
[----:B------:R-:W-:Y:S01]  /*8550*/  FMNMX.FTZ R196, R154, R185, !PT ;  /* 0x000000b99ac47209 */ /* 0x000fe20007810000 */
[----:B------:R-:W2:Y:S01]  /*8560*/  MUFU.TANH R158, R158 ;  /* 0x0000009e009e7308 */ /* 0x000ea20000002400 */
[----:B0-----:R-:W-:-:S02]  /*8570*/  FSEL R156, R156, -INF , P3 ;  /* 0xff8000009c9c7808 */ /* 0x001fc40001800000 */
[----:B------:R-:W-:Y:S02]  /*8580*/  FMNMX.FTZ R185, R181, R196, !PT ;  /* 0x000000c4b5b97209 */ /* 0x000fe40007810000 */
[----:B------:R-:W-:Y:S02]  /*8590*/  ISETP.GT.AND P3, PT, R159, 0x58, PT ;  /* 0x000000589f00780c */ /* 0x000fe40003f64270 */
[----:B------:R-:W-:Y:S01]  /*85a0*/  FMNMX.FTZ R196, R156, R185, !PT ;  /* 0x000000b99cc47209 */ /* 0x000fe20007810000 */
        /* <DEDUP_REMOVED lines=8> */
[----:B------:R-:W-:Y:S01]  /*8630*/  MUFU.TANH R137, R137 ;  /* 0x0000008900897308 */ /* 0x000fe20000002400 */
[----:B0-----:R-:W-:Y:S02]  /*8640*/  FSEL R160, R160, -INF , P4 ;  /* 0xff800000a0a07808 */ /* 0x001fe40002000000 */
[----:B------:R-:W-:Y:S02]  /*8650*/  ISETP.GT.AND P4, PT, R159, 0x61, PT ;  /* 0x000000619f00780c */ /* 0x000fe40003f84270 */
[----:B------:R-:W-:-:S03]  /*8660*/  FMNMX.FTZ R185, R160, R185, !PT ;  /* 0x000000b9a0b97209 */ /* 0x000fc60007810000 */
[----:B------:R-:W0:Y:S01]  /*8670*/  MUFU.TANH R142, R142 ;  /* 0x0000008e008e7308 */ /* 0x000e220000002400 */
[----:B-1----:R-:W-:Y:S02]  /*8680*/  FSEL R6, R6, -INF , P3 ;  /* 0xff80000006067808 */ /* 0x002fe40001800000 */
[----:B------:R-:W-:Y:S02]  /*8690*/  ISETP.GT.AND P3, PT, R159, 0x68, PT ;  /* 0x000000689f00780c */ /* 0x000fe40003f64270 */
[----:B------:R-:W-:-:S03]  /*86a0*/  FMNMX.FTZ R196, R6, R185, !PT ;  /* 0x000000b906c47209 */ /* 0x000fc60007810000 */
[----:B------:R-:W-:Y:S08]  /*86b0*/  MUFU.TANH R167, R167 ;  /* 0x000000a700a77308 */ /* 0x000ff00000002400 */
[----:B------:R-:W1:Y:S01]  /*86c0*/  MUFU.TANH R146, R146 ;  /* 0x0000009200927308 */ /* 0x000e620000002400 */
[----:B0-----:R-:W-:Y:S02]  /*86d0*/  FSEL R142, R142, -INF , P3 ;  /* 0xff8000008e8e7808 */ /* 0x001fe40001800000 */
[----:B------:R-:W-:-:S05]  /*86e0*/  ISETP.GT.AND P3, PT, R159, 0x70, PT ;  /* 0x000000709f00780c */ /* 0x000fca0003f64270 */
[----:B------:R0:W-:Y:S08]  /*86f0*/  MUFU.EX2 R180, R191 ;  /* 0x000000bf00b47308 */ /* 0x0001f00000000800 */
[----:B------:R-:W2:Y:S01]  /*8700*/  MUFU.TANH R147, R147 ;  /* 0x0000009300937308 */ /* 0x000ea20000002400 */
[----:B0-----:R-:W-:-:S01]  /*8710*/  FFMA.FTZ R191, R139, UR10, -R134 ;  /* 0x0000000a8bbf7c23 */ /* 0x001fc20008010886 */
[----:B------:R-:W-:-:S02]  /*8720*/  FSEL R139, R137, -INF , P4 ;  /* 0xff800000898b7808 */ /* 0x000fc40002000000 */
[----:B------:R-:W-:Y:S02]  /*8730*/  ISETP.GT.AND P4, PT, R159, 0x69, PT ;  /* 0x000000699f00780c */ /* 0x000fe40003f84270 */
[----:B-1----:R-:W-:Y:S02]  /*8740*/  FSEL R146, R146, -INF , P3 ;  /* 0xff80000092927808 */ /* 0x002fe40001800000 */
[----:B------:R-:W0:Y:S01]  /*8750*/  MUFU.TANH R150, R150 ;  /* 0x0000009600967308 */ /* 0x000e220000002400 */
[----:B------:R-:W-:Y:S02]  /*8760*/  FSEL R185, R167, -INF , P4 ;  /* 0xff800000a7b97808 */ /* 0x000fe40002000000 */
[C---:B------:R-:W-:Y:S02]  /*8770*/  ISETP.GT.AND P4, PT, R159.reuse, 0x71, PT ;  /* 0x000000719f00780c */ /* 0x040fe40003f84270 */
[----:B------:R-:W-:-:S03]  /*8780*/  ISETP.GT.AND P3, PT, R159, 0x78, PT ;  /* 0x000000789f00780c */ /* 0x000fc60003f64270 */
[----:B------:R1:W-:Y:S01]  /*8790*/  MUFU.EX2 R155, R189 ;  /* 0x000000bd009b7308 */ /* 0x0003e20000000800 */
[----:B--2---:R-:W-:Y:S02]  /*87a0*/  FSEL R147, R147, -INF , P4 ;  /* 0xff80000093937808 */ /* 0x004fe40002000000 */
[----:B------:R-:W-:-:S05]  /*87b0*/  ISETP.GT.AND P4, PT, R159, 0x79, PT ;  /* 0x000000799f00780c */ /* 0x000fca0003f84270 */
[----:B------:R2:W-:Y:S01]  /*87c0*/  MUFU.EX2 R13, R193 ;  /* 0x000000c1000d7308 */ /* 0x0005e20000000800 */
[----:B-1----:R-:W-:Y:S01]  /*87d0*/  FMNMX.FTZ R189, R139, R196, !PT ;  /* 0x000000c48bbd7209 */ /* 0x002fe20007810000 */
[----:B------:R-:W-:Y:S01]  /*87e0*/  FFMA.FTZ R196, R141, UR10, -R134 ;  /* 0x0000000a8dc47c23 */ /* 0x000fe20008010886 */
[----:B0-----:R-:W-:Y:S02]  /*87f0*/  FSEL R150, R150, -INF , P3 ;  /* 0xff80000096967808 */ /* 0x001fe40001800000 */
[----:B------:R-:W-:-:S03]  /*8800*/  ISETP.GT.AND P3, PT, R159, 0x80, PT ;  /* 0x000000809f00780c */ /* 0x000fc60003f64270 */
[----:B------:R-:W0:Y:S01]  /*8810*/  MUFU.TANH R151, R151 ;  /* 0x0000009700977308 */ /* 0x000e220000002400 */
[----:B--2---:R-:W-:-:S01]  /*8820*/  FFMA.FTZ R193, R120, UR10, -R134 ;  /* 0x0000000a78c17c23 */ /* 0x004fc20008010886 */
[----:B------:R-:W-:-:S04]  /*8830*/  FMNMX.FTZ R120, R142, R189, !PT ;  /* 0x000000bd8e787209 */ /* 0x000fc80007810000 */
[----:B------:R-:W-:Y:S02]  /*8840*/  FMNMX.FTZ R189, R185, R120, !PT ;  /* 0x00000078b9bd7209 */ /* 0x000fe40007810000 */
[----:B------:R-:W1:Y:S02]  /*8850*/  MUFU.TANH R122, R122 ;  /* 0x0000007a007a7308 */ /* 0x000e640000002400 */
[----:B------:R-:W-:-:S04]  /*8860*/  FMNMX.FTZ R120, R146, R189, !PT ;  /* 0x000000bd92787209 */ /* 0x000fc80007810000 */
[----:B------:R-:W-:Y:S02]  /*8870*/  FMNMX.FTZ R189, R147, R120, !PT ;  /* 0x0000007893bd7209 */ /* 0x000fe40007810000 */
[----:B------:R-:W2:Y:S01]  /*8880*/  MUFU.TANH R123, R123 ;  /* 0x0000007b007b7308 */ /* 0x000ea20000002400 */
[----:B0-----:R-:W-:Y:S02]  /*8890*/  FSEL R151, R151, -INF , P4 ;  /* 0xff80000097977808 */ /* 0x001fe40002000000 */
[----:B------:R-:W-:Y:S01]  /*88a0*/  FMNMX.FTZ R120, R150, R189, !PT ;  /* 0x000000bd96787209 */ /* 0x000fe20007810000 */
[----:B------:R-:W-:Y:S02]  /*88b0*/  WARPGROUP.DEPBAR.LE gsb0, 0x0 ;  /* 0x00008000000079c5 */ /* 0x000fe40000010000 */
[----:B------:R-:W-:Y:S01]  /*88c0*/  WARPGROUP.ARRIVE ;  /* 0x00000000000079c5 */ /* 0x000fe20000000000 */
[----:B------:R-:W-:Y:S01]  /*88d0*/  ISETP.GT.AND P4, PT, R159, 0x81, PT ;  /* 0x000000819f00780c */ /* 0x000fe20003f84270 */
[----:B------:R-:W0:Y:S01]  /*88e0*/  MUFU.TANH R126, R126 ;  /* 0x0000007e007e7308 */ /* 0x000e220000002400 */
[----:B-1----:R-:W-:-:S02]  /*88f0*/  FSEL R122, R122, -INF , P3 ;  /* 0xff8000007a7a7808 */ /* 0x002fc40001800000 */
[----:B------:R-:W-:Y:S01]  /*8900*/  FMNMX.FTZ R141, R151, R120, !PT ;  /* 0x00000078978d7209 */ /* 0x000fe20007810000 */
[----:B------:R-:W-:Y:S01]  /*8910*/  QGMMA.64x192x32.F32.E4M3.E4M3 R24, R204, gdesc[UR4], R24, gsb0 ;  /* 0x02e00004cc187df3 */ /* 0x000fe20008000818 */
[----:B------:R-:W-:Y:S01]  /*8920*/  ISETP.GT.AND P3, PT, R159, 0x88, PT ;  /* 0x000000889f00780c */ /* 0x000fe20003f64270 */
[----:B------:R-:W-:Y:S01]  /*8930*/  UIADD3 UR6, UR11, 0x600, URZ ;  /* 0x000006000b067890 */ /* 0x000fe2000fffe03f */
[----:B------:R-:W-:Y:S01]  /*8940*/  FMNMX.FTZ R120, R122, R141, !PT ;  /* 0x0000008d7a787209 */ /* 0x000fe20007810000 */
[----:B------:R-:W1:Y:S01]  /*8950*/  MUFU.TANH R127, R127 ;  /* 0x0000007f007f7308 */ /* 0x000e620000002400 */
[----:B--2---:R-:W-:Y:S01]  /*8960*/  FSEL R123, R123, -INF , P4 ;  /* 0xff8000007b7b7808 */ /* 0x004fe20002000000 */
[----:B------:R-:W-:Y:S01]  /*8970*/  UMOV UR7, 0xc0000010 ;  /* 0xc000001000077882 */ /* 0x000fe20000000000 */
        /* <DEDUP_REMOVED lines=13> */
[----:B------:R-:W-:Y:S01]  /*8a50*/  FMNMX.FTZ R120, R130, R189, !PT ;  /* 0x000000bd82787209 */ /* 0x000fe20007810000 */
[--C-:B------:R-:W-:Y:S01]  /*8a60*/  FFMA.FTZ R189, R145, UR10, -R134.reuse ;  /* 0x0000000a91bd7c23 */ /* 0x100fe20008010886 */
[----:B------:R-:W-:-:S01]  /*8a70*/  FFMA.FTZ R145, R148, UR10, -R134 ;  /* 0x0000000a94917c23 */ /* 0x000fc20008010886 */
[----:B------:R-:W2:Y:S01]  /*8a80*/  MUFU.TANH R135, R135 ;  /* 0x0000008700877308 */ /* 0x000ea20000002400 */
[----:B0-----:R-:W-:Y:S01]  /*8a90*/  FSEL R141, R131, -INF , P4 ;  /* 0xff800000838d7808 */ /* 0x001fe20002000000 */
[--C-:B------:R-:W-:Y:S01]  /*8aa0*/  FFMA.FTZ R148, R149, UR10, -R134.reuse ;  /* 0x0000000a95947c23 */ /* 0x100fe20008010886 */
[----:B------:R-:W-:Y:S01]  /*8ab0*/  ISETP.GT.AND P4, PT, R159, 0x99, PT ;  /* 0x000000999f00780c */ /* 0x000fe20003f84270 */
[--C-:B------:R-:W-:Y:S01]  /*8ac0*/  FFMA.FTZ R149, R162, UR10, -R134.reuse ;  /* 0x0000000aa2957c23 */ /* 0x100fe20008010886 */
[----:B------:R-:W-:Y:S01]  /*8ad0*/  FMNMX.FTZ R159, R141, R120, !PT ;  /* 0x000000788d9f7209 */ /* 0x000fe20007810000 */
[--C-:B------:R-:W-:Y:S01]  /*8ae0*/  FFMA.FTZ R162, R163, UR10, -R134.reuse ;  /* 0x0000000aa3a27c23 */ /* 0x100fe20008010886 */
[----:B------:R-:W-:-:S01]  /*8af0*/  FFMA.FTZ R163, R166, UR10, -R134 ;  /* 0x0000000aa6a37c23 */ /* 0x000fc20008010886 */
[----:B------:R-:W-:Y:S01]  /*8b00*/  MUFU.EX2 R131, R144 ;  /* 0x0000009000837308 */ /* 0x000fe20000000800 */
[----:B-1----:R-:W-:Y:S01]  /*8b10*/  FSEL R190, R190, -INF , P3 ;  /* 0xff800000bebe7808 */ /* 0x002fe20001800000 */
[----:B------:R-:W-:-:S03]  /*8b20*/  FFMA.FTZ R166, R143, UR10, -R134 ;  /* 0x0000000a8fa67c23 */ /* 0x000fc60008010886 */
[----:B------:R-:W-:-:S03]  /*8b30*/  FMNMX.FTZ R120, R190, R159, !PT ;  /* 0x0000009fbe787209 */ /* 0x000fc60007810000 */
[----:B------:R0:W-:Y:S01]  /*8b40*/  MUFU.EX2 R144, R189 ;  /* 0x000000bd00907308 */ /* 0x0001e20000000800 */
[----:B--2---:R-:W-:-:S04]  /*8b50*/  FSEL R135, R135, -INF , P4 ;  /* 0xff80000087877808 */ /* 0x004fc80002000000 */
[----:B------:R-:W-:-:S03]  /*8b60*/  FMNMX.FTZ R120, R135, R120, !PT ;  /* 0x0000007887787209 */ /* 0x000fc60007810000 */
[----:B------:R-:W-:Y:S02]  /*8b70*/  MUFU.EX2 R137, R191 ;  /* 0x000000bf00897308 */ /* 0x000fe40000000800 */
[----:B------:R-:W0:Y:S06]  /*8b80*/  SHFL.BFLY PT, R159, R120, 0x2, 0x1f ;  /* 0x0c401f00789f7f89 */ /* 0x000e2c00000e0000 */
[----:B------:R-:W-:Y:S08]  /*8b90*/  MUFU.EX2 R192, R192 ;  /* 0x000000c000c07308 */ /* 0x000ff00000000800 */
[----:B------:R-:W-:Y:S08]  /*8ba0*/  MUFU.EX2 R7, R7 ;  /* 0x0000000700077308 */ /* 0x000ff00000000800 */
[----:B------:R-:W-:Y:S01]  /*8bb0*/  MUFU.EX2 R10, R10 ;  /* 0x0000000a000a7308 */ /* 0x000fe20000000800 */
[----:B0-----:R-:W-:Y:S01]  /*8bc0*/  FMNMX.FTZ R189, R120, R159, !PT ;  /* 0x0000009f78bd7209 */ /* 0x001fe20007810000 */
[--C-:B------:R-:W-:Y:S01]  /*8bd0*/  FFMA.FTZ R159, R164, UR10, -R134.reuse ;  /* 0x0000000aa49f7c23 */ /* 0x100fe20008010886 */
[----:B------:R-:W-:-:S01]  /*8be0*/  FFMA.FTZ R164, R165, UR10, -R134 ;  /* 0x0000000aa5a47c23 */ /* 0x000fc20008010886 */
[----:B------:R-:W-:-:S02]  /*8bf0*/  FSEL R165, R15, RZ, P2 ;  /* 0x000000ff0fa57208 */ /* 0x000fc40001000000 */
[----:B------:R-:W0:Y:S02]  /*8c00*/  SHFL.BFLY PT, R120, R189, 0x1, 0x1f ;  /* 0x0c201f00bd787f89 */ /* 0x000e2400000e0000 */
[----:B------:R-:W-:Y:S01]  /*8c10*/  MUFU.EX2 R11, R11 ;  /* 0x0000000b000b7308 */ /* 0x000fe20000000800 */
[----:B------:R-:W-:-:S04]  /*8c20*/  FADD.FTZ R134, -R165, R4 ;  /* 0x00000004a5867221 */ /* 0x000fc80000010100 */
[----:B------:R-:W-:-:S03]  /*8c30*/  FMUL.FTZ R134, R134, UR10 ;  /* 0x0000000a86867c20 */ /* 0x000fc60008410000 */
[----:B------:R1:W-:Y:S08]  /*8c40*/  MUFU.EX2 R4, R166 ;  /* 0x000000a600047308 */ /* 0x0003f00000000800 */
[----:B------:R-:W-:Y:S01]  /*8c50*/  MUFU.EX2 R14, R14 ;  /* 0x0000000e000e7308 */ /* 0x000fe20000000800 */
[----:B0-----:R-:W-:Y:S01]  /*8c60*/  FMNMX.FTZ R120, R189, R120, !PT ;  /* 0x00000078bd787209 */ /* 0x001fe20007810000 */
[----:B------:R-:W-:-:S06]  /*8c70*/  IMAD.U32 R189, RZ, RZ, UR10 ;  /* 0x0000000affbd7e24 */ /* 0x000fcc000f8e00ff */
[----:B------:R-:W-:Y:S01]  /*8c80*/  MUFU.EX2 R161, R161 ;  /* 0x000000a100a17308 */ /* 0x000fe20000000800 */
[C---:B------:R-:W-:Y:S01]  /*8c90*/  FSETP.NEU.FTZ.AND P2, PT, R120.reuse, -INF , PT ;  /* 0xff8000007800780b */ /* 0x040fe20003f5d000 */
[----:B------:R-:W-:-:S05]  /*8ca0*/  FFMA.FTZ R143, R120, R189, -8 ;  /* 0xc1000000788f7423 */ /* 0x000fca00000100bd */
[----:B------:R-:W-:Y:S01]  /*8cb0*/  FSEL R165, R143, RZ, P2 ;  /* 0x000000ff8fa57208 */ /* 0x000fe20001000000 */
[----:B------:R-:W-:Y:S04]  /*8cc0*/  MUFU.EX2 R167, R193 ;  /* 0x000000c100a77308 */ /* 0x000fe80000000800 */
[----:B-1----:R-:W-:-:S01]  /*8cd0*/  FFMA.FTZ R166, R170, UR10, -R165 ;  /* 0x0000000aaaa67c23 */ /* 0x002fc200080108a5 */
[--C-:B------:R-:W-:Y:S01]  /*8ce0*/  FFMA.FTZ R170, R178, UR10, -R165.reuse ;  /* 0x0000000ab2aa7c23 */ /* 0x100fe200080108a5 */
[----:B------:R-:W-:Y:S01]  /*8cf0*/  FSEL R178, R120, RZ, P2 ;  /* 0x000000ff78b27208 */ /* 0x000fe20001000000 */
[--C-:B------:R-:W-:Y:S01]  /*8d00*/  FFMA.FTZ R191, R168, UR10, -R165.reuse ;  /* 0x0000000aa8bf7c23 */ /* 0x100fe200080108a5 */
[----:B------:R-:W-:-:S01]  /*8d10*/  FFMA.FTZ R168, R174, UR10, -R165 ;  /* 0x0000000aaea87c23 */ /* 0x000fc200080108a5 */
[--C-:B------:R-:W-:Y:S01]  /*8d20*/  FFMA.FTZ R174, R182, UR10, -R165.reuse ;  /* 0x0000000ab6ae7c23 */ /* 0x100fe200080108a5 */
[----:B------:R-:W-:-:S01]  /*8d30*/  FFMA.FTZ R182, R154, UR10, -R165 ;  /* 0x0000000a9ab67c23 */ /* 0x000fc200080108a5 */
[----:B------:R-:W-:Y:S01]  /*8d40*/  FADD.FTZ R178, -R178, R5 ;  /* 0x00000005b2b27221 */ /* 0x000fe20000010100 */
[----:B------:R-:W-:-:S01]  /*8d50*/  FFMA.FTZ R189, R8, UR10, -R165 ;  /* 0x0000000a08bd7c23 */ /* 0x000fc200080108a5 */
[--C-:B------:R-:W-:Y:S01]  /*8d60*/  FFMA.FTZ R8, R184, UR10, -R165.reuse ;  /* 0x0000000ab8087c23 */ /* 0x100fe200080108a5 */
        /* <DEDUP_REMOVED lines=9> */
[----:B0-----:R-:W-:-:S01]  /*8e00*/  FFMA.FTZ R134, R186, UR10, -R165 ;  /* 0x0000000aba867c23 */ /* 0x001fc200080108a5 */
        /* <DEDUP_REMOVED lines=10> */
[----:B------:R-:W-:Y:S01]  /*8eb0*/  FFMA.FTZ R158, R158, UR10, -R165 ;  /* 0x0000000a9e9e7c23 */ /* 0x000fe200080108a5 */
[----:B------:R-:W-:-:S01]  /*8ec0*/  FADD.FTZ R193, R7, R184 ;  /* 0x000000b807c17221 */ /* 0x000fc20000010000 */
        /* <DEDUP_REMOVED lines=14> */
[----:B------:R-:W-:Y:S01]  /*8fb0*/  FFMA.FTZ R126, R126, UR10, -R165 ;  /* 0x0000000a7e7e7c23 */ /* 0x000fe200080108a5 */
[----:B------:R-:W-:-:S02]  /*8fc0*/  IMAD.U32 R184, RZ, RZ, UR57 ;  /* 0x00000039ffb87e24 */ /* 0x000fc4000f8e00ff */
[--C-:B------:R-:W-:Y:S01]  /*8fd0*/  FFMA.FTZ R190, R190, UR10, -R165.reuse ;  /* 0x0000000abebe7c23 */ /* 0x100fe200080108a5 */
[----:B------:R-:W-:-:S01]  /*8fe0*/  FFMA.FTZ R135, R135, UR10, -R165 ;  /* 0x0000000a87877c23 */ /* 0x000fc200080108a5 */
[----:B------:R-:W0:Y:S01]  /*8ff0*/  MUFU.EX2 R191, R191 ;  /* 0x000000bf00bf7308 */ /* 0x000e220000000800 */
[----:B-1----:R-:W-:-:S01]  /*9000*/  FADD.FTZ R3, R8, R3 ;  /* 0x0000000308037221 */ /* 0x002fc20000010000 */
[----:B------:R-:W-:-:S06]  /*9010*/  @!P1 LEA R184, R184, UR41, 0x3 ;  /* 0x00000029b8b89c11 */ /* 0x000fcc000f8e18ff */
[----:B------:R-:W1:Y:S01]  /*9020*/  MUFU.EX2 R20, R20 ;  /* 0x0000001400147308 */ /* 0x000e620000000800 */
[----:B--2---:R-:W-:-:S01]  /*9030*/  FADD.FTZ R160, R12, R3 ;  /* 0x000000030ca07221 */ /* 0x004fc20000010000 */
[----:B------:R-:W-:-:S04]  /*9040*/  FADD.FTZ R3, R11, R2 ;  /* 0x000000020b037221 */ /* 0x000fc80000010000 */
[----:B------:R-:W-:Y:S02]  /*9050*/  FADD.FTZ R2, R14, R3 ;  /* 0x000000030e027221 */ /* 0x000fe40000010000 */
[----:B------:R-:W2:Y:S01]  /*9060*/  MUFU.EX2 R21, R21 ;  /* 0x0000001500157308 */ /* 0x000ea20000000800 */
[----:B0-----:R-:W-:-:S01]  /*9070*/  FADD.FTZ R193, R191, R160 ;  /* 0x000000a0bfc17221 */ /* 0x001fc20000010000 */
[----:B------:R-:W-:-:S06]  /*9080*/  FADD.FTZ R3, R161, R2 ;  /* 0x00000002a1037221 */ /* 0x000fcc0000010000 */
[----:B------:R-:W0:Y:S01]  /*9090*/  MUFU.EX2 R136, R136 ;  /* 0x0000008800887308 */ /* 0x000e220000000800 */
[----:B-1----:R-:W-:-:S01]  /*90a0*/  FADD.FTZ R160, R20, R193 ;  /* 0x000000c114a07221 */ /* 0x002fc20000010000 */
[----:B------:R-:W-:Y:S02]  /*90b0*/  WARPGROUP.DEPBAR.LE gsb0, 0x0 ;  /* 0x00008000000079c5 */ /* 0x000fe40000010000 */
[----:B------:R-:W-:-:S04]  /*90c0*/  WARPGROUP.ARRIVE ;  /* 0x00000000000079c5 */ /* 0x000fc80000000000 */
[----:B------:R-:W1:Y:S01]  /*90d0*/  MUFU.EX2 R134, R134 ;  /* 0x0000008600867308 */ /* 0x000e620000000800 */
[----:B--2---:R-:W-:-:S01]  /*90e0*/  FADD.FTZ R193, R21, R160 ;  /* 0x000000a015c17221 */ /* 0x004fc20000010000 */
[----:B------:R-:W-:Y:S06]  /*90f0*/  QGMMA.64x192x32.F32.E4M3.E4M3 R24, R200, gdesc[UR4], R24, gsb0 ;  /* 0x02e00004c8187df3 */ /* 0x000fec0008000818 */
[----:B------:R-:W2:Y:S01]  /*9100*/  MUFU.EX2 R187, R187 ;  /* 0x000000bb00bb7308 */ /* 0x000ea20000000800 */
[----:B0-----:R-:W-:-:S04]  /*9110*/  FADD.FTZ R2, R136, R3 ;  /* 0x0000000388027221 */ /* 0x001fc80000010000 */
[----:B------:R-:W-:-:S03]  /*9120*/  FADD.FTZ R2, R9, R2 ;  /* 0x0000000209027221 */ /* 0x000fc60000010000 */
        /* <DEDUP_REMOVED lines=12> */
[----:B0-----:R-:W-:-:S04]  /*91f0*/  FADD.FTZ R193, R169, R160 ;  /* 0x000000a0a9c17221 */ /* 0x001fc80000010000 */
[----:B------:R-:W-:-:S03]  /*9200*/  FADD.FTZ R160, R172, R193 ;  /* 0x000000c1aca07221 */ /* 0x000fc60000010000 */
        /* <DEDUP_REMOVED lines=43> */
[----:B------:R-:W-:-:S06]  /*94c0*/  WARPGROUP.DEPBAR.LE gsb0, 0x0 ;  /* 0x00008000000079c5 */ /* 0x000fcc0000010000 */
[----:B------:R-:W1:Y:S01]  /*94d0*/  MUFU.EX2 R124, R124 ;  /* 0x0000007c007c7308 */ /* 0x000e620000000800 */
[----:B--2---:R-:W-:-:S07]  /*94e0*/  FADD.FTZ R193, R196, R193 ;  /* 0x000000c1c4c17221 */ /* 0x004fce0000010000 */
[----:B------:R-:W2:Y:S01]  /*94f0*/  MUFU.EX2 R6, R6 ;  /* 0x0000000600067308 */ /* 0x000ea20000000800 */
[----:B0-----:R-:W-:-:S07]  /*9500*/  FADD.FTZ R3, R181, R2 ;  /* 0x00000002b5037221 */ /* 0x001fce0000010000 */
[----:B------:R-:W0:Y:S01]  /*9510*/  MUFU.EX2 R139, R139 ;  /* 0x0000008b008b7308 */ /* 0x000e220000000800 */
[----:B-1----:R-:W-:-:S01]  /*9520*/  FADD.FTZ R2, R124, R193 ;  /* 0x000000c17c027221 */ /* 0x002fc20000010000 */
[----:B------:R-:W-:-:S03]  /*9530*/  FFMA.FTZ R193, R127, UR10, -R165 ;  /* 0x0000000a7fc17c23 */ /* 0x000fc600080108a5 */
[----:B------:R-:W-:-:S03]  /*9540*/  FADD.FTZ R2, R131, R2 ;  /* 0x0000000283027221 */ /* 0x000fc60000010000 */
        /* <DEDUP_REMOVED lines=8> */
[----:B------:R-:W-:Y:S01]  /*95d0*/  FADD.FTZ R3, R144, R127 ;  /* 0x0000007f90037221 */ /* 0x000fe20000010000 */
[----:B------:R-:W-:-:S05]  /*95e0*/  FFMA.FTZ R127, R130, UR10, -R165 ;  /* 0x0000000a827f7c23 */ /* 0x000fca00080108a5 */
[----:B------:R-:W2:Y:S01]  /*95f0*/  MUFU.EX2 R146, R146 ;  /* 0x0000009200927308 */ /* 0x000ea20000000800 */
[----:B0-----:R-:W-:-:S01]  /*9600*/  FADD.FTZ R195, R185, R2 ;  /* 0x00000002b9c37221 */ /* 0x001fc20000010000 */
[----:B------:R-:W-:-:S05]  /*9610*/  IADD3 R2, -R23, 0xb, RZ ;  /* 0x0000000b17027810 */ /* 0x000fca0007ffe1ff */
[----:B------:R0:W-:Y:S06]  /*9620*/  BAR.ARV R2, 0x100 ;  /* 0x000400020000751d */ /* 0x0001ec0000002000 */
[----:B------:R-:W3:Y:S01]  /*9630*/  MUFU.EX2 R145, R145 ;  /* 0x0000009100917308 */ /* 0x000ee20000000800 */
[----:B-1----:R-:W-:-:S01]  /*9640*/  FADD.FTZ R130, R128, R3 ;  /* 0x0000000380827221 */ /* 0x002fc20000010000 */
[----:B0-----:R-:W-:Y:S02]  /*9650*/  @!P1 VIADD R2, R184, 0x33440 ;  /* 0x00033440b8029836 */ /* 0x001fe40000000000 */
[----:B--2---:R-:W-:-:S03]  /*9660*/  FADD.FTZ R160, R146, R195 ;  /* 0x000000c392a07221 */ /* 0x004fc60000010000 */
[----:B------:R-:W-:Y:S01]  /*9670*/  @!P1 PRMT R2, RZ, 0x654, R2 ;  /* 0x00000654ff029816 */ /* 0x000fe20000000002 */
[----:B------:R-:W0:Y:S03]  /*9680*/  MUFU.EX2 R147, R147 ;  /* 0x0000009300937308 */ /* 0x000e260000000800 */
[----:B------:R1:W-:Y:S05]  /*9690*/  @!P1 SYNCS.ARRIVE.TRANS64.RED.A1T0 RZ, [R2+URZ], RZ ;  /* 0x000000ff02ff99a7 */ /* 0x0003ea000810043f */
[----:B------:R-:W2:Y:S01]  /*96a0*/  MUFU.EX2 R129, R129 ;  /* 0x0000008100817308 */ /* 0x000ea20000000800 */
[----:B---3--:R-:W-:-:S01]  /*96b0*/  FADD.FTZ R182, R145, R130 ;  /* 0x0000008291b67221 */ /* 0x008fc20000010000 */
[----:B------:R-:W-:-:S06]  /*96c0*/  FFMA.FTZ R130, R141, UR10, -R165 ;  /* 0x0000000a8d827c23 */ /* 0x000fcc00080108a5 */
        /* <DEDUP_REMOVED lines=35> */
[----:B-1----:R-:W-:-:S04]  /*9900*/  FADD.FTZ R3, R163, R2 ;  /* 0x00000002a3037221 */ /* 0x002fc80000010000 */
[----:B------:R-:W-:Y:S01]  /*9910*/  FADD.FTZ R3, R4, R3 ;  /* 0x0000000304037221 */ /* 0x000fe20000010000 */
[----:B0-----:R-:W-:-:S04]  /*9920*/  FADD.FTZ R141, R190, R141 ;  /* 0x0000008dbe8d7221 */ /* 0x001fc80000010000 */
[----:B--2---:R-:W-:Y:S01]  /*9930*/  FADD.FTZ R2, R135, R141 ;  /* 0x0000008d87027221 */ /* 0x004fe20000010000 */
[----:B------:R-:W-:Y:S06]  /*9940*/  @!P0 BRA `(.L_x_2051) ;  /* 0x0000000000048947 */ /* 0x000fec0003800000 */
[----:B------:R-:W-:Y:S01]  /*9950*/  BPT.TRAP 0x1 ;  /* 0x000000040000795c */ /* 0x000fe20000300000 */
.L_x_2051:
[----:B------:R-:W-:Y:S01]  /*9960*/  UISETP.GT.AND UP0, UPT, UR56, UR54, UPT ;  /* 0x000000363800728c */ /* 0x000fe2000bf04270 */
[----:B------:R-:W-:Y:S01]  /*9970*/  F2FP.SATFINITE.E4M3.F32.PACK_AB_MERGE_C R10, R11, R10, RZ ;  /* 0x0000000a0b0a723e */ /* 0x000fe200048070ff */
[----:B------:R-:W-:Y:S01]  /*9980*/  ULEA UR6, UR58, UR41, 0x3 ;  /* 0x000000293a067291 */ /* 0x000fe2000f8e183f */
[----:B------:R-:W-:Y:S01]  /*9990*/  F2FP.SATFINITE.E4M3.F32.PACK_AB_MERGE_C R5, R178, R5, RZ ;  /* 0x00000005b205723e */ /* 0x000fe200048070ff */
[----:B------:R-:W-:Y:S01]  /*99a0*/  UIADD3 UR56, UR56, -0x1, URZ ;  /* 0xffffffff38387890 */ /* 0x000fe2000fffe03f */
[----:B------:R-:W-:Y:S01]  /*99b0*/  F2FP.SATFINITE.E4M3.F32.PACK_AB_MERGE_C R4, R4, R163, RZ ;  /* 0x000000a30404723e */ /* 0x000fe200048070ff */
[----:B------:R-:W-:Y:S01]  /*99c0*/  UIADD3 UR6, UR6, 0x33460, URZ ;  /* 0x0003346006067890 */ /* 0x000fe2000fffe03f */
[----:B------:R-:W-:Y:S01]  /*99d0*/  PLOP3.LUT P2, PT, PT, PT, UP0, 0x80, 0x0 ;  /* 0x000000000000781c */ /* 0x000fe20003f4f008 */
[----:B------:R-:W-:Y:S01]  /*99e0*/  UMOV UR59, UR45 ;  /* 0x0000002d003b7c82 */ /* 0x000fe20008000000 */
[----:B------:R-:W-:Y:S01]  /*99f0*/  F2FP.SATFINITE.E4M3.F32.PACK_AB_MERGE_C R12, R191, R12, RZ ;  /* 0x0000000cbf0c723e */ /* 0x000fe200048070ff */
[----:B------:R-:W-:Y:S01]  /*9a00*/  UPRMT UR6, UR39, 0x654, UR6 ;  /* 0x0000065427067896 */ /* 0x000fe20008000006 */
[----:B------:R-:W-:Y:S01]  /*9a10*/  F2FP.SATFINITE.E4M3.F32.PACK_AB_MERGE_C R9, R9, R136, RZ ;  /* 0x000000880909723e */ /* 0x000fe200048070ff */
[----:B------:R-:W-:Y:S01]  /*9a20*/  UMOV UR58, UR57 ;  /* 0x00000039003a7c82 */ /* 0x000fe20008000000 */
        /* <DEDUP_REMOVED lines=133> */
[----:B------:R-:W-:Y:S01]  /*a280*/  IMAD.MOV.U32 R4, RZ, RZ, R15 ;  /* 0x000000ffff047224 */ /* 0x000fe200078e000f */
[----:B------:R-:W-:Y:S06]  /*a290*/  @P2 BRA `(.L_x_2052) ;  /* 0xffffffbc002c2947 */ /* 0x000fec000383ffff */
[----:B------:R-:W-:-:S05]  /*a2a0*/  UMOV UR55, UR57 ;  /* 0x0000003900377c82 */ /* 0x000fca0008000000 */
.L_x_2042:
[----:B------:R-:W-:-:S13]  /*a2b0*/  ISETP.LE.AND P2, PT, RZ, UR56, PT ;  /* 0x00000038ff007c0c */ /* 0x000fda000bf43270 */
[----:B------:R-:W-:Y:S05]  /*a2c0*/  @!P2 BRA `(.L_x_2053) ;  /* 0x000000380030a947 */ /* 0x000fea0003800000 */
[----:B------:R-:W-:Y:S01]  /*a2d0*/  IMAD.MOV.U32 R5, RZ, RZ, R120 ;  /* 0x000000ffff057224 */ /* 0x000fe200078e0078 */
[----:B------:R-:W-:Y:S01]  /*a2e0*/  UMOV UR51, UR45 ;  /* 0x0000002d00337c82 */ /* 0x000fe20008000000 */
[----:B------:R-:W-:Y:S01]  /*a2f0*/  IMAD.MOV.U32 R4, RZ, RZ, R15 ;  /* 0x000000ffff047224 */ /* 0x000fe200078e000f */
[----:B------:R-:W-:Y:S01]  /*a300*/  UMOV UR50, UR55 ;  /* 0x0000003700327c82 */ /* 0x000fe20008000000 */
[----:B------:R-:W-:-:S05]  /*a310*/  ULDC UR49, c[0x0][0x988] ;  /* 0x0002620000317ab9 */ /* 0x000fca0000000800 */
.L_x_2063:
[----:B------:R-:W-:Y:S01]  /*a320*/  ISETP.NE.AND P3, PT, RZ, UR43, PT ;  /* 0x0000002bff007c0c */ /* 0x000fe2000bf65270 */
[----:B------:R-:W-:-:S04]  /*a330*/  UISETP.NE.AND UP0, UPT, UR50, 0x1, UPT ;  /* 0x000000013200788c */ /* 0x000fc8000bf05270 */
[----:B------:R-:W-:-:S04]  /*a340*/  USEL UR45, URZ, 0x1, UP0 ;  /* 0x000000013f2d7887 */ /* 0x000fc80008000000 */
[----:B------:R-:W-:-:S04]  /*a350*/  ULOP3.LUT UR45, UR51, UR45, URZ, 0x3c, !UPT ;  /* 0x0000002d332d7292 */ /* 0x000fc8000f8e3c3f */
[----:B------:R-:W-:Y:S08]  /*a360*/  @P3 BRA `(.L_x_2054) ;  /* 0x0000000000383947 */ /* 0x000ff00003800000 */
[----:B------:R-:W-:Y:S05]  /*a370*/  @!P0 BRA `(.L_x_2055) ;  /* 0x0000000000048947 */ /* 0x000fea0003800000 */
[----:B------:R-:W-:Y:S01]  /*a380*/  BPT.TRAP 0x1 ;  /* 0x000000040000795c */ /* 0x000fe20000300000 */
.L_x_2055:
        /* <DEDUP_REMOVED lines=9> */
.L_x_2056:
[----:B-1----:R-:W-:Y:S05]  /*a420*/  @P2 BRA `(.L_x_2054) ;  /* 0x0000000000082947 */ /* 0x002fea0003800000 */
[----:B------:R-:W1:Y:S02]  /*a430*/  SYNCS.PHASECHK.TRANS64.TRYWAIT P2, [UR6+0x33430], R6 ;  /* 0x03343006ff0075a7 */ /* 0x000e640008040146 */
[----:B-1----:R-:W-:Y:S05]  /*a440*/  @!P2 BRA `(.L_x_2057) ;  /* 0x000000c80038a947 */ /* 0x002fea0003800000 */
.L_x_2054:
        /* <DEDUP_REMOVED lines=189> */
.L_x_2059:
[----:B------:R-:W-:Y:S01]  /*b020*/  ULEA UR6, UR50, UR41, 0x3 ;  /* 0x0000002932067291 */ /* 0x000fe2000f8e183f */
[----:B------:R-:W-:-:S05]  /*b030*/  IMAD.U32 R6, RZ, RZ, UR51 ;  /* 0x00000033ff067e24 */ /* 0x000fca000f8e00ff */
[----:B------:R-:W-:-:S04]  /*b040*/  SHF.L.U32 R6, R6, 0x1f, RZ ;  /* 0x0000001f06067819 */ /* 0x000fc800000006ff */
[----:B------:R0:W1:Y:S01]  /*b050*/  SYNCS.PHASECHK.TRANS64.TRYWAIT P2, [UR6+0x33450], R6 ;  /* 0x03345006ff0075a7 */ /* 0x0000620008040146 */
[----:B------:R-:W-:Y:S05]  /*b060*/  @!P0 BRA `(.L_x_2060) ;  /* 0x0000000000048947 */ /* 0x000fea0003800000 */
[----:B------:R-:W-:Y:S01]  /*b070*/  BPT.TRAP 0x1 ;  /* 0x000000040000795c */ /* 0x000fe20000300000 */
.L_x_2060:
[----:B-1----:R-:W-:Y:S05]  /*b080*/  @P2 BRA `(.L_x_2058) ;  /* 0x0000000000082947 */ /* 0x002fea0003800000 */
[----:B------:R-:W1:Y:S02]  /*b090*/  SYNCS.PHASECHK.TRANS64.TRYWAIT P2, [UR6+0x33450], R6 ;  /* 0x03345006ff0075a7 */ /* 0x000e640008040146 */
[----:B-1----:R-:W-:Y:S05]  /*b0a0*/  @!P2 BRA `(.L_x_2061) ;  /* 0x000000bc0038a947 */ /* 0x002fea0003800000 */
.L_x_2058:
[----:B------:R-:W-:Y:S01]  /*b0b0*/  UIADD3 UR6, UR41, 0x200, URZ ;  /* 0x0000020029067890 */ /* 0x000fe2000fffe03f */
[----:B------:R-:W-:Y:S01]  /*b0c0*/  WARPGROUP.ARRIVE ;  /* 0x00000000000079c5 */ /* 0x000fe20000000000 */
[----:B------:R-:W-:Y:S01]  /*b0d0*/  UMOV UR7, 0xc0000010 ;  /* 0xc000001000077882 */ /* 0x000fe20000000000 */
[C---:B-1----:R-:W-:Y:S01]  /*b0e0*/  FMUL.FTZ R7, R0.reuse, R184 ;  /* 0x000000b800077220 */ /* 0x042fe20000410000 */
[----:B------:R-:W-:Y:S01]  /*b0f0*/  USHF.R.U32.HI UR6, URZ, 0x4, UR6 ;  /* 0x000000043f067899 */ /* 0x000fe20008011606 */
[C---:B------:R-:W-:Y:S01]  /*b100*/  FMUL.FTZ R8, R0.reuse, R186 ;  /* 0x000000ba00087220 */ /* 0x040fe20000410000 */
[C---:B0-----:R-:W-:Y:S01]  /*b110*/  FMUL.FTZ R6, R0.reuse, R185 ;  /* 0x000000b900067220 */ /* 0x041fe20000410000 */
[C---:B------:R-:W-:Y:S01]  /*b120*/  FMUL.FTZ R9, R0.reuse, R187 ;  /* 0x000000bb00097220 */ /* 0x040fe20000410000 */
[----:B------:R-:W-:Y:S01]  /*b130*/  ULOP3.LUT UR6, UR6, 0x3fff, URZ, 0xc0, !UPT ;  /* 0x00003fff06067892 */ /* 0x000fe2000f8ec03f */
[----:B------:R-:W0:Y:S01]  /*b140*/  MUFU.TANH R7, R7 ;  /* 0x0000000700077308 */ /* 0x000e220000002400 */
[C---:B------:R-:W-:Y:S01]  /*b150*/  FMUL.FTZ R10, R0.reuse, R188 ;  /* 0x000000bc000a7220 */ /* 0x040fe20000410000 */
[C---:B------:R-:W-:Y:S01]  /*b160*/  FMUL.FTZ R12, R0.reuse, R190 ;  /* 0x000000be000c7220 */ /* 0x040fe20000410000 */
        /* <DEDUP_REMOVED lines=15> */
[----:B------:R-:W2:Y:S01]  /*b260*/  MUFU.TANH R6, R6 ;  /* 0x0000000600067308 */ /* 0x000ea20000002400 */
[----:B------:R-:W-:Y:S01]  /*b270*/  UMOV UR7, 0xc0000010 ;  /* 0xc000001000077882 */ /* 0x000fe20000000000 */
[----:B0-----:R-:W-:Y:S01]  /*b280*/  FMNMX.FTZ R15, R7, R4, !PT ;  /* 0x00000004070f7209 */ /* 0x001fe20007810000 */
[C---:B------:R-:W-:Y:S01]  /*b290*/  FMUL.FTZ R188, R0.reuse, R199 ;  /* 0x000000c700bc7220 */ /* 0x040fe20000410000 */
[C---:B------:R-:W-:Y:S01]  /*b2a0*/  FMUL.FTZ R168, R0.reuse, R168 ;  /* 0x000000a800a87220 */ /* 0x040fe20000410000 */
[C---:B------:R-:W-:Y:S01]  /*b2b0*/  FMUL.FTZ R170, R0.reuse, R170 ;  /* 0x000000aa00aa7220 */ /* 0x040fe20000410000 */
[----:B------:R-:W-:Y:S01]  /*b2c0*/  FMUL.FTZ R169, R0, R169 ;  /* 0x000000a900a97220 */ /* 0x000fe20000410000 */
[----:B-1----:R-:W-:Y:S01]  /*b2d0*/  FMNMX.FTZ R190, R8, R5, !PT ;  /* 0x0000000508be7209 */ /* 0x002fe20007810000 */
        /* <DEDUP_REMOVED lines=83> */
[----:B------:R-:W-:-:S05]  /*b810*/  IMAD.U32 R194, RZ, RZ, UR55 ;  /* 0x00000037ffc27e24 */ /* 0x000fca000f8e00ff */
        /* <DEDUP_REMOVED lines=141> */
[----:B--2---:R-:W-:Y:S02]  /*c0f0*/  FMNMX.FTZ R190, R134, R191, !PT ;  /* 0x000000bf86be7209 */ /* 0x004fe40007810000 */
[----:B0-----:R-:W-:-:S05]  /*c100*/  FMNMX.FTZ R191, R133, R120, !PT ;  /* 0x0000007885bf7209 */ /* 0x001fca0007810000 */
[----:B------:R-:W0:Y:S01]  /*c110*/  SHFL.BFLY PT, R120, R191, 0x2, 0x1f ;  /* 0x0c401f00bf787f89 */ /* 0x000e2200000e0000 */
[----:B------:R-:W-:Y:S02]  /*c120*/  WARPGROUP.DEPBAR.LE gsb0, 0x0 ;  /* 0x00008000000079c5 */ /* 0x000fe40000010000 */
[----:B------:R-:W-:Y:S01]  /*c130*/  WARPGROUP.ARRIVE ;  /* 0x00000000000079c5 */ /* 0x000fe20000000000 */
[----:B-1----:R-:W-:-:S05]  /*c140*/  FMNMX.FTZ R190, R135, R190, !PT ;  /* 0x000000be87be7209 */ /* 0x002fca0007810000 */
[----:B------:R-:W-:Y:S01]  /*c150*/  QGMMA.64x192x32.F32.E4M3.E4M3 R24, R204, gdesc[UR4], R24, gsb0 ;  /* 0x02e00004cc187df3 */ /* 0x000fe20008000818 */
[----:B------:R-:W1:Y:S01]  /*c160*/  SHFL.BFLY PT, R15, R190, 0x2, 0x1f ;  /* 0x0c401f00be0f7f89 */ /* 0x000e6200000e0000 */
[----:B------:R-:W-:Y:S01]  /*c170*/  UIADD3 UR6, UR11, 0x600, URZ ;  /* 0x000006000b067890 */ /* 0x000fe2000fffe03f */
[----:B------:R-:W-:Y:S01]  /*c180*/  UMOV UR7, 0xc0000010 ;  /* 0xc000001000077882 */ /* 0x000fe20000000000 */
[----:B0-----:R-:W-:Y:S02]  /*c190*/  FMNMX.FTZ R192, R191, R120, !PT ;  /* 0x00000078bfc07209 */ /* 0x001fe40007810000 */
[----:B-1----:R-:W-:Y:S01]  /*c1a0*/  FMNMX.FTZ R193, R190, R15, !PT ;  /* 0x0000000fbec17209 */ /* 0x002fe20007810000 */
[----:B------:R-:W-:Y:S02]  /*c1b0*/  IMAD.U32 R190, RZ, RZ, UR10 ;  /* 0x0000000affbe7e24 */ /* 0x000fe4000f8e00ff */
[----:B------:R-:W0:Y:S04]  /*c1c0*/  SHFL.BFLY PT, R15, R192, 0x1, 0x1f ;  /* 0x0c201f00c00f7f89 */ /* 0x000e2800000e0000 */
[----:B------:R-:W1:Y:S01]  /*c1d0*/  SHFL.BFLY PT, R120, R193, 0x1, 0x1f ;  /* 0x0c201f00c1787f89 */ /* 0x000e6200000e0000 */
[----:B0-----:R-:W-:-:S02]  /*c1e0*/  FMNMX.FTZ R15, R192, R15, !PT ;  /* 0x0000000fc00f7209 */ /* 0x001fc40007810000 */
[----:B------:R-:W-:Y:S02]  /*c1f0*/  IADD3 R192, -R23, 0xb, RZ ;  /* 0x0000000b17c07810 */ /* 0x000fe40007ffe1ff */
[----:B-1----:R-:W-:Y:S01]  /*c200*/  FMNMX.FTZ R120, R193, R120, !PT ;  /* 0x00000078c1787209 */ /* 0x002fe20007810000 */
[----:B------:R-:W-:-:S01]  /*c210*/  FFMA.FTZ R190, R15, R190, -8 ;  /* 0xc10000000fbe7423 */ /* 0x000fc200000100be */
[----:B------:R-:W-:-:S03]  /*c220*/  FADD.FTZ R4, -R15, R4 ;  /* 0x000000040f047221 */ /* 0x000fc60000010100 */
[--C-:B------:R-:W-:Y:S01]  /*c230*/  FFMA.FTZ R191, R20, UR10, -R190.reuse ;  /* 0x0000000a14bf7c23 */ /* 0x100fe200080108be */
[----:B------:R-:W-:-:S01]  /*c240*/  FFMA.FTZ R20, R185, UR10, -R190 ;  /* 0x0000000ab9147c23 */ /* 0x000fc200080108be */
[--C-:B------:R-:W-:Y:S01]  /*c250*/  FFMA.FTZ R185, R186, UR10, -R190.reuse ;  /* 0x0000000abab97c23 */ /* 0x100fe200080108be */
[----:B------:R-:W-:-:S01]  /*c260*/  FFMA.FTZ R186, R189, UR10, -R190 ;  /* 0x0000000abdba7c23 */ /* 0x000fc200080108be */
[----:B------:R-:W-:Y:S02]  /*c270*/  IMAD.U32 R189, RZ, RZ, UR10 ;  /* 0x0000000affbd7e24 */ /* 0x000fe4000f8e00ff */
[----:B------:R-:W-:-:S01]  /*c280*/  FADD.FTZ R5, -R120, R5 ;  /* 0x0000000578057221 */ /* 0x000fc20000010100 */
[----:B------:R-:W-:Y:S01]  /*c290*/  FMUL.FTZ R4, R4, UR10 ;  /* 0x0000000a04047c20 */ /* 0x000fe20008410000 */
[----:B------:R-:W-:-:S01]  /*c2a0*/  FFMA.FTZ R7, R7, UR10, -R190 ;  /* 0x0000000a07077c23 */ /* 0x000fc200080108be */
[----:B------:R-:W-:Y:S01]  /*c2b0*/  FFMA.FTZ R189, R120, R189, -8 ;  /* 0xc100000078bd7423 */ /* 0x000fe200000100bd */
        /* <DEDUP_REMOVED lines=90> */
[----:B------:R-:W-:-:S03]  /*c860*/  FFMA.FTZ R135, R135, UR10, -R189 ;  /* 0x0000000a87877c23 */ /* 0x000fc600080108bd */
        /* <DEDUP_REMOVED lines=12> */
[----:B------:R-:W-:Y:S02]  /*c930*/  WARPGROUP.DEPBAR.LE gsb0, 0x0 ;  /* 0x00008000000079c5 */ /* 0x000fe40000010000 */
[----:B------:R-:W-:-:S04]  /*c940*/  WARPGROUP.ARRIVE ;  /* 0x00000000000079c5 */ /* 0x000fc80000000000 */
[----:B------:R-:W2:Y:S01]  /*c950*/  MUFU.EX2 R188, R188 ;  /* 0x000000bc00bc7308 */ /* 0x000ea20000000800 */
[----:B-1----:R-:W-:-:S01]  /*c960*/  FADD.FTZ R3, R187, R2 ;  /* 0x00000002bb037221 */ /* 0x002fc20000010000 */
[----:B------:R-:W-:Y:S06]  /*c970*/  QGMMA.64x192x32.F32.E4M3.E4M3 R24, R200, gdesc[UR4], R24, gsb0 ;  /* 0x02e00004c8187df3 */ /* 0x000fec0008000818 */
        /* <DEDUP_REMOVED lines=99> */
[----:B-1----:R-:W-:-:S07]  /*cfb0*/  FADD.FTZ R190, R150, R195 ;  /* 0x000000c396be7221 */ /* 0x002fce0000010000 */
[----:B------:R-:W1:Y:S01]  /*cfc0*/  MUFU.EX2 R186, R186 ;  /* 0x000000ba00ba7308 */ /* 0x000e620000000800 */
[----:B0-----:R-:W-:-:S01]  /*cfd0*/  FADD.FTZ R3, R149, R2 ;  /* 0x0000000295037221 */ /* 0x001fc20000010000 */
[----:B------:R-:W-:-:S05]  /*cfe0*/  @!P1 LEA R2, R194, UR41, 0x3 ;  /* 0x00000029c2029c11 */ /* 0x000fca000f8e18ff */
[----:B------:R-:W-:Y:S01]  /*cff0*/  @!P1 VIADD R2, R2, 0x33440 ;  /* 0x0003344002029836 */ /* 0x000fe20000000000 */
[----:B------:R-:W0:Y:S01]  /*d000*/  MUFU.EX2 R122, R122 ;  /* 0x0000007a007a7308 */ /* 0x000e220000000800 */
[----:B--2---:R-:W-:-:S01]  /*d010*/  FADD.FTZ R131, R151, R190 ;  /* 0x000000be97837221 */ /* 0x004fc20000010000 */
[----:B------:R0:W-:Y:S06]  /*d020*/  BAR.ARV R192, 0x100 ;  /* 0x000400c00000751d */ /* 0x0001ec0000002000 */
[----:B------:R-:W2:Y:S01]  /*d030*/  MUFU.EX2 R121, R121 ;  /* 0x0000007900797308 */ /* 0x000ea20000000800 */
[----:B-1----:R-:W-:-:S01]  /*d040*/  FADD.FTZ R190, R186, R3 ;  /* 0x00000003babe7221 */ /* 0x002fc20000010000 */
[----:B------:R-:W-:-:S04]  /*d050*/  @!P1 PRMT R2, RZ, 0x654, R2 ;  /* 0x00000654ff029816 */ /* 0x000fc80000000002 */
[----:B------:R1:W-:Y:S02]  /*d060*/  @!P1 SYNCS.ARRIVE.TRANS64.RED.A1T0 RZ, [R2+URZ], RZ ;  /* 0x000000ff02ff99a7 */ /* 0x0003e4000810043f */
        /* <DEDUP_REMOVED lines=10> */
[----:B------:R-:W1:Y:S01]  /*d110*/  MUFU.EX2 R128, R128 ;  /* 0x0000008000807308 */ /* 0x000e620000000800 */
[----:B---3--:R-:W-:-:S07]  /*d120*/  FADD.FTZ R3, R125, R190 ;  /* 0x000000be7d037221 */ /* 0x008fce0000010000 */
        /* <DEDUP_REMOVED lines=13> */
[----:B0-----:R-:W-:-:S01]  /*d200*/  FADD.FTZ R131, R134, R3 ;  /* 0x0000000386837221 */ /* 0x001fc20000010000 */
[----:B-1----:R-:W-:-:S03]  /*d210*/  FADD.FTZ R3, R133, R2 ;  /* 0x0000000285037221 */ /* 0x002fc60000010000 */
[----:B--2---:R-:W-:Y:S01]  /*d220*/  FADD.FTZ R2, R135, R131 ;  /* 0x0000008387027221 */ /* 0x004fe20000010000 */
[----:B------:R-:W-:Y:S06]  /*d230*/  @!P0 BRA `(.L_x_2062) ;  /* 0x0000000000048947 */ /* 0x000fec0003800000 */
[----:B------:R-:W-:Y:S01]  /*d240*/  BPT.TRAP 0x1 ;  /* 0x000000040000795c */ /* 0x000fe20000300000 */
.L_x_2062:
        /* <DEDUP_REMOVED lines=148> */
.L_x_2053:
[----:B------:R-:W-:Y:S06]  /*db90*/  BAR.ARV 0x8, 0x120 ;  /* 0x0204800000007b1d */ /* 0x000fec0000002000 */
[----:B------:R-:W-:Y:S05]  /*dba0*/  @!P0 BRA `(.L_x_2064) ;  /* 0x0000000000048947 */ /* 0x000fea0003800000 */
[----:B------:R-:W-:Y:S01]  /*dbb0*/  BPT.TRAP 0x1 ;  /* 0x000000040000795c */ /* 0x000fe20000300000 */
.L_x_2064:
[----:B------:R-:W-:Y:S01]  /*dbc0*/  ULEA UR9, UR55, UR41, 0x3 ;  /* 0x0000002937097291 */ /* 0x000fe2000f8e183f */
[----:B------:R-:W-:-:S05]  /*dbd0*/  IMAD.U32 R0, RZ, RZ, UR45 ;  /* 0x0000002dff007e24 */ /* 0x000fca000f8e00ff */
[----:B------:R-:W-:-:S04]  /*dbe0*/  SHF.L.U32 R0, R0, 0x1f, RZ ;  /* 0x0000001f00007819 */ /* 0x000fc800000006ff */
[----:B------:R0:W1:Y:S01]  /*dbf0*/  SYNCS.PHASECHK.TRANS64.TRYWAIT P1, [UR9+0x33450], R0 ;  /* 0x03345000ff0075a7 */ /* 0x0000620008020149 */
[----:B------:R-:W-:Y:S05]  /*dc00*/  @!P0 BRA `(.L_x_2065) ;  /* 0x0000000000048947 */ /* 0x000fea0003800000 */
[----:B------:R-:W-:Y:S01]  /*dc10*/  BPT.TRAP 0x1 ;  /* 0x000000040000795c */ /* 0x000fe20000300000 */
.L_x_2065:
[----:B-1----:R-:W-:Y:S05]  /*dc20*/  @P1 BRA `(.L_x_2066) ;  /* 0x0000000000081947 */ /* 0x002fea0003800000 */
[----:B------:R-:W1:Y:S02]  /*dc30*/  SYNCS.PHASECHK.TRANS64.TRYWAIT P1, [UR9+0x33450], R0 ;  /* 0x03345000ff0075a7 */ /* 0x000e640008020149 */
[----:B-1----:R-:W-:Y:S05]  /*dc40*/  @!P1 BRA `(.L_x_2067) ;  /* 0x0000009000689947 */ /* 0x002fea0003800000 */
.L_x_2066:
        /* <DEDUP_REMOVED lines=11> */
[----:B------:R-:W-:-:S04]  /*dd00*/  PLOP3.LUT P1, PT, PT, PT, UP0, 0x80, 0x0 ;  /* 0x000000000000781c */ /* 0x000fc80003f2f008 */
[----:B------:R-:W-:Y:S02]  /*dd10*/  @UP0 ULDC.64 UR14, c[0x0][0x9c8] ;  /* 0x00027200000e0ab9 */ /* 0x000fe40000000a00 */
[----:B------:R-:W-:Y:S01]  /*dd20*/  UMOV UR6, UR8 ;  /* 0x0000000800067c82 */ /* 0x000fe20008000000 */
[----:B------:R-:W-:-:S09]  /*dd30*/  @UP0 UIMAD.WIDE.U32 UR4, UR36, UR14, URZ ;  /* 0x0000000e240402a5 */ /* 0x000fd2000f8e003f */
        /* <DEDUP_REMOVED lines=72> */
.L_x_2068:
        /* <DEDUP_REMOVED lines=65> */
[----:B------:R-:W-:Y:S01]  /*e5d0*/  USEL UR4, URZ, 0x1, UP0 ;  /* 0x000000013f047887 */ /* 0x000fe20008000000 */
        /* <DEDUP_REMOVED lines=40> */
.L_x_2035:
        /* <DEDUP_REMOVED lines=12> */
[----:B------:R-:W-:Y:S01]  /*e920*/  F2FP.BF16.F32.PACK_AB R11, R11, R12 ;  /* 0x0000000c0b0b723e */ /* 0x000fe200000010ff */
[----:B------:R-:W-:Y:S01]  /*e930*/  ULDC.64 UR6, c[0x0][0xbe0] ;  /* 0x0002f80000067ab9 */ /* 0x000fe20000000a00 */
[----:B0-----:R-:W-:-:S05]  /*e940*/  IMAD.SHL.U32 R6, R67, 0x4, RZ ;  /* 0x0000000443067824 */ /* 0x001fca00078e00ff */
[----:B------:R-:W-:-:S04]  /*e950*/  LOP3.LUT R6, R6, 0xc, RZ, 0xc0, !PT ;  /* 0x0000000c06067812 */ /* 0x000fc800078ec0ff */
[----:B------:R-:W-:-:S05]  /*e960*/  IADD3 R6, P0, R6, UR4, RZ ;  /* 0x0000000406067c10 */ /* 0x000fca000ff1e0ff */
[----:B------:R-:W-:Y:S01]  /*e970*/  IMAD.X R7, RZ, RZ, UR5, P0 ;  /* 0x00000005ff077e24 */ /* 0x000fe200080e06ff */
[----:B------:R-:W0:Y:S01]  /*e980*/  S2R R12, SR_SWINHI ;  /* 0x00000000000c7919 */ /* 0x000e220000002f00 */
[----:B------:R-:W-:Y:S02]  /*e990*/  F2FP.BF16.F32.PACK_AB R9, R9, R10 ;  /* 0x0000000a0909723e */ /* 0x000fe400000010ff */
[----:B------:R-:W-:Y:S01]  /*e9a0*/  F2FP.BF16.F32.PACK_AB R8, R5, R8 ;  /* 0x000000080508723e */ /* 0x000fe200000010ff */
[----:B------:R1:W2:Y:S01]  /*e9b0*/  LDG.E.CONSTANT R6, desc[UR52][R6.64] ;  /* 0x0000003406067981 */ /* 0x0002a2000c1e9900 */
[----:B------:R-:W-:Y:S01]  /*e9c0*/  F2FP.BF16.F32.PACK_AB R10, R119, R4 ;  /* 0x00000004770a723e */ /* 0x000fe200000010ff */
[----:B------:R-:W-:Y:S01]  /*e9d0*/  UISETP.NE.U32.AND UP1, UPT, UR6, URZ, UPT ;  /* 0x0000003f0600728c */ /* 0x000fe2000bf25070 */
[----:B------:R-:W-:Y:S01]  /*e9e0*/  F2FP.BF16.F32.PACK_AB R84, R84, R85 ;  /* 0x000000555454723e */ /* 0x000fe200000010ff */
[----:B------:R-:W-:Y:S01]  /*e9f0*/  ULDC.64 UR4, c[0x0][0xbd8] ;  /* 0x0002f60000047ab9 */ /* 0x000fe20000000a00 */
[----:B------:R-:W-:Y:S01]  /*ea00*/  F2FP.BF16.F32.PACK_AB R81, R80, R81 ;  /* 0x000000515051723e */ /* 0x000fe200000010ff */
[----:B------:R-:W-:Y:S01]  /*ea10*/  UISETP.NE.AND.EX UP1, UPT, UR7, URZ, UPT, UP1 ;  /* 0x0000003f0700728c */ /* 0x000fe2000bf25310 */
[----:B------:R-:W-:Y:S01]  /*ea20*/  F2FP.BF16.F32.PACK_AB R25, R25, R28 ;  /* 0x0000001c1919723e */ /* 0x000fe200000010ff */
[----:B------:R-:W-:Y:S01]  /*ea30*/  UISETP.NE.U32.AND UP0, UPT, UR4, URZ, UPT ;  /* 0x0000003f0400728c */ /* 0x000fe2000bf05070 */
[----:B------:R-:W-:Y:S01]  /*ea40*/  F2FP.BF16.F32.PACK_AB R20, R15, R20 ;  /* 0x000000140f14723e */ /* 0x000fe200000010ff */
[----:B------:R-:W-:Y:S01]  /*ea50*/  ULEA UR4, UP2, UR36, UR4, 0x2 ;  /* 0x0000000424047291 */ /* 0x000fe2000f84103f */
[----:B-1----:R-:W-:Y:S01]  /*ea60*/  LOP3.LUT P0, R7, R67, 0x3, RZ, 0xc0, !PT ;  /* 0x0000000343077812 */ /* 0x002fe2000780c0ff */
[----:B------:R-:W-:Y:S01]  /*ea70*/  UISETP.NE.AND.EX UP0, UPT, UR5, URZ, UPT, UP0 ;  /* 0x0000003f0500728c */ /* 0x000fe2000bf05300 */
[----:B------:R-:W-:Y:S01]  /*ea80*/  F2FP.BF16.F32.PACK_AB R76, R76, R77 ;  /* 0x0000004d4c4c723e */ /* 0x000fe200000010ff */
[----:B------:R-:W-:Y:S01]  /*ea90*/  ULEA.HI.X UR6, UR36, UR5, UR37, 0x2, UP2 ;  /* 0x0000000524067291 */ /* 0x000fe200090f1425 */
[----:B------:R-:W-:-:S02]  /*eaa0*/  ISETP.EQ.OR P0, PT, R7, 0x3, !P0 ;  /* 0x000000030700780c */ /* 0x000fc40004702670 */
[----:B------:R-:W-:Y:S02]  /*eab0*/  F2FP.BF16.F32.PACK_AB R73, R72, R73 ;  /* 0x000000494849723e */ /* 0x000fe400000010ff */
[----:B------:R-:W-:Y:S02]  /*eac0*/  F2FP.BF16.F32.PACK_AB R68, R68, R121 ;  /* 0x000000794444723e */ /* 0x000fe400000010ff */
[----:B------:R-:W-:Y:S02]  /*ead0*/  F2FP.BF16.F32.PACK_AB R65, R65, R120 ;  /* 0x000000784141723e */ /* 0x000fe400000010ff */
[----:B------:R-:W-:Y:S02]  /*eae0*/  F2FP.BF16.F32.PACK_AB R41, R41, R44 ;  /* 0x0000002c2929723e */ /* 0x000fe400000010ff */
[----:B------:R-:W-:Y:S02]  /*eaf0*/  F2FP.BF16.F32.PACK_AB R66, R66, R69 ;  /* 0x000000454242723e */ /* 0x000fe400000010ff */
[----:B------:R-:W-:-:S02]  /*eb00*/  F2FP.BF16.F32.PACK_AB R59, R58, R59 ;  /* 0x0000003b3a3b723e */ /* 0x000fc400000010ff */
[----:B------:R-:W-:Y:S02]  /*eb10*/  MOV R4, R3 ;  /* 0x0000000300047202 */ /* 0x000fe40000000f00 */
[----:B0-----:R-:W-:Y:S02]  /*eb20*/  MOV R5, R12 ;  /* 0x0000000c00057202 */ /* 0x001fe40000000f00 */
[----:B------:R-:W-:Y:S02]  /*eb30*/  F2FP.BF16.F32.PACK_AB R24, R21, R24 ;  /* 0x000000181518723e */ /* 0x000fe400000010ff */
[----:B------:R-:W-:Y:S02]  /*eb40*/  SEL R67, R25, R20, P0 ;  /* 0x0000001419437207 */ /* 0x000fe40000000000 */
[----:B------:R-:W-:Y:S01]  /*eb50*/  SEL R44, R20, R25, P0 ;  /* 0x00000019142c7207 */ /* 0x000fe20000000000 */
[----:B------:R-:W-:Y:S01]  /*eb60*/  IMAD.WIDE R20, R222, 0x2, R4 ;  /* 0x00000002de147825 */ /* 0x000fe200078e0204 */
[----:B------:R-:W-:-:S02]  /*eb70*/  SEL R79, R84, R81, P0 ;  /* 0x00000051544f7207 */ /* 0x000fc40000000000 */
[----:B------:R-:W-:Y:S02]  /*eb80*/  F2FP.BF16.F32.PACK_AB R92, R92, R93 ;  /* 0x0000005d5c5c723e */ /* 0x000fe400000010ff */
[----:B------:R-:W-:Y:S02]  /*eb90*/  F2FP.BF16.F32.PACK_AB R89, R88, R89 ;  /* 0x000000595859723e */ /* 0x000fe400000010ff */
[----:B------:R-:W-:Y:S02]  /*eba0*/  F2FP.BF16.F32.PACK_AB R57, R57, R64 ;  /* 0x000000403939723e */ /* 0x000fe400000010ff */
[----:B------:R-:W-:Y:S02]  /*ebb0*/  F2FP.BF16.F32.PACK_AB R56, R53, R56 ;  /* 0x000000383538723e */ /* 0x000fe400000010ff */
[----:B------:R-:W-:Y:S02]  /*ebc0*/  SEL R84, R81, R84, P0 ;  /* 0x0000005451547207 */ /* 0x000fe40000000000 */
[----:B------:R-:W-:-:S02]  /*ebd0*/  F2FP.BF16.F32.PACK_AB R54, R54, R55 ;  /* 0x000000373636723e */ /* 0x000fc400000010ff */
[----:B------:R-:W-:Y:S02]  /*ebe0*/  F2FP.BF16.F32.PACK_AB R51, R50, R51 ;  /* 0x000000333233723e */ /* 0x000fe400000010ff */
[----:B------:R-:W-:Y:S02]  /*ebf0*/  F2FP.BF16.F32.PACK_AB R13, R13, R14 ;  /* 0x0000000e0d0d723e */ /* 0x000fe400000010ff */
[----:B------:R-:W-:Y:S02]  /*ec00*/  SEL R81, R76, R73, P0 ;  /* 0x000000494c517207 */ /* 0x000fe40000000000 */
[----:B------:R-:W-:Y:S02]  /*ec10*/  F2FP.BF16.F32.PACK_AB R49, R49, R52 ;  /* 0x000000343131723e */ /* 0x000fe400000010ff */
[----:B------:R-:W-:Y:S02]  /*ec20*/  F2FP.BF16.F32.PACK_AB R48, R45, R48 ;  /* 0x000000302d30723e */ /* 0x000fe400000010ff */
[----:B------:R-:W-:-:S02]  /*ec30*/  SEL R61, R68, R65, P0 ;  /* 0x00000041443d7207 */ /* 0x000fc40000000000 */
[----:B------:R-:W-:Y:S02]  /*ec40*/  SEL R76, R73, R76, P0 ;  /* 0x0000004c494c7207 */ /* 0x000fe40000000000 */
        /* <DEDUP_REMOVED lines=13> */
[----:B------:R-:W-:Y:S02]  /*ed20*/  SEL R85, R24, R13, P0 ;  /* 0x0000000d18557207 */ /* 0x000fe40000000000 */
[----:B------:R-:W-:Y:S02]  /*ed30*/  SEL R60, R13, R24, P0 ;  /* 0x000000180d3c7207 */ /* 0x000fe40000000000 */
[----:B------:R-:W-:Y:S02]  /*ed40*/  SEL R87, R9, R10, P0 ;  /* 0x0000000a09577207 */ /* 0x000fe40000000000 */
[----:B------:R-:W-:-:S02]  /*ed50*/  SEL R62, R10, R9, P0 ;  /* 0x000000090a3e7207 */ /* 0x000fc40000000000 */
[----:B------:R-:W-:Y:S02]  /*ed60*/  LOP3.LUT R7, R20, 0x380, RZ, 0xc0, !PT ;  /* 0x0000038014077812 */ /* 0x000fe400078ec0ff */
[----:B------:R-:W-:Y:S02]  /*ed70*/  F2FP.BF16.F32.PACK_AB R100, R100, R101 ;  /* 0x000000656464723e */ /* 0x000fe400000010ff */
[----:B------:R-:W-:Y:S02]  /*ed80*/  F2FP.BF16.F32.PACK_AB R97, R96, R97 ;  /* 0x000000616061723e */ /* 0x000fe400000010ff */
[----:B------:R-:W-:Y:S02]  /*ed90*/  F2FP.BF16.F32.PACK_AB R33, R33, R36 ;  /* 0x000000242121723e */ /* 0x000fe400000010ff */
[----:B------:R-:W-:Y:S02]  /*eda0*/  F2FP.BF16.F32.PACK_AB R32, R29, R32 ;  /* 0x000000201d20723e */ /* 0x000fe400000010ff */
[----:B------:R-:W-:-:S02]  /*edb0*/  SEL R57, R49, R48, P0 ;  /* 0x0000003031397207 */ /* 0x000fc40000000000 */
[----:B------:R-:W-:Y:S02]  /*edc0*/  SEL R54, R51, R54, P0 ;  /* 0x0000003633367207 */ /* 0x000fe40000000000 */
[C---:B------:R-:W-:Y:S02]  /*edd0*/  IADD3 R10, P4, R20.reuse, 0x20, RZ ;  /* 0x00000020140a7810 */ /* 0x040fe40007f9e0ff */
[C---:B------:R-:W-:Y:S02]  /*ede0*/  IADD3 R89, P5, R20.reuse, 0x40, RZ ;  /* 0x0000004014597810 */ /* 0x040fe40007fbe0ff */
[C---:B------:R-:W-:Y:S01]  /*edf0*/  IADD3 R91, P6, R20.reuse, 0x60, RZ ;  /* 0x00000060145b7810 */ /* 0x040fe20007fde0ff */
[----:B------:R-:W-:Y:S01]  /*ee00*/  IMAD.X R37, RZ, RZ, R21, P4 ;  /* 0x000000ffff257224 */ /* 0x000fe200020e0615 */
[C---:B------:R-:W-:Y:S02]  /*ee10*/  IADD3 R24, P1, R20.reuse, 0x4000, RZ ;  /* 0x0000400014187810 */ /* 0x040fe40007f3e0ff */
[----:B------:R-:W-:-:S02]  /*ee20*/  IADD3 R93, P2, R20, 0x4020, RZ ;  /* 0x00004020145d7810 */ /* 0x000fc40007f5e0ff */
[----:B------:R-:W-:Y:S02]  /*ee30*/  SEL R48, R48, R49, P0 ;  /* 0x0000003130307207 */ /* 0x000fe40000000000 */
[----:B------:R-:W-:Y:S01]  /*ee40*/  SEL R51, R46, R43, P0 ;  /* 0x0000002b2e337207 */ /* 0x000fe20000000000 */
[----:B------:R-:W-:Y:S01]  /*ee50*/  IMAD.X R29, RZ, RZ, R21, P2 ;  /* 0x000000ffff1d7224 */ /* 0x000fe200010e0615 */
[----:B------:R-:W-:Y:S02]  /*ee60*/  SEL R49, R41, R40, P0 ;  /* 0x0000002829317207 */ /* 0x000fe40000000000 */
[----:B------:R-:W-:Y:S02]  /*ee70*/  SEL R46, R43, R46, P0 ;  /* 0x0000002e2b2e7207 */ /* 0x000fe40000000000 */
[----:B------:R-:W-:Y:S02]  /*ee80*/  SEL R40, R40, R41, P0 ;  /* 0x0000002928287207 */ /* 0x000fe40000000000 */
[----:B------:R-:W-:-:S02]  /*ee90*/  SEL R69, R11, R8, P0 ;  /* 0x000000080b457207 */ /* 0x000fc40000000000 */
[----:B------:R-:W-:Y:S02]  /*eea0*/  SEL R50, R8, R11, P0 ;  /* 0x0000000b08327207 */ /* 0x000fe40000000000 */
[----:B------:R-:W-:Y:S02]  /*eeb0*/  SEL R43, R38, R35, P0 ;  /* 0x00000023262b7207 */ /* 0x000fe40000000000 */
[----:B------:R-:W-:Y:S02]  /*eec0*/  SHF.R.U64 R7, R7, 0x3, RZ ;  /* 0x0000000307077819 */ /* 0x000fe400000012ff */
[----:B------:R-:W-:Y:S01]  /*eed0*/  F2FP.BF16.F32.PACK_AB R30, R30, R31 ;  /* 0x0000001f1e1e723e */ /* 0x000fe200000010ff */
[--C-:B------:R-:W-:Y:S01]  /*eee0*/  IMAD.X R31, RZ, RZ, R21.reuse, P1 ;  /* 0x000000ffff1f7224 */ /* 0x100fe200008e0615 */
[----:B------:R-:W-:Y:S02]  /*eef0*/  SEL R41, R33, R32, P0 ;  /* 0x0000002021297207 */ /* 0x000fe40000000000 */
[----:B------:R-:W-:Y:S01]  /*ef00*/  SEL R42, R32, R33, P0 ;  /* 0x00000021202a7207 */ /* 0x000fe20000000000 */
[----:B------:R-:W-:Y:S01]  /*ef10*/  IMAD.X R33, RZ, RZ, R21, P6 ;  /* 0x000000ffff217224 */ /* 0x000fe200030e0615 */
[----:B------:R-:W-:-:S02]  /*ef20*/  SEL R75, R100, R97, P0 ;  /* 0x00000061644b7207 */ /* 0x000fc40000000000 */
[----:B------:R-:W-:Y:S01]  /*ef30*/  SEL R38, R35, R38, P0 ;  /* 0x0000002623267207 */ /* 0x000fe20000000000 */
[----:B------:R-:W-:Y:S01]  /*ef40*/  IMAD.X R35, RZ, RZ, R21, P5 ;  /* 0x000000ffff237224 */ /* 0x000fe200028e0615 */
[----:B------:R-:W-:Y:S02]  /*ef50*/  LOP3.LUT R8, R10, 0x380, RZ, 0xc0, !PT ;  /* 0x000003800a087812 */ /* 0x000fe400078ec0ff */
[----:B------:R-:W-:Y:S02]  /*ef60*/  SEL R100, R97, R100, P0 ;  /* 0x0000006461647207 */ /* 0x000fe40000000000 */
[C---:B------:R-:W-:Y:S02]  /*ef70*/  IADD3 R95, P3, R20.reuse, 0x4040, RZ ;  /* 0x00004040145f7810 */ /* 0x040fe40007f7e0ff */
[C---:B------:R-:W-:Y:S02]  /*ef80*/  IADD3 R97, P4, R20.reuse, 0x4060, RZ ;  /* 0x0000406014617810 */ /* 0x040fe40007f9e0ff */
[----:B------:R-:W-:-:S02]  /*ef90*/  IADD3 R52, P5, R20, 0x8000, RZ ;  /* 0x0000800014347810 */ /* 0x000fc40007fbe0ff */
[C---:B------:R-:W-:Y:S01]  /*efa0*/  IADD3 R99, P6, R20.reuse, 0x8020, RZ ;  /* 0x0000802014637810 */ /* 0x040fe20007fde0ff */
[--C-:B------:R-:W-:Y:S01]  /*efb0*/  IMAD.X R25, RZ, RZ, R21.reuse, P4 ;  /* 0x000000ffff197224 */ /* 0x100fe200020e0615 */
[C---:B------:R-:W-:Y:S01]  /*efc0*/  IADD3 R101, P1, R20.reuse, 0x8040, RZ ;  /* 0x0000804014657810 */ /* 0x040fe20007f3e0ff */
[--C-:B------:R-:W-:Y:S01]  /*efd0*/  IMAD.X R15, RZ, RZ, R21.reuse, P5 ;  /* 0x000000ffff0f7224 */ /* 0x100fe200028e0615 */
[----:B------:R-:W-:Y:S01]  /*efe0*/  IADD3 R103, P2, R20, 0x8060, RZ ;  /* 0x0000806014677810 */ /* 0x000fe20007f5e0ff */
[--C-:B------:R-:W-:Y:S01]  /*eff0*/  IMAD.X R13, RZ, RZ, R21.reuse, P6 ;  /* 0x000000ffff0d7224 */ /* 0x100fe200030e0615 */
[----:B------:R-:W-:Y:S01]  /*f000*/  LOP3.LUT R20, R7, R20, RZ, 0x3c, !PT ;  /* 0x0000001407147212 */ /* 0x000fe200078e3cff */
[--C-:B------:R-:W-:Y:S01]  /*f010*/  IMAD.X R11, RZ, RZ, R21.reuse, P1 ;  /* 0x000000ffff0b7224 */ /* 0x100fe200008e0615 */
[----:B------:R-:W-:Y:S01]  /*f020*/  SHF.R.U64 R7, R8, 0x3, RZ ;  /* 0x0000000308077819 */ /* 0x000fe200000012ff */
[----:B------:R-:W-:Y:S01]  /*f030*/  IMAD.X R9, RZ, RZ, R21, P2 ;  /* 0x000000ffff097224 */ /* 0x000fe200010e0615 */
[----:B------:R-:W-:-:S02]  /*f040*/  F2FP.BF16.F32.PACK_AB R27, R26, R27 ;  /* 0x0000001b1a1b723e */ /* 0x000fc400000010ff */
[----:B------:R-:W-:Y:S02]  /*f050*/  LOP3.LUT R36, R7, R10, RZ, 0x3c, !PT ;  /* 0x0000000a07247212 */ /* 0x000fe400078e3cff */
[----:B------:R-:W-:Y:S02]  /*f060*/  LOP3.LUT R7, R24, 0x380, RZ, 0xc0, !PT ;  /* 0x0000038018077812 */ /* 0x000fe400078ec0ff */
[----:B------:R-:W-:Y:S02]  /*f070*/  SEL R83, R30, R27, P0 ;  /* 0x0000001b1e537207 */ /* 0x000fe40000000000 */
[----:B------:R-:W-:Y:S02]  /*f080*/  SHF.R.U64 R7, R7, 0x3, RZ ;  /* 0x0000000307077819 */ /* 0x000fe400000012ff */
[----:B------:R-:W-:Y:S01]  /*f090*/  SEL R58, R27, R30, P0 ;  /* 0x0000001e1b3a7207 */ /* 0x000fe20000000000 */
[----:B------:R-:W-:Y:S01]  /*f0a0*/  IMAD.X R27, RZ, RZ, R21, P3 ;  /* 0x000000ffff1b7224 */ /* 0x000fe200018e0615 */
[----:B------:R-:W-:-:S02]  /*f0b0*/  LOP3.LUT R30, R7, R24, RZ, 0x3c, !PT ;  /* 0x00000018071e7212 */ /* 0x000fc400078e3cff */
[----:B------:R-:W-:Y:S02]  /*f0c0*/  LOP3.LUT R7, R52, 0x380, RZ, 0xc0, !PT ;  /* 0x0000038034077812 */ /* 0x000fe400078ec0ff */
[----:B------:R-:W-:Y:S02]  /*f0d0*/  LOP3.LUT R12, R89, 0x380, RZ, 0xc0, !PT ;  /* 0x00000380590c7812 */ /* 0x000fe400078ec0ff */
[----:B------:R-:W-:Y:S02]  /*f0e0*/  F2FP.BF16.F32.PACK_AB R108, R108, R109 ;  /* 0x0000006d6c6c723e */ /* 0x000fe400000010ff */
[----:B------:R-:W-:Y:S02]  /*f0f0*/  F2FP.BF16.F32.PACK_AB R105, R104, R105 ;  /* 0x000000696869723e */ /* 0x000fe400000010ff */
[----:B------:R-:W-:Y:S02]  /*f100*/  LOP3.LUT R14, R91, 0x380, RZ, 0xc0, !PT ;  /* 0x000003805b0e7812 */ /* 0x000fe400078ec0ff */
[----:B------:R-:W-:-:S02]  /*f110*/  SHF.R.U64 R7, R7, 0x3, RZ ;  /* 0x0000000307077819 */ /* 0x000fc400000012ff */
[----:B------:R-:W-:Y:S02]  /*f120*/  SHF.R.U64 R8, R12, 0x3, RZ ;  /* 0x000000030c087819 */ /* 0x000fe400000012ff */
[----:B------:R-:W-:Y:S02]  /*f130*/  SEL R71, R108, R105, P0 ;  /* 0x000000696c477207 */ /* 0x000fe40000000000 */
[----:B------:R-:W-:Y:S02]  /*f140*/  SHF.R.U64 R12, R14, 0x3, RZ ;  /* 0x000000030e0c7819 */ /* 0x000fe400000012ff */
[----:B------:R-:W-:Y:S02]  /*f150*/  SEL R108, R105, R108, P0 ;  /* 0x0000006c696c7207 */ /* 0x000fe40000000000 */
[----:B------:R-:W-:Y:S02]  /*f160*/  LOP3.LUT R14, R7, R52, RZ, 0x3c, !PT ;  /* 0x00000034070e7212 */ /* 0x000fe400078e3cff */
[----:B------:R-:W-:-:S02]  /*f170*/  LOP3.LUT R34, R8, R89, RZ, 0x3c, !PT ;  /* 0x0000005908227212 */ /* 0x000fc400078e3cff */
[----:B------:R-:W-:Y:S02]  /*f180*/  LOP3.LUT R8, R93, 0x380, RZ, 0xc0, !PT ;  /* 0x000003805d087812 */ /* 0x000fe400078ec0ff */
[----:B------:R-:W-:Y:S02]  /*f190*/  F2FP.BF16.F32.PACK_AB R140, R140, R141 ;  /* 0x0000008d8c8c723e */ /* 0x000fe400000010ff */
[----:B------:R-:W-:Y:S02]  /*f1a0*/  F2FP.BF16.F32.PACK_AB R139, R138, R139 ;  /* 0x0000008b8a8b723e */ /* 0x000fe400000010ff */
[----:B------:R-:W-:Y:S02]  /*f1b0*/  LOP3.LUT R10, R95, 0x380, RZ, 0xc0, !PT ;  /* 0x000003805f0a7812 */ /* 0x000fe400078ec0ff */
[----:B------:R-:W-:Y:S02]  /*f1c0*/  F2FP.BF16.F32.PACK_AB R136, R136, R137 ;  /* 0x000000898888723e */ /* 0x000fe400000010ff */
[----:B------:R-:W-:-:S02]  /*f1d0*/  F2FP.BF16.F32.PACK_AB R135, R134, R135 ;  /* 0x000000878687723e */ /* 0x000fc400000010ff */
[----:B------:R-:W-:Y:S02]  /*f1e0*/  SHF.R.U64 R8, R8, 0x3, RZ ;  /* 0x0000000308087819 */ /* 0x000fe400000012ff */
[----:B------:R-:W-:Y:S02]  /*f1f0*/  F2FP.BF16.F32.PACK_AB R132, R132, R133 ;  /* 0x000000858484723e */ /* 0x000fe400000010ff */
[----:B------:R-:W-:Y:S02]  /*f200*/  F2FP.BF16.F32.PACK_AB R131, R130, R131 ;  /* 0x000000838283723e */ /* 0x000fe400000010ff */
[----:B------:R-:W-:Y:S02]  /*f210*/  SEL R39, R140, R139, P0 ;  /* 0x0000008b8c277207 */ /* 0x000fe40000000000 */
[----:B------:R-:W-:Y:S02]  /*f220*/  SHF.R.U64 R10, R10, 0x3, RZ ;  /* 0x000000030a0a7819 */ /* 0x000fe400000012ff */
[----:B------:R-:W-:-:S02]  /*f230*/  F2FP.BF16.F32.PACK_AB R128, R128, R129 ;  /* 0x000000818080723e */ /* 0x000fc400000010ff */
[----:B------:R-:W-:Y:S02]  /*f240*/  F2FP.BF16.F32.PACK_AB R127, R126, R127 ;  /* 0x0000007f7e7f723e */ /* 0x000fe400000010ff */
[----:B------:R-:W-:Y:S02]  /*f250*/  SEL R140, R139, R140, P0 ;  /* 0x0000008c8b8c7207 */ /* 0x000fe40000000000 */
[----:B------:R-:W-:Y:S02]  /*f260*/  F2FP.BF16.F32.PACK_AB R124, R124, R125 ;  /* 0x0000007d7c7c723e */ /* 0x000fe400000010ff */
[----:B------:R-:W-:Y:S02]  /*f270*/  F2FP.BF16.F32.PACK_AB R123, R122, R123 ;  /* 0x0000007b7a7b723e */ /* 0x000fe400000010ff */
[----:B------:R-:W-:Y:S02]  /*f280*/  LOP3.LUT R32, R12, R91, RZ, 0x3c, !PT ;  /* 0x0000005b0c207212 */ /* 0x000fe400078e3cff */
[----:B------:R-:W-:-:S02]  /*f290*/  SEL R45, R136, R135, P0 ;  /* 0x00000087882d7207 */ /* 0x000fc40000000000 */
[----:B------:R-:W-:Y:S02]  /*f2a0*/  LOP3.LUT R12, R97, 0x380, RZ, 0xc0, !PT ;  /* 0x00000380610c7812 */ /* 0x000fe400078ec0ff */
[----:B------:R-:W-:Y:S02]  /*f2b0*/  LOP3.LUT R28, R8, R93, RZ, 0x3c, !PT ;  /* 0x0000005d081c7212 */ /* 0x000fe400078e3cff */
[----:B------:R-:W-:Y:S02]  /*f2c0*/  SEL R136, R135, R136, P0 ;  /* 0x0000008887887207 */ /* 0x000fe40000000000 */
[----:B------:R-:W-:Y:S02]  /*f2d0*/  SEL R47, R132, R131, P0 ;  /* 0x00000083842f7207 */ /* 0x000fe40000000000 */
[----:B------:R-:W-:Y:S02]  /*f2e0*/  LOP3.LUT R26, R10, R95, RZ, 0x3c, !PT ;  /* 0x0000005f0a1a7212 */ /* 0x000fe400078e3cff */
[----:B------:R-:W-:-:S02]  /*f2f0*/  LOP3.LUT R8, R99, 0x380, RZ, 0xc0, !PT ;  /* 0x0000038063087812 */ /* 0x000fc400078ec0ff */
[----:B------:R-:W-:Y:S02]  /*f300*/  SEL R132, R131, R132, P0 ;  /* 0x0000008483847207 */ /* 0x000fe40000000000 */
[----:B------:R-:W-:Y:S02]  /*f310*/  SEL R53, R128, R127, P0 ;  /* 0x0000007f80357207 */ /* 0x000fe40000000000 */
[----:B------:R-:W-:Y:S02]  /*f320*/  LOP3.LUT R10, R101, 0x380, RZ, 0xc0, !PT ;  /* 0x00000380650a7812 */ /* 0x000fe400078ec0ff */
[----:B------:R-:W-:Y:S02]  /*f330*/  LOP3.LUT R64, R103, 0x380, RZ, 0xc0, !PT ;  /* 0x0000038067407812 */ /* 0x000fe400078ec0ff */
[----:B------:R-:W-:Y:S02]  /*f340*/  SEL R128, R127, R128, P0 ;  /* 0x000000807f807207 */ /* 0x000fe40000000000 */
[----:B------:R-:W-:-:S02]  /*f350*/  SEL R55, R124, R123, P0 ;  /* 0x0000007b7c377207 */ /* 0x000fc40000000000 */
[----:B------:R-:W-:Y:S02]  /*f360*/  SEL R124, R123, R124, P0 ;  /* 0x0000007c7b7c7207 */ /* 0x000fe40000000000 */
[----:B------:R-:W-:Y:S02]  /*f370*/  SHF.R.U64 R12, R12, 0x3, RZ ;  /* 0x000000030c0c7819 */ /* 0x000fe400000012ff */
[----:B------:R-:W-:Y:S02]  /*f380*/  SHF.R.U64 R8, R8, 0x3, RZ ;  /* 0x0000000308087819 */ /* 0x000fe400000012ff */
[----:B------:R-:W-:Y:S02]  /*f390*/  SHF.R.U64 R10, R10, 0x3, RZ ;  /* 0x000000030a0a7819 */ /* 0x000fe400000012ff */
[----:B------:R-:W-:Y:S02]  /*f3a0*/  SHF.R.U64 R64, R64, 0x3, RZ ;  /* 0x0000000340407819 */ /* 0x000fe400000012ff */
[----:B------:R-:W-:-:S02]  /*f3b0*/  LOP3.LUT R24, R12, R97, RZ, 0x3c, !PT ;  /* 0x000000610c187212 */ /* 0x000fc400078e3cff */
[----:B------:R-:W-:Y:S02]  /*f3c0*/  LOP3.LUT R12, R8, R99, RZ, 0x3c, !PT ;  /* 0x00000063080c7212 */ /* 0x000fe400078e3cff */
[----:B------:R-:W-:Y:S02]  /*f3d0*/  LOP3.LUT R10, R10, R101, RZ, 0x3c, !PT ;  /* 0x000000650a0a7212 */ /* 0x000fe400078e3cff */
[----:B------:R-:W-:Y:S02]  /*f3e0*/  LOP3.LUT R8, R64, R103, RZ, 0x3c, !PT ;  /* 0x0000006740087212 */ /* 0x000fe400078e3cff */
[----:B------:R-:W-:Y:S02]  /*f3f0*/  MOV R91, R20 ;  /* 0x00000014005b7202 */ /* 0x000fe40000000f00 */
[----:B------:R-:W-:Y:S02]  /*f400*/  MOV R70, R10 ;  /* 0x0000000a00467202 */ /* 0x000fe40000000f00 */
[----:B------:R-:W-:-:S02]  /*f410*/  MOV R64, R8 ;  /* 0x0000000800407202 */ /* 0x000fc40000000f00 */
[----:B------:R-:W-:Y:S02]  /*f420*/  MOV R74, R14 ;  /* 0x0000000e004a7202 */ /* 0x000fe40000000f00 */
[----:B------:R-:W-:Y:S02]  /*f430*/  MOV R72, R12 ;  /* 0x0000000c00487202 */ /* 0x000fe40000000f00 */
[----:B------:R-:W-:Y:S02]  /*f440*/  MOV R90, R36 ;  /* 0x00000024005a7202 */ /* 0x000fe40000000f00 */
[----:B------:R-:W-:Y:S01]  /*f450*/  MOV R80, R26 ;  /* 0x0000001a00507202 */ /* 0x000fe20000000f00 */
[----:B--2---:R-:W-:Y:S01]  /*f460*/  SHFL.IDX PT, R71, R71, R6, 0x1c1f ;  /* 0x001c1f0647477589 */ /* 0x004fe200000e0000 */
[----:B------:R-:W-:Y:S02]  /*f470*/  LOP3.LUT R7, R6, 0x2, RZ, 0x3c, !PT ;  /* 0x0000000206077812 */ /* 0x000fe400078e3cff */
[----:B------:R-:W-:Y:S01]  /*f480*/  MOV R78, R24 ;  /* 0x00000018004e7202 */ /* 0x000fe20000000f00 */
[----:B------:R-:W-:Y:S01]  /*f490*/  SHFL.IDX PT, R39, R39, R6, 0x1c1f ;  /* 0x001c1f0627277589 */ /* 0x000fe200000e0000 */
[----:B------:R-:W-:-:S02]  /*f4a0*/  MOV R89, R34 ;  /* 0x0000002200597202 */ /* 0x000fc40000000f00 */
[----:B------:R-:W-:Y:S01]  /*f4b0*/  MOV R86, R30 ;  /* 0x0000001e00567202 */ /* 0x000fe20000000f00 */
[----:B------:R-:W0:Y:S01]  /*f4c0*/  SHFL.IDX PT, R108, R108, R7, 0x1c1f ;  /* 0x001c1f076c6c7589 */ /* 0x000e2200000e0000 */
[----:B------:R-:W-:Y:S02]  /*f4d0*/  MOV R82, R28 ;  /* 0x0000001c00527202 */ /* 0x000fe40000000f00 */
[----:B------:R-:W-:Y:S01]  /*f4e0*/  MOV R88, R32 ;  /* 0x0000002000587202 */ /* 0x000fe20000000f00 */
[----:B------:R-:W1:Y:S01]  /*f4f0*/  SHFL.IDX PT, R140, R140, R7, 0x1c1f ;  /* 0x001c1f078c8c7589 */ /* 0x000e6200000e0000 */
[----:B------:R-:W-:-:S03]  /*f500*/  PLOP3.LUT P1, PT, PT, PT, UP0, 0x80, 0x0 ;  /* 0x000000000000781c */ /* 0x000fc60003f2f008 */
[----:B------:R-:W-:Y:S04]  /*f510*/  SHFL.IDX PT, R45, R45, R6, 0x1c1f ;  /* 0x001c1f062d2d7589 */ /* 0x000fe800000e0000 */
        /* <DEDUP_REMOVED lines=17> */
[----:B------:R-:W2:Y:S04]  /*f630*/  SHFL.IDX PT, R128, R128, R7, 0x1c1f ;  /* 0x001c1f0780807589 */ /* 0x000ea800000e0000 */
[----:B------:R-:W3:Y:S01]  /*f640*/  SHFL.IDX PT, R84, R84, R7, 0x1c1f ;  /* 0x001c1f0754547589 */ /* 0x000ee200000e0000 */
[----:B------:R-:W-:Y:S01]  /*f650*/  BAR.SYNC.DEFER_BLOCKING 0x1, 0x100 ;  /* 0x0044000000007b1d */ /* 0x000fe20000010000 */
[----:B0-----:R-:W-:-:S02]  /*f660*/  SEL R24, R47, R132, P0 ;  /* 0x000000842f187207 */ /* 0x001fc40000000000 */
[----:B------:R-:W-:Y:S02]  /*f670*/  SEL R26, R132, R47, P0 ;  /* 0x0000002f841a7207 */ /* 0x000fe40000000000 */
[----:B-1----:R-:W-:Y:S02]  /*f680*/  SEL R25, R77, R92, P0 ;  /* 0x0000005c4d197207 */ /* 0x002fe40000000000 */
[----:B------:R-:W-:Y:S01]  /*f690*/  SEL R27, R92, R77, P0 ;  /* 0x0000004d5c1b7207 */ /* 0x000fe20000000000 */
[----:B------:R-:W-:Y:S04]  /*f6a0*/  SHFL.IDX PT, R55, R55, R6, 0x1c1f ;  /* 0x001c1f0637377589 */ /* 0x000fe800000e0000 */
[----:B------:R-:W-:Y:S04]  /*f6b0*/  SHFL.IDX PT, R81, R81, R6, 0x1c1f ;  /* 0x001c1f0651517589 */ /* 0x000fe800000e0000 */
[----:B------:R-:W-:Y:S01]  /*f6c0*/  SHFL.IDX PT, R124, R124, R7, 0x1c1f ;  /* 0x001c1f077c7c7589 */ /* 0x000fe200000e0000 */
[----:B--2---:R-:W-:-:S02]  /*f6d0*/  SEL R28, R53, R128, P0 ;  /* 0x00000080351c7207 */ /* 0x004fc40000000000 */
[----:B------:R-:W-:Y:S01]  /*f6e0*/  SEL R30, R128, R53, P0 ;  /* 0x00000035801e7207 */ /* 0x000fe20000000000 */
[----:B------:R-:W-:Y:S01]  /*f6f0*/  SHFL.IDX PT, R76, R76, R7, 0x1c1f ;  /* 0x001c1f074c4c7589 */ /* 0x000fe200000e0000 */
[----:B---3--:R-:W-:Y:S02]  /*f700*/  SEL R29, R79, R84, P0 ;  /* 0x000000544f1d7207 */ /* 0x008fe40000000000 */
[----:B------:R-:W-:Y:S01]  /*f710*/  SEL R31, R84, R79, P0 ;  /* 0x0000004f541f7207 */ /* 0x000fe20000000000 */
[----:B------:R-:W-:Y:S04]  /*f720*/  SHFL.IDX PT, R61, R61, R6, 0x1c1f ;  /* 0x001c1f063d3d7589 */ /* 0x000fe800000e0000 */
[----:B------:R-:W-:Y:S04]  /*f730*/  SHFL.IDX PT, R73, R73, R6, 0x1c1f ;  /* 0x001c1f0649497589 */ /* 0x000fe800000e0000 */
[----:B------:R-:W0:Y:S04]  /*f740*/  SHFL.IDX PT, R68, R68, R7, 0x1c1f ;  /* 0x001c1f0744447589 */ /* 0x000e2800000e0000 */
[----:B------:R-:W1:Y:S04]  /*f750*/  SHFL.IDX PT, R66, R66, R7, 0x1c1f ;  /* 0x001c1f0742427589 */ /* 0x000e6800000e0000 */
        /* <DEDUP_REMOVED lines=10> */
[----:B------:R-:W-:Y:S04]  /*f800*/  SHFL.IDX PT, R20, R41, R6, 0x1c1f ;  /* 0x001c1f0629147589 */ /* 0x000fe800000e0000 */
[----:B------:R-:W-:Y:S04]  /*f810*/  SHFL.IDX PT, R67, R67, R6, 0x1c1f ;  /* 0x001c1f0643437589 */ /* 0x000fe800000e0000 */
[----:B------:R-:W-:Y:S01]  /*f820*/  SHFL.IDX PT, R69, R69, R6, 0x1c1f ;  /* 0x001c1f0645457589 */ /* 0x000fe200000e0000 */
[----:B--2---:R-:W-:-:S03]  /*f830*/  SEL R36, R65, R56, P0 ;  /* 0x0000003841247207 */ /* 0x004fc60000000000 */
[----:B------:R-:W-:Y:S01]  /*f840*/  SHFL.IDX PT, R51, R51, R6, 0x1c1f ;  /* 0x001c1f0633337589 */ /* 0x000fe200000e0000 */
[----:B---3--:R-:W-:Y:S02]  /*f850*/  SEL R37, R59, R54, P0 ;  /* 0x000000363b257207 */ /* 0x008fe40000000000 */
[----:B------:R-:W-:Y:S01]  /*f860*/  SEL R39, R54, R59, P0 ;  /* 0x0000003b36277207 */ /* 0x000fe20000000000 */
[----:B------:R-:W-:Y:S04]  /*f870*/  SHFL.IDX PT, R52, R43, R6, 0x1c1f ;  /* 0x001c1f062b347589 */ /* 0x000fe800000e0000 */
[----:B------:R-:W-:Y:S04]  /*f880*/  SHFL.IDX PT, R83, R83, R6, 0x1c1f ;  /* 0x001c1f0653537589 */ /* 0x000fe800000e0000 */
[----:B------:R-:W-:Y:S04]  /*f890*/  SHFL.IDX PT, R85, R85, R6, 0x1c1f ;  /* 0x001c1f0655557589 */ /* 0x000fe800000e0000 */
[----:B------:R-:W-:Y:S04]  /*f8a0*/  SHFL.IDX PT, R87, R87, R6, 0x1c1f ;  /* 0x001c1f0657577589 */ /* 0x000fe800000e0000 */
[----:B------:R-:W0:Y:S04]  /*f8b0*/  SHFL.IDX PT, R48, R48, R7, 0x1c1f ;  /* 0x001c1f0730307589 */ /* 0x000e2800000e0000 */
[----:B------:R-:W1:Y:S04]  /*f8c0*/  SHFL.IDX PT, R46, R46, R7, 0x1c1f ;  /* 0x001c1f072e2e7589 */ /* 0x000e6800000e0000 */
[----:B------:R-:W-:Y:S04]  /*f8d0*/  SHFL.IDX PT, R6, R40, R7, 0x1c1f ;  /* 0x001c1f0728067589 */ /* 0x000fe800000e0000 */
[----:B------:R2:W-:Y:S04]  /*f8e0*/  SHFL.IDX PT, R71, R38, R7, 0x1c1f ;  /* 0x001c1f0726477589 */ /* 0x0005e800000e0000 */
[----:B------:R3:W-:Y:S04]  /*f8f0*/  SHFL.IDX PT, R21, R42, R7, 0x1c1f ;  /* 0x001c1f072a157589 */ /* 0x0007e800000e0000 */
[----:B------:R-:W-:Y:S01]  /*f900*/  SHFL.IDX PT, R58, R58, R7, 0x1c1f ;  /* 0x001c1f073a3a7589 */ /* 0x000fe200000e0000 */
[----:B--2---:R-:W-:-:S03]  /*f910*/  SEL R38, R56, R65, P0 ;  /* 0x0000004138267207 */ /* 0x004fc60000000000 */
[----:B------:R-:W-:Y:S01]  /*f920*/  SHFL.IDX PT, R44, R44, R7, 0x1c1f ;  /* 0x001c1f072c2c7589 */ /* 0x000fe200000e0000 */
[----:B0-----:R-:W-:Y:S02]  /*f930*/  SEL R40, R57, R48, P0 ;  /* 0x0000003039287207 */ /* 0x001fe40000000000 */
[----:B---3--:R-:W-:Y:S01]  /*f940*/  SEL R42, R48, R57, P0 ;  /* 0x00000039302a7207 */ /* 0x008fe20000000000 */
[----:B------:R-:W0:Y:S01]  /*f950*/  SHFL.IDX PT, R50, R50, R7, 0x1c1f ;  /* 0x001c1f0732327589 */ /* 0x000e2200000e0000 */
[----:B-1----:R-:W-:Y:S02]  /*f960*/  SEL R41, R51, R46, P0 ;  /* 0x0000002e33297207 */ /* 0x002fe40000000000 */
[----:B------:R-:W-:Y:S01]  /*f970*/  SEL R43, R46, R51, P0 ;  /* 0x000000332e2b7207 */ /* 0x000fe20000000000 */
[----:B------:R-:W1:Y:S04]  /*f980*/  SHFL.IDX PT, R60, R60, R7, 0x1c1f ;  /* 0x001c1f073c3c7589 */ /* 0x000e6800000e0000 */
[----:B------:R2:W3:Y:S04]  /*f990*/  SHFL.IDX PT, R62, R62, R7, 0x1c1f ;  /* 0x001c1f073e3e7589 */ /* 0x0004e800000e0000 */
[----:B------:R4:W-:Y:S04]  /*f9a0*/  STSM.16.M88.4 [R91], R8 ;  /* 0x000000085b007844 */ /* 0x0009e80000000200 */
[----:B------:R5:W-:Y:S01]  /*f9b0*/  STSM.16.M88.4 [R90], R12 ;  /* 0x0000000c5a007844 */ /* 0x000be20000000200 */
[----:B--2---:R-:W-:-:S03]  /*f9c0*/  IMAD.U32 R7, RZ, RZ, UR6 ;  /* 0x00000006ff077e24 */ /* 0x004fc6000f8e00ff */
[----:B------:R2:W-:Y:S04]  /*f9d0*/  STSM.16.M88.4 [R89], R24 ;  /* 0x0000001859007844 */ /* 0x0005e80000000200 */
[----:B------:R-:W-:Y:S01]  /*f9e0*/  STSM.16.M88.4 [R88], R28 ;  /* 0x0000001c58007844 */ /* 0x000fe20000000200 */
[----:B0-----:R-:W-:Y:S02]  /*f9f0*/  SEL R48, R69, R50, P0 ;  /* 0x0000003245307207 */ /* 0x001fe40000000000 */
[----:B------:R-:W-:Y:S02]  /*fa00*/  SEL R50, R50, R69, P0 ;  /* 0x0000004532327207 */ /* 0x000fe40000000000 */
[----:B----4-:R-:W-:Y:S02]  /*fa10*/  SEL R8, R55, R124, P0 ;  /* 0x0000007c37087207 */ /* 0x010fe40000000000 */
[----:B------:R-:W-:-:S02]  /*fa20*/  SEL R10, R124, R55, P0 ;  /* 0x000000377c0a7207 */ /* 0x000fc40000000000 */
[----:B------:R-:W-:Y:S02]  /*fa30*/  SEL R9, R81, R76, P0 ;  /* 0x0000004c51097207 */ /* 0x000fe40000000000 */
[----:B------:R-:W-:Y:S02]  /*fa40*/  SEL R11, R76, R81, P0 ;  /* 0x000000514c0b7207 */ /* 0x000fe40000000000 */
[----:B-----5:R-:W-:Y:S02]  /*fa50*/  SEL R12, R20, R21, P0 ;  /* 0x00000015140c7207 */ /* 0x020fe40000000000 */
[----:B------:R-:W-:Y:S01]  /*fa60*/  SEL R14, R21, R20, P0 ;  /* 0x00000014150e7207 */ /* 0x000fe20000000000 */
[----:B------:R0:W-:Y:S01]  /*fa70*/  STSM.16.M88.4 [R86], R8 ;  /* 0x0000000856007844 */ /* 0x0001e20000000200 */
[----:B------:R-:W-:Y:S02]  /*fa80*/  SEL R13, R83, R58, P0 ;  /* 0x0000003a530d7207 */ /* 0x000fe40000000000 */
[----:B------:R-:W-:Y:S01]  /*fa90*/  SEL R15, R58, R83, P0 ;  /* 0x000000533a0f7207 */ /* 0x000fe20000000000 */
[----:B------:R-:W-:Y:S01]  /*faa0*/  STSM.16.M88.4 [R82], R32 ;  /* 0x0000002052007844 */ /* 0x000fe20000000200 */
[----:B--2---:R-:W-:-:S02]  /*fab0*/  SEL R24, R67, R44, P0 ;  /* 0x0000002c43187207 */ /* 0x004fc40000000000 */
[----:B------:R-:W-:Y:S01]  /*fac0*/  SEL R26, R44, R67, P0 ;  /* 0x000000432c1a7207 */ /* 0x000fe20000000000 */
[----:B------:R-:W-:Y:S01]  /*fad0*/  STSM.16.M88.4 [R80], R36 ;  /* 0x0000002450007844 */ /* 0x000fe20000000200 */
[----:B-1----:R-:W-:Y:S02]  /*fae0*/  SEL R25, R85, R60, P0 ;  /* 0x0000003c55197207 */ /* 0x002fe40000000000 */
[----:B------:R-:W-:Y:S01]  /*faf0*/  SEL R27, R60, R85, P0 ;  /* 0x000000553c1b7207 */ /* 0x000fe20000000000 */
[----:B------:R-:W-:Y:S01]  /*fb00*/  STSM.16.M88.4 [R78], R40 ;  /* 0x000000284e007844 */ /* 0x000fe20000000200 */
[----:B---3--:R-:W-:Y:S02]  /*fb10*/  SEL R51, R62, R87, P0 ;  /* 0x000000573e337207 */ /* 0x008fe40000000000 */
[----:B0-----:R-:W-:Y:S02]  /*fb20*/  SEL R8, R49, R6, P0 ;  /* 0x0000000631087207 */ /* 0x001fe40000000000 */
[----:B------:R-:W-:Y:S01]  /*fb30*/  SEL R10, R6, R49, P0 ;  /* 0x00000031060a7207 */ /* 0x000fe20000000000 */
[----:B------:R-:W-:Y:S01]  /*fb40*/  IMAD.U32 R6, RZ, RZ, UR4 ;  /* 0x00000004ff067e24 */ /* 0x000fe2000f8e00ff */
[----:B------:R-:W-:Y:S01]  /*fb50*/  SEL R9, R52, R71, P0 ;  /* 0x0000004734097207 */ /* 0x000fe20000000000 */
[----:B------:R-:W-:Y:S01]  /*fb60*/  @UP1 ULDC.64 UR4, c[0x0][0xbe0] ;  /* 0x0002f80000041ab9 */ /* 0x000fe20000000a00 */
[----:B------:R-:W-:Y:S01]  /*fb70*/  SEL R11, R71, R52, P0 ;  /* 0x00000034470b7207 */ /* 0x000fe20000000000 */
[----:B------:R-:W-:Y:S01]  /*fb80*/  @UP1 UIMAD.WIDE UR4, UR36, 0x4, UR4 ;  /* 0x00000004240418a5 */ /* 0x000fe2000f8e0204 */
[----:B------:R-:W-:-:S02]  /*fb90*/  SEL R49, R87, R62, P0 ;  /* 0x0000003e57317207 */ /* 0x000fc40000000000 */
[----:B------:R-:W-:Y:S01]  /*fba0*/  PLOP3.LUT P0, PT, PT, PT, UP1, 0x80, 0x0 ;  /* 0x000000000000781c */ /* 0x000fe20003f0f018 */
[----:B------:R0:W-:Y:S04]  /*fbb0*/  STSM.16.M88.4 [R74], R8 ;  /* 0x000000084a007844 */ /* 0x0001e80000000200 */
[----:B------:R1:W-:Y:S04]  /*fbc0*/  STSM.16.M88.4 [R72], R12 ;  /* 0x0000000c48007844 */ /* 0x0003e80000000200 */
[----:B------:R1:W-:Y:S04]  /*fbd0*/  STSM.16.M88.4 [R70], R24 ;  /* 0x0000001846007844 */ /* 0x0003e80000000200 */
[----:B------:R1:W-:Y:S01]  /*fbe0*/  STSM.16.M88.4 [R64], R48 ;  /* 0x0000003040007844 */ /* 0x0003e20000000200 */
[----:B------:R-:W-:Y:S01]  /*fbf0*/  BAR.SYNC.DEFER_BLOCKING 0x1, 0x100 ;  /* 0x0044000000007b1d */ /* 0x000fe20000010000 */
[----:B0-----:R-:W-:-:S02]  /*fc00*/  IMAD.U32 R8, RZ, RZ, UR4 ;  /* 0x00000004ff087e24 */ /* 0x001fc4000f8e00ff */
[----:B------:R-:W-:-:S03]  /*fc10*/  IMAD.U32 R9, RZ, RZ, UR5 ;  /* 0x00000005ff097e24 */ /* 0x000fc6000f8e00ff */
[----:B------:R-:W2:Y:S04]  /*fc20*/  @P1 LDG.E R10, desc[UR52][R6.64] ;  /* 0x00000034060a1981 */ /* 0x000ea8000c1e1900 */
[----:B------:R-:W3:Y:S01]  /*fc30*/  @P0 LDG.E R8, desc[UR52][R8.64] ;  /* 0x0000003408080981 */ /* 0x000ee2000c1e1900 */
[----:B------:R-:W-:Y:S01]  /*fc40*/  IMAD R11, R18, 0x40, R16 ;  /* 0x00000040120b7824 */ /* 0x000fe200078e0210 */
[----:B------:R-:W-:Y:S01]  /*fc50*/  UMOV UR4, URZ ;  /* 0x0000003f00047c82 */ /* 0x000fe20008000000 */
[----:B------:R-:W-:Y:S02]  /*fc60*/  ULDC UR8, c[0x0][0xa88] ;  /* 0x0002a20000087ab9 */ /* 0x000fe40000000800 */
[----:B------:R-:W-:-:S03]  /*fc70*/  IMAD.WIDE R4, R11, 0x2, R4 ;  /* 0x000000020b047825 */ /* 0x000fc600078e0204 */
[----:B------:R-:W-:Y:S02]  /*fc80*/  IADD3 R33, P5, R4, 0x1000, RZ ;  /* 0x0000100004217810 */ /* 0x000fe40007fbe0ff */
[----:B--2---:R-:W-:Y:S02]  /*fc90*/  @P1 R2UR UR4, R10 ;  /* 0x000000000a0412ca */ /* 0x004fe400000e0000 */
[----:B---3--:R-:W-:Y:S01]  /*fca0*/  @P0 R2UR UR8, R8 ;  /* 0x00000000080802ca */ /* 0x008fe200000e0000 */
[----:B-1----:R-:W-:-:S14]  /*fcb0*/  @P0 BRA `(.L_x_2071) ;  /* 0x0000000000180947 */ /* 0x002fdc0003800000 */
[----:B------:R-:W-:Y:S05]  /*fcc0*/  @!P1 BRA `(.L_x_2071) ;  /* 0x0000000000149947 */ /* 0x000fea0003800000 */
[----:B------:R-:W2:Y:S04]  /*fcd0*/  LDG.E R9, desc[UR52][R6.64] ;  /* 0x0000003406097981 */ /* 0x000ea8000c1e1900 */
[----:B------:R-:W3:Y:S01]  /*fce0*/  LDG.E R8, desc[UR52][R6.64+0x4] ;  /* 0x0000043406087981 */ /* 0x000ee2000c1e1900 */
[----:B--2---:R-:W-:Y:S02]  /*fcf0*/  R2UR UR5, R9 ;  /* 0x00000000090572ca */ /* 0x004fe400000e0000 */
[----:B---3--:R-:W-:-:S13]  /*fd00*/  R2UR UR8, R8 ;  /* 0x00000000080872ca */ /* 0x008fda00000e0000 */
[----:B------:R-:W-:-:S12]  /*fd10*/  UIADD3 UR8, -UR5, UR8, URZ ;  /* 0x0000000805087290 */ /* 0x000fd8000fffe13f */
.L_x_2071:
[----:B------:R-:W-:Y:S01]  /*fd20*/  USHF.R.S32.HI UR12, URZ, 0x1f, UR38 ;  /* 0x0000001f3f0c7899 */ /* 0x000fe20008011426 */
[----:B------:R-:W-:Y:S01]  /*fd30*/  IADD3 R7, P3, R4, 0x3000, RZ ;  /* 0x0000300004077810 */ /* 0x000fe20007f7e0ff */
[----:B------:R-:W-:Y:S01]  /*fd40*/  ULDC.64 UR10, c[0x0][0xb70] ;  /* 0x0002dc00000a7ab9 */ /* 0x000fe20000000a00 */
[----:B------:R-:W-:Y:S01]  /*fd50*/  USHF.R.S32.HI UR5, URZ, 0x1f, UR4 ;  /* 0x0000001f3f057899 */ /* 0x000fe20008011404 */
[----:B------:R-:W-:Y:S01]  /*fd60*/  IMAD.U32 R9, RZ, RZ, UR42 ;  /* 0x0000002aff097e24 */ /* 0x000fe2000f8e00ff */
[----:B------:R-:W-:Y:S01]  /*fd70*/  UIMAD UR9, UR12, UR10, URZ ;  /* 0x0000000a0c0972a4 */ /* 0x000fe2000f8e023f */
[----:B------:R-:W-:Y:S01]  /*fd80*/  LOP3.LUT R6, R7, 0x380, RZ, 0xc0, !PT ;  /* 0x0000038007067812 */ /* 0x000fe200078ec0ff */
[----:B------:R-:W-:Y:S01]  /*fd90*/  UIMAD.WIDE.U32 UR6, UR38, UR10, UR4 ;  /* 0x0000000a260672a5 */ /* 0x000fe2000f8e0004 */
[----:B------:R-:W-:Y:S01]  /*fda0*/  IMAD R10, R9, 0x80, R22 ;  /* 0x00000080090a7824 */ /* 0x000fe200078e0216 */
[----:B------:R-:W-:Y:S01]  /*fdb0*/  UIMAD UR9, UR38, UR11, UR9 ;  /* 0x0000000b260972a4 */ /* 0x000fe2000f8e0209 */
[----:B------:R-:W-:Y:S01]  /*fdc0*/  SHF.R.U64 R6, R6, 0x3, RZ ;  /* 0x0000000306067819 */ /* 0x000fe200000012ff */
[----:B------:R-:W-:Y:S01]  /*fdd0*/  USEL UR37, UR37, URZ, !UP0 ;  /* 0x0000003f25257287 */ /* 0x000fe2000c000000 */
[----:B------:R-:W-:Y:S01]  /*fde0*/  IADD3 R53, P0, R4, 0x4000, RZ ;  /* 0x0000400004357810 */ /* 0x000fe20007f1e0ff */
[----:B------:R-:W-:Y:S01]  /*fdf0*/  ULDC.64 UR10, c[0x0][0xb78] ;  /* 0x0002de00000a7ab9 */ /* 0x000fe20000000a00 */
[----:B------:R-:W-:Y:S01]  /*fe00*/  UIADD3 UR7, UR7, UR9, URZ ;  /* 0x0000000907077290 */ /* 0x000fe2000fffe03f */
[----:B------:R-:W-:Y:S01]  /*fe10*/  LOP3.LUT R6, R6, R7, RZ, 0x3c, !PT ;  /* 0x0000000706067212 */ /* 0x000fe200078e3cff */
[----:B------:R-:W-:Y:S01]  /*fe20*/  USEL UR36, UR36, URZ, !UP0 ;  /* 0x0000003f24247287 */ /* 0x000fe2000c000000 */
[----:B------:R-:W-:Y:S01]  /*fe30*/  SHF.R.S32.HI R7, RZ, 0x1f, R10 ;  /* 0x0000001fff077819 */ /* 0x000fe2000001140a */
[----:B------:R-:W-:Y:S01]  /*fe40*/  UIMAD UR9, UR37, UR10, URZ ;  /* 0x0000000a250972a4 */ /* 0x000fe2000f8e023f */
[C---:B------:R-:W-:Y:S01]  /*fe50*/  IADD3 R41, P1, R4.reuse, 0x5000, RZ ;  /* 0x0000500004297810 */ /* 0x040fe20007f3e0ff */
[----:B------:R-:W-:Y:S01]  /*fe60*/  UIMAD.WIDE.U32 UR6, UR36, UR10, UR6 ;  /* 0x0000000a240672a5 */ /* 0x000fe2000f8e0006 */
[----:B------:R-:W-:Y:S01]  /*fe70*/  LOP3.LUT R52, R53, 0x380, RZ, 0xc0, !PT ;  /* 0x0000038035347812 */ /* 0x000fe200078ec0ff */
[----:B------:R-:W-:Y:S01]  /*fe80*/  UIMAD UR9, UR36, UR11, UR9 ;  /* 0x0000000b240972a4 */ /* 0x000fe2000f8e0209 */
[----:B------:R-:W-:-:S02]  /*fe90*/  IADD3 R13, P4, R4, 0x2000, RZ ;  /* 0x00002000040d7810 */ /* 0x000fc40007f9e0ff */
[----:B------:R-:W-:Y:S02]  /*fea0*/  IADD3 R29, P2, R4, 0x6000, RZ ;  /* 0x00006000041d7810 */ /* 0x000fe40007f5e0ff */
[----:B------:R-:W-:Y:S01]  /*feb0*/  IADD3 R8, P6, R10, UR6, RZ ;  /* 0x000000060a087c10 */ /* 0x000fe2000ffde0ff */
[----:B------:R-:W-:Y:S01]  /*fec0*/  IMAD.U32 R14, RZ, RZ, UR9 ;  /* 0x00000009ff0e7e24 */ /* 0x000fe2000f8e00ff */
[----:B------:R-:W-:Y:S02]  /*fed0*/  LOP3.LUT R40, R41, 0x380, RZ, 0xc0, !PT ;  /* 0x0000038029287812 */ /* 0x000fe400078ec0ff */
[----:B------:R-:W-:Y:S02]  /*fee0*/  SHF.R.U64 R52, R52, 0x3, RZ ;  /* 0x0000000334347819 */ /* 0x000fe400000012ff */
[----:B------:R-:W-:Y:S01]  /*fef0*/  IADD3.X R7, R7, UR7, R14, P6, !PT ;  /* 0x0000000707077c10 */ /* 0x000fe2000b7fe40e */
[----:B------:R-:W-:Y:S01]  /*ff00*/  ULDC.64 UR6, c[0x0][0xb40] ;  /* 0x0002d00000067ab9 */ /* 0x000fe20000000a00 */
[----:B------:R-:W-:-:S02]  /*ff10*/  LOP3.LUT R32, R33, 0x380, RZ, 0xc0, !PT ;  /* 0x0000038021207812 */ /* 0x000fc400078ec0ff */
[C---:B------:R-:W-:Y:S02]  /*ff20*/  LEA R20, P6, R8.reuse, UR6, 0x2 ;  /* 0x0000000608147c11 */ /* 0x040fe4000f8c10ff */
[----:B------:R-:W-:Y:S02]  /*ff30*/  LOP3.LUT R12, R13, 0x380, RZ, 0xc0, !PT ;  /* 0x000003800d0c7812 */ /* 0x000fe400078ec0ff */
[----:B------:R-:W-:Y:S01]  /*ff40*/  LEA.HI.X R21, R8, UR7, R7, 0x2, P6 ;  /* 0x0000000708157c11 */ /* 0x000fe2000b0f1407 */
[----:B------:R-:W-:Y:S01]  /*ff50*/  IMAD.X R7, RZ, RZ, R5, P3 ;  /* 0x000000ffff077224 */ /* 0x000fe200018e0605 */
[----:B------:R-:W-:Y:S01]  /*ff60*/  IADD3 R9, P6, R4, 0x7000, RZ ;  /* 0x0000700004097810 */ /* 0x000fe20007fde0ff */
[----:B------:R-:W-:Y:S01]  /*ff70*/  ULDC.64 UR6, c[0x0][0xaa0] ;  /* 0x0002a80000067ab9 */ /* 0x000fe20000000a00 */
[----:B------:R-:W-:Y:S02]  /*ff80*/  LOP3.LUT R28, R29, 0x380, RZ, 0xc0, !PT ;  /* 0x000003801d1c7812 */ /* 0x000fe400078ec0ff */
[----:B------:R-:W-:-:S02]  /*ff90*/  LOP3.LUT R8, R9, 0x380, RZ, 0xc0, !PT ;  /* 0x0000038009087812 */ /* 0x000fc400078ec0ff */
[----:B------:R-:W-:Y:S02]  /*ffa0*/  SHF.R.U64 R40, R40, 0x3, RZ ;  /* 0x0000000328287819 */ /* 0x000fe400000012ff */
[----:B------:R-:W-:Y:S02]  /*ffb0*/  SHF.R.U64 R8, R8, 0x3, RZ ;  /* 0x0000000308087819 */ /* 0x000fe400000012ff */
[----:B------:R-:W-:Y:S01]  /*ffc0*/  LOP3.LUT R52, R52, R53, RZ, 0x3c, !PT ;  /* 0x0000003534347212 */ /* 0x000fe200078e3cff */
[----:B------:R-:W-:Y:S01]  /*ffd0*/  IMAD.X R53, RZ, RZ, R5, P0 ;  /* 0x000000ffff357224 */ /* 0x000fe200000e0605 */
[----:B------:R-:W-:Y:S01]  /*ffe0*/  LOP3.LUT R8, R8, R9, RZ, 0x3c, !PT ;  /* 0x0000000908087212 */ /* 0x000fe200078e3cff */
[----:B------:R-:W-:Y:S01]  /*fff0*/  VIADD R9, R10, 0x8 ;  /* 0x000000080a097836 */ /* 0x000fe20000000000 */
[----:B------:R-:W-:Y:S02]  /*10000*/  SHF.R.U64 R32, R32, 0x3, RZ ;  /* 0x0000000320207819 */ /* 0x000fe400000012ff */
[----:B------:R-:W-:-:S02]  /*10010*/  SHF.R.U64 R12, R12, 0x3, RZ ;  /* 0x000000030c0c7819 */ /* 0x000fc400000012ff */
[----:B------:R-:W-:Y:S02]  /*10020*/  LOP3.LUT P0, RZ, R220, 0x3, RZ, 0xc0, !PT ;  /* 0x00000003dcff7812 */ /* 0x000fe4000780c0ff */
[----:B------:R-:W-:Y:S02]  /*10030*/  SHF.R.U64 R28, R28, 0x3, RZ ;  /* 0x000000031c1c7819 */ /* 0x000fe400000012ff */
[----:B------:R-:W-:Y:S01]  /*10040*/  LOP3.LUT R40, R40, R41, RZ, 0x3c, !PT ;  /* 0x0000002928287212 */ /* 0x000fe200078e3cff */
[--C-:B------:R-:W-:Y:S01]  /*10050*/  IMAD.X R41, RZ, RZ, R5.reuse, P1 ;  /* 0x000000ffff297224 */ /* 0x100fe200008e0605 */
[----:B------:R-:W-:Y:S01]  /*10060*/  LOP3.LUT R32, R32, R33, RZ, 0x3c, !PT ;  /* 0x0000002120207212 */ /* 0x000fe200078e3cff */
[--C-:B------:R-:W-:Y:S01]  /*10070*/  IMAD.X R33, RZ, RZ, R5.reuse, P5 ;  /* 0x000000ffff217224 */ /* 0x100fe200028e0605 */
[----:B------:R-:W-:Y:S01]  /*10080*/  LOP3.LUT R12, R12, R13, RZ, 0x3c, !PT ;  /* 0x0000000d0c0c7212 */ /* 0x000fe200078e3cff */
[----:B------:R-:W-:Y:S01]  /*10090*/  IMAD.X R13, RZ, RZ, R5, P4 ;  /* 0x000000ffff0d7224 */ /* 0x000fe200020e0605 */
[----:B------:R-:W-:-:S02]  /*100a0*/  ISETP.GE.OR P1, PT, R10, UR8, P0 ;  /* 0x000000080a007c0c */ /* 0x000fc40008726670 */
[----:B------:R-:W-:Y:S01]  /*100b0*/  LOP3.LUT R28, R28, R29, RZ, 0x3c, !PT ;  /* 0x0000001d1c1c7212 */ /* 0x000fe200078e3cff */
[--C-:B------:R-:W-:Y:S01]  /*100c0*/  IMAD.X R29, RZ, RZ, R5.reuse, P2 ;  /* 0x000000ffff1d7224 */ /* 0x100fe200010e0605 */
[----:B------:R-:W-:Y:S02]  /*100d0*/  ISETP.GE.OR P0, PT, R9, UR8, P0 ;  /* 0x0000000809007c0c */ /* 0x000fe40008706670 */
[C---:B------:R-:W-:Y:S02]  /*100e0*/  IADD3 R37, P3, R4.reuse, 0xa000, RZ ;  /* 0x0000a00004257810 */ /* 0x040fe40007f7e0ff */
[C---:B------:R-:W-:Y:S01]  /*100f0*/  LOP3.LUT R45, R4.reuse, 0x380, RZ, 0xc0, !PT ;  /* 0x00000380042d7812 */ /* 0x040fe200078ec0ff */
[----:B------:R-:W-:Y:S01]  /*10100*/  UIMAD UR5, UR5, UR6, URZ ;  /* 0x00000006050572a4 */ /* 0x000fe2000f8e023f */
[C---:B------:R-:W-:Y:S01]  /*10110*/  IADD3 R57, P5, R4.reuse, 0x8000, RZ ;  /* 0x0000800004397810 */ /* 0x040fe20007fbe0ff */
[----:B------:R-:W-:Y:S01]  /*10120*/  IMAD.X R9, RZ, RZ, R5, P6 ;  /* 0x000000ffff097224 */ /* 0x000fe200030e0605 */
[C---:B------:R-:W-:Y:S01]  /*10130*/  IADD3 R49, P4, R4.reuse, 0x9000, RZ ;  /* 0x0000900004317810 */ /* 0x040fe20007f9e0ff */
[----:B------:R-:W-:Y:S01]  /*10140*/  @!P1 STG.E desc[UR52][R20.64], R0 ;  /* 0x0000000014009986 */ /* 0x000fe2000c101934 */
[----:B------:R-:W-:-:S02]  /*10150*/  IADD3 R11, P2, R4, 0xb000, RZ ;  /* 0x0000b000040b7810 */ /* 0x000fc40007f5e0ff */
[----:B------:R-:W-:Y:S01]  /*10160*/  LOP3.LUT R56, R57, 0x380, RZ, 0xc0, !PT ;  /* 0x0000038039387812 */ /* 0x000fe200078ec0ff */
[----:B------:R0:W-:Y:S01]  /*10170*/  @!P0 STG.E desc[UR52][R20.64+0x20], R2 ;  /* 0x0000200214008986 */ /* 0x0001e2000c101934 */
[----:B------:R-:W-:Y:S01]  /*10180*/  LOP3.LUT R48, R49, 0x380, RZ, 0xc0, !PT ;  /* 0x0000038031307812 */ /* 0x000fe200078ec0ff */
[--C-:B------:R-:W-:Y:S01]  /*10190*/  IMAD.X R25, RZ, RZ, R5.reuse, P2 ;  /* 0x000000ffff197224 */ /* 0x100fe200010e0605 */
[----:B------:R-:W-:Y:S02]  /*101a0*/  LOP3.LUT R36, R37, 0x380, RZ, 0xc0, !PT ;  /* 0x0000038025247812 */ /* 0x000fe400078ec0ff */
[----:B------:R-:W-:Y:S01]  /*101b0*/  SHF.R.U64 R45, R45, 0x3, RZ ;  /* 0x000000032d2d7819 */ /* 0x000fe200000012ff */
[----:B------:R-:W-:Y:S01]  /*101c0*/  IMAD.U32 R19, RZ, RZ, UR6 ;  /* 0x00000006ff137e24 */ /* 0x000fe2000f8e00ff */
[----:B------:R-:W-:Y:S01]  /*101d0*/  LOP3.LUT R10, R11, 0x380, RZ, 0xc0, !PT ;  /* 0x000003800b0a7812 */ /* 0x000fe200078ec0ff */
[----:B------:R-:W-:Y:S01]  /*101e0*/  UIMAD UR5, UR4, UR7, UR5 ;  /* 0x00000007040572a4 */ /* 0x000fe2000f8e0205 */
[----:B------:R-:W-:Y:S01]  /*101f0*/  SHF.R.U64 R56, R56, 0x3, RZ ;  /* 0x0000000338387819 */ /* 0x000fe200000012ff */
[----:B------:R-:W5:Y:S01]  /*10200*/  LD.E.128 R32, desc[UR52][R32.64] ;  /* 0x0000003420207980 */ /* 0x000f62000c101d00 */
[----:B------:R-:W-:Y:S01]  /*10210*/  SHF.R.U64 R48, R48, 0x3, RZ ;  /* 0x0000000330307819 */ /* 0x000fe200000012ff */
[--C-:B0-----:R-:W-:Y:S01]  /*10220*/  IMAD.MOV.U32 R20, RZ, RZ, R16.reuse ;  /* 0x000000ffff147224 */ /* 0x101fe200078e0010 */
[----:B------:R-:W-:Y:S01]  /*10230*/  SHF.R.U64 R36, R36, 0x3, RZ ;  /* 0x0000000324247819 */ /* 0x000fe200000012ff */
[----:B------:R-:W-:Y:S01]  /*10240*/  ULDC.64 UR6, c[0x0][0xae0] ;  /* 0x0002b80000067ab9 */ /* 0x000fe20000000a00 */
[----:B------:R-:W-:Y:S01]  /*10250*/  LOP3.LUT R44, R45, R4, RZ, 0x3c, !PT ;  /* 0x000000042d2c7212 */ /* 0x000fe200078e3cff */
[--C-:B------:R-:W-:Y:S01]  /*10260*/  IMAD.MOV.U32 R45, RZ, RZ, R5.reuse ;  /* 0x000000ffff2d7224 */ /* 0x100fe200078e0005 */
[----:B------:R-:W-:Y:S01]  /*10270*/  SHF.R.U64 R4, R10, 0x3, RZ ;  /* 0x000000030a047819 */ /* 0x000fe200000012ff */
[----:B------:R-:W5:Y:S01]  /*10280*/  LD.E.128 R12, desc[UR52][R12.64] ;  /* 0x000000340c0c7980 */ /* 0x000f62000c101d00 */
[----:B------:R-:W-:Y:S01]  /*10290*/  LOP3.LUT R56, R56, R57, RZ, 0x3c, !PT ;  /* 0x0000003938387212 */ /* 0x000fe200078e3cff */
[--C-:B------:R-:W-:Y:S01]  /*102a0*/  IMAD.X R57, RZ, RZ, R5.reuse, P5 ;  /* 0x000000ffff397224 */ /* 0x100fe200028e0605 */
[----:B------:R-:W-:Y:S01]  /*102b0*/  LOP3.LUT R48, R48, R49, RZ, 0x3c, !PT ;  /* 0x0000003130307212 */ /* 0x000fe200078e3cff */
[--C-:B------:R-:W-:Y:S01]  /*102c0*/  IMAD.X R49, RZ, RZ, R5.reuse, P4 ;  /* 0x000000ffff317224 */ /* 0x100fe200020e0605 */
[----:B------:R-:W-:Y:S01]  /*102d0*/  LOP3.LUT R36, R36, R37, RZ, 0x3c, !PT ;  /* 0x0000002524247212 */ /* 0x000fe200078e3cff */
[----:B------:R-:W-:Y:S01]  /*102e0*/  IMAD.X R37, RZ, RZ, R5, P3 ;  /* 0x000000ffff257224 */ /* 0x000fe200018e0605 */
[----:B------:R-:W-:Y:S01]  /*102f0*/  LOP3.LUT R24, R4, R11, RZ, 0x3c, !PT ;  /* 0x0000000b04187212 */ /* 0x000fe200078e3cff */
[----:B------:R-:W5:Y:S01]  /*10300*/  LD.E.128 R44, desc[UR52][R44.64] ;  /* 0x000000342c2c7980 */ /* 0x000f62000c101d00 */
[----:B------:R-:W-:-:S03]  /*10310*/  SHF.R.S32.HI R21, RZ, 0x1f, R16 ;  /* 0x0000001fff157819 */ /* 0x000fc60000011410 */
[----:B------:R-:W5:Y:S01]  /*10320*/  LD.E.128 R4, desc[UR52][R6.64] ;  /* 0x0000003406047980 */ /* 0x000f62000c101d00 */
[----:B------:R-:W-:Y:S01]  /*10330*/  IMAD.WIDE.U32 R20, R19, UR4, R20 ;  /* 0x0000000413147c25 */ /* 0x000fe2000f8e0014 */
[----:B------:R-:W-:Y:S02]  /*10340*/  UIMAD UR4, UR12, UR6, URZ ;  /* 0x000000060c0472a4 */ /* 0x000fe4000f8e023f */
[----:B------:R-:W5:Y:S04]  /*10350*/  LD.E.128 R52, desc[UR52][R52.64] ;  /* 0x0000003434347980 */ /* 0x000f68000c101d00 */
[----:B------:R-:W5:Y:S01]  /*10360*/  LD.E.128 R40, desc[UR52][R40.64] ;  /* 0x0000003428287980 */ /* 0x000f62000c101d00 */
[----:B------:R-:W-:-:S03]  /*10370*/  VIADD R21, R21, UR5 ;  /* 0x0000000515157c36 */ /* 0x000fc60008000000 */
[----:B------:R-:W5:Y:S01]  /*10380*/  LD.E.128 R28, desc[UR52][R28.64] ;  /* 0x000000341c1c7980 */ /* 0x000f62000c101d00 */
[----:B------:R-:W-:-:S03]  /*10390*/  IMAD.U32 R19, RZ, RZ, UR6 ;  /* 0x00000006ff137e24 */ /* 0x000fc6000f8e00ff */
        /* <DEDUP_REMOVED lines=11> */
[----:B------:R-:W-:-:S02]  /*10450*/  UIMAD UR4, UR38, UR7, UR4 ;  /* 0x00000007260472a4 */ /* 0x000fc4000f8e0204 */
[----:B------:R-:W-:Y:S01]  /*10460*/  IMAD.WIDE.U32 R20, R19, UR38, R20 ;  /* 0x0000002613147c25 */ /* 0x000fe2000f8e0014 */
[----:B------:R-:W-:-:S03]  /*10470*/  UIMAD UR8, UR42, -0x80, UR8 ;  /* 0xffffff802a0878a4 */ /* 0x000fc6000f8e0208 */
[----:B------:R-:W-:Y:S01]  /*10480*/  VIADD R21, R21, UR4 ;  /* 0x0000000415157c36 */ /* 0x000fe20008000000 */
[----:B------:R-:W-:Y:S02]  /*10490*/  ULDC.64 UR4, c[0x0][0xae8] ;  /* 0x0002ba0000047ab9 */ /* 0x000fe40000000a00 */
[C---:B------:R-:W-:Y:S01]  /*104a0*/  ISETP.GE.AND P3, PT, R18.reuse, UR8, PT ;  /* 0x0000000812007c0c */ /* 0x040fe2000bf66270 */
[----:B------:R-:W-:Y:S01]  /*104b0*/  IMAD.U32 R61, RZ, RZ, UR4 ;  /* 0x00000004ff3d7e24 */ /* 0x000fe2000f8e00ff */
[----:B------:R-:W-:Y:S01]  /*104c0*/  UIMAD UR4, UR37, UR4, URZ ;  /* 0x00000004250472a4 */ /* 0x000fe2000f8e023f */
[----:B------:R-:W-:Y:S02]  /*104d0*/  VIADD R3, R3, 0x33420 ;  /* 0x0003342003037836 */ /* 0x000fe40000000000 */
[----:B------:R-:W-:Y:S01]  /*104e0*/  VIADD R19, R18, 0x60 ;  /* 0x0000006012137836 */ /* 0x000fe20000000000 */
[----:B------:R-:W-:Y:S02]  /*104f0*/  UIMAD UR4, UR36, UR5, UR4 ;  /* 0x00000005240472a4 */ /* 0x000fe4000f8e0204 */
[----:B------:R-:W-:Y:S01]  /*10500*/  IMAD.WIDE.U32 R60, R61, UR36, R20 ;  /* 0x000000243d3c7c25 */ /* 0x000fe2000f8e0014 */
[----:B------:R-:W-:-:S02]  /*10510*/  PRMT R3, RZ, 0x654, R3 ;  /* 0x00000654ff037816 */ /* 0x000fc40000000003 */
[----:B------:R-:W-:Y:S01]  /*10520*/  ISETP.GE.AND P2, PT, R19, UR8, PT ;  /* 0x0000000813007c0c */ /* 0x000fe2000bf46270 */
[C---:B------:R-:W-:Y:S01]  /*10530*/  VIADD R0, R18.reuse, 0x20 ;  /* 0x0000002012007836 */ /* 0x040fe20000000000 */
[--C-:B------:R-:W-:Y:S01]  /*10540*/  SHF.R.S32.HI R19, RZ, 0x1f, R18.reuse ;  /* 0x0000001fff137819 */ /* 0x100fe20000011412 */
[----:B------:R-:W-:Y:S01]  /*10550*/  VIADD R2, R18, 0x40 ;  /* 0x0000004012027836 */ /* 0x000fe20000000000 */
[----:B------:R-:W-:Y:S01]  /*10560*/  BSSY B1, `(.L_x_2072) ;  /* 0x000001b000017945 */ /* 0x000fe20003800000 */
[----:B------:R-:W-:Y:S01]  /*10570*/  IMAD.U32 R65, RZ, RZ, UR42 ;  /* 0x0000002aff417e24 */ /* 0x000fe2000f8e00ff */
[----:B0-----:R0:W-:Y:S01]  /*10580*/  SYNCS.ARRIVE.TRANS64.RED.A1T0 RZ, [R3+URZ], RZ ;  /* 0x000000ff03ff79a7 */ /* 0x0011e2000810043f */
[----:B------:R-:W-:Y:S01]  /*10590*/  VIADD R67, R61, UR4 ;  /* 0x000000043d437c36 */ /* 0x000fe20008000000 */
[----:B------:R-:W-:Y:S01]  /*105a0*/  ISETP.GE.AND P0, PT, R0, UR8, PT ;  /* 0x0000000800007c0c */ /* 0x000fe2000bf06270 */
[----:B------:R-:W-:Y:S01]  /*105b0*/  IMAD.WIDE R20, R65, 0x80, R18 ;  /* 0x0000008041147825 */ /* 0x000fe200078e0212 */
[----:B------:R-:W-:Y:S01]  /*105c0*/  ISETP.GE.AND P1, PT, R2, UR8, PT ;  /* 0x0000000802007c0c */ /* 0x000fe2000bf26270 */
        /* <DEDUP_REMOVED lines=20> */
.L_x_2073:
[----:B------:R-:W-:Y:S05]  /*10710*/  BSYNC B1 ;  /* 0x0000000000017941 */ /* 0x000fea0003800000 */
.L_x_2072:
[----:B------:R-:W-:Y:S04]  /*10720*/  BSSY B1, `(.L_x_2074) ;  /* 0x0000017000017945 */ /* 0x000fe80003800000 */
[----:B------:R-:W-:Y:S05]  /*10730*/  @P0 BRA `(.L_x_2075) ;  /* 0x0000000000540947 */ /* 0x000fea0003800000 */
[----:B-1---5:R-:W-:Y:S01]  /*10740*/  IADD3 R45, P0, R20, 0x20, RZ ;  /* 0x00000020142d7810 */ /* 0x022fe20007f1e0ff */
[C---:B------:R-:W-:Y:S01]  /*10750*/  VIADD R2, R16.reuse, 0x40 ;  /* 0x0000004010027836 */ /* 0x040fe20000000000 */
[----:B------:R-:W-:Y:S01]  /*10760*/  ULDC UR4, c[0x0][0xa8c] ;  /* 0x0002a30000047ab9 */ /* 0x000fe20000000800 */
[----:B------:R-:W-:Y:S01]  /*10770*/  ULDC.64 UR6, c[0x0][0xad8] ;  /* 0x0002b60000067ab9 */ /* 0x000fe20000000a00 */
[----:B0-----:R-:W-:Y:S01]  /*10780*/  IMAD.MOV.U32 R3, RZ, RZ, R67 ;  /* 0x000000ffff037224 */ /* 0x001fe200078e0043 */
        /* <DEDUP_REMOVED lines=16> */
.L_x_2075:
[----:B------:R-:W-:Y:S05]  /*10890*/  BSYNC B1 ;  /* 0x0000000000017941 */ /* 0x000fea0003800000 */
.L_x_2074:
[----:B------:R-:W-:Y:S04]  /*108a0*/  BSSY B1, `(.L_x_2076) ;  /* 0x0000017000017945 */ /* 0x000fe80003800000 */
[----:B------:R-:W-:Y:S05]  /*108b0*/  @P1 BRA `(.L_x_2077) ;  /* 0x0000000000541947 */ /* 0x000fea0003800000 */
[----:B--2--5:R-:W-:Y:S01]  /*108c0*/  IADD3 R33, P0, R20, 0x40, RZ ;  /* 0x0000004014217810 */ /* 0x024fe20007f1e0ff */
        /* <DEDUP_REMOVED lines=20> */
.L_x_2077:
[----:B------:R-:W-:Y:S05]  /*10a10*/  BSYNC B1 ;  /* 0x0000000000017941 */ /* 0x000fea0003800000 */
.L_x_2076:
        /* <DEDUP_REMOVED lines=9> */
[C---:B------:R-:W-:Y:S01]  /*10ab0*/  IMAD.WIDE.U32 R2, R13.reuse, UR4, R2 ;  /* 0x000000040d027c25 */ /* 0x040fe2000f8e0002 */
        /* <DEDUP_REMOVED lines=14> */
.L_x_2070:
[----:B------:R-:W-:Y:S01]  /*10ba0*/  ULDC.64 UR4, c[0x0][0xbe0] ;  /* 0x0002f80000047ab9 */ /* 0x000fe20000000a00 */
[----:B------:R-:W-:Y:S01]  /*10bb0*/  ULDC.64 UR6, c[0x0][0xbd8] ;  /* 0x0002f60000067ab9 */ /* 0x000fe20000000a00 */
[----:B------:R-:W-:-:S04]  /*10bc0*/  UISETP.NE.U32.AND UP0, UPT, UR4, URZ, UPT ;  /* 0x0000003f0400728c */ /* 0x000fc8000bf05070 */
[----:B------:R-:W-:Y:S02]  /*10bd0*/  UISETP.NE.AND.EX UP1, UPT, UR5, URZ, UPT, UP0 ;  /* 0x0000003f0500728c */ /* 0x000fe4000bf25300 */
[----:B------:R-:W-:-:S04]  /*10be0*/  UISETP.NE.U32.AND UP0, UPT, UR6, URZ, UPT ;  /* 0x0000003f0600728c */ /* 0x000fc8000bf05070 */
[----:B------:R-:W-:Y:S01]  /*10bf0*/  PLOP3.LUT P2, PT, PT, PT, UP1, 0x80, 0x0 ;  /* 0x000000000000781c */ /* 0x000fe20003f4f018 */
[----:B------:R-:W-:-:S04]  /*10c00*/  UISETP.NE.AND.EX UP0, UPT, UR7, URZ, UPT, UP0 ;  /* 0x0000003f0700728c */ /* 0x000fc8000bf05300 */
[----:B------:R-:W-:Y:S02]  /*10c10*/  @UP1 ULDC.64 UR4, c[0x0][0xbe0] ;  /* 0x0002f80000041ab9 */ /* 0x000fe40000000a00 */
[----:B------:R-:W-:Y:S01]  /*10c20*/  @UP1 UIMAD.WIDE UR4, UR36, 0x4, UR4 ;  /* 0x00000004240418a5 */ /* 0x000fe2000f8e0204 */
[----:B------:R-:W-:Y:S01]  /*10c30*/  PLOP3.LUT P1, PT, PT, PT, UP0, 0x80, 0x0 ;  /* 0x000000000000781c */ /* 0x000fe20003f2f008 */
[----:B------:R-:W-:-:S04]  /*10c40*/  ULEA UR6, UP1, UR36, UR6, 0x2 ;  /* 0x0000000624067291 */ /* 0x000fc8000f82103f */
[----:B------:R-:W-:Y:S01]  /*10c50*/  IMAD.U32 R4, RZ, RZ, UR4 ;  /* 0x00000004ff047e24 */ /* 0x000fe2000f8e00ff */
[----:B------:R-:W-:Y:S01]  /*10c60*/  ULEA.HI.X UR7, UR36, UR7, UR37, 0x2, UP1 ;  /* 0x0000000724077291 */ /* 0x000fe200088f1425 */
[----:B------:R-:W-:Y:S02]  /*10c70*/  IMAD.U32 R5, RZ, RZ, UR5 ;  /* 0x00000005ff057e24 */ /* 0x000fe4000f8e00ff */
[----:B------:R-:W-:-:S03]  /*10c80*/  IMAD.MOV.U32 R7, RZ, RZ, RZ ;  /* 0x000000ffff077224 */ /* 0x000fc600078e00ff */
[----:B------:R-:W2:Y:S01]  /*10c90*/  @P2 LDG.E R4, desc[UR52][R4.64] ;  /* 0x0000003404042981 */ /* 0x000ea2000c1e1900 */
[----:B------:R-:W-:Y:S02]  /*10ca0*/  IMAD.U32 R2, RZ, RZ, UR6 ;  /* 0x00000006ff027e24 */ /* 0x000fe4000f8e00ff */
[----:B------:R-:W-:-:S05]  /*10cb0*/  IMAD.U32 R3, RZ, RZ, UR7 ;  /* 0x00000007ff037e24 */ /* 0x000fca000f8e00ff */
[----:B------:R0:W5:Y:S01]  /*10cc0*/  @P1 LDG.E R7, desc[UR52][R2.64] ;  /* 0x0000003402071981 */ /* 0x000162000c1e1900 */
[----:B------:R-:W-:Y:S01]  /*10cd0*/  ULDC UR4, c[0x0][0xa88] ;  /* 0x0002a20000047ab9 */ /* 0x000fe20000000800 */
[----:B------:R-:W-:Y:S02]  /*10ce0*/  ISETP.GT.AND P0, PT, R223, 0x7f, PT ;  /* 0x0000007fdf00780c */ /* 0x000fe40003f04270 */
[----:B--2---:R-:W-:Y:S01]  /*10cf0*/  @P2 R2UR UR4, R4 ;  /* 0x00000000040422ca */ /* 0x004fe200000e0000 */
[----:B0-----:R-:W-:-:S14]  /*10d00*/  @P2 BRA `(.L_x_2079) ;  /* 0x0000000000182947 */ /* 0x001fdc0003800000 */
[----:B------:R-:W-:Y:S05]  /*10d10*/  @!P1 BRA `(.L_x_2079) ;  /* 0x0000000000149947 */ /* 0x000fea0003800000 */
[----:B------:R-:W2:Y:S04]  /*10d20*/  LDG.E R4, desc[UR52][R2.64] ;  /* 0x0000003402047981 */ /* 0x000ea8000c1e1900 */
[----:B------:R-:W3:Y:S01]  /*10d30*/  LDG.E R0, desc[UR52][R2.64+0x4] ;  /* 0x0000043402007981 */ /* 0x000ee2000c1e1900 */
[----:B--2---:R-:W-:Y:S02]  /*10d40*/  R2UR UR5, R4 ;  /* 0x00000000040572ca */ /* 0x004fe400000e0000 */
[----:B---3--:R-:W-:-:S13]  /*10d50*/  R2UR UR4, R0 ;  /* 0x00000000000472ca */ /* 0x008fda00000e0000 */
[----:B------:R-:W-:-:S12]  /*10d60*/  UIADD3 UR4, -UR5, UR4, URZ ;  /* 0x0000000405047290 */ /* 0x000fd8000fffe13f */
.L_x_2079:
[----:B------:R-:W-:Y:S01]  /*10d70*/  USHF.R.S32.HI UR7, URZ, 0x1f, UR38 ;  /* 0x0000001f3f077899 */ /* 0x000fe20008011426 */
[----:B------:R-:W-:Y:S01]  /*10d80*/  BSSY B1, `(.L_x_2080) ;  /* 0x000001f000017945 */ /* 0x000fe20003800000 */
[----:B------:R-:W-:Y:S01]  /*10d90*/  USEL UR36, UR36, URZ, !UP0 ;  /* 0x0000003f24247287 */ /* 0x000fe2000c000000 */
[----:B------:R-:W-:Y:S01]  /*10da0*/  SHF.R.S32.HI R9, RZ, 0x1f, R16 ;  /* 0x0000001fff097819 */ /* 0x000fe20000011410 */
[----:B------:R-:W-:Y:S01]  /*10db0*/  USEL UR37, UR37, URZ, !UP0 ;  /* 0x0000003f25257287 */ /* 0x000fe2000c000000 */
[----:B-----5:R-:W-:Y:S01]  /*10dc0*/  SHF.R.S32.HI R6, RZ, 0x1f, R7 ;  /* 0x0000001fff067819 */ /* 0x020fe20000011407 */
[----:B------:R-:W-:Y:S10]  /*10dd0*/  @P0 BRA `(.L_x_2081) ;  /* 0x0000000000640947 */ /* 0x000ff40003800000 */
[----:B------:R-:W0:Y:S01]  /*10de0*/  S2R R2, SR_TID.X ;  /* 0x0000000000027919 */ /* 0x000e220000002100 */
[----:B------:R-:W-:-:S04]  /*10df0*/  IMAD.U32 R0, RZ, RZ, UR42 ;  /* 0x0000002aff007e24 */ /* 0x000fc8000f8e00ff */
[----:B0-----:R-:W-:-:S04]  /*10e00*/  IMAD R0, R0, 0x80, R2 ;  /* 0x0000008000007824 */ /* 0x001fc800078e0202 */
[----:B------:R-:W-:-:S05]  /*10e10*/  VIADD R0, R0, 0xffffff80 ;  /* 0xffffff8000007836 */ /* 0x000fca0000000000 */
[----:B------:R-:W-:-:S13]  /*10e20*/  ISETP.GE.AND P0, PT, R0, UR4, PT ;  /* 0x0000000400007c0c */ /* 0x000fda000bf06270 */
        /* <DEDUP_REMOVED lines=20> */
.L_x_2081:
[----:B------:R-:W-:Y:S05]  /*10f70*/  BSYNC B1 ;  /* 0x0000000000017941 */ /* 0x000fea0003800000 */
.L_x_2080:
[----:B------:R-:W-:Y:S01]  /*10f80*/  ULDC.64 UR8, c[0x0][0xaa0] ;  /* 0x0002a80000087ab9 */ /* 0x000fe20000000a00 */
[----:B------:R-:W-:Y:S01]  /*10f90*/  IMAD.MOV.U32 R2, RZ, RZ, R16 ;  /* 0x000000ffff027224 */ /* 0x000fe200078e0010 */
[----:B------:R-:W-:Y:S01]  /*10fa0*/  UIMAD UR6, UR42, -0x80, UR4 ;  /* 0xffffff802a0678a4 */ /* 0x000fe2000f8e0204 */
[----:B0-----:R-:W-:Y:S01]  /*10fb0*/  IMAD.MOV.U32 R3, RZ, RZ, R9 ;  /* 0x000000ffff037224 */ /* 0x001fe200078e0009 */
[----:B------:R-:W-:Y:S01]  /*10fc0*/  BSSY B1, `(.L_x_2082) ;  /* 0x0000030000017945 */ /* 0x000fe20003800000 */
[----:B------:R-:W-:Y:S02]  /*10fd0*/  IMAD R0, R6, UR8, RZ ;  /* 0x0000000806007c24 */ /* 0x000fe4000f8e02ff */
[----:B------:R-:W-:Y:S01]  /*10fe0*/  IMAD.WIDE.U32 R2, R7, UR8, R2 ;  /* 0x0000000807027c25 */ /* 0x000fe2000f8e0002 */
[----:B------:R-:W-:-:S03]  /*10ff0*/  ISETP.GE.AND P3, PT, R18, UR6, PT ;  /* 0x0000000612007c0c */ /* 0x000fc6000bf66270 */
[----:B------:R-:W-:Y:S01]  /*11000*/  IMAD R7, R7, UR9, R0 ;  /* 0x0000000907077c24 */ /* 0x000fe2000f8e0200 */
[----:B------:R-:W-:Y:S01]  /*11010*/  ULDC.64 UR8, c[0x0][0xae0] ;  /* 0x0002b80000087ab9 */ /* 0x000fe20000000a00 */
[C---:B------:R-:W-:Y:S01]  /*11020*/  VIADD R4, R18.reuse, 0x60 ;  /* 0x0000006012047836 */ /* 0x040fe20000000000 */
[----:B------:R-:W-:Y:S01]  /*11030*/  UIMAD UR5, UR7, UR8, URZ ;  /* 0x00000008070572a4 */ /* 0x000fe2000f8e023f */
[----:B------:R-:W-:Y:S01]  /*11040*/  IMAD.IADD R3, R3, 0x1, R7 ;  /* 0x0000000103037824 */ /* 0x000fe200078e0207 */
[----:B------:R-:W-:Y:S01]  /*11050*/  SHF.R.S32.HI R7, RZ, 0x1f, R18 ;  /* 0x0000001fff077819 */ /* 0x000fe20000011412 */
[----:B------:R-:W-:Y:S01]  /*11060*/  IMAD.U32 R5, RZ, RZ, UR8 ;  /* 0x00000008ff057e24 */ /* 0x000fe2000f8e00ff */
[----:B------:R-:W-:Y:S01]  /*11070*/  UIMAD UR5, UR38, UR9, UR5 ;  /* 0x00000009260572a4 */ /* 0x000fe2000f8e0205 */
[----:B------:R-:W-:Y:S01]  /*11080*/  VIADD R0, R18, 0x20 ;  /* 0x0000002012007836 */ /* 0x000fe20000000000 */
[----:B------:R-:W-:Y:S01]  /*11090*/  ISETP.GE.AND P0, PT, R4, UR6, PT ;  /* 0x0000000604007c0c */ /* 0x000fe2000bf06270 */
[----:B------:R-:W-:Y:S01]  /*110a0*/  IMAD.WIDE.U32 R2, R5, UR38, R2 ;  /* 0x0000002605027c25 */ /* 0x000fe2000f8e0002 */
[----:B------:R-:W-:-:S02]  /*110b0*/  ULDC.64 UR8, c[0x0][0xae8] ;  /* 0x0002ba0000087ab9 */ /* 0x000fc40000000a00 */
[----:B------:R-:W-:Y:S01]  /*110c0*/  UIMAD UR4, UR37, UR8, URZ ;  /* 0x00000008250472a4 */ /* 0x000fe2000f8e023f */
[----:B------:R-:W-:Y:S01]  /*110d0*/  VIADD R3, R3, UR5 ;  /* 0x0000000503037c36 */ /* 0x000fe20008000000 */
[----:B------:R-:W-:Y:S01]  /*110e0*/  ISETP.GE.AND P2, PT, R0, UR6, PT ;  /* 0x0000000600007c0c */ /* 0x000fe2000bf46270 */
[----:B------:R-:W-:Y:S01]  /*110f0*/  IMAD.U32 R5, RZ, RZ, UR8 ;  /* 0x00000008ff057e24 */ /* 0x000fe2000f8e00ff */
[----:B------:R-:W-:Y:S01]  /*11100*/  UIMAD UR4, UR36, UR9, UR4 ;  /* 0x00000009240472a4 */ /* 0x000fe2000f8e0204 */
[----:B------:R-:W-:Y:S02]  /*11110*/  VIADD R0, R18, 0x40 ;  /* 0x0000004012007836 */ /* 0x000fe40000000000 */
[----:B------:R-:W-:-:S03]  /*11120*/  IMAD.WIDE.U32 R4, R5, UR36, R2 ;  /* 0x0000002405047c25 */ /* 0x000fc6000f8e0002 */
[----:B------:R-:W-:Y:S01]  /*11130*/  ISETP.GE.AND P1, PT, R0, UR6, PT ;  /* 0x0000000600007c0c */ /* 0x000fe2000bf26270 */
[----:B------:R-:W-:Y:S02]  /*11140*/  IMAD.U32 R9, RZ, RZ, UR42 ;  /* 0x0000002aff097e24 */ /* 0x000fe4000f8e00ff */
[----:B------:R-:W-:Y:S02]  /*11150*/  IMAD.MOV.U32 R6, RZ, RZ, R18 ;  /* 0x000000ffff067224 */ /* 0x000fe400078e0012 */
        /* <DEDUP_REMOVED lines=22> */
.L_x_2083:
[----:B------:R-:W-:Y:S05]  /*112c0*/  BSYNC B1 ;  /* 0x0000000000017941 */ /* 0x000fea0003800000 */
.L_x_2082:
[----:B------:R-:W-:Y:S04]  /*112d0*/  BSSY B1, `(.L_x_2084) ;  /* 0x0000017000017945 */ /* 0x000fe80003800000 */
[----:B------:R-:W-:Y:S05]  /*112e0*/  @P2 BRA `(.L_x_2085) ;  /* 0x0000000000542947 */ /* 0x000fea0003800000 */
[----:B0-----:R-:W-:Y:S01]  /*112f0*/  IADD3 R9, P2, R6, 0x20, RZ ;  /* 0x0000002006097810 */ /* 0x001fe20007f5e0ff */
        /* <DEDUP_REMOVED lines=20> */
.L_x_2085:
[----:B------:R-:W-:Y:S05]  /*11440*/  BSYNC B1 ;  /* 0x0000000000017941 */ /* 0x000fea0003800000 */
.L_x_2084:
[----:B------:R-:W-:Y:S04]  /*11450*/  BSSY B1, `(.L_x_2086) ;  /* 0x0000017000017945 */ /* 0x000fe80003800000 */
[----:B------:R-:W-:Y:S05]  /*11460*/  @P1 BRA `(.L_x_2087) ;  /* 0x0000000000541947 */ /* 0x000fea0003800000 */
[----:B01----:R-:W-:Y:S01]  /*11470*/  IADD3 R9, P1, R6, 0x40, RZ ;  /* 0x0000004006097810 */ /* 0x003fe20007f3e0ff */
        /* <DEDUP_REMOVED lines=20> */
.L_x_2087:
[----:B------:R-:W-:Y:S05]  /*115c0*/  BSYNC B1 ;  /* 0x0000000000017941 */ /* 0x000fea0003800000 */
.L_x_2086:
        /* <DEDUP_REMOVED lines=22> */
.L_x_2078:
[----:B------:R-:W-:Y:S05]  /*11730*/  BSYNC B0 ;  /* 0x0000000000007941 */ /* 0x000fea0003800000 */
.L_x_2069:
[----:B------:R-:W-:Y:S02]  /*11740*/  ULDC UR4, c[0x0][0xc14] ;  /* 0x0003050000047ab9 */ /* 0x000fe40000000800 */
[----:B------:R-:W-:-:S13]  /*11750*/  ISETP.GE.AND P0, PT, R63, UR4, PT ;  /* 0x000000043f007c0c */ /* 0x000fda000bf06270 */
[----:B------:R-:W-:Y:S05]  /*11760*/  @!P0 BRA `(.L_x_2088) ;  /* 0xfffffef400888947 */ /* 0x000fea000383ffff */
[----:B------:R-:W-:Y:S05]  /*11770*/  EXIT ;  /* 0x000000000000794d */ /* 0x000fea0003800000 */
.L_x_2030:
[----:B------:R-:W-:-:S08]  /*11780*/  NOP ;  /* 0x0000000000007918 */ /* 0x000fd00000000000 */
[----:B------:R-:W0:-:S00]  /*11790*/  USETMAXREG.DEALLOC.CTAPOOL 0x18 ;  /* 0x00000018000079c8 */ /* 0x000e0000080e0500 */
[----:B0-----:R-:W-:Y:S01]  /*117a0*/  LOP3.LUT R0, R0, 0x3, RZ, 0xc0, !PT ;  /* 0x0000000300007812 */ /* 0x001fe200078ec0ff */
[----:B------:R-:W-:-:S05]  /*117b0*/  IMAD.MOV.U32 R6, RZ, RZ, RZ ;  /* 0x000000ffff067224 */ /* 0x000fca00078e00ff */
[----:B------:R-:W0:Y:S02]  /*117c0*/  SHFL.IDX PT, R0, R0, RZ, 0x1f ;  /* 0x00001fff00007589 */ /* 0x000e2400000e0000 */
[----:B0-----:R-:W-:-:S04]  /*117d0*/  ISETP.NE.AND P0, PT, R0, RZ, PT ;  /* 0x000000ff0000720c */ /* 0x001fc80003f05270 */
        /* <DEDUP_REMOVED lines=14> */
.L_x_2089:
[----:B0-----:R-:W0:Y:S01]  /*118c0*/  S2R R0, SR_TID.X ;  /* 0x0000000000007919 */ /* 0x001e220000002100 */
        /* <DEDUP_REMOVED lines=40> */
.L_x_2095:
        /* <DEDUP_REMOVED lines=14> */
.L_x_2094:
[----:B------:R-:W-:Y:S05]  /*11c30*/  BSYNC B0 ;  /* 0x0000000000007941 */ /* 0x000fea0003800000 */
.L_x_2093:
        /* <DEDUP_REMOVED lines=22> */
.L_x_2091:
        /* <DEDUP_REMOVED lines=25> */
.L_x_2096:
        /* <DEDUP_REMOVED lines=58> */
.L_x_2092:
[----:B------:R0:W-:Y:S01]  /*122d0*/  STL [R1], R0 ;  /* 0x0000000001007387 */ /* 0x0001e20000100800 */
[----:B------:R-:W-:-:S03]  /*122e0*/  UMOV UR38, URZ ;  /* 0x0000003f00267c82 */ /* 0x000fc60008000000 */
[----:B------:R0:W-:Y:S02]  /*122f0*/  STL [R1+0x4], RZ ;  /* 0x000004ff01007387 */ /* 0x0001e40000100800 */
.L_x_2097:
        /* <DEDUP_REMOVED lines=11> */
.L_x_2090:
[----:B------:R-:W-:Y:S01]  /*123b0*/  ULDC UR4, c[0x0][0xc14] ;  /* 0x0003050000047ab9 */ /* 0x000fe20000000800 */
[----:B------:R3:W-:Y:S01]  /*123c0*/  STL [R1+0x1c], RZ ;  /* 0x00001cff01007387 */ /* 0x0007e20000100800 */
[----:B------:R-:W-:Y:S01]  /*123d0*/  UISETP.GE.AND UP0, UPT, UR48, UR4, UPT ;  /* 0x000000043000728c */ /* 0x000fe2000bf06270 */
[----:B------:R-:W-:Y:S02]  /*123e0*/  IMAD.MOV.U32 R18, RZ, RZ, 0x1 ;  /* 0x00000001ff127424 */ /* 0x000fe400078e00ff */
[----:B------:R-:W-:-:S03]  /*123f0*/  IMAD.MOV.U32 R17, RZ, RZ, RZ ;  /* 0x000000ffff117224 */ /* 0x000fc600078e00ff */
[----:B------:R-:W-:-:S13]  /*12400*/  PLOP3.LUT P0, PT, PT, PT, UP0, 0x80, 0x0 ;  /* 0x000000000000781c */ /* 0x000fda0003f0f008 */
[----:B---3--:R-:W-:Y:S05]  /*12410*/  @P0 BRA `(.L_x_2098) ;  /* 0x0000004000e40947 */ /* 0x008fea0003800000 */
[----:B0-2---:R-:W0:Y:S01]  /*12420*/  S2R R0, SR_TID.X ;  /* 0x0000000000007919 */ /* 0x005e220000002100 */
[----:B------:R-:W-:Y:S01]  /*12430*/  IMAD.MOV.U32 R18, RZ, RZ, 0x1 ;  /* 0x00000001ff127424 */ /* 0x000fe200078e00ff */
[----:B------:R-:W-:Y:S01]  /*12440*/  ULOP3.LUT UR42, UR40, 0x1, URZ, 0xfc, !UPT ;  /* 0x00000001282a7892 */ /* 0x000fe2000f8efc3f */
[----:B------:R-:W-:Y:S01]  /*12450*/  IMAD.MOV.U32 R17, RZ, RZ, RZ ;  /* 0x000000ffff117224 */ /* 0x000fe200078e00ff */
[----:B------:R-:W1:Y:S01]  /*12460*/  S2R R6, SR_TID.X ;  /* 0x0000000000067919 */ /* 0x000e620000002100 */
[----:B------:R-:W-:Y:S01]  /*12470*/  ULOP3.LUT UR47, UR40, 0x2, URZ, 0xfc, !UPT ;  /* 0x00000002282f7892 */ /* 0x000fe2000f8efc3f */
[----:B------:R-:W-:Y:S01]  /*12480*/  ULDC UR46, c[0x0][0xc] ;  /* 0x00000300002e7ab9 */ /* 0x000fe20000000800 */
[----:B------:R-:W-:Y:S01]  /*12490*/  ULDC.64 UR50, c[0x0][0x198] ;  /* 0x0000660000327ab9 */ /* 0x000fe20000000a00 */
[----:B0-----:R-:W-:Y:S01]  /*124a0*/  LOP3.LUT R0, R0, 0x7f, RZ, 0xc0, !PT ;  /* 0x0000007f00007812 */ /* 0x001fe200078ec0ff */
[----:B-1----:R-:W-:-:S04]  /*124b0*/  IMAD.SHL.U32 R4, R6, 0x20, RZ ;  /* 0x0000002006047824 */ /* 0x002fc800078e00ff */
[----:B------:R-:W-:Y:S02]  /*124c0*/  IMAD.SHL.U32 R0, R0, 0x10, RZ ;  /* 0x0000001000007824 */ /* 0x000fe400078e00ff */
[----:B------:R-:W-:-:S03]  /*124d0*/  IMAD.SHL.U32 R7, R6, 0x4, RZ ;  /* 0x0000000406077824 */ /* 0x000fc600078e00ff */
[----:B------:R-:W-:Y:S01]  /*124e0*/  LOP3.LUT R3, R0, 0x600, RZ, 0xc0, !PT ;  /* 0x0000060000037812 */ /* 0x000fe200078ec0ff */
[----:B------:R-:W-:-:S03]  /*124f0*/  IMAD.SHL.U32 R0, R6, 0x40, RZ ;  /* 0x0000004006007824 */ /* 0x000fc600078e00ff */
[----:B------:R-:W-:Y:S02]  /*12500*/  LOP3.LUT R5, R3, 0x60, R4, 0xf8, !PT ;  /* 0x0000006003057812 */ /* 0x000fe400078ef804 */
[----:B------:R-:W-:Y:S02]  /*12510*/  SHF.R.U32.HI R3, RZ, 0x1, R6 ;  /* 0x00000001ff037819 */ /* 0x000fe40000011606 */
[----:B------:R-:W-:Y:S02]  /*12520*/  LOP3.LUT R2, R0, 0x180, RZ, 0xc0, !PT ;  /* 0x0000018000027812 */ /* 0x000fe400078ec0ff */
        /* <DEDUP_REMOVED lines=12> */
.L_x_2162:
[----:B------:R-:W-:Y:S01]  /*125f0*/  ULDC.64 UR4, c[0x0][0xc60] ;  /* 0x0003180000047ab9 */ /* 0x000fe20000000a00 */
[----:B0-----:R-:W-:Y:S01]  /*12600*/  IMAD.MOV.U32 R0, RZ, RZ, RZ ;  /* 0x000000ffff007224 */ /* 0x001fe200078e00ff */
[----:B------:R-:W-:Y:S01]  /*12610*/  UIMAD.WIDE UR4, UR48, 0x4, UR4 ;  /* 0x00000004300478a5 */ /* 0x000fe2000f8e0204 */
[----:B------:R-:W-:Y:S01]  /*12620*/  ULDC.64 UR10, c[0x0][0xa00] ;  /* 0x00028000000a7ab9 */ /* 0x000fe20000000a00 */
[----:B------:R-:W-:Y:S01]  /*12630*/  ULDC.64 UR6, c[0x0][0xa18] ;  /* 0x0002860000067ab9 */ /* 0x000fe20000000a00 */
[----:B------:R-:W-:-:S03]  /*12640*/  ULDC.64 UR12, c[0x0][0xa08] ;  /* 0x00028200000c7ab9 */ /* 0x000fc60000000a00 */
[----:B------:R-:W-:Y:S02]  /*12650*/  IMAD.U32 R2, RZ, RZ, UR4 ;  /* 0x00000004ff027e24 */ /* 0x000fe4000f8e00ff */
[----:B------:R-:W-:Y:S01]  /*12660*/  IMAD.U32 R3, RZ, RZ, UR5 ;  /* 0x00000005ff037e24 */ /* 0x000fe2000f8e00ff */
[----:B------:R-:W-:-:S04]  /*12670*/  ULDC.64 UR4, c[0x0][0xa28] ;  /* 0x00028a0000047ab9 */ /* 0x000fc80000000a00 */
[----:B------:R-:W2:Y:S01]  /*12680*/  LDG.E R2, desc[UR52][R2.64] ;  /* 0x0000003402027981 */ /* 0x000ea2000c1e1900 */
[----:B------:R-:W-:-:S04]  /*12690*/  UISETP.NE.U32.AND UP0, UPT, UR4, URZ, UPT ;  /* 0x0000003f0400728c */ /* 0x000fc8000bf05070 */
[----:B------:R-:W-:-:S06]  /*126a0*/  UISETP.NE.AND.EX UP0, UPT, UR5, URZ, UPT, UP0 ;  /* 0x0000003f0500728c */ /* 0x000fcc000bf05300 */
[----:B------:R-:W-:Y:S01]  /*126b0*/  PLOP3.LUT P0, PT, PT, PT, UP0, 0x80, 0x0 ;  /* 0x000000000000781c */ /* 0x000fe20003f0f008 */
[----:B------:R-:W-:Y:S01]  /*126c0*/  IMAD.MOV.U32 R6, RZ, RZ, RZ ;  /* 0x000000ffff067224 */ /* 0x000fe200078e00ff */
[----:B--2---:R-:W-:-:S13]  /*126d0*/  R2UR UR45, R2 ;  /* 0x00000000022d72ca */ /* 0x004fda00000e0000 */
[----:B------:R-:W-:Y:S02]  /*126e0*/  USHF.R.S32.HI UR44, URZ, 0x1f, UR45 ;  /* 0x0000001f3f2c7899 */ /* 0x000fe4000801142d */
[----:B------:R-:W-:-:S04]  /*126f0*/  @UP0 ULEA UR4, UP1, UR45, UR4, 0x2 ;  /* 0x000000042d040291 */ /* 0x000fc8000f82103f */
[----:B------:R-:W-:Y:S02]  /*12700*/  @UP0 ULEA.HI.X UR5, UR45, UR5, UR44, 0x2, UP1 ;  /* 0x000000052d050291 */ /* 0x000fe400088f142c */
[----:B------:R-:W-:-:S04]  /*12710*/  IMAD.U32 R2, RZ, RZ, UR4 ;  /* 0x00000004ff027e24 */ /* 0x000fc8000f8e00ff */
[----:B------:R-:W-:Y:S01]  /*12720*/  IMAD.U32 R3, RZ, RZ, UR5 ;  /* 0x00000005ff037e24 */ /* 0x000fe2000f8e00ff */
[----:B------:R-:W-:-:S04]  /*12730*/  USHF.L.U32 UR43, UR45, 0x2, URZ ;  /* 0x000000022d2b7899 */ /* 0x000fc8000800063f */
[----:B------:R0:W5:Y:S01]  /*12740*/  @P0 LDG.E R0, desc[UR52][R2.64] ;  /* 0x0000003402000981 */ /* 0x000162000c1e1900 */
[----:B------:R-:W-:Y:S01]  /*12750*/  ISETP.NE.U32.AND P0, PT, RZ, UR10, PT ;  /* 0x0000000aff007c0c */ /* 0x000fe2000bf05070 */
[----:B------:R-:W-:Y:S01]  /*12760*/  USHF.L.U64.HI UR44, UR45, 0x2, UR44 ;  /* 0x000000022d2c7899 */ /* 0x000fe2000801022c */
[----:B------:R-:W-:Y:S01]  /*12770*/  ISETP.NE.U32.AND P1, PT, RZ, UR12, PT ;  /* 0x0000000cff007c0c */ /* 0x000fe2000bf25070 */
[----:B------:R-:W-:Y:S01]  /*12780*/  UIADD3 UR5, UP0, UR43, UR10, URZ ;  /* 0x0000000a2b057290 */ /* 0x000fe2000ff1e03f */
[----:B------:R-:W-:Y:S01]  /*12790*/  ISETP.NE.AND.EX P0, PT, RZ, UR11, PT, P0 ;  /* 0x0000000bff007c0c */ /* 0x000fe2000bf05300 */
[----:B------:R-:W-:Y:S01]  /*127a0*/  UIADD3 UR9, UP1, UR43, UR12, URZ ;  /* 0x0000000c2b097290 */ /* 0x000fe2000ff3e03f */
[----:B------:R-:W-:Y:S01]  /*127b0*/  ISETP.NE.AND.EX P1, PT, RZ, UR13, PT, P1 ;  /* 0x0000000dff007c0c */ /* 0x000fe2000bf25310 */
[----:B------:R-:W-:Y:S01]  /*127c0*/  UIADD3.X UR8, UR44, UR11, URZ, UP0, !UPT ;  /* 0x0000000b2c087290 */ /* 0x000fe200087fe43f */
[----:B------:R-:W-:Y:S01]  /*127d0*/  IMAD.MOV.U32 R9, RZ, RZ, RZ ;  /* 0x000000ffff097224 */ /* 0x000fe200078e00ff */
[----:B------:R-:W-:Y:S01]  /*127e0*/  UISETP.NE.U32.AND UP0, UPT, UR6, URZ, UPT ;  /* 0x0000003f0600728c */ /* 0x000fe2000bf05070 */
[----:B0-----:R-:W-:Y:S01]  /*127f0*/  IMAD.U32 R2, RZ, RZ, UR5 ;  /* 0x00000005ff027e24 */ /* 0x001fe2000f8e00ff */
[----:B------:R-:W-:Y:S01]  /*12800*/  UIADD3.X UR4, UR44, UR13, URZ, UP1, !UPT ;  /* 0x0000000d2c047290 */ /* 0x000fe20008ffe43f */
[----:B-1----:R-:W-:Y:S01]  /*12810*/  IMAD.U32 R4, RZ, RZ, UR9 ;  /* 0x00000009ff047e24 */ /* 0x002fe2000f8e00ff */
[----:B------:R-:W-:Y:S01]  /*12820*/  UISETP.NE.AND.EX UP0, UPT, UR7, URZ, UPT, UP0 ;  /* 0x0000003f0700728c */ /* 0x000fe2000bf05300 */
[----:B------:R-:W-:-:S03]  /*12830*/  IMAD.U32 R3, RZ, RZ, UR8 ;  /* 0x00000008ff037e24 */ /* 0x000fc6000f8e00ff */
[----:B------:R-:W-:Y:S02]  /*12840*/  IMAD.U32 R5, RZ, RZ, UR4 ;  /* 0x00000004ff057e24 */ /* 0x000fe4000f8e00ff */
[----:B------:R-:W2:Y:S01]  /*12850*/  @P0 LDG.E R6, desc[UR52][R2.64] ;  /* 0x0000003402060981 */ /* 0x000ea2000c1e1900 */
[----:B------:R-:W-:-:S03]  /*12860*/  PLOP3.LUT P2, PT, PT, PT, UP0, 0x80, 0x0 ;  /* 0x000000000000781c */ /* 0x000fc60003f4f008 */
[----:B------:R0:W5:Y:S01]  /*12870*/  @P1 LDG.E R9, desc[UR52][R4.64] ;  /* 0x0000003404091981 */ /* 0x000162000c1e1900 */
[----:B------:R-:W-:-:S03]  /*12880*/  @UP0 UIADD3 UR4, UP1, UR43, UR6, URZ ;  /* 0x000000062b040290 */ /* 0x000fc6000ff3e03f */
[----:B------:R-:W-:Y:S01]  /*12890*/  ULDC UR6, c[0x0][0x288] ;  /* 0x0000a20000067ab9 */ /* 0x000fe20000000800 */
[----:B------:R-:W-:Y:S01]  /*128a0*/  @UP0 UIADD3.X UR5, UR44, UR7, URZ, UP1, !UPT ;  /* 0x000000072c050290 */ /* 0x000fe20008ffe43f */
[----:B------:R-:W-:-:S05]  /*128b0*/  IMAD.U32 R8, RZ, RZ, UR6 ;  /* 0x00000006ff087e24 */ /* 0x000fca000f8e00ff */
[----:B------:R-:W-:Y:S01]  /*128c0*/  IMAD.U32 R7, RZ, RZ, UR5 ;  /* 0x00000005ff077e24 */ /* 0x000fe2000f8e00ff */
[----:B--2---:R1:W-:Y:S02]  /*128d0*/  STL [R1+0x18], R6 ;  /* 0x0000180601007387 */ /* 0x0043e40000100800 */
[----:B-1----:R-:W-:-:S05]  /*128e0*/  IMAD.U32 R6, RZ, RZ, UR4 ;  /* 0x00000004ff067e24 */ /* 0x002fca000f8e00ff */
[----:B------:R0:W5:Y:S01]  /*128f0*/  @P2 LDG.E R8, desc[UR52][R6.64] ;  /* 0x0000003406082981 */ /* 0x000162000c1e1900 */
[----:B------:R-:W-:Y:S05]  /*12900*/  @P2 BRA `(.L_x_2099) ;  /* 0x0000000000102947 */ /* 0x000fea0003800000 */
[----:B------:R-:W-:Y:S05]  /*12910*/  @!P0 BRA `(.L_x_2099) ;  /* 0x00000000000c8947 */ /* 0x000fea0003800000 */
[----:B0-----:R-:W2:Y:S04]  /*12920*/  LDG.E R7, desc[UR52][R2.64] ;  /* 0x0000003402077981 */ /* 0x001ea8000c1e1900 */
[----:B-----5:R-:W2:Y:S02]  /*12930*/  LDG.E R8, desc[UR52][R2.64+0x4] ;  /* 0x0000043402087981 */ /* 0x020ea4000c1e1900 */
[----:B--2---:R-:W-:-:S07]  /*12940*/  IMAD.IADD R8, R8, 0x1, -R7 ;  /* 0x0000000108087824 */ /* 0x004fce00078e0a07 */
.L_x_2099:
[----:B-----5:R-:W-:Y:S01]  /*12950*/  IMAD.IADD R2, R9, 0x1, R0 ;  /* 0x0000000109027824 */ /* 0x020fe200078e0200 */
[----:B------:R-:W-:Y:S01]  /*12960*/  ULDC.64 UR4, c[0x0][0x3f8] ;  /* 0x0000fe0000047ab9 */ /* 0x000fe20000000a00 */
[----:B------:R-:W-:Y:S01]  /*12970*/  ULDC.64 UR6, c[0x0][0xa20] ;  /* 0x0002880000067ab9 */ /* 0x000fe20000000a00 */
[----:B------:R-:W-:Y:S01]  /*12980*/  UISETP.NE.U32.AND UP0, UPT, UR4, URZ, UPT ;  /* 0x0000003f0400728c */ /* 0x000fe2000bf05070 */
[----:B------:R-:W-:Y:S01]  /*12990*/  ISETP.NE.U32.AND P0, PT, RZ, UR6, PT ;  /* 0x00000006ff007c0c */ /* 0x000fe2000bf05070 */
[----:B------:R1:W-:Y:S01]  /*129a0*/  STL [R1+0x8], R2 ;  /* 0x0000080201007387 */ /* 0x0003e20000100800 */
[----:B------:R-:W-:Y:S01]  /*129b0*/  ULDC UR4, c[0x0][0x404] ;  /* 0x0001010000047ab9 */ /* 0x000fe20000000800 */
[----:B------:R-:W-:Y:S01]  /*129c0*/  UISETP.NE.AND.EX UP0, UPT, UR5, URZ, UPT, UP0 ;  /* 0x0000003f0500728c */ /* 0x000fe2000bf05300 */
[----:B------:R-:W-:Y:S02]  /*129d0*/  ISETP.NE.AND.EX P0, PT, RZ, UR7, PT, P0 ;  /* 0x00000007ff007c0c */ /* 0x000fe4000bf05300 */
[----:B------:R-:W-:Y:S01]  /*129e0*/  ULDC UR5, c[0x0][0x2e0] ;  /* 0x0000b80000057ab9 */ /* 0x000fe20000000800 */
[----:B------:R-:W-:-:S04]  /*129f0*/  USEL UR4, UR4, 0x1, UP0 ;  /* 0x0000000104047887 */ /* 0x000fc80008000000 */
[----:B------:R-:W-:-:S06]  /*12a00*/  UIMAD UR4, UR4, UR5, URZ ;  /* 0x00000005040472a4 */ /* 0x000fcc000f8e023f */
[----:B------:R-:W-:Y:S01]  /*12a10*/  IMAD.U32 R3, RZ, RZ, UR4 ;  /* 0x00000004ff037e24 */ /* 0x000fe2000f8e00ff */
[----:B-1----:R-:W-:Y:S06]  /*12a20*/  @!P0 BRA `(.L_x_2100) ;  /* 0x0000000000188947 */ /* 0x002fec0003800000 */
[----:B------:R-:W-:-:S04]  /*12a30*/  UIADD3 UR4, UP0, UR43, UR6, URZ ;  /* 0x000000062b047290 */ /* 0x000fc8000ff1e03f */
[----:B------:R-:W-:Y:S02]  /*12a40*/  UIADD3.X UR5, UR44, UR7, URZ, UP0, !UPT ;  /* 0x000000072c057290 */ /* 0x000fe400087fe43f */
[----:B------:R-:W-:-:S04]  /*12a50*/  IMAD.U32 R2, RZ, RZ, UR4 ;  /* 0x00000004ff027e24 */ /* 0x000fc8000f8e00ff */
[----:B------:R-:W-:-:S06]  /*12a60*/  IMAD.U32 R3, RZ, RZ, UR5 ;  /* 0x00000005ff037e24 */ /* 0x000fcc000f8e00ff */
[----:B------:R1:W5:Y:S01]  /*12a70*/  LDG.E R3, desc[UR52][R2.64] ;  /* 0x0000003402037981 */ /* 0x000362000c1e1900 */
[----:B------:R-:W-:Y:S05]  /*12a80*/  BRA `(.L_x_2101) ;  /* 0x0000000000107947 */ /* 0x000fea0003800000 */
.L_x_2100:
[----:B------:R-:W-:Y:S05]  /*12a90*/  @!P1 BRA `(.L_x_2101) ;  /* 0x00000000000c9947 */ /* 0x000fea0003800000 */
[----:B------:R-:W2:Y:S04]  /*12aa0*/  LDG.E R2, desc[UR52][R4.64] ;  /* 0x0000003404027981 */ /* 0x000ea8000c1e1900 */
[----:B------:R-:W2:Y:S02]  /*12ab0*/  LDG.E R3, desc[UR52][R4.64+0x4] ;  /* 0x0000043404037981 */ /* 0x000ea4000c1e1900 */
[----:B--2---:R-:W-:-:S07]  /*12ac0*/  IMAD.IADD R3, R3, 0x1, -R2 ;  /* 0x0000000103037824 */ /* 0x004fce00078e0a02 */
.L_x_2101:
[----:B-1----:R-:W2:Y:S01]  /*12ad0*/  LDL R2, [R1+0x4] ;  /* 0x0000040001027983 */ /* 0x002ea20000100800 */
[----:B-----5:R-:W-:Y:S01]  /*12ae0*/  IMAD.IADD R3, R3, 0x1, -R0 ;  /* 0x0000000103037824 */ /* 0x020fe200078e0a00 */
[----:B------:R-:W-:Y:S01]  /*12af0*/  BSSY B6, `(.L_x_2102) ;  /* 0x0000303000067945 */ /* 0x000fe20003800000 */
[----:B--2---:R-:W-:-:S04]  /*12b00*/  LEA R0, R2, 0x11f, 0x7 ;  /* 0x0000011f02007811 */ /* 0x004fc800078e38ff */
[C---:B------:R-:W-:Y:S01]  /*12b10*/  IADD3 R0, R3.reuse, R0, -R8 ;  /* 0x0000000003007210 */ /* 0x040fe20007ffe808 */
[----:B------:R-:W-:-:S04]  /*12b20*/  VIADD R3, R3, 0x9f ;  /* 0x0000009f03037836 */ /* 0x000fc80000000000 */
[----:B------:R-:W-:-:S04]  /*12b30*/  IMAD.HI R3, R3, 0x66666667, RZ ;  /* 0x6666666703037827 */ /* 0x000fc800078e02ff */
[----:B------:R-:W-:Y:S01]  /*12b40*/  IMAD.HI R2, R0, 0x66666667, RZ ;  /* 0x6666666700027827 */ /* 0x000fe200078e02ff */
[----:B------:R-:W-:-:S04]  /*12b50*/  SHF.R.U32.HI R0, RZ, 0x1f, R3 ;  /* 0x0000001fff007819 */ /* 0x000fc80000011603 */
[----:B------:R-:W-:Y:S02]  /*12b60*/  LEA.HI.SX32 R0, R3, R0, 0x1a ;  /* 0x0000000003007211 */ /* 0x000fe400078fd2ff */
[----:B------:R-:W-:-:S04]  /*12b70*/  SHF.R.U32.HI R3, RZ, 0x1f, R2 ;  /* 0x0000001fff037819 */ /* 0x000fc80000011602 */
[----:B------:R-:W-:-:S04]  /*12b80*/  LEA.HI.SX32 R3, R2, R3, 0x1a ;  /* 0x0000000302037211 */ /* 0x000fc800078fd2ff */
[----:B0-----:R-:W-:-:S04]  /*12b90*/  VIMNMX R4, R0, R3, PT ;  /* 0x0000000300047248 */ /* 0x001fc80003fe0100 */
[----:B------:R-:W-:Y:S01]  /*12ba0*/  ISETP.GT.AND P0, PT, R4, RZ, PT ;  /* 0x000000ff0400720c */ /* 0x000fe20003f04270 */
[----:B------:R0:W-:-:S12]  /*12bb0*/  STL [R1+0xc], R4 ;  /* 0x00000c0401007387 */ /* 0x0001d80000100800 */
[----:B0-----:R-:W-:Y:S05]  /*12bc0*/  @P0 BRA `(.L_x_2103) ;  /* 0x0000000000480947 */ /* 0x001fea0003800000 */
        /* <DEDUP_REMOVED lines=18> */
.L_x_2103:
        /* <DEDUP_REMOVED lines=23> */
.L_x_2105:
        /* <DEDUP_REMOVED lines=20> */
.L_x_2106:
        /* <DEDUP_REMOVED lines=20> */
.L_x_2107:
        /* <DEDUP_REMOVED lines=18> */
.L_x_2108:
[----:B------:R-:W0:Y:S01]  /*13200*/  LDC R0, c[0x0][0x428] ;  /* 0x00010a00ff007b82 */ /* 0x000e220000000800 */
[----:B------:R-:W-:Y:S01]  /*13210*/  ULDC.64 UR4, c[0x0][0x9f8] ;  /* 0x00027e0000047ab9 */ /* 0x000fe20000000a00 */
[----:B------:R-:W2:Y:S01]  /*13220*/  LDL.LU R6, [R1+0x18] ;  /* 0x0000180001067983 */ /* 0x000ea20000300800 */
[----:B------:R-:W-:Y:S01]  /*13230*/  UISETP.NE.U32.AND UP0, UPT, UR4, URZ, UPT ;  /* 0x0000003f0400728c */ /* 0x000fe2000bf05070 */
[----:B------:R-:W-:Y:S01]  /*13240*/  IMAD.U32 R16, RZ, RZ, UR38 ;  /* 0x00000026ff107e24 */ /* 0x000fe2000f8e00ff */
[----:B------:R-:W-:Y:S01]  /*13250*/  ULDC.64 UR14, c[0x0][0xa08] ;  /* 0x00028200000e7ab9 */ /* 0x000fe20000000a00 */
[----:B------:R-:W2:Y:S01]  /*13260*/  LDL.LU R5, [R1+0x4] ;  /* 0x0000040001057983 */ /* 0x000ea20000300800 */
[----:B------:R-:W-:Y:S01]  /*13270*/  UISETP.NE.AND.EX UP0, UPT, UR5, URZ, UPT, UP0 ;  /* 0x0000003f0500728c */ /* 0x000fe2000bf05300 */
[----:B------:R-:W-:Y:S01]  /*13280*/  IMAD.U32 R19, RZ, RZ, UR45 ;  /* 0x0000002dff137e24 */ /* 0x000fe2000f8e00ff */
[----:B------:R-:W1:Y:S04]  /*13290*/  S2R R4, SR_TID.X ;  /* 0x0000000000047919 */ /* 0x000e680000002100 */
[----:B------:R-:W-:-:S05]  /*132a0*/  PLOP3.LUT P1, PT, PT, PT, UP0, 0x80, 0x0 ;  /* 0x000000000000781c */ /* 0x000fca0003f2f008 */
[----:B------:R-:W-:-:S04]  /*132b0*/  @UP0 UIADD3 UR4, UP1, UR43, UR4, URZ ;  /* 0x000000042b040290 */ /* 0x000fc8000ff3e03f */
[----:B------:R-:W-:Y:S01]  /*132c0*/  @UP0 UIADD3.X UR5, UR44, UR5, URZ, UP1, !UPT ;  /* 0x000000052c050290 */ /* 0x000fe20008ffe43f */
[----:B0-----:R-:W-:Y:S01]  /*132d0*/  ISETP.NE.AND P0, PT, R0, 0x1, PT ;  /* 0x000000010000780c */ /* 0x001fe20003f05270 */
[----:B------:R-:W-:-:S12]  /*132e0*/  IMAD.U32 R2, RZ, RZ, UR4 ;  /* 0x00000004ff027e24 */ /* 0x000fd8000f8e00ff */
[----:B------:R-:W0:Y:S01]  /*132f0*/  @P0 LDC R0, c[0x0][0x42c] ;  /* 0x00010b00ff000b82 */ /* 0x000e220000000800 */
[----:B-1----:R-:W-:-:S07]  /*13300*/  LOP3.LUT R10, R4, 0x7f, RZ, 0xc0, !PT ;  /* 0x0000007f040a7812 */ /* 0x002fce00078ec0ff */
[----:B------:R-:W1:Y:S01]  /*13310*/  @P0 LDC R3, c[0x0][0x430] ;  /* 0x00010c00ff030b82 */ /* 0x000e620000000800 */
[----:B0-----:R-:W-:-:S05]  /*13320*/  @P0 IMAD.HI.U32 R0, R0, UR38, RZ ;  /* 0x0000002600000c27 */ /* 0x001fca000f8e00ff */
[----:B-1----:R-:W-:Y:S01]  /*13330*/  @P0 SHF.R.U32.HI R16, RZ, R3, R0 ;  /* 0x00000003ff100219 */ /* 0x002fe20000011600 */
[----:B------:R-:W-:Y:S01]  /*13340*/  IMAD.U32 R3, RZ, RZ, UR5 ;  /* 0x00000005ff037e24 */ /* 0x000fe2000f8e00ff */
[----:B------:R-:W-:-:S04]  /*13350*/  ULDC.64 UR4, c[0x0][0xa00] ;  /* 0x0002800000047ab9 */ /* 0x000fc80000000a00 */
[----:B------:R0:W3:Y:S01]  /*13360*/  @P1 LDG.E R19, desc[UR52][R2.64] ;  /* 0x0000003402131981 */ /* 0x0000e2000c1e1900 */
        /* <DEDUP_REMOVED lines=9> */
[----:B0-----:R-:W0:Y:S01]  /*13400*/  LDC.64 R2, c[0x0][0x3f8] ;  /* 0x0000fe00ff027b82 */ /* 0x001e220000000a00 */
[----:B------:R-:W-:-:S02]  /*13410*/  SEL R7, RZ, UR45, P0 ;  /* 0x0000002dff077c07 */ /* 0x000fc40008000000 */
[----:B------:R-:W-:Y:S01]  /*13420*/  LOP3.LUT R4, R4, 0x3, RZ, 0xc0, !PT ;  /* 0x0000000304047812 */ /* 0x000fe200078ec0ff */
[----:B------:R-:W-:Y:S01]  /*13430*/  VOTEU.ALL UP1, P1 ;  /* 0x00000000003f7886 */ /* 0x000fe20000820000 */
[----:B------:R-:W-:-:S04]  /*13440*/  R2UR UR39, R7 ;  /* 0x00000000072772ca */ /* 0x000fc800000e0000 */
[----:B------:R-:W-:-:S04]  /*13450*/  @!UP1 UIADD3 UR12, UP0, UR50, 0x270, URZ ;  /* 0x00000270320c9890 */ /* 0x000fc8000ff1e03f */
[----:B------:R-:W-:-:S05]  /*13460*/  @!UP1 UIADD3.X UR13, URZ, UR51, URZ, UP0, !UPT ;  /* 0x000000333f0d9290 */ /* 0x000fca00087fe43f */
[----:B------:R-:W-:Y:S01]  /*13470*/  UMOV UR7, UR39 ;  /* 0x0000002700077c82 */ /* 0x000fe20008000000 */
[----:B------:R-:W-:Y:S01]  /*13480*/  UMOV UR11, UR39 ;  /* 0x00000027000b7c82 */ /* 0x000fe20008000000 */
[----:B0-----:R-:W-:Y:S01]  /*13490*/  LOP3.LUT P0, RZ, R2, UR14, RZ, 0xfc, !PT ;  /* 0x0000000e02ff7c12 */ /* 0x001fe2000f80fcff */
[----:B------:R-:W-:-:S03]  /*134a0*/  UMOV UR14, 0xffffffff ;  /* 0xffffffff000e7882 */ /* 0x000fc60000000000 */
[----:B------:R-:W-:Y:S01]  /*134b0*/  LOP3.LUT P0, RZ, R3, UR15, RZ, 0xfc, P0 ;  /* 0x0000000f03ff7c12 */ /* 0x000fe2000800fcff */
[----:B--2---:R-:W-:-:S05]  /*134c0*/  IMAD R6, R5, 0x80, R6 ;  /* 0x0000008005067824 */ /* 0x004fca00078e0206 */
[----:B------:R-:W-:-:S13]  /*134d0*/  R2UR UR37, R6 ;  /* 0x00000000062572ca */ /* 0x000fda00000e0000 */
[----:B------:R-:W-:Y:S01]  /*134e0*/  UMOV UR5, UR37 ;  /* 0x0000002500057c82 */ /* 0x000fe20008000000 */
[----:B------:R-:W-:Y:S01]  /*134f0*/  UMOV UR9, UR37 ;  /* 0x0000002500097c82 */ /* 0x000fe20008000000 */
[----:B------:R0:W-:Y:S01]  /*13500*/  @!UP1 UTMAPF.L2.4D [UR36], [UR12] ;  /* 0x000000240c0095b8 */ /* 0x0001e20008018000 */
[----:B------:R0:W-:Y:S01]  /*13510*/  @!UP1 UTMAPF.L2.4D [UR4], [UR12] ;  /* 0x000000040c0095b8 */ /* 0x0001e20008018000 */
[----:B------:R0:W-:Y:S01]  /*13520*/  @!UP1 UTMAPF.L2.4D [UR8], [UR12] ;  /* 0x000000080c0095b8 */ /* 0x0001e20008018000 */
[----:B---3--:R-:W-:Y:S02]  /*13530*/  SHF.R.S32.HI R20, RZ, 0x1f, R19 ;  /* 0x0000001fff147819 */ /* 0x008fe40000011413 */
[----:B------:R-:W-:Y:S01]  /*13540*/  SEL R0, R19, RZ, !P0 ;  /* 0x000000ff13007207 */ /* 0x000fe20004000000 */
[----:B0-----:R-:W-:Y:S06]  /*13550*/  BRA.DIV UR14, `(.L_x_2109) ;  /* 0x0000003a0e3c7947 */ /* 0x001fec000b800000 */
[----:B------:R0:W1:Y:S02]  /*13560*/  SHFL.IDX PT, R14, R4, RZ, 0x1f ;  /* 0x00001fff040e7589 */ /* 0x00006400000e0000 */
.L_x_2181:
        /* <DEDUP_REMOVED lines=8> */
.L_x_2184:
[----:B------:R-:W-:Y:S05]  /*135f0*/  @!P6 BRA `(.L_x_2112) ;  /* 0x000000040078e947 */ /* 0x000fea0003800000 */
[----:B------:R-:W-:-:S04]  /*13600*/  ISETP.NE.U32.AND P0, PT, R2, RZ, PT ;  /* 0x000000ff0200720c */ /* 0x000fc80003f05070 */
[----:B------:R-:W-:-:S13]  /*13610*/  ISETP.NE.AND.EX P0, PT, R3, RZ, PT, P0 ;  /* 0x000000ff0300720c */ /* 0x000fda0003f05300 */
        /* <DEDUP_REMOVED lines=18> */
.L_x_2113:
[----:B------:R-:W-:Y:S02]  /*13740*/  LEA R4, R17, UR41, 0x3 ;  /* 0x0000002911047c11 */ /* 0x000fe4000f8e18ff */
[----:B0-----:R-:W-:Y:S02]  /*13750*/  SHF.L.U32 R3, R18, 0x1f, RZ ;  /* 0x0000001f12037819 */ /* 0x001fe400000006ff */
[----:B------:R-:W-:Y:S02]  /*13760*/  ISETP.NE.AND P0, PT, R10, RZ, PT ;  /* 0x000000ff0a00720c */ /* 0x000fe40003f05270 */
[----:B------:R-:W0:Y:S02]  /*13770*/  SYNCS.PHASECHK.TRANS64.TRYWAIT P2, [R4+URZ+0x33480], R3 ;  /* 0x03348003040075a7 */ /* 0x000e24000804017f */
[----:B0-----:R-:W-:Y:S09]  /*13780*/  @!P2 BRA `(.L_x_2114) ;  /* 0x0000003400f0a947 */ /* 0x001ff20003800000 */
.L_x_2185:
        /* <DEDUP_REMOVED lines=8> */
.L_x_2115:
        /* <DEDUP_REMOVED lines=29> */
.L_x_2186:
        /* <DEDUP_REMOVED lines=8> */
.L_x_2117:
        /* <DEDUP_REMOVED lines=24> */
.L_x_2112:
        /* <DEDUP_REMOVED lines=31> */
.L_x_2110:
[----:B01----:R-:W2:Y:S04]  /*13dd0*/  LDL.LU R4, [R1+0x1c] ;  /* 0x00001c0001047983 */ /* 0x003ea80000300800 */
[----:B------:R-:W3:Y:S01]  /*13de0*/  LDL R3, [R1+0xc] ;  /* 0x00000c0001037983 */ /* 0x000ee20000100800 */
[----:B------:R-:W-:Y:S01]  /*13df0*/  BSSY B0, `(.L_x_2118) ;  /* 0x000000a000007945 */ /* 0x000fe20003800000 */
[----:B--2---:R-:W-:Y:S01]  /*13e00*/  VIADD R4, R4, 0x1 ;  /* 0x0000000104047836 */ /* 0x004fe20000000000 */
[----:B---3--:R-:W-:-:S04]  /*13e10*/  ISETP.GE.AND P2, PT, R3, 0x2, PT ;  /* 0x000000020300780c */ /* 0x008fc80003f46270 */
[----:B------:R0:W-:Y:S01]  /*13e20*/  STL [R1+0x1c], R4 ;  /* 0x00001c0401007387 */ /* 0x0001e20000100800 */
[----:B------:R-:W-:-:S04]  /*13e30*/  LEA.HI R2, R4, R4, RZ, 0x1 ;  /* 0x0000000404027211 */ /* 0x000fc800078f08ff */
[----:B------:R-:W-:-:S05]  /*13e40*/  LOP3.LUT R2, R2, 0xfffffffe, RZ, 0xc0, !PT ;  /* 0xfffffffe02027812 */ /* 0x000fca00078ec0ff */
[----:B------:R-:W-:-:S05]  /*13e50*/  IMAD.IADD R2, R4, 0x1, -R2 ;  /* 0x0000000104027824 */ /* 0x000fca00078e0a02 */
[----:B------:R-:W-:-:S04]  /*13e60*/  SHF.L.U32 R2, R2, 0x1f, RZ ;  /* 0x0000001f02027819 */ /* 0x000fc800000006ff */
[----:B------:R-:W1:Y:S02]  /*13e70*/  SYNCS.PHASECHK.TRANS64.TRYWAIT P0, [UR41+0x33420], R2 ;  /* 0x03342002ff0075a7 */ /* 0x000e640008000169 */
[----:B01----:R-:W-:Y:S05]  /*13e80*/  @!P0 BRA `(.L_x_2119) ;  /* 0x0000003000588947 */ /* 0x003fea0003800000 */
.L_x_2187:
[----:B------:R-:W-:Y:S05]  /*13e90*/  BSYNC B0 ;  /* 0x0000000000007941 */ /* 0x000fea0003800000 */
.L_x_2118:
[----:B------:R-:W-:Y:S05]  /*13ea0*/  @!P2 BRA `(.L_x_2120) ;  /* 0x0000001000c8a947 */ /* 0x000fea0003800000 */
[----:B0-----:R-:W2:Y:S01]  /*13eb0*/  LDL.LU R3, [R1+0xc] ;  /* 0x00000c0001037983 */ /* 0x001ea20000300800 */
[----:B------:R-:W-:Y:S02]  /*13ec0*/  IMAD.MOV.U32 R2, RZ, RZ, R18 ;  /* 0x000000ffff027224 */ /* 0x000fe400078e0012 */
[----:B------:R-:W-:Y:S02]  /*13ed0*/  IMAD.MOV.U32 R8, RZ, RZ, R17 ;  /* 0x000000ffff087224 */ /* 0x000fe400078e0011 */
[----:B--2---:R-:W-:-:S07]  /*13ee0*/  VIADD R3, R3, 0xfffffffe ;  /* 0xfffffffe03037836 */ /* 0x004fce0000000000 */
.L_x_2144:
        /* <DEDUP_REMOVED lines=30> */
.L_x_2123:
        /* <DEDUP_REMOVED lines=8> */
.L_x_2188:
[----:B------:R-:W-:Y:S05]  /*14150*/  BSYNC B1 ;  /* 0x0000000000017941 */ /* 0x000fea0003800000 */
.L_x_2124:
        /* <DEDUP_REMOVED lines=9> */
.L_x_2127:
[----:B------:R-:W-:Y:S05]  /*141f0*/  BSYNC B1 ;  /* 0x0000000000017941 */ /* 0x000fea0003800000 */
.L_x_2126:
        /* <DEDUP_REMOVED lines=14> */
.L_x_2128:
        /* <DEDUP_REMOVED lines=16> */
.L_x_2129:
        /* <DEDUP_REMOVED lines=16> */
.L_x_2130:
        /* <DEDUP_REMOVED lines=12> */
.L_x_2189:
[----:B------:R-:W-:Y:S05]  /*145a0*/  BSYNC B1 ;  /* 0x0000000000017941 */ /* 0x000fea0003800000 */
.L_x_2131:
        /* <DEDUP_REMOVED lines=11> */
.L_x_2134:
[----:B------:R-:W-:Y:S05]  /*14660*/  BSYNC B1 ;  /* 0x0000000000017941 */ /* 0x000fea0003800000 */
.L_x_2133:
        /* <DEDUP_REMOVED lines=9> */
.L_x_2135:
        /* <DEDUP_REMOVED lines=15> */
.L_x_2136:
        /* <DEDUP_REMOVED lines=15> */
.L_x_2137:
        /* <DEDUP_REMOVED lines=9> */
.L_x_2122:
[----:B------:R-:W-:Y:S05]  /*14970*/  BSYNC B0 ;  /* 0x0000000000007941 */ /* 0x000fea0003800000 */
.L_x_2121:
[----:B------:R-:W-:-:S06]  /*14980*/  UISETP.NE.AND UP0, UPT, UR42, 0x3, UPT ;  /* 0x000000032a00788c */ /* 0x000fcc000bf05270 */
[----:B------:R-:W-:-:S13]  /*14990*/  PLOP3.LUT P0, PT, PT, PT, UP0, 0x80, 0x0 ;  /* 0x000000000000781c */ /* 0x000fda0003f0f008 */
[----:B------:R-:W-:Y:S05]  /*149a0*/  @!P0 BRA `(.L_x_2138) ;  /* 0x0000000000048947 */ /* 0x000fea0003800000 */
[----:B------:R-:W-:Y:S01]  /*149b0*/  BPT.TRAP 0x1 ;  /* 0x000000040000795c */ /* 0x000fe20000300000 */
.L_x_2138:
        /* <DEDUP_REMOVED lines=8> */
.L_x_2190:
[----:B------:R-:W-:Y:S05]  /*14a40*/  BSYNC B0 ;  /* 0x0000000000007941 */ /* 0x000fea0003800000 */
.L_x_2139:
[----:B------:R-:W-:Y:S05]  /*14a50*/  @!P0 BRA `(.L_x_2141) ;  /* 0x0000000000048947 */ /* 0x000fea0003800000 */
[----:B------:R-:W-:Y:S01]  /*14a60*/  BPT.TRAP 0x1 ;  /* 0x000000040000795c */ /* 0x000fe20000300000 */
.L_x_2141:
[----:B------:R-:W-:Y:S01]  /*14a70*/  SHF.L.U32 R2, R2, 0x1f, RZ ;  /* 0x0000001f02027819 */ /* 0x000fe200000006ff */
[----:B------:R-:W-:-:S03]  /*14a80*/  IMAD R10, R8, 0x7800, RZ ;  /* 0x00007800080a7824 */ /* 0x000fc600078e02ff */
[----:B------:R-:W1:Y:S02]  /*14a90*/  SYNCS.PHASECHK.TRANS64.TRYWAIT P2, [R13+URZ+0x33460], R2 ;  /* 0x033460020d0075a7 */ /* 0x000e64000804017f */
[----:B-1----:R-:W-:Y:S05]  /*14aa0*/  @!P2 BRA `(.L_x_2142) ;  /* 0x0000002400a4a947 */ /* 0x002fea0003800000 */
.L_x_2191:
        /* <DEDUP_REMOVED lines=104> */
.L_x_2143:
        /* <DEDUP_REMOVED lines=10> */
.L_x_2120:
        /* <DEDUP_REMOVED lines=15> */
.L_x_2146:
[----:B------:R-:W-:Y:S05]  /*152c0*/  BSYNC B0 ;  /* 0x0000000000007941 */ /* 0x000fea0003800000 */
.L_x_2145:
[----:B------:R-:W-:-:S06]  /*152d0*/  UISETP.NE.AND UP0, UPT, UR42, 0x3, UPT ;  /* 0x000000032a00788c */ /* 0x000fcc000bf05270 */
[----:B------:R-:W-:-:S13]  /*152e0*/  PLOP3.LUT P0, PT, PT, PT, UP0, 0x80, 0x0 ;  /* 0x000000000000781c */ /* 0x000fda0003f0f008 */
[----:B------:R-:W-:Y:S05]  /*152f0*/  @!P0 BRA `(.L_x_2147) ;  /* 0x0000000000048947 */ /* 0x000fea0003800000 */
[----:B------:R-:W-:Y:S01]  /*15300*/  BPT.TRAP 0x1 ;  /* 0x000000040000795c */ /* 0x000fe20000300000 */
.L_x_2147:
        /* <DEDUP_REMOVED lines=8> */
.L_x_2192:
[----:B------:R-:W-:Y:S05]  /*15390*/  BSYNC B0 ;  /* 0x0000000000007941 */ /* 0x000fea0003800000 */
.L_x_2148:
[----:B------:R-:W-:Y:S05]  /*153a0*/  @!P2 BRA `(.L_x_2150) ;  /* 0x000000000004a947 */ /* 0x000fea0003800000 */
[----:B------:R-:W-:Y:S01]  /*153b0*/  BPT.TRAP 0x1 ;  /* 0x000000040000795c */ /* 0x000fe20000300000 */
.L_x_2150:
[----:B0-----:R-:W-:-:S04]  /*153c0*/  SHF.L.U32 R0, R18, 0x1f, RZ ;  /* 0x0000001f12007819 */ /* 0x001fc800000006ff */
[----:B------:R-:W0:Y:S02]  /*153d0*/  SYNCS.PHASECHK.TRANS64.TRYWAIT P0, [R3+URZ+0x33460], R0 ;  /* 0x03346000030075a7 */ /* 0x000e24000800017f */
[----:B0-----:R-:W-:Y:S05]  /*153e0*/  @!P0 BRA `(.L_x_2151) ;  /* 0x0000001c007c8947 */ /* 0x001fea0003800000 */
.L_x_2193:
        /* <DEDUP_REMOVED lines=105> */
.L_x_2152:
        /* <DEDUP_REMOVED lines=10> */
.L_x_2104:
[----:B------:R-:W-:Y:S05]  /*15b20*/  BSYNC B6 ;  /* 0x0000000000067941 */ /* 0x000fea0003800000 */
.L_x_2102:
[----:B01----:R-:W2:Y:S02]  /*15b30*/  LDL R0, [R1+0x20] ;  /* 0x0000200001007983 */ /* 0x003ea40000100800 */
[----:B--2---:R-:W-:-:S13]  /*15b40*/  ISETP.NE.AND P0, PT, R0, RZ, PT ;  /* 0x000000ff0000720c */ /* 0x004fda0003f05270 */
[----:B------:R-:W-:Y:S05]  /*15b50*/  @!P0 BRA `(.L_x_2153) ;  /* 0x0000000000308947 */ /* 0x000fea0003800000 */
[----:B------:R-:W0:Y:S08]  /*15b60*/  S2UR UR5, SR_CgaCtaId ;  /* 0x00000000000579c3 */ /* 0x000e300000008800 */
[----:B------:R-:W-:Y:S06]  /*15b70*/  BAR.SYNC.DEFER_BLOCKING 0x5, 0x180 ;  /* 0x0146000000007b1d */ /* 0x000fec0000010000 */
[----:B------:R-:W-:-:S02]  /*15b80*/  UMOV UR4, 0x400 ;  /* 0x0000040000047882 */ /* 0x000fc40000000000 */
[----:B0-----:R-:W-:-:S09]  /*15b90*/  ULEA UR4, UR5, UR4, 0x18 ;  /* 0x0000000405047291 */ /* 0x001fd2000f8ec03f */
[----:B------:R-:W0:Y:S04]  /*15ba0*/  LDS.128 R4, [UR4+0x334d0] ;  /* 0x0334d004ff047984 */ /* 0x000e280008000c00 */
[----:B0-----:R1:W-:Y:S01]  /*15bb0*/  STL.64 [R1], R4 ;  /* 0x0000000401007387 */ /* 0x0013e20000100a00 */
[----:B------:R-:W-:Y:S02]  /*15bc0*/  IMAD.MOV.U32 R2, RZ, RZ, R7 ;  /* 0x000000ffff027224 */ /* 0x000fe400078e0007 */
[----:B------:R-:W-:-:S03]  /*15bd0*/  IMAD.MOV.U32 R0, RZ, RZ, R6 ;  /* 0x000000ffff007224 */ /* 0x000fc600078e0006 */
[----:B------:R-:W-:Y:S02]  /*15be0*/  R2UR UR48, R2 ;  /* 0x00000000023072ca */ /* 0x000fe400000e0000 */
[----:B------:R-:W-:Y:S01]  /*15bf0*/  R2UR UR38, R0 ;  /* 0x00000000002672ca */ /* 0x000fe200000e0000 */
[----:B------:R-:W-:Y:S06]  /*15c00*/  BAR.ARV 0x4, 0x180 ;  /* 0x0106000000007b1d */ /* 0x000fec0000002000 */
[----:B------:R-:W-:Y:S08]  /*15c10*/  BRA `(.L_x_2154) ;  /* 0x0000000800d47947 */ /* 0x000ff00003800000 */
.L_x_2153:
[----:B------:R-:W0:Y:S01]  /*15c20*/  S2R R2, SR_TID.X ;  /* 0x0000000000027919 */ /* 0x000e220000002100 */
        /* <DEDUP_REMOVED lines=40> */
.L_x_2159:
        /* <DEDUP_REMOVED lines=14> */
.L_x_2158:
[----:B------:R-:W-:Y:S05]  /*15f90*/  BSYNC B0 ;  /* 0x0000000000007941 */ /* 0x000fea0003800000 */
.L_x_2157:
        /* <DEDUP_REMOVED lines=22> */
.L_x_2155:
        /* <DEDUP_REMOVED lines=16> */
[----:B------:R-:W-:-:S04]  /*16200*/  IABS R9, R6 ;  /* 0x0000000600097213 */ /* 0x000fc80000000000 */
[----:B------:R-:W0:Y:S08]  /*16210*/  I2F.RP R11, R9 ;  /* 0x00000009000b7306 */ /* 0x000e300000209400 */
[----:B0-----:R-:W0:Y:S02]  /*16220*/  MUFU.RCP R11, R11 ;  /* 0x0000000b000b7308 */ /* 0x001e240000001000 */
[----:B0-----:R-:W-:-:S06]  /*16230*/  VIADD R12, R11, 0xffffffe ;  /* 0x0ffffffe0b0c7836 */ /* 0x001fcc0000000000 */
[----:B------:R0:W1:Y:S01]  /*16240*/  F2I.FTZ.U32.TRUNC.NTZ R3, R12 ;  /* 0x0000000c00037305 */ /* 0x000062000021f000 */
[----:B------:R-:W-:Y:S05]  /*16250*/  @!P0 BRA `(.L_x_2160) ;  /* 0x00000000000c8947 */ /* 0x000fea0003800000 */
[----:B------:R-:W-:-:S06]  /*16260*/  UIADD3 UR4, UR6, -0x1, URZ ;  /* 0xffffffff06047890 */ /* 0x000fcc000fffe03f */
[----:B------:R-:W-:-:S05]  /*16270*/  IMAD.U32 R11, RZ, RZ, UR4 ;  /* 0x00000004ff0b7e24 */ /* 0x000fca000f8e00ff */
[----:B------:R2:W3:Y:S02]  /*16280*/  SHFL.IDX PT, R2, R8, R11, 0x1f ;  /* 0x00001f0b08027589 */ /* 0x0004e400000e0000 */
.L_x_2160:
[--C-:B-12---:R-:W-:Y:S02]  /*16290*/  IMAD.MOV R8, RZ, RZ, -R3.reuse ;  /* 0x000000ffff087224 */ /* 0x106fe400078e0a03 */
[----:B---3--:R-:W-:Y:S02]  /*162a0*/  IMAD R10, R2, R5, R10 ;  /* 0x00000005020a7224 */ /* 0x008fe400078e020a */
[----:B------:R-:W-:Y:S02]  /*162b0*/  IMAD R8, R8, R9, RZ ;  /* 0x0000000908087224 */ /* 0x000fe400078e02ff */
[----:B------:R-:W-:Y:S01]  /*162c0*/  IMAD.MOV.U32 R2, RZ, RZ, RZ ;  /* 0x000000ffff027224 */ /* 0x000fe200078e00ff */
[----:B------:R1:W-:Y:S01]  /*162d0*/  STL [R1], R10 ;  /* 0x0000000a01007387 */ /* 0x0003e20000100800 */
[----:B------:R-:W-:Y:S02]  /*162e0*/  IMAD.IADD R11, R0, 0x1, -R10 ;  /* 0x00000001000b7824 */ /* 0x000fe400078e0a0a */
[----:B------:R-:W-:Y:S01]  /*162f0*/  IMAD.HI.U32 R3, R3, R8, R2 ;  /* 0x0000000803037227 */ /* 0x000fe200078e0002 */
[----:B------:R-:W-:-:S02]  /*16300*/  IABS R2, R6 ;  /* 0x0000000600027213 */ /* 0x000fc40000000000 */
[----:B------:R-:W-:-:S03]  /*16310*/  IABS R0, R11 ;  /* 0x0000000b00007213 */ /* 0x000fc60000000000 */
        /* <DEDUP_REMOVED lines=17> */
[----:B------:R-:W-:-:S04]  /*16430*/  VIADDMNMX R5, R8, R5, R7, PT ;  /* 0x0000000508057246 */ /* 0x000fc80003800107 */
[----:B------:R-:W-:-:S04]  /*16440*/  IABS R7, R5 ;  /* 0x0000000500077213 */ /* 0x000fc80000000000 */
[----:B------:R-:W2:Y:S08]  /*16450*/  I2F.RP R8, R7 ;  /* 0x0000000700087306 */ /* 0x000eb00000209400 */
[----:B--2---:R-:W2:Y:S02]  /*16460*/  MUFU.RCP R8, R8 ;  /* 0x0000000800087308 */ /* 0x004ea40000001000 */
[----:B--2---:R-:W-:Y:S01]  /*16470*/  VIADD R3, R8, 0xffffffe ;  /* 0x0ffffffe08037836 */ /* 0x004fe20000000000 */
[----:B------:R-:W-:-:S05]  /*16480*/  IABS R8, R5 ;  /* 0x0000000500087213 */ /* 0x000fca0000000000 */
[----:B------:R-:W2:Y:S01]  /*16490*/  F2I.FTZ.U32.TRUNC.NTZ R3, R3 ;  /* 0x0000000300037305 */ /* 0x000ea2000021f000 */
[----:B------:R-:W-:Y:S02]  /*164a0*/  IMAD.MOV R8, RZ, RZ, -R8 ;  /* 0x000000ffff087224 */ /* 0x000fe400078e0a08 */
[----:B--2---:R-:W-:-:S04]  /*164b0*/  IMAD.MOV R2, RZ, RZ, -R3 ;  /* 0x000000ffff027224 */ /* 0x004fc800078e0a03 */
[----:B------:R-:W-:Y:S02]  /*164c0*/  IMAD R9, R2, R7, RZ ;  /* 0x0000000702097224 */ /* 0x000fe400078e02ff */
[----:B------:R-:W-:-:S04]  /*164d0*/  IMAD.MOV.U32 R2, RZ, RZ, RZ ;  /* 0x000000ffff027224 */ /* 0x000fc800078e00ff */
[----:B------:R-:W-:Y:S01]  /*164e0*/  IMAD.HI.U32 R2, R3, R9, R2 ;  /* 0x0000000903027227 */ /* 0x000fe200078e0002 */
[----:B------:R-:W-:Y:S02]  /*164f0*/  IABS R9, R6 ;  /* 0x0000000600097213 */ /* 0x000fe40000000000 */
[----:B------:R-:W-:-:S03]  /*16500*/  LOP3.LUT R3, R6, R5, RZ, 0x3c, !PT ;  /* 0x0000000506037212 */ /* 0x000fc600078e3cff */
[----:B------:R-:W-:Y:S01]  /*16510*/  IMAD.HI.U32 R2, R2, R9, RZ ;  /* 0x0000000902027227 */ /* 0x000fe200078e00ff */
[----:B------:R-:W-:-:S03]  /*16520*/  ISETP.GE.AND P2, PT, R3, RZ, PT ;  /* 0x000000ff0300720c */ /* 0x000fc60003f46270 */
[----:B------:R-:W-:Y:S02]  /*16530*/  IMAD R8, R2, R8, R9 ;  /* 0x0000000802087224 */ /* 0x000fe400078e0209 */
[----:B------:R-:W-:-:S03]  /*16540*/  IMAD.IADD R3, R6, 0x1, R0 ;  /* 0x0000000106037824 */ /* 0x000fc600078e0200 */
        /* <DEDUP_REMOVED lines=15> */
.L_x_2156:
[----:B------:R0:W-:Y:S01]  /*16640*/  STL [R1], R0 ;  /* 0x0000000001007387 */ /* 0x0001e20000100800 */
[----:B------:R-:W-:Y:S01]  /*16650*/  ULDC UR48, c[0x0][0xc14] ;  /* 0x0003050000307ab9 */ /* 0x000fe20000000800 */
[----:B------:R-:W-:Y:S02]  /*16660*/  UMOV UR38, URZ ;  /* 0x0000003f00267c82 */ /* 0x000fe40008000000 */
[----:B------:R0:W-:Y:S03]  /*16670*/  STL [R1+0x4], RZ ;  /* 0x000004ff01007387 */ /* 0x0001e60000100800 */
.L_x_2161:
        /* <DEDUP_REMOVED lines=15> */
.L_x_2154:
[----:B------:R-:W-:Y:S02]  /*16770*/  ULDC UR4, c[0x0][0xc14] ;  /* 0x0003050000047ab9 */ /* 0x000fe40000000800 */
[----:B------:R-:W-:-:S06]  /*16780*/  UISETP.GE.AND UP0, UPT, UR48, UR4, UPT ;  /* 0x000000043000728c */ /* 0x000fcc000bf06270 */
[----:B------:R-:W-:-:S13]  /*16790*/  PLOP3.LUT P0, PT, PT, PT, UP0, 0x80, 0x0 ;  /* 0x000000000000781c */ /* 0x000fda0003f0f008 */
[----:B------:R-:W-:Y:S05]  /*167a0*/  @!P0 BRA `(.L_x_2162) ;  /* 0xffffffbc00908947 */ /* 0x000fea000383ffff */
.L_x_2098:
        /* <DEDUP_REMOVED lines=12> */
.L_x_2194:
[----:B------:R-:W-:Y:S05]  /*16870*/  BSYNC B0 ;  /* 0x0000000000007941 */ /* 0x000fea0003800000 */
.L_x_2163:
[----:B------:R-:W-:-:S03]  /*16880*/  UMOV UR4, 0xffffffff ;  /* 0xffffffff00047882 */ /* 0x000fc60000000000 */
[----:B------:R-:W-:Y:S05]  /*16890*/  BRA.DIV UR4, `(.L_x_2165) ;  /* 0x0000000a04787947 */ /* 0x000fea000b800000 */
[----:B------:R-:W1:Y:S02]  /*168a0*/  S2R R2, SR_TID.X ;  /* 0x0000000000027919 */ /* 0x000e640000002100 */
[----:B-1----:R-:W-:-:S04]  /*168b0*/  SHF.R.U32.HI R2, RZ, 0x5, R2 ;  /* 0x00000005ff027819 */ /* 0x002fc80000011602 */
[----:B------:R-:W-:-:S05]  /*168c0*/  LOP3.LUT R2, R2, 0x3, RZ, 0xc0, !PT ;  /* 0x0000000302027812 */ /* 0x000fca00078ec0ff */
[----:B------:R1:W2:Y:S02]  /*168d0*/  SHFL.IDX PT, R14, R2, RZ, 0x1f ;  /* 0x00001fff020e7589 */ /* 0x0002a400000e0000 */
.L_x_2197:
[----:B--2---:R-:W-:Y:S01]  /*168e0*/  ISETP.NE.AND P0, PT, R14, RZ, PT ;  /* 0x000000ff0e00720c */ /* 0x004fe20003f05270 */
[----:B------:R-:W-:-:S12]  /*168f0*/  BSSY B0, `(.L_x_2166) ;  /* 0x000002b000007945 */ /* 0x000fd80003800000 */
[----:B------:R-:W-:Y:S05]  /*16900*/  @P0 BRA `(.L_x_2167) ;  /* 0x0000000000a40947 */ /* 0x000fea0003800000 */
[----:B------:R-:W-:-:S03]  /*16910*/  UMOV UR4, 0xffffffff ;  /* 0xffffffff00047882 */ /* 0x000fc60000000000 */
[----:B------:R-:W-:Y:S05]  /*16920*/  BRA.DIV UR4, `(.L_x_2168) ;  /* 0x0000000a04887947 */ /* 0x000fea000b800000 */
[----:B------:R-:W-:-:S13]  /*16930*/  ELECT P6, URZ, PT ;  /* 0x00000000003f782f */ /* 0x000fda00038c0000 */
.L_x_2200:
[----:B------:R-:W-:Y:S05]  /*16940*/  @!P6 BRA `(.L_x_2167) ;  /* 0x000000000094e947 */ /* 0x000fea0003800000 */
[----:B------:R-:W-:-:S06]  /*16950*/  ULOP3.LUT UR4, UR40, 0x2, URZ, 0xfc, !UPT ;  /* 0x0000000228047892 */ /* 0x000fcc000f8efc3f */
[----:B-1----:R-:W-:-:S05]  /*16960*/  IMAD.U32 R2, RZ, RZ, UR4 ;  /* 0x00000004ff027e24 */ /* 0x002fca000f8e00ff */
[----:B------:R-:W-:-:S13]  /*16970*/  ISETP.NE.AND P0, PT, R2, 0x3, PT ;  /* 0x000000030200780c */ /* 0x000fda0003f05270 */
[----:B------:R-:W-:Y:S05]  /*16980*/  @!P0 BRA `(.L_x_2169) ;  /* 0x0000000000048947 */ /* 0x000fea0003800000 */
[----:B------:R-:W-:Y:S01]  /*16990*/  BPT.TRAP 0x1 ;  /* 0x000000040000795c */ /* 0x000fe20000300000 */
.L_x_2169:
        /* <DEDUP_REMOVED lines=12> */
.L_x_2201:
[----:B------:R-:W1:Y:S02]  /*16a60*/  SYNCS.PHASECHK.TRANS64.TRYWAIT P1, [R9+URZ], R2 ;  /* 0x00000002090075a7 */ /* 0x000e64000802017f */
[----:B-1----:R-:W-:Y:S05]  /*16a70*/  @!P1 BRA `(.L_x_2171) ;  /* 0x0000000800689947 */ /* 0x002fea0003800000 */
.L_x_2202:
[----:B------:R-:W-:Y:S05]  /*16a80*/  @!P0 BRA `(.L_x_2172) ;  /* 0x0000000000048947 */ /* 0x000fea0003800000 */
[----:B------:R-:W-:Y:S01]  /*16a90*/  BPT.TRAP 0x1 ;  /* 0x000000040000795c */ /* 0x000fe20000300000 */
.L_x_2172:
[----:B------:R-:W-:-:S04]  /*16aa0*/  IMAD R17, R17, 0x8, R0 ;  /* 0x0000000811117824 */ /* 0x000fc800078e0200 */
[----:B------:R-:W2:Y:S02]  /*16ab0*/  SYNCS.PHASECHK.TRANS64.TRYWAIT P1, [R17+URZ+0x33460], R4 ;  /* 0x03346004110075a7 */ /* 0x000ea4000802017f */
[----:B--2---:R-:W-:Y:S05]  /*16ac0*/  @!P1 BRA `(.L_x_2173) ;  /* 0x0000000800689947 */ /* 0x004fea0003800000 */
.L_x_2203:
[----:B------:R-:W-:Y:S05]  /*16ad0*/  @!P0 BRA `(.L_x_2174) ;  /* 0x0000000000048947 */ /* 0x000fea0003800000 */
[----:B------:R-:W-:Y:S01]  /*16ae0*/  BPT.TRAP 0x1 ;  /* 0x000000040000795c */ /* 0x000fe20000300000 */
.L_x_2174:
[----:B------:R-:W-:-:S04]  /*16af0*/  IMAD R3, R3, 0x8, R0 ;  /* 0x0000000803037824 */ /* 0x000fc800078e0200 */
[----:B------:R-:W3:Y:S02]  /*16b00*/  SYNCS.PHASECHK.TRANS64.TRYWAIT P1, [R3+URZ+0x33460], R2 ;  /* 0x03346002030075a7 */ /* 0x000ee4000802017f */
[----:B---3--:R-:W-:Y:S05]  /*16b10*/  @!P1 BRA `(.L_x_2175) ;  /* 0x0000000800689947 */ /* 0x008fea0003800000 */
.L_x_2204:
[----:B------:R-:W-:Y:S05]  /*16b20*/  @!P0 BRA `(.L_x_2176) ;  /* 0x0000000000048947 */ /* 0x000fea0003800000 */
[----:B------:R-:W-:Y:S01]  /*16b30*/  BPT.TRAP 0x1 ;  /* 0x000000040000795c */ /* 0x000fe20000300000 */
.L_x_2176:
[----:B------:R-:W4:Y:S02]  /*16b40*/  SYNCS.PHASECHK.TRANS64.TRYWAIT P0, [R17+URZ+0x33480], R4 ;  /* 0x03348004110075a7 */ /* 0x000f24000800017f */
[----:B----4-:R-:W-:Y:S05]  /*16b50*/  @!P0 BRA `(.L_x_2177) ;  /* 0x00000008006c8947 */ /* 0x010fea0003800000 */
.L_x_2178:
[----:B------:R0:W0:Y:S02]  /*16b60*/  SYNCS.PHASECHK.TRANS64.TRYWAIT P0, [R3+URZ+0x33480], R2 ;  /* 0x03348002030075a7 */ /* 0x000024000800017f */
[----:B0-----:R-:W-:Y:S05]  /*16b70*/  @!P0 NANOSLEEP.SYNCS 0x989680 ;  /* 0x009896800000895d */ /* 0x001fea0003900000 */
[----:B------:R-:W0:Y:S02]  /*16b80*/  @!P0 SYNCS.PHASECHK.TRANS64 P0, [R3+URZ+0x33480], R2 ;  /* 0x03348002030085a7 */ /* 0x000e24000800007f */
[----:B0-----:R-:W-:Y:S05]  /*16b90*/  @!P0 BRA `(.L_x_2178) ;  /* 0xfffffffc00f08947 */ /* 0x001fea000383ffff */
.L_x_2167:
[----:B------:R-:W-:Y:S05]  /*16ba0*/  BSYNC B0 ;  /* 0x0000000000007941 */ /* 0x000fea0003800000 */
.L_x_2166:
[----:B------:R-:W-:Y:S05]  /*16bb0*/  EXIT ;  /* 0x000000000000794d */ /* 0x000fea0003800000 */
.L_x_2037:
[----:B0-----:R-:W-:-:S04]  /*16bc0*/  IMAD.U32 R3, RZ, RZ, UR41 ;  /* 0x00000029ff037e24 */ /* 0x001fc8000f8e00ff */
[----:B------:R0:W1:Y:S03]  /*16bd0*/  SYNCS.PHASECHK.TRANS64.TRYWAIT P1, [R3+URZ+0x33400], R6 ;  /* 0x03340006030075a7 */ /* 0x000066000802017f */
[----:B-1----:R-:W-:Y:S05]  /*16be0*/  @!P1 NANOSLEEP.SYNCS 0x989680 ;  /* 0x009896800000995d */ /* 0x002fea0003900000 */
[----:B------:R-:W1:Y:S02]  /*16bf0*/  @!P1 SYNCS.PHASECHK.TRANS64 P1, [R3+URZ+0x33400], R6 ;  /* 0x03340006030095a7 */ /* 0x000e64000802007f */
[----:B-1----:R-:W-:Y:S05]  /*16c00*/  @!P1 BRA `(.L_x_2037) ;  /* 0xfffffffc00ec9947 */ /* 0x002fea000383ffff */
[----:B------:R-:W-:Y:S05]  /*16c10*/  BRA `(.L_x_2179) ;  /* 0xfffffeac00fc7947 */ /* 0x000fea000383ffff */
.L_x_2041:
[----:B-1----:R1:W2:Y:S02]  /*16c20*/  SYNCS.PHASECHK.TRANS64.TRYWAIT P2, [R2+URZ+0x33430], R3 ;  /* 0x03343003020075a7 */ /* 0x0022a4000804017f */
[----:B--2---:R-:W-:Y:S05]  /*16c30*/  @!P2 NANOSLEEP.SYNCS 0x989680 ;  /* 0x009896800000a95d */ /* 0x004fea0003900000 */
[----:B------:R-:W2:Y:S02]  /*16c40*/  @!P2 SYNCS.PHASECHK.TRANS64 P2, [R2+URZ+0x33430], R3 ;  /* 0x033430030200a5a7 */ /* 0x000ea4000804007f */
[----:B--2---:R-:W-:Y:S05]  /*16c50*/  @!P2 BRA `(.L_x_2041) ;  /* 0xfffffffc00f0a947 */ /* 0x004fea000383ffff */
[----:B------:R-:W-:Y:S05]  /*16c60*/  BRA `(.L_x_2040) ;  /* 0xfffffeb000247947 */ /* 0x000fea000383ffff */
.L_x_2046:
[----:B-1----:R-:W-:-:S04]  /*16c70*/  IMAD.U32 R7, RZ, RZ, UR6 ;  /* 0x00000006ff077e24 */ /* 0x002fc8000f8e00ff */
[----:B------:R1:W2:Y:S03]  /*16c80*/  SYNCS.PHASECHK.TRANS64.TRYWAIT P2, [R7+URZ+0x33430], R6 ;  /* 0x03343006070075a7 */ /* 0x0002a6000804017f */
[----:B--2---:R-:W-:Y:S05]  /*16c90*/  @!P2 NANOSLEEP.SYNCS 0x989680 ;  /* 0x009896800000a95d */ /* 0x004fea0003900000 */
[----:B------:R-:W2:Y:S02]  /*16ca0*/  @!P2 SYNCS.PHASECHK.TRANS64 P2, [R7+URZ+0x33430], R6 ;  /* 0x033430060700a5a7 */ /* 0x000ea4000804007f */
[----:B--2---:R-:W-:Y:S05]  /*16cb0*/  @!P2 BRA `(.L_x_2046) ;  /* 0xfffffffc00eca947 */ /* 0x004fea000383ffff */
[----:B------:R-:W-:Y:S05]  /*16cc0*/  BRA `(.L_x_2043) ;  /* 0xfffffef000ec7947 */ /* 0x000fea000383ffff */
.L_x_2050:
[----:B-1----:R-:W-:-:S04]  /*16cd0*/  IMAD.U32 R7, RZ, RZ, UR6 ;  /* 0x00000006ff077e24 */ /* 0x002fc8000f8e00ff */
[----:B------:R1:W2:Y:S03]  /*16ce0*/  SYNCS.PHASECHK.TRANS64.TRYWAIT P2, [R7+URZ+0x33450], R6 ;  /* 0x03345006070075a7 */ /* 0x0002a6000804017f */
[----:B--2---:R-:W-:Y:S05]  /*16cf0*/  @!P2 NANOSLEEP.SYNCS 0x989680 ;  /* 0x009896800000a95d */ /* 0x004fea0003900000 */
[----:B------:R-:W2:Y:S02]  /*16d00*/  @!P2 SYNCS.PHASECHK.TRANS64 P2, [R7+URZ+0x33450], R6 ;  /* 0x033450060700a5a7 */ /* 0x000ea4000804007f */
[----:B--2---:R-:W-:Y:S05]  /*16d10*/  @!P2 BRA `(.L_x_2050) ;  /* 0xfffffffc00eca947 */ /* 0x004fea000383ffff */
[----:B------:R-:W-:Y:S05]  /*16d20*/  BRA `(.L_x_2047) ;  /* 0xfffffefc00ec7947 */ /* 0x000fea000383ffff */
.L_x_2057:
[----:B-1----:R-:W-:-:S04]  /*16d30*/  IMAD.U32 R7, RZ, RZ, UR6 ;  /* 0x00000006ff077e24 */ /* 0x002fc8000f8e00ff */
[----:B------:R1:W2:Y:S03]  /*16d40*/  SYNCS.PHASECHK.TRANS64.TRYWAIT P2, [R7+URZ+0x33430], R6 ;  /* 0x03343006070075a7 */ /* 0x0002a6000804017f */
[----:B--2---:R-:W-:Y:S05]  /*16d50*/  @!P2 NANOSLEEP.SYNCS 0x989680 ;  /* 0x009896800000a95d */ /* 0x004fea0003900000 */
[----:B------:R-:W2:Y:S02]  /*16d60*/  @!P2 SYNCS.PHASECHK.TRANS64 P2, [R7+URZ+0x33430], R6 ;  /* 0x033430060700a5a7 */ /* 0x000ea4000804007f */
[----:B--2---:R-:W-:Y:S05]  /*16d70*/  @!P2 BRA `(.L_x_2057) ;  /* 0xfffffffc00eca947 */ /* 0x004fea000383ffff */
[----:B------:R-:W-:Y:S05]  /*16d80*/  BRA `(.L_x_2054) ;  /* 0xffffff3400b07947 */ /* 0x000fea000383ffff */
.L_x_2061:
[----:B-1----:R-:W-:-:S04]  /*16d90*/  IMAD.U32 R7, RZ, RZ, UR6 ;  /* 0x00000006ff077e24 */ /* 0x002fc8000f8e00ff */
[----:B------:R1:W2:Y:S03]  /*16da0*/  SYNCS.PHASECHK.TRANS64.TRYWAIT P2, [R7+URZ+0x33450], R6 ;  /* 0x03345006070075a7 */ /* 0x0002a6000804017f */
[----:B--2---:R-:W-:Y:S05]  /*16db0*/  @!P2 NANOSLEEP.SYNCS 0x989680 ;  /* 0x009896800000a95d */ /* 0x004fea0003900000 */
[----:B------:R-:W2:Y:S02]  /*16dc0*/  @!P2 SYNCS.PHASECHK.TRANS64 P2, [R7+URZ+0x33450], R6 ;  /* 0x033450060700a5a7 */ /* 0x000ea4000804007f */
[----:B--2---:R-:W-:Y:S05]  /*16dd0*/  @!P2 BRA `(.L_x_2061) ;  /* 0xfffffffc00eca947 */ /* 0x004fea000383ffff */
[----:B------:R-:W-:Y:S05]  /*16de0*/  BRA `(.L_x_2058) ;  /* 0xffffff4000b07947 */ /* 0x000fea000383ffff */
.L_x_2067:
[----:B-1----:R-:W-:-:S04]  /*16df0*/  IMAD.U32 R5, RZ, RZ, UR9 ;  /* 0x00000009ff057e24 */ /* 0x002fc8000f8e00ff */
[----:B------:R1:W2:Y:S03]  /*16e00*/  SYNCS.PHASECHK.TRANS64.TRYWAIT P1, [R5+URZ+0x33450], R0 ;  /* 0x03345000050075a7 */ /* 0x0002a6000802017f */
[----:B--2---:R-:W-:Y:S05]  /*16e10*/  @!P1 NANOSLEEP.SYNCS 0x989680 ;  /* 0x009896800000995d */ /* 0x004fea0003900000 */
[----:B------:R-:W2:Y:S02]  /*16e20*/  @!P1 SYNCS.PHASECHK.TRANS64 P1, [R5+URZ+0x33450], R0 ;  /* 0x03345000050095a7 */ /* 0x000ea4000802007f */
[----:B--2---:R-:W-:Y:S05]  /*16e30*/  @!P1 BRA `(.L_x_2067) ;  /* 0xfffffffc00ec9947 */ /* 0x004fea000383ffff */
[----:B------:R-:W-:Y:S05]  /*16e40*/  BRA `(.L_x_2066) ;  /* 0xffffff6c00807947 */ /* 0x000fea000383ffff */
.L_x_2109:
[----:B------:R-:W-:Y:S02]  /*16e50*/  IMAD.MOV.U32 R13, RZ, RZ, R4 ;  /* 0x000000ffff0d7224 */ /* 0x000fe400078e0004 */
[----:B------:R-:W-:Y:S02]  /*16e60*/  IMAD.MOV.U32 R12, RZ, RZ, RZ ;  /* 0x000000ffff0c7224 */ /* 0x000fe400078e00ff */
[----:B------:R-:W-:Y:S02]  /*16e70*/  IMAD.MOV.U32 R11, RZ, RZ, 0x1f ;  /* 0x0000001fff0b7424 */ /* 0x000fe400078e00ff */
[----:B------:R-:W-:-:S07]  /*16e80*/  IMAD.MOV.U32 R15, RZ, RZ, -0x1 ;  /* 0xffffffffff0f7424 */ /* 0x000fce00078e00ff */
[----:B------:R-:W-:Y:S05]  /*16e90*/  WARPSYNC.COLLECTIVE R15, `(.L_x_2180) ;  /* 0x000000000f087348 */ /* 0x000fea0003c00000 */
[----:B------:R0:W1:Y:S02]  /*16ea0*/  SHFL.IDX P6, R14, R13, R12, R11 ;  /* 0x0000000c0d0e7389 */ /* 0x00006400000c000b */
[----:B01----:R-:W-:Y:S01]  /*16eb0*/  ENDCOLLECTIVE ;  /* 0x000000000000791b */ /* 0x003fe20003800000 */
.L_x_2180:
[----:B------:R-:W-:Y:S05]  /*16ec0*/  BRA `(.L_x_2181) ;  /* 0xffffffc400a87947 */ /* 0x000fea000383ffff */
.L_x_2111:
[----:B------:R-:W-:Y:S01]  /*16ed0*/  BSSY B0, `(.L_x_2182) ;  /* 0x0000006000007945 */ /* 0x000fe20003800000 */
[----:B------:R-:W-:-:S07]  /*16ee0*/  IMAD.MOV.U32 R15, RZ, RZ, -0x1 ;  /* 0xffffffffff0f7424 */ /* 0x000fce00078e00ff */
[----:B------:R-:W-:Y:S05]  /*16ef0*/  WARPSYNC.COLLECTIVE R15, `(.L_x_2183) ;  /* 0x000000000f0c7348 */ /* 0x000fea0003c00000 */
[----:B------:R-:W-:Y:S02]  /*16f00*/  ELECT P6, UR62, PT ;  /* 0x00000000003e782f */ /* 0x000fe400038c0000 */
[----:B------:R-:W-:Y:S01]  /*16f10*/  MOV R14, UR62 ;  /* 0x0000003e000e7c02 */ /* 0x000fe20008000f00 */
[----:B------:R-:W-:Y:S10]  /*16f20*/  ENDCOLLECTIVE ;  /* 0x000000000000791b */ /* 0x000ff40003800000 */
.L_x_2183:
[----:B------:R-:W-:Y:S05]  /*16f30*/  BSYNC B0 ;  /* 0x0000000000007941 */ /* 0x000fea0003800000 */
.L_x_2182:
[----:B------:R-:W-:Y:S05]  /*16f40*/  BRA `(.L_x_2184) ;  /* 0xffffffc400a87947 */ /* 0x000fea000383ffff */
.L_x_2114:
[----:B0-----:R0:W1:Y:S02]  /*16f50*/  SYNCS.PHASECHK.TRANS64.TRYWAIT P2, [R4+URZ+0x33480], R3 ;  /* 0x03348003040075a7 */ /* 0x001064000804017f */
[----:B-1----:R-:W-:Y:S05]  /*16f60*/  @!P2 NANOSLEEP.SYNCS 0x989680 ;  /* 0x009896800000a95d */ /* 0x002fea0003900000 */
[----:B------:R-:W1:Y:S02]  /*16f70*/  @!P2 SYNCS.PHASECHK.TRANS64 P2, [R4+URZ+0x33480], R3 ;  /* 0x033480030400a5a7 */ /* 0x000e64000804007f */
[----:B-1----:R-:W-:Y:S05]  /*16f80*/  @!P2 BRA `(.L_x_2114) ;  /* 0xfffffffc00f0a947 */ /* 0x002fea000383ffff */
[----:B------:R-:W-:Y:S05]  /*16f90*/  BRA `(.L_x_2185) ;  /* 0xffffffc400fc7947 */ /* 0x000fea000383ffff */
.L_x_2116:
[----:B-1----:R1:W2:Y:S02]  /*16fa0*/  SYNCS.PHASECHK.TRANS64.TRYWAIT P2, [R4+URZ+0x33440], R3 ;  /* 0x03344003040075a7 */ /* 0x0022a4000804017f */
[----:B--2---:R-:W-:Y:S05]  /*16fb0*/  @!P2 NANOSLEEP.SYNCS 0x989680 ;  /* 0x009896800000a95d */ /* 0x004fea0003900000 */
[----:B------:R-:W2:Y:S02]  /*16fc0*/  @!P2 SYNCS.PHASECHK.TRANS64 P2, [R4+URZ+0x33440], R3 ;  /* 0x033440030400a5a7 */ /* 0x000ea4000804007f */
[----:B--2---:R-:W-:Y:S05]  /*16fd0*/  @!P2 BRA `(.L_x_2116) ;  /* 0xfffffffc00f0a947 */ /* 0x004fea000383ffff */
[----:B------:R-:W-:Y:S05]  /*16fe0*/  BRA `(.L_x_2186) ;  /* 0xffffffc8007c7947 */ /* 0x000fea000383ffff */
.L_x_2119:
[----:B0-----:R-:W-:-:S04]  /*16ff0*/  IMAD.U32 R3, RZ, RZ, UR41 ;  /* 0x00000029ff037e24 */ /* 0x001fc8000f8e00ff */
[----:B------:R0:W1:Y:S03]  /*17000*/  SYNCS.PHASECHK.TRANS64.TRYWAIT P0, [R3+URZ+0x33420], R2 ;  /* 0x03342002030075a7 */ /* 0x000066000800017f */
[----:B-1----:R-:W-:Y:S05]  /*17010*/  @!P0 NANOSLEEP.SYNCS 0x989680 ;  /* 0x009896800000895d */ /* 0x002fea0003900000 */
[----:B------:R-:W1:Y:S02]  /*17020*/  @!P0 SYNCS.PHASECHK.TRANS64 P0, [R3+URZ+0x33420], R2 ;  /* 0x03342002030085a7 */ /* 0x000e64000800007f */
[----:B-1----:R-:W-:Y:S05]  /*17030*/  @!P0 BRA `(.L_x_2119) ;  /* 0xfffffffc00ec8947 */ /* 0x002fea000383ffff */
[----:B------:R-:W-:Y:S05]  /*17040*/  BRA `(.L_x_2187) ;  /* 0xffffffcc00907947 */ /* 0x000fea000383ffff */
.L_x_2125:
[----:B0-----:R0:W1:Y:S02]  /*17050*/  SYNCS.PHASECHK.TRANS64.TRYWAIT P0, [R6+URZ+0x33480], R4 ;  /* 0x03348004060075a7 */ /* 0x001064000800017f */
[----:B-1----:R-:W-:Y:S05]  /*17060*/  @!P0 NANOSLEEP.SYNCS 0x989680 ;  /* 0x009896800000895d */ /* 0x002fea0003900000 */
[----:B------:R-:W1:Y:S02]  /*17070*/  @!P0 SYNCS.PHASECHK.TRANS64 P0, [R6+URZ+0x33480], R4 ;  /* 0x03348004060085a7 */ /* 0x000e64000800007f */
[----:B-1----:R-:W-:Y:S05]  /*17080*/  @!P0 BRA `(.L_x_2125) ;  /* 0xfffffffc00f08947 */ /* 0x002fea000383ffff */
[----:B------:R-:W-:Y:S05]  /*17090*/  BRA `(.L_x_2188) ;  /* 0xffffffd0002c7947 */ /* 0x000fea000383ffff */
.L_x_2132:
[----:B-1----:R1:W2:Y:S02]  /*170a0*/  SYNCS.PHASECHK.TRANS64.TRYWAIT P0, [R6+URZ+0x33440], R4 ;  /* 0x03344004060075a7 */ /* 0x0022a4000800017f */
[----:B--2---:R-:W-:Y:S05]  /*170b0*/  @!P0 NANOSLEEP.SYNCS 0x989680 ;  /* 0x009896800000895d */ /* 0x004fea0003900000 */
[----:B------:R-:W2:Y:S02]  /*170c0*/  @!P0 SYNCS.PHASECHK.TRANS64 P0, [R6+URZ+0x33440], R4 ;  /* 0x03344004060085a7 */ /* 0x000ea4000800007f */
[----:B--2---:R-:W-:Y:S05]  /*170d0*/  @!P0 BRA `(.L_x_2132) ;  /* 0xfffffffc00f08947 */ /* 0x004fea000383ffff */
[----:B------:R-:W-:Y:S05]  /*170e0*/  BRA `(.L_x_2189) ;  /* 0xffffffd4002c7947 */ /* 0x000fea000383ffff */
.L_x_2140:
[----:B0-----:R0:W1:Y:S02]  /*170f0*/  SYNCS.PHASECHK.TRANS64.TRYWAIT P2, [R13+URZ+0x33470], R4 ;  /* 0x033470040d0075a7 */ /* 0x001064000804017f */
[----:B-1----:R-:W-:Y:S05]  /*17100*/  @!P2 NANOSLEEP.SYNCS 0x989680 ;  /* 0x009896800000a95d */ /* 0x002fea0003900000 */
[----:B------:R-:W1:Y:S02]  /*17110*/  @!P2 SYNCS.PHASECHK.TRANS64 P2, [R13+URZ+0x33470], R4 ;  /* 0x033470040d00a5a7 */ /* 0x000e64000804007f */
[----:B-1----:R-:W-:Y:S05]  /*17120*/  @!P2 BRA `(.L_x_2140) ;  /* 0xfffffffc00f0a947 */ /* 0x002fea000383ffff */
[----:B------:R-:W-:Y:S05]  /*17130*/  BRA `(.L_x_2190) ;  /* 0xffffffd800407947 */ /* 0x000fea000383ffff */
.L_x_2142:
[----:B-1----:R1:W2:Y:S02]  /*17140*/  SYNCS.PHASECHK.TRANS64.TRYWAIT P2, [R13+URZ+0x33460], R2 ;  /* 0x033460020d0075a7 */ /* 0x0022a4000804017f */
[----:B--2---:R-:W-:Y:S05]  /*17150*/  @!P2 NANOSLEEP.SYNCS 0x989680 ;  /* 0x009896800000a95d */ /* 0x004fea0003900000 */
[----:B------:R-:W2:Y:S02]  /*17160*/  @!P2 SYNCS.PHASECHK.TRANS64 P2, [R13+URZ+0x33460], R2 ;  /* 0x033460020d00a5a7 */ /* 0x000ea4000804007f */
[----:B--2---:R-:W-:Y:S05]  /*17170*/  @!P2 BRA `(.L_x_2142) ;  /* 0xfffffffc00f0a947 */ /* 0x004fea000383ffff */
[----:B------:R-:W-:Y:S05]  /*17180*/  BRA `(.L_x_2191) ;  /* 0xffffffd800487947 */ /* 0x000fea000383ffff */
.L_x_2149:
[----:B0-----:R0:W1:Y:S02]  /*17190*/  SYNCS.PHASECHK.TRANS64.TRYWAIT P0, [R3+URZ+0x33470], R0 ;  /* 0x03347000030075a7 */ /* 0x001064000800017f */
[----:B-1----:R-:W-:Y:S05]  /*171a0*/  @!P0 NANOSLEEP.SYNCS 0x989680 ;  /* 0x009896800000895d */ /* 0x002fea0003900000 */
[----:B------:R-:W1:Y:S02]  /*171b0*/  @!P0 SYNCS.PHASECHK.TRANS64 P0, [R3+URZ+0x33470], R0 ;  /* 0x03347000030085a7 */ /* 0x000e64000800007f */
[----:B-1----:R-:W-:Y:S05]  /*171c0*/  @!P0 BRA `(.L_x_2149) ;  /* 0xfffffffc00f08947 */ /* 0x002fea000383ffff */
[----:B------:R-:W-:Y:S05]  /*171d0*/  BRA `(.L_x_2192) ;  /* 0xffffffe0006c7947 */ /* 0x000fea000383ffff */
.L_x_2151:
[----:B0-----:R0:W1:Y:S02]  /*171e0*/  SYNCS.PHASECHK.TRANS64.TRYWAIT P0, [R3+URZ+0x33460], R0 ;  /* 0x03346000030075a7 */ /* 0x001064000800017f */
[----:B-1----:R-:W-:Y:S05]  /*171f0*/  @!P0 NANOSLEEP.SYNCS 0x989680 ;  /* 0x009896800000895d */ /* 0x002fea0003900000 */
[----:B------:R-:W1:Y:S02]  /*17200*/  @!P0 SYNCS.PHASECHK.TRANS64 P0, [R3+URZ+0x33460], R0 ;  /* 0x03346000030085a7 */ /* 0x000e64000800007f */
[----:B-1----:R-:W-:Y:S05]  /*17210*/  @!P0 BRA `(.L_x_2151) ;  /* 0xfffffffc00f08947 */ /* 0x002fea000383ffff */
[----:B------:R-:W-:Y:S05]  /*17220*/  BRA `(.L_x_2193) ;  /* 0xffffffe000707947 */ /* 0x000fea000383ffff */
.L_x_2164:
[----:B0-----:R0:W1:Y:S02]  /*17230*/  SYNCS.PHASECHK.TRANS64.TRYWAIT P0, [R0+URZ+0x33420], R3 ;  /* 0x03342003000075a7 */ /* 0x001064000800017f */
[----:B-1----:R-:W-:Y:S05]  /*17240*/  @!P0 NANOSLEEP.SYNCS 0x989680 ;  /* 0x009896800000895d */ /* 0x002fea0003900000 */
[----:B------:R-:W1:Y:S02]  /*17250*/  @!P0 SYNCS.PHASECHK.TRANS64 P0, [R0+URZ+0x33420], R3 ;  /* 0x03342003000085a7 */ /* 0x000e64000800007f */
[----:B-1----:R-:W-:Y:S05]  /*17260*/  @!P0 BRA `(.L_x_2164) ;  /* 0xfffffffc00f08947 */ /* 0x002fea000383ffff */
[----:B------:R-:W-:Y:S05]  /*17270*/  BRA `(.L_x_2194) ;  /* 0xfffffff4007c7947 */ /* 0x000fea000383ffff */
.L_x_2165:
        /* <DEDUP_REMOVED lines=11> */
.L_x_2196:
[----:B------:R-:W-:Y:S05]  /*17330*/  BSYNC B0 ;  /* 0x0000000000007941 */ /* 0x000fea0003800000 */
.L_x_2195:
[----:B------:R-:W-:Y:S05]  /*17340*/  BRA `(.L_x_2197) ;  /* 0xfffffff400647947 */ /* 0x000fea000383ffff */
.L_x_2168:
[----:B------:R-:W-:Y:S01]  /*17350*/  BSSY B1, `(.L_x_2198) ;  /* 0x0000006000017945 */ /* 0x000fe20003800000 */
[----:B------:R-:W-:-:S07]  /*17360*/  IMAD.MOV.U32 R15, RZ, RZ, -0x1 ;  /* 0xffffffffff0f7424 */ /* 0x000fce00078e00ff */
[----:B01----:R-:W-:Y:S05]  /*17370*/  WARPSYNC.COLLECTIVE R15, `(.L_x_2199) ;  /* 0x000000000f0c7348 */ /* 0x003fea0003c00000 */
[----:B------:R-:W-:Y:S02]  /*17380*/  ELECT P6, UR62, PT ;  /* 0x00000000003e782f */ /* 0x000fe400038c0000 */
[----:B------:R-:W-:Y:S01]  /*17390*/  MOV R14, UR62 ;  /* 0x0000003e000e7c02 */ /* 0x000fe20008000f00 */
[----:B01----:R-:W-:Y:S10]  /*173a0*/  ENDCOLLECTIVE ;  /* 0x000000000000791b */ /* 0x003ff40003800000 */
.L_x_2199:
[----:B------:R-:W-:Y:S05]  /*173b0*/  BSYNC B1 ;  /* 0x0000000000017941 */ /* 0x000fea0003800000 */
.L_x_2198:
[----:B------:R-:W-:Y:S05]  /*173c0*/  BRA `(.L_x_2200) ;  /* 0xfffffff4005c7947 */ /* 0x000fea000383ffff */
.L_x_2170:
[----:B0-----:R0:W1:Y:S02]  /*173d0*/  SYNCS.PHASECHK.TRANS64.TRYWAIT P1, [R7+URZ], R4 ;  /* 0x00000004070075a7 */ /* 0x001064000802017f */
[----:B-1----:R-:W-:Y:S05]  /*173e0*/  @!P1 NANOSLEEP.SYNCS 0x989680 ;  /* 0x009896800000995d */ /* 0x002fea0003900000 */
[----:B------:R-:W1:Y:S02]  /*173f0*/  @!P1 SYNCS.PHASECHK.TRANS64 P1, [R7+URZ], R4 ;  /* 0x00000004070095a7 */ /* 0x000e64000802007f */
[----:B-1----:R-:W-:Y:S05]  /*17400*/  @!P1 BRA `(.L_x_2170) ;  /* 0xfffffffc00f09947 */ /* 0x002fea000383ffff */
[----:B------:R-:W-:Y:S05]  /*17410*/  BRA `(.L_x_2201) ;  /* 0xfffffff400907947 */ /* 0x000fea000383ffff */
.L_x_2171:
[----:B-1----:R1:W2:Y:S02]  /*17420*/  SYNCS.PHASECHK.TRANS64.TRYWAIT P1, [R9+URZ], R2 ;  /* 0x00000002090075a7 */ /* 0x0022a4000802017f */
[----:B--2---:R-:W-:Y:S05]  /*17430*/  @!P1 NANOSLEEP.SYNCS 0x989680 ;  /* 0x009896800000995d */ /* 0x004fea0003900000 */
[----:B------:R-:W2:Y:S02]  /*17440*/  @!P1 SYNCS.PHASECHK.TRANS64 P1, [R9+URZ], R2 ;  /* 0x00000002090095a7 */ /* 0x000ea4000802007f */
[----:B--2---:R-:W-:Y:S05]  /*17450*/  @!P1 BRA `(.L_x_2171) ;  /* 0xfffffffc00f09947 */ /* 0x004fea000383ffff */
[----:B------:R-:W-:Y:S05]  /*17460*/  BRA `(.L_x_2202) ;  /* 0xfffffff400847947 */ /* 0x000fea000383ffff */
.L_x_2173:
[----:B--2---:R2:W3:Y:S02]  /*17470*/  SYNCS.PHASECHK.TRANS64.TRYWAIT P1, [R17+URZ+0x33460], R4 ;  /* 0x03346004110075a7 */ /* 0x0044e4000802017f */
[----:B---3--:R-:W-:Y:S05]  /*17480*/  @!P1 NANOSLEEP.SYNCS 0x989680 ;  /* 0x009896800000995d */ /* 0x008fea0003900000 */
[----:B------:R-:W3:Y:S02]  /*17490*/  @!P1 SYNCS.PHASECHK.TRANS64 P1, [R17+URZ+0x33460], R4 ;  /* 0x03346004110095a7 */ /* 0x000ee4000802007f */
[----:B---3--:R-:W-:Y:S05]  /*174a0*/  @!P1 BRA `(.L_x_2173) ;  /* 0xfffffffc00f09947 */ /* 0x008fea000383ffff */
[----:B------:R-:W-:Y:S05]  /*174b0*/  BRA `(.L_x_2203) ;  /* 0xfffffff400847947 */ /* 0x000fea000383ffff */
.L_x_2175:
[----:B---3--:R3:W4:Y:S02]  /*174c0*/  SYNCS.PHASECHK.TRANS64.TRYWAIT P1, [R3+URZ+0x33460], R2 ;  /* 0x03346002030075a7 */ /* 0x008724000802017f */
[----:B----4-:R-:W-:Y:S05]  /*174d0*/  @!P1 NANOSLEEP.SYNCS 0x989680 ;  /* 0x009896800000995d */ /* 0x010fea0003900000 */
[----:B------:R-:W4:Y:S02]  /*174e0*/  @!P1 SYNCS.PHASECHK.TRANS64 P1, [R3+URZ+0x33460], R2 ;  /* 0x03346002030095a7 */ /* 0x000f24000802007f */
[----:B----4-:R-:W-:Y:S05]  /*174f0*/  @!P1 BRA `(.L_x_2175) ;  /* 0xfffffffc00f09947 */ /* 0x010fea000383ffff */
[----:B------:R-:W-:Y:S05]  /*17500*/  BRA `(.L_x_2204) ;  /* 0xfffffff400847947 */ /* 0x000fea000383ffff */
.L_x_2177:
[----:B----4-:R4:W0:Y:S02]  /*17510*/  SYNCS.PHASECHK.TRANS64.TRYWAIT P0, [R17+URZ+0x33480], R4 ;  /* 0x03348004110075a7 */ /* 0x010824000800017f */
[----:B0-----:R-:W-:Y:S05]  /*17520*/  @!P0 NANOSLEEP.SYNCS 0x989680 ;  /* 0x009896800000895d */ /* 0x001fea0003900000 */
[----:B------:R-:W0:Y:S02]  /*17530*/  @!P0 SYNCS.PHASECHK.TRANS64 P0, [R17+URZ+0x33480], R4 ;  /* 0x03348004110085a7 */ /* 0x000e24000800007f */
[----:B0-----:R-:W-:Y:S05]  /*17540*/  @!P0 BRA `(.L_x_2177) ;  /* 0xfffffffc00f08947 */ /* 0x001fea000383ffff */
[----:B------:R-:W-:Y:S05]  /*17550*/  BRA `(.L_x_2178) ;  /* 0xfffffff400807947 */ /* 0x000fea000383ffff */
.L_x_2205:
        /* <DEDUP_REMOVED lines=10> */
.L_x_2708:


//--------------------- .text._ZN7cutlass13device_kernelIN5flash11enable_sm90INS1_16FlashAttnFwdSm90INS1_25CollectiveMainloopFwdSm90ILi2EN4cute5tupleIJNS5_1CILi1EEES8_S8_EEENS6_IJNS7_ILi128EEENS7_ILi160EEENS7_ILi192EEEEEELi192ENS_12float_e4m3_tEfNS_4arch4Sm90ELb1ELb0ELb1ELb1ELb0ELb1ELb0ELb1ELb1ELb0ELb0ELb0EEENS1_21CollectiveEpilogueFwdINS6_IJSA_SC_SB_EEES9_NS_10bfloat16_tESG_Li256ELb1ELb0ELb0ELb1EEENS1_36VarlenDynamicPersistentTileSchedulerILi128ELi160ELi256ELi128ELb0ELb0ELb1ELb1ELb1ELb1EEEEEEEEEvNT_6ParamsE --------------------------
	.section	.text._ZN7cutlass13device_kernelIN5flash11enable_sm90INS1_16FlashAttnFwdSm90INS1_25CollectiveMainloopFwdSm90ILi2EN4cute5tupleIJNS5_1CILi1EEES8_S8_EEENS6_IJNS7_ILi128EEENS7_ILi160EEENS7_ILi192EEEEEELi192ENS_12float_e4m3_tEfNS_4arch4Sm90ELb1ELb0ELb1ELb1ELb0ELb1ELb0ELb1ELb1ELb0ELb0ELb0EEENS1_21CollectiveEpilogueFwdINS6_IJSA_SC_SB_EEES9_NS_10bfloat16_tESG_Li256ELb1ELb0ELb0ELb1EEENS1_36VarlenDynamicPersistentTileSchedulerILi128ELi160ELi256ELi128ELb0ELb0ELb1ELb1ELb1ELb1EEEEEEEEEvNT_6ParamsE,"ax",@progbits
	.align	128
.text._ZN7cutlass13device_kernelIN5flash11enable_sm90INS1_16FlashAttnFwdSm90INS1_25CollectiveMainloopFwdSm90ILi2EN4cute5tupleIJNS5_1CILi1EEES8_S8_EEENS6_IJNS7_ILi128EEENS7_ILi160EEENS7_ILi192EEEEEELi192ENS_12float_e4m3_tEfNS_4arch4Sm90ELb1ELb0ELb1ELb1ELb0ELb1ELb0ELb1ELb1ELb0ELb0ELb0EEENS1_21CollectiveEpilogueFwdINS6_IJSA_SC_SB_EEES9_NS_10bfloat16_tESG_Li256ELb1ELb0ELb0ELb1EEENS1_36VarlenDynamicPersistentTileSchedulerILi128ELi160ELi256ELi128ELb0ELb0ELb1ELb1ELb1ELb1EEEEEEEEEvNT_6ParamsE:
        .type           _ZN7cutlass13device_kernelIN5flash11enable_sm90INS1_16FlashAttnFwdSm90INS1_25CollectiveMainloopFwdSm90ILi2EN4cute5tupleIJNS5_1CILi1EEES8_S8_EEENS6_IJNS7_ILi128EEENS7_ILi160EEENS7_ILi192EEEEEELi192ENS_12float_e4m3_tEfNS_4arch4Sm90ELb1ELb0ELb1ELb1ELb0ELb1ELb0ELb1ELb1ELb0ELb0ELb0EEENS1_21CollectiveEpilogueFwdINS6_IJSA_SC_SB_EEES9_NS_10bfloat16_tESG_Li256ELb1ELb0ELb0ELb1EEENS1_36VarlenDynamicPersistentTileSchedulerILi128ELi160ELi256ELi128ELb0ELb0ELb1ELb1ELb1ELb1EEEEEEEEEvNT_6ParamsE,@function
        .size           _ZN7cutlass13device_kernelIN5flash11enable_sm90INS1_16FlashAttnFwdSm90INS1_25CollectiveMainloopFwdSm90ILi2EN4cute5tupleIJNS5_1CILi1EEES8_S8_EEENS6_IJNS7_ILi128EEENS7_ILi160EEENS7_ILi192EEEEEELi192ENS_12float_e4m3_tEfNS_4arch4Sm90ELb1ELb0ELb1ELb1ELb0ELb1ELb0ELb1ELb1ELb0ELb0ELb0EEENS1_21CollectiveEpilogueFwdINS6_IJSA_SC_SB_EEES9_NS_10bfloat16_tESG_Li256ELb1ELb0ELb0ELb1EEENS1_36VarlenDynamicPersistentTileSchedulerILi128ELi160ELi256ELi128ELb0ELb0ELb1ELb1ELb1ELb1EEEEEEEEEvNT_6ParamsE,(.L_x_2709 - _ZN7cutlass13device_kernelIN5flash11enable_sm90INS1_16FlashAttnFwdSm90INS1_25CollectiveMainloopFwdSm90ILi2EN4cute5tupleIJNS5_1CILi1EEES8_S8_EEENS6_IJNS7_ILi128EEENS7_ILi160EEENS7_ILi192EEEEEELi192ENS_12float_e4m3_tEfNS_4arch4Sm90ELb1ELb0ELb1ELb1ELb0ELb1ELb0ELb1ELb1ELb0ELb0ELb0EEENS1_21CollectiveEpilogueFwdINS6_IJSA_SC_SB_EEES9_NS_10bfloat16_tESG_Li256ELb1ELb0ELb0ELb1EEENS1_36VarlenDynamicPersistentTileSchedulerILi128ELi160ELi256ELi128ELb0ELb0ELb1ELb1ELb1ELb1EEEEEEEEEvNT_6ParamsE)
        .other          _ZN7cutlass13device_kernelIN5flash11enable_sm90INS1_16FlashAttnFwdSm90INS1_25CollectiveMainloopFwdSm90ILi2EN4cute5tupleIJNS5_1CILi1EEES8_S8_EEENS6_IJNS7_ILi128EEENS7_ILi160EEENS7_ILi192EEEEEELi192ENS_12float_e4m3_tEfNS_4arch4Sm90ELb1ELb0ELb1ELb1ELb0ELb1ELb0ELb1ELb1ELb0ELb0ELb0EEENS1_21CollectiveEpilogueFwdINS6_IJSA_SC_SB_EEES9_NS_10bfloat16_tESG_Li256ELb1ELb0ELb0ELb1EEENS1_36VarlenDynamicPersistentTileSchedulerILi128ELi160ELi256ELi128ELb0ELb0ELb1ELb1ELb1ELb1EEEEEEEEEvNT_6ParamsE,@"STO_CUDA_ENTRY STV_DEFAULT"
_ZN7cutlass13device_kernelIN5flash11enable_sm90INS1_16FlashAttnFwdSm90INS1_25CollectiveMainloopFwdSm90ILi2EN4cute5tupleIJNS5_1CILi1EEES8_S8_EEENS6_IJNS7_ILi128EEENS7_ILi160EEENS7_ILi192EEEEEELi192ENS_12float_e4m3_tEfNS_4arch4Sm90ELb1ELb0ELb1ELb1ELb0ELb1ELb0ELb1ELb1ELb0ELb0ELb0EEENS1_21CollectiveEpilogueFwdINS6_IJSA_SC_SB_EEES9_NS_10bfloat16_tESG_Li256ELb1ELb0ELb0ELb1EEENS1_36VarlenDynamicPersistentTileSchedulerILi128ELi160ELi256ELi128ELb0ELb0ELb1ELb1ELb1ELb1EEEEEEEEEvNT_6ParamsE:
        /* <DEDUP_REMOVED lines=27> */
.L_x_2207:
[----:B------:R-:W-:Y:S05]  /*01b0*/  BSYNC B0 ;  /* 0x0000000000007941 */ /* 0x000fea0003800000 */
.L_x_2206:
        /* <DEDUP_REMOVED lines=41> */
.L_x_2208:
        /* <DEDUP_REMOVED lines=22> */
.L_x_2209:
        /* <DEDUP_REMOVED lines=18> */
.L_x_2210:
        /* <DEDUP_REMOVED lines=22> */
.L_x_2211:
        /* <DEDUP_REMOVED lines=22> */
.L_x_2212:
        /* <DEDUP_REMOVED lines=8> */
.L_x_2215:
[----:B------:R-:W-:-:S08]  /*0a10*/  NOP ;  /* 0x0000000000007918 */ /* 0x000fd00000000000 */
[----:B------:R-:W0:Y:S02]  /*0a20*/  USETMAXREG.TRY_ALLOC.CTAPOOL UP0, 0xf0 ;  /* 0x000000f0000079c8 */ /* 0x000e240008000600 */
[----:B0-----:R-:W-:-:S13]  /*0a30*/  PLOP3.LUT P0, PT, PT, PT, UP0, 0x80, 0x0 ;  /* 0x000000000000781c */ /* 0x001fda0003f0f008 */
[----:B------:R-:W-:Y:S05]  /*0a40*/  @!P0 BRA `(.L_x_2215) ;  /* 0xfffffffc00f08947 */ /* 0x000fea000383ffff */
[----:B------:R-:W2:Y:S01]  /*0a50*/  LDL.LU R0, [R1+0x10] ;  /* 0x0000100001007983 */ /* 0x000ea20000300800 */
        /* <DEDUP_REMOVED lines=15> */
[----:B------:R1:W-:Y:S01]  /*0b50*/  STL [R1+0x10], R0 ;  /* 0x0000100001007387 */ /* 0x0003e20000100800 */
[----:B0-----:R-:W-:-:S13]  /*0b60*/  ISETP.GE.AND P0, PT, R227, UR4, PT ;  /* 0x00000004e3007c0c */ /* 0x001fda000bf06270 */
[----:B-1----:R-:W-:Y:S05]  /*0b70*/  @P0 BRA `(.L_x_2216) ;  /* 0x000002e400300947 */ /* 0x002fea0003800000 */
[----:B------:R-:W0:Y:S01]  /*0b80*/  S2R R0, SR_TID.X ;  /* 0x0000000000007919 */ /* 0x000e220000002100 */
[----:B------:R-:W-:Y:S01]  /*0b90*/  R2UR UR52, R16 ;  /* 0x00000000103472ca */ /* 0x000fe200000e0000 */
[----:B------:R-:W-:Y:S01]  /*0ba0*/  IMAD.MOV.U32 R223, RZ, RZ, RZ ;  /* 0x000000ffffdf7224 */ /* 0x000fe200078e00ff */
[----:B------:R-:W-:Y:S01]  /*0bb0*/  ULOP3.LUT UR53, UR36, 0x1, URZ, 0xfc, !UPT ;  /* 0x0000000124357892 */ /* 0x000fe2000f8efc3f */
[----:B------:R-:W-:Y:S01]  /*0bc0*/  IMAD.MOV.U32 R220, RZ, RZ, RZ ;  /* 0x000000ffffdc7224 */ /* 0x000fe200078e00ff */
[----:B------:R-:W-:Y:S01]  /*0bd0*/  UMOV UR43, URZ ;  /* 0x0000003f002b7c82 */ /* 0x000fe20008000000 */
[----:B------:R-:W-:-:S08]  /*0be0*/  IMAD.MOV.U32 R146, RZ, RZ, RZ ;  /* 0x000000ffff927224 */ /* 0x000fd000078e00ff */
[----:B------:R-:W-:Y:S01]  /*0bf0*/  UIADD3 UR52, UR52, 0x1e200, URZ ;  /* 0x0001e20034347890 */ /* 0x000fe2000fffe03f */
[----:B0-----:R-:W-:-:S05]  /*0c00*/  VIADD R0, R0, 0xffffff80 ;  /* 0xffffff8000007836 */ /* 0x001fca0000000000 */
[----:B------:R-:W-:Y:S02]  /*0c10*/  SHF.R.S32.HI R3, RZ, 0x1f, R0 ;  /* 0x0000001fff037819 */ /* 0x000fe40000011400 */
[-C--:B------:R-:W-:Y:S02]  /*0c20*/  LEA.HI R8, R0, R0.reuse, RZ, 0x1 ;  /* 0x0000000000087211 */ /* 0x080fe400078f08ff */
[CC--:B------:R-:W-:Y:S02]  /*0c30*/  LEA.HI R5, R3.reuse, R0.reuse, RZ, 0x5 ;  /* 0x0000000003057211 */ /* 0x0c0fe400078f28ff */
[----:B------:R-:W-:Y:S02]  /*0c40*/  LEA.HI R4, R3, R0, RZ, 0x4 ;  /* 0x0000000003047211 */ /* 0x000fe400078f20ff */
[----:B------:R-:W-:Y:S01]  /*0c50*/  LOP3.LUT R7, R8, 0xfffffffe, RZ, 0xc0, !PT ;  /* 0xfffffffe08077812 */ /* 0x000fe200078ec0ff */
[----:B------:R-:W-:Y:S01]  /*0c60*/  IMAD.SHL.U32 R6, R5, 0x20, RZ ;  /* 0x0000002005067824 */ /* 0x000fe200078e00ff */
[----:B------:R-:W-:-:S02]  /*0c70*/  LOP3.LUT R5, R4, 0x3fffff0, RZ, 0xc0, !PT ;  /* 0x03fffff004057812 */ /* 0x000fc400078ec0ff */
[CC--:B------:R-:W-:Y:S01]  /*0c80*/  LEA.HI R236, R3.reuse, R0.reuse, RZ, 0x3 ;  /* 0x0000000003ec7211 */ /* 0x0c0fe200078f18ff */
[----:B------:R-:W-:Y:S01]  /*0c90*/  IMAD.IADD R22, R0, 0x1, -R7 ;  /* 0x0000000100167824 */ /* 0x000fe200078e0a07 */
[----:B------:R-:W-:Y:S01]  /*0ca0*/  LOP3.LUT R6, R6, 0xfffffc00, RZ, 0xc0, !PT ;  /* 0xfffffc0006067812 */ /* 0x000fe200078ec0ff */
[----:B------:R-:W-:Y:S01]  /*0cb0*/  IMAD.IADD R5, R0, 0x1, -R5 ;  /* 0x0000000100057824 */ /* 0x000fe200078e0a05 */
[CC--:B------:R-:W-:Y:S01]  /*0cc0*/  LEA.HI R2, R3.reuse, R0.reuse, RZ, 0x7 ;  /* 0x0000000003027211 */ /* 0x0c0fe200078f38ff */
[----:B------:R-:W-:Y:S01]  /*0cd0*/  IMAD.SHL.U32 R18, R22, 0x10, RZ ;  /* 0x0000001016127824 */ /* 0x000fe200078e00ff */
[----:B------:R-:W-:Y:S01]  /*0ce0*/  LEA.HI R9, R3, R0, RZ, 0x2 ;  /* 0x0000000003097211 */ /* 0x000fe200078f10ff */
[----:B------:R-:W-:Y:S01]  /*0cf0*/  IMAD R7, R5, 0x40, R6 ;  /* 0x0000004005077824 */ /* 0x000fe200078e0206 */
[----:B------:R-:W-:Y:S01]  /*0d00*/  LOP3.LUT R3, R236, 0x1ffffff8, RZ, 0xc0, !PT ;  /* 0x1ffffff8ec037812 */ /* 0x000fe200078ec0ff */
[----:B------:R-:W-:Y:S01]  /*0d10*/  VIADD R221, R18, 0x20 ;  /* 0x0000002012dd7836 */ /* 0x000fe20000000000 */
[----:B------:R-:W-:Y:S01]  /*0d20*/  LOP3.LUT R11, R2, 0xffffff80, RZ, 0xc0, !PT ;  /* 0xffffff80020b7812 */ /* 0x000fe200078ec0ff */
[----:B------:R-:W-:Y:S01]  /*0d30*/  IMAD.SHL.U32 R19, R22, 0x8, RZ ;  /* 0x0000000816137824 */ /* 0x000fe200078e00ff */
[----:B------:R-:W-:Y:S01]  /*0d40*/  SHF.R.S32.HI R5, RZ, 0x4, R4 ;  /* 0x00000004ff057819 */ /* 0x000fe20000011404 */
[----:B------:R-:W-:Y:S01]  /*0d50*/  IMAD.IADD R3, R0, 0x1, -R3 ;  /* 0x0000000100037824 */ /* 0x000fe200078e0a03 */
[----:B------:R-:W-:-:S02]  /*0d60*/  SHF.R.S32.HI R23, RZ, 0x1, R8 ;  /* 0x00000001ff177819 */ /* 0x000fc40000011408 */
[----:B------:R-:W-:Y:S02]  /*0d70*/  IADD3 R20, R0, -R11, RZ ;  /* 0x8000000b00147210 */ /* 0x000fe40007ffe0ff */
[--C-:B------:R-:W-:Y:S02]  /*0d80*/  SHF.R.S32.HI R235, RZ, 0x2, R9.reuse ;  /* 0x00000002ffeb7819 */ /* 0x100fe40000011409 */
[----:B------:R-:W-:Y:S01]  /*0d90*/  SHF.R.S32.HI R0, RZ, 0x1f, R9 ;  /* 0x0000001fff007819 */ /* 0x000fe20000011409 */
[----:B------:R-:W-:Y:S01]  /*0da0*/  STL [R1+0x30], R20 ;  /* 0x0000301401007387 */ /* 0x000fe20000100800 */
[----:B------:R-:W-:Y:S02]  /*0db0*/  LEA.HI R4, R4, R5, RZ, 0x1 ;  /* 0x0000000504047211 */ /* 0x000fe400078f08ff */
[----:B------:R-:W-:Y:S02]  /*0dc0*/  LEA.HI R8, R8, R23, RZ, 0x1 ;  /* 0x0000001708087211 */ /* 0x000fe400078f08ff */
[----:B------:R-:W-:-:S02]  /*0dd0*/  LEA.HI R0, R0, R235, RZ, 0x2 ;  /* 0x000000eb00007211 */ /* 0x000fc400078f10ff */
[----:B------:R-:W-:Y:S02]  /*0de0*/  LOP3.LUT R4, R4, 0x1ffffffe, RZ, 0xc0, !PT ;  /* 0x1ffffffe04047812 */ /* 0x000fe400078ec0ff */
[----:B------:R-:W-:Y:S02]  /*0df0*/  LOP3.LUT R8, R8, 0x3fffffe, RZ, 0xc0, !PT ;  /* 0x03fffffe08087812 */ /* 0x000fe400078ec0ff */
[----:B------:R-:W-:Y:S01]  /*0e00*/  SHF.R.S32.HI R10, RZ, 0x1f, R20 ;  /* 0x0000001fff0a7819 */ /* 0x000fe20000011414 */
[----:B------:R-:W-:Y:S01]  /*0e10*/  IMAD.IADD R4, R5, 0x1, -R4 ;  /* 0x0000000105047824 */ /* 0x000fe200078e0a04 */
[----:B------:R-:W-:Y:S02]  /*0e20*/  LOP3.LUT R0, R0, 0xfffffffc, RZ, 0xc0, !PT ;  /* 0xfffffffc00007812 */ /* 0x000fe400078ec0ff */
[----:B------:R-:W-:Y:S02]  /*0e30*/  IADD3 R8, R23, -R8, RZ ;  /* 0x8000000817087210 */ /* 0x000fe40007ffe0ff */
[-C--:B------:R-:W-:Y:S01]  /*0e40*/  LEA.HI R6, R10, R20.reuse, RZ, 0x2 ;  /* 0x000000140a067211 */ /* 0x080fe200078f10ff */
[----:B------:R-:W-:Y:S01]  /*0e50*/  IMAD.IADD R235, R235, 0x1, -R0 ;  /* 0x00000001ebeb7824 */ /* 0x000fe200078e0a00 */
[----:B------:R-:W-:Y:S01]  /*0e60*/  LEA R0, R4, R7, 0x3 ;  /* 0x0000000704007211 */ /* 0x000fe200078e18ff */
[----:B------:R-:W-:Y:S01]  /*0e70*/  IMAD R230, R5, 0x8, R8 ;  /* 0x0000000805e67824 */ /* 0x000fe200078e0208 */
[--C-:B------:R-:W-:Y:S01]  /*0e80*/  SHF.R.S32.HI R9, RZ, 0x2, R6.reuse ;  /* 0x00000002ff097819 */ /* 0x100fe20000011406 */
[----:B------:R-:W-:Y:S01]  /*0e90*/  VIADD R8, R23, 0x80 ;  /* 0x0000008017087836 */ /* 0x000fe20000000000 */
[----:B------:R-:W-:Y:S01]  /*0ea0*/  SHF.R.S32.HI R12, RZ, 0x1f, R6 ;  /* 0x0000001fff0c7819 */ /* 0x000fe20000011406 */
[----:B------:R0:W-:Y:S01]  /*0eb0*/  STL [R1+0x44], R0 ;  /* 0x0000440001007387 */ /* 0x0001e20000100800 */
[----:B------:R-:W-:Y:S01]  /*0ec0*/  SHF.R.S32.HI R17, RZ, 0x7, R2 ;  /* 0x00000007ff117819 */ /* 0x000fe20000011402 */
[----:B------:R-:W-:Y:S01]  /*0ed0*/  IMAD.SHL.U32 R228, R235, 0x80, RZ ;  /* 0x00000080ebe47824 */ /* 0x000fe200078e00ff */
[----:B------:R-:W-:Y:S01]  /*0ee0*/  LEA.HI R12, R12, R9, RZ, 0x3 ;  /* 0x000000090c0c7211 */ /* 0x000fe200078f18ff */
[----:B------:R-:W-:Y:S01]  /*0ef0*/  IMAD.SHL.U32 R230, R230, 0x40, RZ ;  /* 0x00000040e6e67824 */ /* 0x000fe200078e00ff */
[----:B------:R-:W-:-:S02]  /*0f00*/  LEA.HI R10, R10, R20, RZ, 0x5 ;  /* 0x000000140a0a7211 */ /* 0x000fc400078f28ff */
[----:B------:R-:W-:Y:S02]  /*0f10*/  LOP3.LUT R12, R12, 0xfffffff8, RZ, 0xc0, !PT ;  /* 0xfffffff80c0c7812 */ /* 0x000fe400078ec0ff */
[----:B------:R-:W-:Y:S02]  /*0f20*/  LEA.HI R2, R2, R17, RZ, 0x1 ;  /* 0x0000001102027211 */ /* 0x000fe400078f08ff */
[----:B0-----:R-:W-:Y:S01]  /*0f30*/  LEA.HI R0, R8, R8, RZ, 0x1 ;  /* 0x0000000808007211 */ /* 0x001fe200078f08ff */
[----:B------:R-:W-:Y:S01]  /*0f40*/  IMAD.IADD R9, R9, 0x1, -R12 ;  /* 0x0000000109097824 */ /* 0x000fe200078e0a0c */
[----:B------:R-:W-:Y:S02]  /*0f50*/  SHF.R.S32.HI R5, RZ, 0x1f, R8 ;  /* 0x0000001fff057819 */ /* 0x000fe40000011408 */
[----:B------:R-:W-:Y:S02]  /*0f60*/  LOP3.LUT R4, R0, 0x3fffffe, RZ, 0xc0, !PT ;  /* 0x03fffffe00047812 */ /* 0x000fe400078ec0ff */
[----:B------:R-:W-:-:S02]  /*0f70*/  SHF.R.S32.HI R10, RZ, 0x5, R10 ;  /* 0x00000005ff0a7819 */ /* 0x000fc4000001140a */
[----:B------:R-:W-:Y:S01]  /*0f80*/  LOP3.LUT R2, R2, 0x3fffffe, RZ, 0xc0, !PT ;  /* 0x03fffffe02027812 */ /* 0x000fe200078ec0ff */
[----:B------:R-:W-:Y:S01]  /*0f90*/  IMAD.IADD R4, R8, 0x1, -R4 ;  /* 0x0000000108047824 */ /* 0x000fe200078e0a04 */
[----:B------:R-:W-:Y:S01]  /*0fa0*/  IADD3 R222, R18, 0x40, RZ ;  /* 0x0000004012de7810 */ /* 0x000fe20007ffe0ff */
[----:B------:R-:W-:Y:S01]  /*0fb0*/  IMAD R9, R10, 0x10, R9 ;  /* 0x000000100a097824 */ /* 0x000fe200078e0209 */
[----:B------:R-:W-:Y:S01]  /*0fc0*/  LEA.HI R5, R5, R8, RZ, 0x3 ;  /* 0x0000000805057211 */ /* 0x000fe200078f18ff */
[----:B------:R-:W-:Y:S01]  /*0fd0*/  IMAD.IADD R2, R17, 0x1, -R2 ;  /* 0x0000000111027824 */ /* 0x000fe200078e0a02 */
[----:B------:R-:W-:Y:S02]  /*0fe0*/  SHF.R.S32.HI R8, RZ, 0x1f, R221 ;  /* 0x0000001fff087819 */ /* 0x000fe400000114dd */
[----:B------:R-:W-:Y:S01]  /*0ff0*/  SHF.R.S32.HI R11, RZ, 0x1f, R222 ;  /* 0x0000001fff0b7819 */ /* 0x000fe200000114de */
[----:B------:R-:W-:Y:S01]  /*1000*/  IMAD.SHL.U32 R5, R5, 0x40, RZ ;  /* 0x0000004005057824 */ /* 0x000fe200078e00ff */
[-C--:B------:R-:W-:Y:S01]  /*1010*/  LEA.HI R7, R8, R221.reuse, RZ, 0x4 ;  /* 0x000000dd08077211 */ /* 0x080fe200078f20ff */
[----:B------:R-:W-:Y:S01]  /*1020*/  IMAD R2, R2, 0x40, R9 ;  /* 0x0000004002027824 */ /* 0x000fe200078e0209 */
[----:B------:R-:W-:-:S02]  /*1030*/  LEA.HI R8, R8, R221, RZ, 0x6 ;  /* 0x000000dd08087211 */ /* 0x000fc400078f30ff */
[CC--:B------:R-:W-:Y:S02]  /*1040*/  LEA.HI R12, R11.reuse, R222.reuse, RZ, 0x6 ;  /* 0x000000de0b0c7211 */ /* 0x0c0fe400078f30ff */
[----:B------:R-:W-:Y:S01]  /*1050*/  LOP3.LUT R228, R228, 0x180, RZ, 0xc0, !PT ;  /* 0x00000180e4e47812 */ /* 0x000fe200078ec0ff */
[----:B------:R0:W-:Y:S01]  /*1060*/  STL [R1+0x4], R2 ;  /* 0x0000040201007387 */ /* 0x0001e20000100800 */
[----:B------:R-:W-:Y:S01]  /*1070*/  SHF.R.S32.HI R0, RZ, 0x1, R0 ;  /* 0x00000001ff007819 */ /* 0x000fe20000011400 */
[----:B------:R-:W-:Y:S01]  /*1080*/  IMAD.SHL.U32 R14, R12, 0x80, RZ ;  /* 0x000000800c0e7824 */ /* 0x000fe200078e00ff */
[----:B------:R-:W-:Y:S02]  /*1090*/  LEA.HI R13, R11, R222, RZ, 0x4 ;  /* 0x000000de0b0d7211 */ /* 0x000fe400078f20ff */
[----:B------:R-:W-:Y:S01]  /*10a0*/  SHF.L.U32 R10, R8, 0x7, RZ ;  /* 0x00000007080a7819 */ /* 0x000fe200000006ff */
[----:B------:R-:W-:Y:S01]  /*10b0*/  IMAD.SHL.U32 R231, R0, 0x80, RZ ;  /* 0x0000008000e77824 */ /* 0x000fe200078e00ff */
[----:B------:R-:W-:-:S02]  /*10c0*/  LOP3.LUT R8, R228, 0x30, R7, 0xf8, !PT ;  /* 0x00000030e4087812 */ /* 0x000fc400078ef807 */
[----:B------:R-:W-:Y:S02]  /*10d0*/  SHF.R.U32.HI R229, RZ, 0x3, R228 ;  /* 0x00000003ffe57819 */ /* 0x000fe400000116e4 */
[----:B------:R-:W-:Y:S02]  /*10e0*/  LOP3.LUT R5, R5, 0xfffffe00, RZ, 0xc0, !PT ;  /* 0xfffffe0005057812 */ /* 0x000fe400078ec0ff */
[C---:B------:R-:W-:Y:S02]  /*10f0*/  LOP3.LUT R12, R228.reuse, 0x30, R13, 0xf8, !PT ;  /* 0x00000030e40c7812 */ /* 0x040fe400078ef80d */
[----:B------:R-:W-:Y:S01]  /*1100*/  LOP3.LUT R0, R228, 0x10, R18, 0xf8, !PT ;  /* 0x00000010e4007812 */ /* 0x000fe200078ef812 */
[----:B------:R-:W-:Y:S01]  /*1110*/  IMAD R232, R4, 0x40, R5 ;  /* 0x0000004004e87824 */ /* 0x000fe200078e0205 */
[----:B0-----:R-:W-:Y:S02]  /*1120*/  SHF.R.S32.HI R2, RZ, 0x1f, R23 ;  /* 0x0000001fff027819 */ /* 0x001fe40000011417 */
[----:B------:R-:W-:-:S02]  /*1130*/  LOP3.LUT R11, R10, 0xffffe000, RZ, 0xc0, !PT ;  /* 0xffffe0000a0b7812 */ /* 0x000fc400078ec0ff */
[-C--:B------:R-:W-:Y:S02]  /*1140*/  LOP3.LUT R8, R8, R229.reuse, RZ, 0x3c, !PT ;  /* 0x000000e508087212 */ /* 0x080fe400078e3cff */
[----:B------:R-:W-:Y:S02]  /*1150*/  LOP3.LUT R2, R228, 0x30, R18, 0xf8, !PT ;  /* 0x00000030e4027812 */ /* 0x000fe400078ef812 */
[----:B------:R-:W-:Y:S02]  /*1160*/  SHF.L.U32 R233, R3, 0x3, RZ ;  /* 0x0000000303e97819 */ /* 0x000fe400000006ff */
[----:B------:R-:W-:Y:S02]  /*1170*/  LOP3.LUT R15, R14, 0xffffe000, RZ, 0xc0, !PT ;  /* 0xffffe0000e0f7812 */ /* 0x000fe400078ec0ff */
[----:B------:R-:W-:Y:S02]  /*1180*/  LOP3.LUT R12, R12, R229, RZ, 0x3c, !PT ;  /* 0x000000e50c0c7212 */ /* 0x000fe400078e3cff */
[----:B------:R-:W-:-:S02]  /*1190*/  LOP3.LUT R6, R6, 0x7ffffffc, RZ, 0xc0, !PT ;  /* 0x7ffffffc06067812 */ /* 0x000fc400078ec0ff */
[-C--:B------:R-:W-:Y:S02]  /*11a0*/  LOP3.LUT R3, R0, R229.reuse, RZ, 0x3c, !PT ;  /* 0x000000e500037212 */ /* 0x080fe400078e3cff */
[-C--:B------:R-:W-:Y:S01]  /*11b0*/  IADD3 R11, R8, R230.reuse, R11 ;  /* 0x000000e6080b7210 */ /* 0x080fe20007ffe00b */
[----:B------:R-:W-:Y:S01]  /*11c0*/  IMAD.IADD R4, R20, 0x1, -R6 ;  /* 0x0000000114047824 */ /* 0x000fe200078e0a06 */
[----:B------:R-:W-:Y:S01]  /*11d0*/  LOP3.LUT R5, R2, R229, RZ, 0x3c, !PT ;  /* 0x000000e502057212 */ /* 0x000fe200078e3cff */
[----:B------:R-:W-:Y:S01]  /*11e0*/  IMAD.IADD R0, R230, 0x1, R3 ;  /* 0x00000001e6007824 */ /* 0x000fe200078e0203 */
[-C--:B------:R-:W-:Y:S02]  /*11f0*/  IADD3 R15, R12, R230.reuse, R15 ;  /* 0x000000e60c0f7210 */ /* 0x080fe40007ffe00f */
[----:B------:R-:W-:Y:S01]  /*1200*/  SHF.R.S32.HI R2, RZ, 0x4, R13 ;  /* 0x00000004ff027819 */ /* 0x000fe2000001140d */
[C---:B------:R-:W-:Y:S01]  /*1210*/  IMAD.IADD R2, R16.reuse, 0x1, R11 ;  /* 0x0000000110027824 */ /* 0x040fe200078e020b */
[C---:B------:R-:W-:Y:S01]  /*1220*/  IADD3 R3, R16.reuse, R230, R5 ;  /* 0x000000e610037210 */ /* 0x040fe20007ffe005 */
[----:B------:R0:W-:Y:S01]  /*1230*/  STL [R1], R4 ;  /* 0x0000000401007387 */ /* 0x0001e20000100800 */
[----:B------:R-:W-:-:S02]  /*1240*/  IADD3 R0, R16, R15, RZ ;  /* 0x0000000f10007210 */ /* 0x000fc40007ffe0ff */
[----:B------:R-:W-:Y:S01]  /*1250*/  MOV R17, RZ ;  /* 0x000000ff00117202 */ /* 0x000fe20000000f00 */
[----:B------:R1:W-:Y:S01]  /*1260*/  STL [R1+0x3c], R3 ;  /* 0x00003c0301007387 */ /* 0x0003e20000100800 */
[----:B------:R-:W-:Y:S02]  /*1270*/  SHF.R.S32.HI R236, RZ, 0x3, R236 ;  /* 0x00000003ffec7819 */ /* 0x000fe400000114ec */
[----:B------:R-:W-:Y:S01]  /*1280*/  LOP3.LUT R231, R231, 0x180, RZ, 0xc0, !PT ;  /* 0x00000180e7e77812 */ /* 0x000fe200078ec0ff */
[----:B------:R1:W-:Y:S01]  /*1290*/  STL [R1+0x38], R2 ;  /* 0x0000380201007387 */ /* 0x0003e20000100800 */
[----:B0-----:R-:W-:-:S03]  /*12a0*/  SHF.R.S32.HI R4, RZ, 0x4, R7 ;  /* 0x00000004ff047819 */ /* 0x001fc60000011407 */
[----:B------:R1:W-:Y:S04]  /*12b0*/  STL [R1+0x34], R0 ;  /* 0x0000340001007387 */ /* 0x0003e80000100800 */
.L_x_2421:
[----:B01----:R-:W0:Y:S02]  /*12c0*/  LDC.64 R2, c[0x0][0xc60] ;  /* 0x00031800ff027b82 */ /* 0x003e240000000a00 */
[----:B0-----:R-:W-:-:S05]  /*12d0*/  IMAD.WIDE R2, R227, 0x4, R2 ;  /* 0x00000004e3027825 */ /* 0x001fca00078e0202 */
[----:B--2--5:R-:W2:Y:S01]  /*12e0*/  LDG.E R10, desc[UR54][R2.64] ;  /* 0x00000036020a7981 */ /* 0x024ea2000c1e1900 */
[----:B------:R-:W-:Y:S05]  /*12f0*/  YIELD ;  /* 0x0000000000007946 */ /* 0x000fea0003800000 */
[----:B------:R-:W-:Y:S01]  /*1300*/  ULDC.64 UR4, c[0x0][0xa28] ;  /* 0x00028a0000047ab9 */ /* 0x000fe20000000a00 */
[----:B------:R-:W-:Y:S01]  /*1310*/  ULDC.64 UR8, c[0x0][0xa18] ;  /* 0x0002860000087ab9 */ /* 0x000fe20000000a00 */
[----:B------:R-:W-:Y:S01]  /*1320*/  ISETP.NE.U32.AND P1, PT, RZ, UR4, PT ;  /* 0x00000004ff007c0c */ /* 0x000fe2000bf25070 */
[----:B------:R-:W-:Y:S01]  /*1330*/  ULDC.64 UR6, c[0x0][0xa08] ;  /* 0x0002820000067ab9 */ /* 0x000fe20000000a00 */
[----:B------:R-:W-:Y:S01]  /*1340*/  IMAD.MOV.U32 R26, RZ, RZ, RZ ;  /* 0x000000ffff1a7224 */ /* 0x000fe200078e00ff */
[----:B------:R-:W-:-:S02]  /*1350*/  ISETP.NE.U32.AND P0, PT, RZ, UR6, PT ;  /* 0x00000006ff007c0c */ /* 0x000fc4000bf05070 */
[----:B------:R-:W-:Y:S02]  /*1360*/  ISETP.NE.AND.EX P1, PT, RZ, UR5, PT, P1 ;  /* 0x00000005ff007c0c */ /* 0x000fe4000bf25310 */
[----:B------:R-:W-:Y:S02]  /*1370*/  ISETP.NE.AND.EX P0, PT, RZ, UR7, PT, P0 ;  /* 0x00000007ff007c0c */ /* 0x000fe4000bf05300 */
[----:B--2---:R-:W-:Y:S01]  /*1380*/  SHF.R.S32.HI R0, RZ, 0x1f, R10 ;  /* 0x0000001fff007819 */ /* 0x004fe2000001140a */
[----:B------:R-:W-:Y:S08]  /*1390*/  STL [R1+0xc], R10 ;  /* 0x00000c0a01007387 */ /* 0x000ff00000100800 */
[C---:B------:R-:W-:Y:S01]  /*13a0*/  @P1 LEA R4, P2, R10.reuse, UR4, 0x2 ;  /* 0x000000040a041c11 */ /* 0x040fe2000f8410ff */
[C---:B------:R-:W-:Y:S01]  /*13b0*/  IMAD.SHL.U32 R29, R10.reuse, 0x4, RZ ;  /* 0x000000040a1d7824 */ /* 0x040fe200078e00ff */
[C-C-:B------:R-:W-:Y:S01]  /*13c0*/  SHF.L.U64.HI R28, R10.reuse, 0x2, R0.reuse ;  /* 0x000000020a1c7819 */ /* 0x140fe20000010200 */
[----:B------:R0:W-:Y:S01]  /*13d0*/  STL [R1+0x1c], R0 ;  /* 0x00001c0001007387 */ /* 0x0001e20000100800 */
[----:B------:R-:W-:-:S02]  /*13e0*/  @P1 LEA.HI.X R5, R10, UR5, R0, 0x2, P2 ;  /* 0x000000050a051c11 */ /* 0x000fc400090f1400 */
[----:B------:R-:W-:Y:S01]  /*13f0*/  ISETP.NE.U32.AND P2, PT, RZ, UR8, PT ;  /* 0x00000008ff007c0c */ /* 0x000fe2000bf45070 */
[----:B------:R-:W-:Y:S01]  /*1400*/  ULDC UR4, c[0x0][0x288] ;  /* 0x0000a20000047ab9 */ /* 0x000fe20000000800 */
[----:B---34-:R-:W-:Y:S01]  /*1410*/  IADD3 R8, P3, R29, UR6, RZ ;  /* 0x000000061d087c10 */ /* 0x018fe2000ff7e0ff */
[----:B------:R1:W-:Y:S01]  /*1420*/  STL [R1+0x18], R29 ;  /* 0x0000181d01007387 */ /* 0x0003e20000100800 */
[----:B------:R-:W-:Y:S01]  /*1430*/  ISETP.NE.AND.EX P2, PT, RZ, UR9, PT, P2 ;  /* 0x00000009ff007c0c */ /* 0x000fe2000bf45320 */
[----:B0-----:R-:W-:Y:S01]  /*1440*/  IMAD.MOV.U32 R0, RZ, RZ, RZ ;  /* 0x000000ffff007224 */ /* 0x001fe200078e00ff */
[----:B------:R-:W-:Y:S01]  /*1450*/  IADD3.X R9, R28, UR7, RZ, P3, !PT ;  /* 0x000000071c097c10 */ /* 0x000fe20009ffe4ff */
[----:B------:R-:W-:Y:S01]  /*1460*/  IMAD.U32 R227, RZ, RZ, UR4 ;  /* 0x00000004ffe37e24 */ /* 0x000fe2000f8e00ff */
[----:B------:R-:W-:-:S03]  /*1470*/  ULDC.64 UR4, c[0x0][0x3f8] ;  /* 0x0000fe0000047ab9 */ /* 0x000fc60000000a00 */
[----:B------:R1:W5:Y:S06]  /*1480*/  @P1 LDG.E R0, desc[UR54][R4.64] ;  /* 0x0000003604001981 */ /* 0x00036c000c1e1900 */
[----:B------:R-:W-:Y:S01]  /*1490*/  @P2 IADD3 R6, P1, R29, UR8, RZ ;  /* 0x000000081d062c10 */ /* 0x000fe2000ff3e0ff */
[----:B------:R1:W5:Y:S03]  /*14a0*/  @P0 LDG.E R26, desc[UR54][R8.64] ;  /* 0x00000036081a0981 */ /* 0x000366000c1e1900 */
[----:B------:R-:W-:-:S05]  /*14b0*/  @P2 IADD3.X R7, R28, UR9, RZ, P1, !PT ;  /* 0x000000091c072c10 */ /* 0x000fca0008ffe4ff */
[----:B------:R1:W5:Y:S01]  /*14c0*/  @P2 LDG.E R227, desc[UR54][R6.64] ;  /* 0x0000003606e32981 */ /* 0x000362000c1e1900 */
[----:B------:R-:W-:Y:S01]  /*14d0*/  UISETP.NE.U32.AND UP0, UPT, UR4, URZ, UPT ;  /* 0x0000003f0400728c */ /* 0x000fe2000bf05070 */
[----:B------:R-:W-:Y:S02]  /*14e0*/  IMAD.MOV.U32 R25, RZ, RZ, R10 ;  /* 0x000000ffff197224 */ /* 0x000fe400078e000a */
[----:B------:R-:W-:Y:S01]  /*14f0*/  ULDC UR4, c[0x0][0x404] ;  /* 0x0001010000047ab9 */ /* 0x000fe20000000800 */
[----:B------:R-:W-:-:S03]  /*1500*/  UISETP.NE.AND.EX UP0, UPT, UR5, URZ, UPT, UP0 ;  /* 0x0000003f0500728c */ /* 0x000fc6000bf05300 */
[----:B------:R-:W-:Y:S01]  /*1510*/  ULDC UR5, c[0x0][0x2e0] ;  /* 0x0000b80000057ab9 */ /* 0x000fe20000000800 */
[----:B------:R-:W-:-:S04]  /*1520*/  USEL UR4, UR4, 0x1, UP0 ;  /* 0x0000000104047887 */ /* 0x000fc80008000000 */
[----:B------:R-:W-:-:S03]  /*1530*/  UIMAD UR4, UR4, UR5, URZ ;  /* 0x00000005040472a4 */ /* 0x000fc6000f8e023f */
[----:B------:R-:W-:Y:S02]  /*1540*/  ULDC UR5, c[0x0][0x338] ;  /* 0x0000ce0000057ab9 */ /* 0x000fe40000000800 */
[----:B------:R-:W-:Y:S01]  /*1550*/  MOV R2, UR5 ;  /* 0x0000000500027c02 */ /* 0x000fe20008000f00 */
[----:B------:R-:W-:Y:S01]  /*1560*/  IMAD.U32 R27, RZ, RZ, UR4 ;  /* 0x00000004ff1b7e24 */ /* 0x000fe2000f8e00ff */
[----:B-1----:R-:W-:Y:S06]  /*1570*/  @P2 BRA `(.L_x_2217) ;  /* 0x0000000000242947 */ /* 0x002fec0003800000 */
        /* <DEDUP_REMOVED lines=9> */
.L_x_2217:
        /* <DEDUP_REMOVED lines=10> */
.L_x_2218:
[----:B------:R-:W-:Y:S05]  /*16b0*/  @!P0 BRA `(.L_x_2219) ;  /* 0x00000000000c8947 */ /* 0x000fea0003800000 */
[----:B------:R-:W2:Y:S04]  /*16c0*/  LDG.E R4, desc[UR54][R8.64] ;  /* 0x0000003608047981 */ /* 0x000ea8000c1e1900 */
[----:B------:R-:W2:Y:S02]  /*16d0*/  LDG.E R27, desc[UR54][R8.64+0x4] ;  /* 0x00000436081b7981 */ /* 0x000ea4000c1e1900 */
[----:B--2---:R-:W-:-:S07]  /*16e0*/  IMAD.IADD R27, R27, 0x1, -R4 ;  /* 0x000000011b1b7824 */ /* 0x004fce00078e0a04 */
.L_x_2219:
        /* <DEDUP_REMOVED lines=8> */
[----:B------:R-:W2:Y:S01]  /*1770*/  @P0 LDG.E R8, desc[UR54][R4.64+0x4] ;  /* 0x0000043604080981 */ /* 0x000ea2000c1e1900 */
[----:B------:R-:W-:Y:S02]  /*1780*/  ISETP.NE.U32.AND P1, PT, RZ, UR4, PT ;  /* 0x00000004ff007c0c */ /* 0x000fe4000bf25070 */
[----:B------:R-:W-:Y:S02]  /*1790*/  MOV R144, R27 ;  /* 0x0000001b00907202 */ /* 0x000fe40000000f00 */
[----:B------:R-:W-:-:S13]  /*17a0*/  ISETP.NE.AND.EX P1, PT, RZ, UR5, PT, P1 ;  /* 0x00000005ff007c0c */ /* 0x000fda000bf25310 */
[----:B------:R-:W-:-:S04]  /*17b0*/  @P1 IADD3 R6, P2, R29, UR4, RZ ;  /* 0x000000041d061c10 */ /* 0x000fc8000ff5e0ff */
[----:B------:R-:W-:-:S05]  /*17c0*/  @P1 IADD3.X R7, R28, UR5, RZ, P2, !PT ;  /* 0x000000051c071c10 */ /* 0x000fca00097fe4ff */
[----:B------:R0:W5:Y:S01]  /*17d0*/  @P1 LDG.E R144, desc[UR54][R6.64] ;  /* 0x0000003606901981 */ /* 0x000162000c1e1900 */
[----:B--2---:R-:W-:Y:S01]  /*17e0*/  @P0 IMAD.IADD R2, R8, 0x1, -R3 ;  /* 0x0000000108020824 */ /* 0x004fe200078e0a03 */
[----:B------:R-:W-:-:S03]  /*17f0*/  LEA R3, R225, 0x11f, 0x7 ;  /* 0x0000011fe1037811 */ /* 0x000fc600078e38ff */
[----:B------:R-:W-:-:S04]  /*1800*/  IMAD.IADD R234, R9, 0x1, R2 ;  /* 0x0000000109ea7824 */ /* 0x000fc800078e0202 */
[C---:B------:R-:W-:Y:S01]  /*1810*/  VIADD R0, R234.reuse, 0x9f ;  /* 0x0000009fea007836 */ /* 0x040fe20000000000 */
[----:B------:R-:W-:-:S03]  /*1820*/  IADD3 R3, R234, R3, -R227 ;  /* 0x00000003ea037210 */ /* 0x000fc60007ffe8e3 */
[----:B------:R-:W-:-:S04]  /*1830*/  IMAD.HI R0, R0, 0x66666667, RZ ;  /* 0x6666666700007827 */ /* 0x000fc800078e02ff */
[----:B------:R-:W-:Y:S01]  /*1840*/  IMAD.HI R4, R3, 0x66666667, RZ ;  /* 0x6666666703047827 */ /* 0x000fe200078e02ff */
[----:B------:R-:W-:-:S04]  /*1850*/  SHF.R.U32.HI R3, RZ, 0x1f, R0 ;  /* 0x0000001fff037819 */ /* 0x000fc80000011600 */
[----:B------:R-:W-:Y:S02]  /*1860*/  SHF.R.U32.HI R5, RZ, 0x1f, R4 ;  /* 0x0000001fff057819 */ /* 0x000fe40000011604 */
[----:B------:R-:W-:Y:S02]  /*1870*/  LEA.HI.SX32 R158, R0, R3, 0x1a ;  /* 0x00000003009e7211 */ /* 0x000fe400078fd2ff */
[----:B------:R-:W-:Y:S02]  /*1880*/  LEA.HI.SX32 R5, R4, R5, 0x1a ;  /* 0x0000000504057211 */ /* 0x000fe400078fd2ff */
[----:B------:R-:W-:Y:S02]  /*1890*/  IADD3 R4, -R9, RZ, RZ ;  /* 0x000000ff09047210 */ /* 0x000fe40007ffe1ff */
[----:B------:R-:W-:Y:S02]  /*18a0*/  VIMNMX R5, R158, R5, PT ;  /* 0x000000059e057248 */ /* 0x000fe40003fe0100 */
[----:B------:R-:W-:-:S03]  /*18b0*/  VIMNMX R4, RZ, R4, !PT ;  /* 0x00000004ff047248 */ /* 0x000fc60007fe0100 */
        /* <DEDUP_REMOVED lines=22> */
[----:B------:R-:W-:Y:S01]  /*1a20*/  MOV R5, UR5 ;  /* 0x0000000500057c02 */ /* 0x000fe20008000f00 */
[----:B------:R-:W-:Y:S01]  /*1a30*/  ULDC.64 UR4, c[0x4][0xc8] ;  /* 0x0100320000047ab9 */ /* 0x000fe20000000a00 */
[----:B------:R-:W-:Y:S01]  /*1a40*/  IMAD.U32 R10, RZ, RZ, UR6 ;  /* 0x00000006ff0a7e24 */ /* 0x000fe2000f8e00ff */
[----:B------:R-:W-:Y:S01]  /*1a50*/  MOV R8, 0x70 ;  /* 0x0000007000087802 */ /* 0x000fe20000000f00 */
[----:B------:R-:W-:Y:S02]  /*1a60*/  IMAD.U32 R6, RZ, RZ, UR4 ;  /* 0x00000004ff067e24 */ /* 0x000fe4000f8e00ff */
[----:B------:R-:W-:-:S02]  /*1a70*/  IMAD.U32 R7, RZ, RZ, UR5 ;  /* 0x00000005ff077e24 */ /* 0x000fc4000f8e00ff */
[----:B------:R-:W-:Y:S02]  /*1a80*/  IMAD.U32 R11, RZ, RZ, UR7 ;  /* 0x00000007ff0b7e24 */ /* 0x000fe4000f8e00ff */
[----:B------:R-:W-:Y:S02]  /*1a90*/  IMAD.MOV.U32 R12, RZ, RZ, 0x1 ;  /* 0x00000001ff0c7424 */ /* 0x000fe400078e00ff */
[----:B0-----:R-:W-:-:S07]  /*1aa0*/  IMAD.MOV.U32 R13, RZ, RZ, RZ ;  /* 0x000000ffff0d7224 */ /* 0x001fce00078e00ff */
[----:B------:R-:W-:-:S07]  /*1ab0*/  LEPC R20, `(.L_x_2222) ;  /* 0x000000001014794e */ /* 0x000fce0000000000 */
[----:B-1---5:R-:W-:Y:S05]  /*1ac0*/  CALL.ABS.NOINC R14 ;  /* 0x000000000e007343 */ /* 0x022fea0003c00000 */
.L_x_2222:
[----:B------:R-:W-:Y:S05]  /*1ad0*/  BSYNC B6 ;  /* 0x0000000000067941 */ /* 0x000fea0003800000 */
.L_x_2221:
        /* <DEDUP_REMOVED lines=20> */
.L_x_2224:
[----:B------:R-:W-:Y:S05]  /*1c20*/  BSYNC B6 ;  /* 0x0000000000067941 */ /* 0x000fea0003800000 */
.L_x_2223:
[----:B------:R-:W-:Y:S01]  /*1c30*/  ULDC.64 UR4, c[0x0][0x9f8] ;  /* 0x00027e0000047ab9 */ /* 0x000fe20000000a00 */
[----:B------:R-:W2:Y:S01]  /*1c40*/  LDL.LU R32, [R1+0x10] ;  /* 0x0000100001207983 */ /* 0x000ea20000300800 */
[----:B------:R-:W-:Y:S01]  /*1c50*/  ISETP.NE.U32.AND P0, PT, RZ, UR4, PT ;  /* 0x00000004ff007c0c */ /* 0x000fe2000bf05070 */
[----:B------:R-:W0:Y:S08]  /*1c60*/  LDC R0, c[0x0][0x428] ;  /* 0x00010a00ff007b82 */ /* 0x000e300000000800 */
[----:B------:R-:W1:Y:S01]  /*1c70*/  LDC.64 R116, c[0x0][0x2f0] ;  /* 0x0000bc00ff747b82 */ /* 0x000e620000000a00 */
[----:B------:R-:W-:Y:S01]  /*1c80*/  ISETP.NE.AND.EX P0, PT, RZ, UR5, PT, P0 ;  /* 0x00000005ff007c0c */ /* 0x000fe2000bf05300 */
[----:B------:R-:W3:Y:S01]  /*1c90*/  S2R R20, SR_TID.X ;  /* 0x0000000000147919 */ /* 0x000ee20000002100 */
[----:B------:R-:W-:Y:S01]  /*1ca0*/  IMAD.IADD R102, R26, 0x1, R27 ;  /* 0x000000011a667824 */ /* 0x000fe200078e021b */
[----:B------:R-:W-:-:S04]  /*1cb0*/  ULDC.64 UR6, c[0x0][0xa08] ;  /* 0x0002820000067ab9 */ /* 0x000fc80000000a00 */
[----:B------:R-:W4:Y:S06]  /*1cc0*/  LDC.64 R110, c[0x0][0x3d8] ;  /* 0x0000f600ff6e7b82 */ /* 0x000f2c0000000a00 */
[----:B------:R-:W-:Y:S02]  /*1cd0*/  @P0 IADD3 R4, P1, R29, UR4, RZ ;  /* 0x000000041d040c10 */ /* 0x000fe4000ff3e0ff */
[----:B------:R-:W-:Y:S01]  /*1ce0*/  SHF.R.S32.HI R9, RZ, 0x1f, R18 ;  /* 0x0000001fff097819 */ /* 0x000fe20000011412 */
[----:B------:R-:W4:Y:S01]  /*1cf0*/  LDC R100, c[0x0][0x3d4] ;  /* 0x0000f500ff647b82 */ /* 0x000f220000000800 */
[----:B------:R-:W-:Y:S01]  /*1d00*/  @P0 IADD3.X R5, R28, UR5, RZ, P1, !PT ;  /* 0x000000051c050c10 */ /* 0x000fe20008ffe4ff */
[----:B------:R-:W-:-:S04]  /*1d10*/  ULDC.64 UR4, c[0x0][0x2f8] ;  /* 0x0000be0000047ab9 */ /* 0x000fc80000000a00 */
[----:B------:R3:W2:Y:S01]  /*1d20*/  @P0 LDG.E R25, desc[UR54][R4.64] ;  /* 0x0000003604190981 */ /* 0x0006a2000c1e1900 */
[----:B0-----:R-:W-:Y:S01]  /*1d30*/  ISETP.NE.AND P0, PT, R0, 0x1, PT ;  /* 0x000000010000780c */ /* 0x001fe20003f05270 */
[----:B------:R-:W0:Y:S01]  /*1d40*/  LDC.64 R104, c[0x0][0x3e8] ;  /* 0x0000fa00ff687b82 */ /* 0x000e220000000a00 */
[----:B------:R-:W-:-:S05]  /*1d50*/  SHF.R.S32.HI R29, RZ, 0x1f, R102 ;  /* 0x0000001fff1d7819 */ /* 0x000fca0000011466 */
[-C--:B-1----:R-:W-:Y:S02]  /*1d60*/  IMAD R6, R29, R116.reuse, RZ ;  /* 0x000000741d067224 */ /* 0x082fe400078e02ff */
[----:B---3--:R-:W-:Y:S01]  /*1d70*/  IMAD.WIDE.U32 R4, R102, R116, RZ ;  /* 0x0000007466047225 */ /* 0x008fe200078e00ff */
[----:B------:R-:W-:-:S03]  /*1d80*/  SHF.R.U32.HI R30, RZ, 0x7, R20 ;  /* 0x00000007ff1e7819 */ /* 0x000fc60000011614 */
[----:B------:R-:W1:Y:S08]  /*1d90*/  @P0 LDC R3, c[0x0][0x42c] ;  /* 0x00010b00ff030b82 */ /* 0x000e700000000800 */
[----:B------:R-:W3:Y:S01]  /*1da0*/  @P0 LDC R7, c[0x0][0x430] ;  /* 0x00010c00ff070b82 */ /* 0x000ee20000000800 */
[----:B------:R-:W-:Y:S01]  /*1db0*/  ISETP.NE.AND P6, PT, R30, 0x1, PT ;  /* 0x000000011e00780c */ /* 0x000fe20003fc5270 */
[----:B-1----:R-:W-:-:S04]  /*1dc0*/  @P0 IMAD.HI.U32 R0, R226, R3, RZ ;  /* 0x00000003e2000227 */ /* 0x002fc800078e00ff */
[----:B------:R-:W-:Y:S01]  /*1dd0*/  IMAD.MOV.U32 R3, RZ, RZ, R226 ;  /* 0x000000ffff037224 */ /* 0x000fe200078e00e2 */
[----:B---3--:R-:W-:Y:S01]  /*1de0*/  @P0 SHF.R.U32.HI R3, RZ, R7, R0 ;  /* 0x00000007ff030219 */ /* 0x008fe20000011600 */
[----:B------:R-:W-:Y:S01]  /*1df0*/  IMAD R7, R102, R117, R6 ;  /* 0x0000007566077224 */ /* 0x000fe200078e0206 */
[----:B------:R-:W-:Y:S02]  /*1e00*/  ISETP.NE.U32.AND P0, PT, RZ, UR6, PT ;  /* 0x00000006ff007c0c */ /* 0x000fe4000bf05070 */
[----:B------:R-:W-:Y:S02]  /*1e10*/  SHF.R.S32.HI R8, RZ, 0x1f, R3 ;  /* 0x0000001fff087819 */ /* 0x000fe40000011403 */
[----:B------:R-:W-:Y:S02]  /*1e20*/  IADD3 R5, R5, R7, RZ ;  /* 0x0000000705057210 */ /* 0x000fe40007ffe0ff */
[----:B------:R-:W-:Y:S01]  /*1e30*/  ISETP.NE.AND.EX P0, PT, RZ, UR7, PT, P0 ;  /* 0x00000007ff007c0c */ /* 0x000fe2000bf05300 */
[----:B------:R-:W-:-:S02]  /*1e40*/  IMAD R6, R8, UR4, RZ ;  /* 0x0000000408067c24 */ /* 0x000fc4000f8e02ff */
[----:B------:R-:W-:-:S04]  /*1e50*/  IMAD.WIDE.U32 R4, R3, UR4, R4 ;  /* 0x0000000403047c25 */ /* 0x000fc8000f8e0004 */
[----:B------:R-:W-:Y:S01]  /*1e60*/  IMAD R7, R3, UR5, R6 ;  /* 0x0000000503077c24 */ /* 0x000fe2000f8e0206 */
[----:B------:R-:W-:-:S03]  /*1e70*/  ULDC.64 UR4, c[0x0][0x300] ;  /* 0x0000c00000047ab9 */ /* 0x000fc60000000a00 */
[----:B------:R-:W-:Y:S01]  /*1e80*/  IMAD.IADD R5, R5, 0x1, R7 ;  /* 0x0000000105057824 */ /* 0x000fe200078e0207 */
[----:B------:R-:W-:Y:S01]  /*1e90*/  SHF.R.S32.HI R20, RZ, 0x1f, R23 ;  /* 0x0000001fff147819 */ /* 0x000fe20000011417 */
[----:B------:R-:W-:-:S04]  /*1ea0*/  VIADD R101, R18, 0x60 ;  /* 0x0000006012657836 */ /* 0x000fc80000000000 */
[----:B----4-:R-:W-:Y:S01]  /*1eb0*/  IMAD R12, R20, R110, RZ ;  /* 0x0000006e140c7224 */ /* 0x010fe200078e02ff */
[----:B------:R-:W-:Y:S01]  /*1ec0*/  ISETP.GE.AND P3, PT, R222, R100, PT ;  /* 0x00000064de00720c */ /* 0x000fe20003f66270 */
[----:B------:R-:W-:Y:S01]  /*1ed0*/  VIADD R31, R23, 0x80 ;  /* 0x00000080171f7836 */ /* 0x000fe20000000000 */
[C---:B------:R-:W-:Y:S01]  /*1ee0*/  SHF.L.U64.HI R129, R116.reuse, 0x7, R117 ;  /* 0x0000000774817819 */ /* 0x040fe20000010275 */
[----:B------:R-:W-:-:S03]  /*1ef0*/  IMAD.SHL.U32 R130, R116, 0x80, RZ ;  /* 0x0000008074827824 */ /* 0x000fc600078e00ff */
[----:B------:R-:W-:Y:S01]  /*1f00*/  SHF.R.S32.HI R145, RZ, 0x1f, R31 ;  /* 0x0000001fff917819 */ /* 0x000fe2000001141f */
[----:B------:R-:W-:Y:S02]  /*1f10*/  IMAD R127, R111, 0xa0, RZ ;  /* 0x000000a06f7f7824 */ /* 0x000fe400078e02ff */
[----:B------:R-:W-:Y:S02]  /*1f20*/  VIADD R152, R30, 0x8 ;  /* 0x000000081e987836 */ /* 0x000fe40000000000 */
[----:B------:R-:W-:Y:S01]  /*1f30*/  IMAD.SHL.U32 R122, R100, 0x2, RZ ;  /* 0x00000002647a7824 */ /* 0x000fe200078e00ff */
[----:B--2---:R-:W-:-:S04]  /*1f40*/  SHF.R.S32.HI R0, RZ, 0x1f, R25 ;  /* 0x0000001fff007819 */ /* 0x004fc80000011419 */
[----:B------:R-:W-:Y:S02]  /*1f50*/  SEL R14, R0, RZ, !P0 ;  /* 0x000000ff000e7207 */ /* 0x000fe40004000000 */
[----:B------:R-:W-:-:S03]  /*1f60*/  SEL R15, R25, RZ, !P0 ;  /* 0x000000ff190f7207 */ /* 0x000fc60004000000 */
        /* <DEDUP_REMOVED lines=8> */
[----:B------:R-:W-:-:S02]  /*1ff0*/  IMAD.MOV.U32 R8, RZ, RZ, R18 ;  /* 0x000000ffff087224 */ /* 0x000fc400078e0012 */
[C---:B------:R-:W-:Y:S02]  /*2000*/  IMAD R119, R3.reuse, UR5, R4 ;  /* 0x0000000503777c24 */ /* 0x040fe4000f8e0204 */
[----:B------:R-:W-:Y:S01]  /*2010*/  IMAD.WIDE.U32 R6, R3, UR4, R8 ;  /* 0x0000000403067c25 */ /* 0x000fe2000f8e0008 */
[----:B------:R-:W-:-:S03]  /*2020*/  ULDC UR4, c[0x0][0x2e4] ;  /* 0x0000b90000047ab9 */ /* 0x000fc60000000800 */
[----:B------:R-:W-:Y:S01]  /*2030*/  IMAD.WIDE.U32 R4, R23, R116, R8 ;  /* 0x0000007417047225 */ /* 0x000fe200078e0008 */
[----:B------:R-:W-:-:S03]  /*2040*/  ISETP.GE.AND P1, PT, R221, UR4, PT ;  /* 0x00000004dd007c0c */ /* 0x000fc6000bf26270 */
[----:B------:R-:W-:Y:S01]  /*2050*/  IMAD R13, R23, R117, R0 ;  /* 0x00000075170d7224 */ /* 0x000fe200078e0200 */
[----:B------:R-:W-:Y:S01]  /*2060*/  IADD3 R3, P2, R120, R4, RZ ;  /* 0x0000000478037210 */ /* 0x000fe20007f5e0ff */
[----:B------:R-:W-:Y:S01]  /*2070*/  IMAD.IADD R0, R121, 0x1, R11 ;  /* 0x0000000179007824 */ /* 0x000fe200078e020b */
[----:B------:R-:W-:Y:S02]  /*2080*/  SEL R4, RZ, 0xffffffff, P1 ;  /* 0xffffffffff047807 */ /* 0x000fe40000800000 */
[----:B------:R-:W-:Y:S01]  /*2090*/  ISETP.GE.AND P0, PT, R18, UR4, PT ;  /* 0x0000000412007c0c */ /* 0x000fe2000bf06270 */
[----:B------:R-:W-:Y:S01]  /*20a0*/  IMAD.IADD R119, R7, 0x1, R119 ;  /* 0x0000000107777824 */ /* 0x000fe200078e0277 */
[----:B------:R-:W-:Y:S02]  /*20b0*/  SHF.L.U32 R10, R4, 0x1, RZ ;  /* 0x00000001040a7819 */ /* 0x000fe400000006ff */
[----:B------:R-:W-:Y:S02]  /*20c0*/  SEL R7, RZ, 0x1, P0 ;  /* 0x00000001ff077807 */ /* 0x000fe40000000000 */
[----:B------:R-:W-:Y:S01]  /*20d0*/  IADD3.X R4, R0, R5, R13, P2, !PT ;  /* 0x0000000500047210 */ /* 0x000fe200017fe40d */
[----:B------:R-:W-:Y:S01]  /*20e0*/  VIADD R5, R18, 0x80 ;  /* 0x0000008012057836 */ /* 0x000fe20000000000 */
[----:B------:R-:W-:-:S02]  /*20f0*/  ISETP.GE.AND P0, PT, R222, UR4, PT ;  /* 0x00000004de007c0c */ /* 0x000fc4000bf06270 */
[----:B------:R-:W-:Y:S01]  /*2100*/  ISETP.GE.AND P1, PT, R101, UR4, PT ;  /* 0x0000000465007c0c */ /* 0x000fe2000bf26270 */
[----:B------:R-:W-:Y:S01]  /*2110*/  IMAD R13, R23, R111, R12 ;  /* 0x0000006f170d7224 */ /* 0x000fe200078e020c */
[----:B------:R-:W-:Y:S02]  /*2120*/  LOP3.LUT R10, R10, 0x2, R7, 0xe2, !PT ;  /* 0x000000020a0a7812 */ /* 0x000fe400078ee207 */
[----:B------:R-:W-:Y:S02]  /*2130*/  SEL R11, RZ, 0x4, P0 ;  /* 0x00000004ff0b7807 */ /* 0x000fe40000000000 */
[----:B------:R-:W-:Y:S02]  /*2140*/  SEL R12, RZ, 0x8, P1 ;  /* 0x00000008ff0c7807 */ /* 0x000fe40000800000 */
[----:B------:R-:W-:Y:S01]  /*2150*/  ISETP.GE.AND P0, PT, R5, UR4, PT ;  /* 0x0000000405007c0c */ /* 0x000fe2000bf06270 */
[----:B------:R-:W-:Y:S01]  /*2160*/  IMAD.MOV.U32 R118, RZ, RZ, R6 ;  /* 0x000000ffff767224 */ /* 0x000fe200078e0006 */
[--C-:B------:R-:W-:Y:S01]  /*2170*/  SHF.R.S32.HI R7, RZ, 0x1f, R19.reuse ;  /* 0x0000001fff077819 */ /* 0x100fe20000011413 */
[----:B------:R-:W-:Y:S01]  /*2180*/  IMAD.MOV.U32 R6, RZ, RZ, R19 ;  /* 0x000000ffff067224 */ /* 0x000fe200078e0013 */
[----:B------:R-:W-:-:S02]  /*2190*/  LOP3.LUT R10, R12, R10, R11, 0xfe, !PT ;  /* 0x0000000a0c0a7212 */ /* 0x000fc400078efe0b */
[----:B------:R-:W-:Y:S02]  /*21a0*/  SEL R11, RZ, 0x10, P0 ;  /* 0x00000010ff0b7807 */ /* 0x000fe40000000000 */
[----:B------:R-:W-:Y:S01]  /*21b0*/  ISETP.GE.AND P0, PT, R18, R100, PT ;  /* 0x000000641200720c */ /* 0x000fe20003f06270 */
[----:B------:R-:W-:Y:S01]  /*21c0*/  IMAD.WIDE.U32 R114, R23, R110, R6 ;  /* 0x0000006e17727225 */ /* 0x000fe200078e0006 */
[----:B------:R-:W-:-:S03]  /*21d0*/  ISETP.GE.AND P1, PT, R221, R100, PT ;  /* 0x00000064dd00720c */ /* 0x000fc60003f26270 */
[C---:B0-----:R-:W-:Y:S01]  /*21e0*/  IMAD.WIDE.U32 R108, R23.reuse, R104, R6 ;  /* 0x00000068176c7225 */ /* 0x041fe200078e0006 */
[C---:B------:R-:W-:Y:S02]  /*21f0*/  SEL R7, R100.reuse, RZ, P0 ;  /* 0x000000ff64077207 */ /* 0x040fe40000000000 */
[----:B------:R-:W-:Y:S01]  /*2200*/  SEL R6, R100, RZ, P1 ;  /* 0x000000ff64067207 */ /* 0x000fe20000800000 */
[----:B------:R-:W-:-:S04]  /*2210*/  IMAD.WIDE.U32 R112, R23, R110, R8 ;  /* 0x0000006e17707225 */ /* 0x000fc800078e0008 */
[----:B------:R-:W-:Y:S01]  /*2220*/  IMAD.WIDE.U32 R106, R23, R104, R8 ;  /* 0x00000068176a7225 */ /* 0x000fe200078e0008 */
[----:B------:R-:W-:-:S03]  /*2230*/  SEL R9, R100, RZ, P3 ;  /* 0x000000ff64097207 */ /* 0x000fc60001800000 */
[----:B------:R-:W-:Y:S02]  /*2240*/  IMAD.IADD R7, R18, 0x1, R7 ;  /* 0x0000000112077824 */ /* 0x000fe400078e0207 */
[----:B------:R-:W-:Y:S01]  /*2250*/  IMAD R12, R14, UR6, RZ ;  /* 0x000000060e0c7c24 */ /* 0x000fe2000f8e02ff */
[----:B------:R-:W-:Y:S02]  /*2260*/  IADD3 R8, R221, R6, RZ ;  /* 0x00000006dd087210 */ /* 0x000fe40007ffe0ff */
[----:B------:R-:W-:Y:S01]  /*2270*/  SHF.R.S32.HI R6, RZ, 0x1f, R7 ;  /* 0x0000001fff067819 */ /* 0x000fe20000011407 */
[----:B------:R-:W-:Y:S02]  /*2280*/  IMAD R33, R15, UR7, R12 ;  /* 0x000000070f217c24 */ /* 0x000fe4000f8e020c */
[----:B------:R-:W-:Y:S01]  /*2290*/  IMAD.IADD R12, R222, 0x1, R9 ;  /* 0x00000001de0c7824 */ /* 0x000fe200078e0209 */
[----:B------:R-:W-:Y:S02]  /*22a0*/  SHF.R.S32.HI R9, RZ, 0x1f, R8 ;  /* 0x0000001fff097819 */ /* 0x000fe40000011408 */
[----:B------:R-:W-:Y:S01]  /*22b0*/  LOP3.LUT R34, R10, R11, RZ, 0xfc, !PT ;  /* 0x0000000b0a227212 */ /* 0x000fe200078efcff */
[----:B------:R-:W-:Y:S01]  /*22c0*/  IMAD R10, R20, R104, RZ ;  /* 0x00000068140a7224 */ /* 0x000fe200078e02ff */
[----:B------:R-:W-:-:S02]  /*22d0*/  LEA.HI R21, R6, R7, RZ, 0x4 ;  /* 0x0000000706157211 */ /* 0x000fc400078f20ff */
[----:B------:R-:W-:Y:S02]  /*22e0*/  LEA.HI R7, R6, R7, RZ, 0x6 ;  /* 0x0000000706077211 */ /* 0x000fe400078f30ff */
[-C--:B------:R-:W-:Y:S01]  /*22f0*/  LEA.HI R26, R9, R8.reuse, RZ, 0x4 ;  /* 0x00000008091a7211 */ /* 0x080fe200078f20ff */
[----:B------:R-:W-:Y:S01]  /*2300*/  IMAD R11, R23, R105, R10 ;  /* 0x00000069170b7224 */ /* 0x000fe200078e020a */
[----:B------:R-:W-:Y:S02]  /*2310*/  LEA.HI R8, R9, R8, RZ, 0x6 ;  /* 0x0000000809087211 */ /* 0x000fe400078f30ff */
[----:B------:R-:W-:Y:S01]  /*2320*/  SHF.R.S32.HI R7, RZ, 0x6, R7 ;  /* 0x00000006ff077819 */ /* 0x000fe20000011407 */
[----:B------:R-:W-:Y:S01]  /*2330*/  IMAD.IADD R113, R13, 0x1, R113 ;  /* 0x000000010d717824 */ /* 0x000fe200078e0271 */
[----:B------:R-:W-:Y:S01]  /*2340*/  IADD3 R115, R115, R13, RZ ;  /* 0x0000000d73737210 */ /* 0x000fe20007ffe0ff */
[----:B------:R-:W-:Y:S01]  /*2350*/  IMAD.IADD R109, R109, 0x1, R11 ;  /* 0x000000016d6d7824 */ /* 0x000fe200078e020b */
[----:B------:R-:W-:Y:S01]  /*2360*/  SHF.R.S32.HI R9, RZ, 0x6, R8 ;  /* 0x00000006ff097819 */ /* 0x000fe20000011408 */
[----:B------:R-:W-:Y:S01]  /*2370*/  IMAD.IADD R107, R11, 0x1, R107 ;  /* 0x000000010b6b7824 */ /* 0x000fe200078e026b */
[----:B------:R-:W-:-:S02]  /*2380*/  LOP3.LUT R10, R228, 0x30, R26, 0xf8, !PT ;  /* 0x00000030e40a7812 */ /* 0x000fc400078ef81a */
[----:B------:R-:W-:Y:S01]  /*2390*/  SHF.R.S32.HI R13, RZ, 0x1f, R12 ;  /* 0x0000001fff0d7819 */ /* 0x000fe2000001140c */
[C---:B------:R-:W-:Y:S01]  /*23a0*/  IMAD R143, R7.reuse, 0x2800, R230 ;  /* 0x00002800078f7824 */ /* 0x040fe200078e02e6 */
[----:B------:R-:W-:Y:S01]  /*23b0*/  SHF.R.U32.HI R6, RZ, 0x3, R231 ;  /* 0x00000003ff067819 */ /* 0x000fe200000116e7 */
[----:B------:R-:W-:Y:S01]  /*23c0*/  IMAD R135, R7, 0x2800, R232 ;  /* 0x0000280007877824 */ /* 0x000fe200078e02e8 */
[----:B------:R-:W-:Y:S01]  /*23d0*/  LOP3.LUT R11, R231, 0x30, R21, 0xf8, !PT ;  /* 0x00000030e70b7812 */ /* 0x000fe200078ef815 */
[----:B------:R-:W-:Y:S01]  /*23e0*/  IMAD R142, R9, 0x2800, R230 ;  /* 0x00002800098e7824 */ /* 0x000fe200078e02e6 */
[----:B------:R-:W-:Y:S02]  /*23f0*/  LOP3.LUT R7, R10, R229, RZ, 0x3c, !PT ;  /* 0x000000e50a077212 */ /* 0x000fe400078e3cff */
[----:B------:R-:W-:Y:S02]  /*2400*/  LEA.HI R28, R13, R12, RZ, 0x4 ;  /* 0x0000000c0d1c7211 */ /* 0x000fe400078f20ff */
[----:B------:R-:W-:-:S02]  /*2410*/  LOP3.LUT R10, R11, R6, RZ, 0x3c, !PT ;  /* 0x000000060b0a7212 */ /* 0x000fc400078e3cff */
[----:B------:R-:W-:Y:S02]  /*2420*/  LEA.HI R12, R13, R12, RZ, 0x6 ;  /* 0x0000000c0d0c7211 */ /* 0x000fe400078f30ff */
[----:B------:R-:W-:Y:S02]  /*2430*/  LOP3.LUT R32, R32, 0xfffffffe, RZ, 0xc0, !PT ;  /* 0xfffffffe20207812 */ /* 0x000fe400078ec0ff */
[----:B------:R-:W-:Y:S01]  /*2440*/  LOP3.LUT R11, R231, 0x30, R26, 0xf8, !PT ;  /* 0x00000030e70b7812 */ /* 0x000fe200078ef81a */
[----:B------:R-:W-:Y:S01]  /*2450*/  IMAD.IADD R142, R142, 0x1, R7 ;  /* 0x000000018e8e7824 */ /* 0x000fe200078e0207 */
[----:B------:R-:W-:Y:S01]  /*2460*/  LOP3.LUT R8, R228, 0x30, R21, 0xf8, !PT ;  /* 0x00000030e4087812 */ /* 0x000fe200078ef815 */
[----:B------:R-:W-:Y:S01]  /*2470*/  IMAD R132, R9, 0x2800, R232 ;  /* 0x0000280009847824 */ /* 0x000fe200078e02e8 */
[----:B------:R-:W-:Y:S02]  /*2480*/  SHF.R.S32.HI R7, RZ, 0x6, R12 ;  /* 0x00000006ff077819 */ /* 0x000fe4000001140c */
[----:B------:R-:W-:-:S02]  /*2490*/  @P3 LOP3.LUT R32, R32, 0x1, RZ, 0xfc, !PT ;  /* 0x0000000120203812 */ /* 0x000fc400078efcff */
[-C--:B------:R-:W-:Y:S02]  /*24a0*/  LOP3.LUT R11, R11, R6.reuse, RZ, 0x3c, !PT ;  /* 0x000000060b0b7212 */ /* 0x080fe400078e3cff */
[----:B-----5:R-:W-:Y:S02]  /*24b0*/  SHF.R.S32.HI R9, RZ, 0x1f, R144 ;  /* 0x0000001fff097819 */ /* 0x020fe40000011490 */
[----:B------:R-:W-:Y:S02]  /*24c0*/  LOP3.LUT R13, R231, 0x30, R28, 0xf8, !PT ;  /* 0x00000030e70d7812 */ /* 0x000fe400078ef81c */
[----:B------:R-:W-:Y:S02]  /*24d0*/  LOP3.LUT P3, RZ, R235, 0x2, RZ, 0xc0, !PT ;  /* 0x00000002ebff7812 */ /* 0x000fe4000786c0ff */
[----:B------:R-:W-:Y:S01]  /*24e0*/  LOP3.LUT R8, R8, R229, RZ, 0x3c, !PT ;  /* 0x000000e508087212 */ /* 0x000fe200078e3cff */
[----:B------:R-:W-:Y:S01]  /*24f0*/  IMAD.IADD R135, R135, 0x1, R10 ;  /* 0x0000000187877824 */ /* 0x000fe200078e020a */
[----:B------:R-:W-:Y:S01]  /*2500*/  IADD3 R132, R132, R11, RZ ;  /* 0x0000000b84847210 */ /* 0x000fe20007ffe0ff */
[----:B------:R-:W-:Y:S01]  /*2510*/  IMAD R133, R7, 0x2800, R230 ;  /* 0x0000280007857824 */ /* 0x000fe200078e02e6 */
[----:B------:R-:W-:Y:S01]  /*2520*/  LOP3.LUT R10, R13, R6, RZ, 0x3c, !PT ;  /* 0x000000060d0a7212 */ /* 0x000fe200078e3cff */
[----:B------:R-:W-:Y:S01]  /*2530*/  IMAD R131, R7, 0x2800, R232 ;  /* 0x0000280007837824 */ /* 0x000fe200078e02e8 */
[----:B------:R-:W-:Y:S01]  /*2540*/  IADD3 R102, P2, R23, R102, RZ ;  /* 0x0000006617667210 */ /* 0x000fe20007f5e0ff */
[----:B------:R-:W-:-:S02]  /*2550*/  IMAD R7, R9, R110, RZ ;  /* 0x0000006e09077224 */ /* 0x000fc400078e02ff */
[----:B------:R-:W-:Y:S02]  /*2560*/  VIADD R11, R18, 0xa0 ;  /* 0x000000a0120b7836 */ /* 0x000fe40000000000 */
[-C--:B------:R-:W-:Y:S02]  /*2570*/  IMAD R9, R9, R104.reuse, RZ ;  /* 0x0000006809097224 */ /* 0x080fe400078e02ff */
[----:B------:R-:W-:Y:S01]  /*2580*/  IMAD.IADD R143, R143, 0x1, R8 ;  /* 0x000000018f8f7824 */ /* 0x000fe200078e0208 */
[----:B------:R-:W-:Y:S01]  /*2590*/  LOP3.LUT R8, R228, 0x30, R28, 0xf8, !PT ;  /* 0x00000030e4087812 */ /* 0x000fe200078ef81c */
[----:B------:R-:W-:Y:S01]  /*25a0*/  IMAD.WIDE.U32 R118, R15, UR6, R118 ;  /* 0x000000060f767c25 */ /* 0x000fe2000f8e0076 */
[----:B------:R-:W-:Y:S02]  /*25b0*/  IADD3.X R103, R20, R29, RZ, P2, !PT ;  /* 0x0000001d14677210 */ /* 0x000fe400017fe4ff */
[----:B------:R-:W-:Y:S01]  /*25c0*/  LOP3.LUT R32, R32, 0xfffffffb, RZ, 0xc0, !PT ;  /* 0xfffffffb20207812 */ /* 0x000fe200078ec0ff */
[----:B------:R-:W-:Y:S01]  /*25d0*/  IMAD.IADD R131, R131, 0x1, R10 ;  /* 0x0000000183837824 */ /* 0x000fe200078e020a */
[----:B------:R-:W-:Y:S01]  /*25e0*/  ISETP.GE.AND P2, PT, R11, UR4, PT ;  /* 0x000000040b007c0c */ /* 0x000fe2000bf46270 */
[----:B------:R-:W-:Y:S01]  /*25f0*/  IMAD R27, R144, R105, R9 ;  /* 0x00000069901b7224 */ /* 0x000fe200078e0209 */
[C---:B------:R-:W-:Y:S01]  /*2600*/  SHF.L.U64.HI R9, R104.reuse, 0x7, R105 ;  /* 0x0000000768097819 */ /* 0x040fe20000010269 */
[----:B------:R-:W-:Y:S01]  /*2610*/  IMAD R13, R117, 0xa0, RZ ;  /* 0x000000a0750d7824 */ /* 0x000fe200078e02ff */
[----:B------:R-:W-:Y:S01]  /*2620*/  SHF.L.U32 R10, R104, 0x7, RZ ;  /* 0x00000007680a7819 */ /* 0x000fe200000006ff */
[----:B------:R-:W-:Y:S01]  /*2630*/  IMAD R15, R105, 0xa0, RZ ;  /* 0x000000a0690f7824 */ /* 0x000fe200078e02ff */
[----:B------:R-:W-:Y:S01]  /*2640*/  LOP3.LUT R8, R8, R229, RZ, 0x3c, !PT ;  /* 0x000000e508087212 */ /* 0x000fe200078e3cff */
[----:B------:R-:W-:Y:S01]  /*2650*/  IMAD.WIDE.U32 R108, R144, R104, R108 ;  /* 0x00000068906c7225 */ /* 0x000fe200078e006c */
[----:B------:R-:W-:-:S03]  /*2660*/  @P3 LOP3.LUT R32, R32, 0x4, RZ, 0xfc, !PT ;  /* 0x0000000420203812 */ /* 0x000fc600078efcff */
[----:B------:R-:W-:Y:S01]  /*2670*/  IMAD.WIDE.U32 R106, R144, R104, R106 ;  /* 0x00000068906a7225 */ /* 0x000fe200078e006a */
[----:B------:R-:W-:-:S03]  /*2680*/  SEL R31, RZ, 0x20, P2 ;  /* 0x00000020ff1f7807 */ /* 0x000fc60001000000 */
[----:B------:R-:W-:-:S04]  /*2690*/  IMAD.WIDE.U32 R116, R116, 0xa0, RZ ;  /* 0x000000a074747825 */ /* 0x000fc800078e00ff */
[C---:B------:R-:W-:Y:S02]  /*26a0*/  IMAD R25, R144.reuse, R111, R7 ;  /* 0x0000006f90197224 */ /* 0x040fe400078e0207 */
[----:B------:R-:W-:-:S04]  /*26b0*/  IMAD.WIDE.U32 R112, R144, R110, R112 ;  /* 0x0000006e90707225 */ /* 0x000fc800078e0070 */
[----:B------:R-:W-:-:S04]  /*26c0*/  IMAD.WIDE.U32 R104, R104, 0xa0, RZ ;  /* 0x000000a068687825 */ /* 0x000fc800078e00ff */
[----:B------:R-:W-:Y:S01]  /*26d0*/  IMAD.WIDE.U32 R114, R144, R110, R114 ;  /* 0x0000006e90727225 */ /* 0x000fe200078e0072 */
[----:B------:R-:W-:-:S03]  /*26e0*/  SHF.L.U64.HI R7, R110, 0x7, R111 ;  /* 0x000000076e077819 */ /* 0x000fc6000001026f */
[----:B------:R-:W-:Y:S01]  /*26f0*/  IMAD.IADD R126, R117, 0x1, R13 ;  /* 0x00000001757e7824 */ /* 0x000fe200078e020d */
[----:B------:R-:W-:Y:S01]  /*2700*/  IADD3 R13, R25, R113, RZ ;  /* 0x00000071190d7210 */ /* 0x000fe20007ffe0ff */
[----:B------:R-:W-:Y:S01]  /*2710*/  IMAD.IADD R128, R105, 0x1, R15 ;  /* 0x0000000169807824 */ /* 0x000fe200078e020f */
[----:B------:R-:W-:Y:S01]  /*2720*/  SHF.R.S32.HI R20, RZ, 0x4, R21 ;  /* 0x00000004ff147819 */ /* 0x000fe20000011415 */
[----:B------:R-:W-:Y:S01]  /*2730*/  IMAD.IADD R133, R133, 0x1, R8 ;  /* 0x0000000185857824 */ /* 0x000fe200078e0208 */
[----:B------:R-:W-:Y:S01]  /*2740*/  LOP3.LUT R38, R34, R31, RZ, 0xfc, !PT ;  /* 0x0000001f22267212 */ /* 0x000fe200078efcff */
[----:B------:R-:W-:Y:S01]  /*2750*/  IMAD.IADD R12, R115, 0x1, R25 ;  /* 0x00000001730c7824 */ /* 0x000fe200078e0219 */
[----:B------:R-:W-:Y:S01]  /*2760*/  SHF.R.S32.HI R25, RZ, 0x4, R26 ;  /* 0x00000004ff197819 */ /* 0x000fe2000001141a */
[----:B------:R-:W-:Y:S02]  /*2770*/  IMAD.IADD R14, R109, 0x1, R27 ;  /* 0x000000016d0e7824 */ /* 0x000fe400078e021b */
[----:B------:R-:W-:Y:S01]  /*2780*/  IMAD.IADD R15, R27, 0x1, R107 ;  /* 0x000000011b0f7824 */ /* 0x000fe200078e026b */
[----:B------:R-:W-:Y:S01]  /*2790*/  SHF.R.S32.HI R27, RZ, 0x4, R28 ;  /* 0x00000004ff1b7819 */ /* 0x000fe2000001141c */
[C---:B------:R-:W-:Y:S01]  /*27a0*/  IMAD.SHL.U32 R8, R110.reuse, 0x80, RZ ;  /* 0x000000806e087824 */ /* 0x040fe200078e00ff */
[----:B------:R0:W-:Y:S01]  /*27b0*/  STL [R1+0x10], R32 ;  /* 0x0000102001007387 */ /* 0x0001e20000100800 */
[----:B------:R-:W-:Y:S01]  /*27c0*/  IMAD.WIDE.U32 R110, R110, 0xa0, RZ ;  /* 0x000000a06e6e7825 */ /* 0x000fe200078e00ff */
[----:B------:R-:W-:-:S02]  /*27d0*/  LOP3.LUT R21, R21, 0xfffffff0, RZ, 0xc0, !PT ;  /* 0xfffffff015157812 */ /* 0x000fc400078ec0ff */
[----:B------:R-:W-:Y:S02]  /*27e0*/  LOP3.LUT R26, R26, 0xfffffff0, RZ, 0xc0, !PT ;  /* 0xfffffff01a1a7812 */ /* 0x000fe400078ec0ff */
[----:B------:R-:W-:Y:S01]  /*27f0*/  LOP3.LUT R28, R28, 0xfffffff0, RZ, 0xc0, !PT ;  /* 0xfffffff01c1c7812 */ /* 0x000fe200078ec0ff */
[----:B------:R-:W-:Y:S01]  /*2800*/  IMAD.IADD R127, R111, 0x1, R127 ;  /* 0x000000016f7f7824 */ /* 0x000fe200078e027f */
[----:B------:R-:W-:Y:S01]  /*2810*/  LOP3.LUT R35, R38, 0x4, RZ, 0xc0, !PT ;  /* 0x0000000426237812 */ /* 0x000fe200078ec0ff */
[----:B0-----:R-:W-:Y:S01]  /*2820*/  IMAD.IADD R32, R119, 0x1, R33 ;  /* 0x0000000177207824 */ /* 0x001fe200078e0221 */
[----:B------:R-:W-:Y:S02]  /*2830*/  LOP3.LUT R33, R34, 0x1, RZ, 0xc0, !PT ;  /* 0x0000000122217812 */ /* 0x000fe400078ec0ff */
[C---:B------:R-:W-:Y:S02]  /*2840*/  LOP3.LUT R34, R38.reuse, 0x2, RZ, 0xc0, !PT ;  /* 0x0000000226227812 */ /* 0x040fe400078ec0ff */
[----:B------:R-:W-:-:S02]  /*2850*/  LOP3.LUT R36, R38, 0x8, RZ, 0xc0, !PT ;  /* 0x0000000826247812 */ /* 0x000fc400078ec0ff */
[C---:B------:R-:W-:Y:S02]  /*2860*/  LOP3.LUT R37, R38.reuse, 0x10, RZ, 0xc0, !PT ;  /* 0x0000001026257812 */ /* 0x040fe400078ec0ff */
[----:B------:R-:W-:Y:S02]  /*2870*/  SHF.R.S32.HI R29, RZ, 0x1f, R21 ;  /* 0x0000001fff1d7819 */ /* 0x000fe40000011415 */
[----:B------:R-:W-:Y:S02]  /*2880*/  SHF.R.S32.HI R30, RZ, 0x1f, R26 ;  /* 0x0000001fff1e7819 */ /* 0x000fe4000001141a */
[----:B------:R-:W-:Y:S02]  /*2890*/  SHF.R.S32.HI R31, RZ, 0x1f, R28 ;  /* 0x0000001fff1f7819 */ /* 0x000fe4000001141c */
[----:B------:R-:W-:Y:S01]  /*28a0*/  LOP3.LUT R38, R38, 0x20, RZ, 0xc0, !PT ;  /* 0x0000002026267812 */ /* 0x000fe200078ec0ff */
[----:B------:R-:W-:Y:S06]  /*28b0*/  @!P6 BAR.SYNC.DEFER_BLOCKING 0x9, 0x100 ;  /* 0x024400000000eb1d */ /* 0x000fec0000010000 */
.L_x_2324:
[----:B--2---:R-:W2:Y:S01]  /*28c0*/  LDL.LU R40, [R1+0x10] ;  /* 0x0000100001287983 */ /* 0x004ea20000300800 */
[----:B0-----:R-:W0:Y:S01]  /*28d0*/  LDC.64 R124, c[0x0][0x2d8] ;  /* 0x0000b600ff7c7b82 */ /* 0x001e220000000a00 */
[----:B-1----:R-:W-:Y:S01]  /*28e0*/  VIADD R47, R24, 0xffffffff ;  /* 0xffffffff182f7836 */ /* 0x002fe20000000000 */
[----:B------:R-:W-:Y:S01]  /*28f0*/  LOP3.LUT R41, R228, 0x10, R18, 0xf8, !PT ;  /* 0x00000010e4297812 */ /* 0x000fe200078ef812 */
[----:B------:R-:W-:Y:S05]  /*2900*/  YIELD ;  /* 0x0000000000007946 */ /* 0x000fea0003800000 */
[----:B------:R-:W-:Y:S01]  /*2910*/  SHF.R.S32.HI R137, RZ, 0x1f, R47 ;  /* 0x0000001fff897819 */ /* 0x000fe2000001142f */
[-C--:B------:R-:W-:Y:S01]  /*2920*/  IMAD R39, R126, R47.reuse, RZ ;  /* 0x0000002f7e277224 */ /* 0x080fe200078e02ff */
[----:B------:R-:W1:Y:S01]  /*2930*/  LDC R134, c[0x0][0x3d4] ;  /* 0x0000f500ff867b82 */ /* 0x000e620000000800 */
[----:B------:R-:W-:Y:S01]  /*2940*/  IMAD.WIDE.U32 R138, R116, R47, RZ ;  /* 0x0000002f748a7225 */ /* 0x000fe200078e00ff */
[----:B------:R-:W-:Y:S01]  /*2950*/  LOP3.LUT R41, R41, R229, RZ, 0x3c, !PT ;  /* 0x000000e529297212 */ /* 0x000fe200078e3cff */
[----:B------:R-:W-:Y:S01]  /*2960*/  BSSY B0, `(.L_x_2225) ;  /* 0x0000cb9000007945 */ /* 0x000fe20003800000 */
[----:B------:R-:W-:Y:S01]  /*2970*/  LOP3.LUT P4, RZ, R235, 0x2, RZ, 0xc0, !PT ;  /* 0x00000002ebff7812 */ /* 0x000fe2000788c0ff */
[----:B------:R-:W-:Y:S01]  /*2980*/  IMAD R39, R137, R116, R39 ;  /* 0x0000007489277224 */ /* 0x000fe200078e0227 */
[----:B------:R-:W-:-:S02]  /*2990*/  IADD3 R49, P2, P3, R3, R138, R130 ;  /* 0x0000008a03317210 */ /* 0x000fc40007b5e082 */
[----:B------:R-:W-:Y:S01]  /*29a0*/  IADD3 R41, R230, R41, RZ ;  /* 0x00000029e6297210 */ /* 0x000fe20007ffe0ff */
[----:B------:R-:W-:-:S04]  /*29b0*/  IMAD.IADD R99, R139, 0x1, R39 ;  /* 0x000000018b637824 */ /* 0x000fc800078e0227 */
[----:B------:R-:W-:Y:S01]  /*29c0*/  IMAD R39, R17, 0x7800, R41 ;  /* 0x0000780011277824 */ /* 0x000fe200078e0229 */
[----:B------:R-:W-:Y:S02]  /*29d0*/  IADD3.X R24, R4, R99, R129, P2, P3 ;  /* 0x0000006304187210 */ /* 0x000fe400017e6481 */
[-C--:B0-----:R-:W-:Y:S01]  /*29e0*/  IADD3 R50, P2, P3, R138, R124.reuse, R3 ;  /* 0x0000007c8a327210 */ /* 0x081fe20007b5e003 */
[C---:B------:R-:W-:Y:S02]  /*29f0*/  VIADD R41, R39.reuse, 0x20 ;  /* 0x0000002027297836 */ /* 0x040fe40000000000 */
[----:B------:R-:W-:Y:S01]  /*2a00*/  @P4 VIADD R41, R39, 0xffffffe0 ;  /* 0xffffffe027294836 */ /* 0x000fe20000000000 */
[----:B------:R-:W-:Y:S02]  /*2a10*/  IADD3.X R51, R99, R125, R4, P2, P3 ;  /* 0x0000007d63337210 */ /* 0x000fe400017e6404 */
[----:B------:R-:W-:Y:S02]  /*2a20*/  IADD3 R48, P2, R49, R124, RZ ;  /* 0x0000007c31307210 */ /* 0x000fe40007f5e0ff */
[----:B------:R-:W-:-:S02]  /*2a30*/  ISETP.GT.AND P3, PT, R47, R123, PT ;  /* 0x0000007b2f00720c */ /* 0x000fc40003f64270 */
[----:B------:R-:W-:Y:S01]  /*2a40*/  IADD3 R39, R16, R39, RZ ;  /* 0x0000002710277210 */ /* 0x000fe20007ffe0ff */
[----:B------:R-:W-:Y:S01]  /*2a50*/  IMAD.X R49, R24, 0x1, R125, P2 ;  /* 0x0000000118317824 */ /* 0x000fe200010e067d */
[----:B-1----:R-:W-:Y:S01]  /*2a60*/  ISETP.GE.AND P2, PT, R134, 0x1, PT ;  /* 0x000000018600780c */ /* 0x002fe20003f46270 */
[----:B------:R-:W-:Y:S01]  /*2a70*/  IMAD.MOV.U32 R24, RZ, RZ, R47 ;  /* 0x000000ffff187224 */ /* 0x000fe200078e002f */
[----:B--2---:R-:W-:-:S07]  /*2a80*/  LOP3.LUT R40, R40, 0xfffffffd, RZ, 0xc0, !PT ;  /* 0xfffffffd28287812 */ /* 0x004fce00078ec0ff */
[----:B------:R-:W-:-:S05]  /*2a90*/  @P3 LOP3.LUT R40, R40, 0x2, RZ, 0xfc, !PT ;  /* 0x0000000228283812 */ /* 0x000fca00078efcff */
[----:B------:R0:W-:Y:S02]  /*2aa0*/  STL [R1+0x10], R40 ;  /* 0x0000102801007387 */ /* 0x0001e40000100800 */
[----:B0-----:R-:W-:Y:S01]  /*2ab0*/  IMAD.IADD R40, R16, 0x1, R41 ;  /* 0x0000000110287824 */ /* 0x001fe200078e0229 */
        /* <DEDUP_REMOVED lines=49> */
[C---:B------:R-:W-:Y:S02]  /*2dd0*/  ISETP.GE.AND P2, PT, R19.reuse, R134, PT ;  /* 0x000000861300720c */ /* 0x040fe40003f46270 */
        /* <DEDUP_REMOVED lines=32> */
.L_x_2229:
[----:B------:R-:W-:Y:S05]  /*2fe0*/  BSYNC B1 ;  /* 0x0000000000017941 */ /* 0x000fea0003800000 */
.L_x_2228:
[----:B0-----:R-:W-:Y:S01]  /*2ff0*/  IADD3 R44, R23, 0x80, RZ ;  /* 0x00000080172c7810 */ /* 0x001fe20007ffe0ff */
[----:B------:R-:W-:Y:S01]  /*3000*/  BSSY B1, `(.L_x_2230) ;  /* 0x0000032000017945 */ /* 0x000fe20003800000 */
[----:B-----5:R-:W-:Y:S02]  /*3010*/  IMAD.MOV.U32 R147, RZ, RZ, R76 ;  /* 0x000000ffff937224 */ /* 0x020fe400078e004c */
[----:B------:R-:W-:Y:S01]  /*3020*/  ISETP.GE.AND P4, PT, R44, R41, PT ;  /* 0x000000292c00720c */ /* 0x000fe20003f86270 */
[----:B------:R-:W-:-:S12]  /*3030*/  IMAD.MOV.U32 R150, RZ, RZ, R80 ;  /* 0x000000ffff967224 */ /* 0x000fd800078e0050 */
        /* <DEDUP_REMOVED lines=46> */
.L_x_2231:
[----:B------:R-:W-:Y:S05]  /*3320*/  BSYNC B1 ;  /* 0x0000000000017941 */ /* 0x000fea0003800000 */
.L_x_2230:
        /* <DEDUP_REMOVED lines=26> */
.L_x_2232:
[----:B0-----:R-:W-:Y:S01]  /*34d0*/  LEA R42, R17, R16, 0x3 ;  /* 0x00000010112a7211 */ /* 0x001fe200078e18ff */
[----:B------:R-:W-:Y:S01]  /*34e0*/  BSSY B1, `(.L_x_2233) ;  /* 0x0000004000017945 */ /* 0x000fe20003800000 */
[----:B------:R-:W-:-:S04]  /*34f0*/  SHF.L.U32 R43, R223, 0x1f, RZ ;  /* 0x0000001fdf2b7819 */ /* 0x000fc800000006ff */
[----:B------:R-:W0:Y:S02]  /*3500*/  SYNCS.PHASECHK.TRANS64.TRYWAIT P5, [R42+URZ+0x33490], R43 ;  /* 0x0334902b2a0075a7 */ /* 0x000e2400080a017f */
[----:B0-----:R-:W-:Y:S05]  /*3510*/  @!P5 BRA `(.L_x_2234) ;  /* 0x000002b800d0d947 */ /* 0x001fea0003800000 */
.L_x_2557:
[----:B------:R-:W-:Y:S05]  /*3520*/  BSYNC B1 ;  /* 0x0000000000017941 */ /* 0x000fea0003800000 */
.L_x_2233:
[----:B------:R-:W-:Y:S04]  /*3530*/  BSSY B1, `(.L_x_2235) ;  /* 0x00002ac000017945 */ /* 0x000fe80003800000 */
        /* <DEDUP_REMOVED lines=8> */
[----:B------:R-:W-:Y:S02]  /*35c0*/  SHF.R.U32.HI R98, RZ, 0x8, R99 ;  /* 0x00000008ff627819 */ /* 0x000fe40000011663 */
[----:B------:R-:W-:Y:S02]  /*35d0*/  SHF.R.U32.HI R124, RZ, 0x8, R125 ;  /* 0x00000008ff7c7819 */ /* 0x000fe4000001167d */
[----:B------:R-:W-:Y:S01]  /*35e0*/  SHF.R.U32.HI R167, RZ, 0x10, R99 ;  /* 0x00000010ffa77819 */ /* 0x000fe20000011663 */
[----:B------:R-:W-:Y:S01]  /*35f0*/  IMAD.SHL.U32 R98, R98, 0x100, RZ ;  /* 0x0000010062627824 */ /* 0x000fe200078e00ff */
[----:B------:R-:W-:Y:S02]  /*3600*/  LOP3.LUT R99, R99, 0xff0000ff, RZ, 0xc0, !PT ;  /* 0xff0000ff63637812 */ /* 0x000fe400078ec0ff */
[----:B------:R-:W-:Y:S02]  /*3610*/  SHF.R.U32.HI R165, RZ, 0x10, R125 ;  /* 0x00000010ffa57819 */ /* 0x000fe4000001167d */
[----:B------:R-:W-:Y:S01]  /*3620*/  LOP3.LUT R166, R125, 0xff0000ff, RZ, 0xc0, !PT ;  /* 0xff0000ff7da67812 */ /* 0x000fe200078ec0ff */
[----:B------:R-:W-:Y:S01]  /*3630*/  IMAD.SHL.U32 R125, R124, 0x100, RZ ;  /* 0x000001007c7d7824 */ /* 0x000fe200078e00ff */
[----:B------:R-:W-:Y:S01]  /*3640*/  LOP3.LUT R99, R99, 0xff00, R98, 0xf8, !PT ;  /* 0x0000ff0063637812 */ /* 0x000fe200078ef862 */
[----:B------:R-:W-:Y:S01]  /*3650*/  IMAD.U32 R98, R167, 0x10000, RZ ;  /* 0x00010000a7627824 */ /* 0x000fe200078e00ff */
[----:B------:R-:W-:Y:S01]  /*3660*/  F2FP.F16.E4M3.UNPACK_B R167, R163.H1 ;  /* 0x000000a3ffa7723e */ /* 0x000fe200030006ff */
[----:B--2---:R-:W-:Y:S01]  /*3670*/  IMAD.MOV.U32 R124, RZ, RZ, R44 ;  /* 0x000000ffff7c7224 */ /* 0x004fe200078e002c */
[----:B------:R-:W-:-:S02]  /*3680*/  LOP3.LUT R166, R166, 0xff00, R125, 0xf8, !PT ;  /* 0x0000ff00a6a67812 */ /* 0x000fc400078ef87d */
[----:B------:R-:W-:Y:S01]  /*3690*/  SHF.L.U32 R125, R165, 0x10, RZ ;  /* 0x00000010a57d7819 */ /* 0x000fe200000006ff */
[--C-:B------:R-:W-:Y:S01]  /*36a0*/  HADD2.F32 R168, -RZ, R167.reuse.H0_H0 ;  /* 0x200000a7ffa87230 */ /* 0x100fe20000004100 */
[-C--:B------:R-:W-:Y:S01]  /*36b0*/  F2FP.F16.E4M3.UNPACK_B R44, R45.reuse ;  /* 0x0000002dff2c723e */ /* 0x080fe200020006ff */
[----:B------:R-:W-:Y:S01]  /*36c0*/  HADD2.F32 R167, -RZ, R167.H1_H1 ;  /* 0x300000a7ffa77230 */ /* 0x000fe20000004100 */
[-C--:B------:R-:W-:Y:S02]  /*36d0*/  F2FP.F16.E4M3.UNPACK_B R165, R164.reuse.H1 ;  /* 0x000000a4ffa5723e */ /* 0x080fe400030006ff */
[----:B------:R-:W-:Y:S02]  /*36e0*/  LOP3.LUT R98, R99, 0xff0000, R98, 0xf8, !PT ;  /* 0x00ff000063627812 */ /* 0x000fe400078ef862 */
[----:B------:R-:W-:Y:S01]  /*36f0*/  LOP3.LUT R99, R166, 0xff0000, R125, 0xf8, !PT ;  /* 0x00ff0000a6637812 */ /* 0x000fe200078ef87d */
[--C-:B------:R-:W-:Y:S01]  /*3700*/  HADD2.F32 R125, -RZ, R44.reuse.H1_H1 ;  /* 0x3000002cff7d7230 */ /* 0x100fe20000004100 */
[----:B------:R-:W-:Y:S01]  /*3710*/  F2FP.F16.E4M3.UNPACK_B R45, R45.H1 ;  /* 0x0000002dff2d723e */ /* 0x000fe200030006ff */
[----:B------:R-:W-:Y:S01]  /*3720*/  HADD2.F32 R169, -RZ, R165.H0_H0 ;  /* 0x200000a5ffa97230 */ /* 0x000fe20000004100 */
[----:B------:R-:W-:Y:S01]  /*3730*/  F2FP.F16.E4M3.UNPACK_B R164, R164 ;  /* 0x000000a4ffa4723e */ /* 0x000fe200020006ff */
[----:B------:R-:W-:-:S02]  /*3740*/  HADD2.F32 R44, -RZ, R44.H0_H0 ;  /* 0x2000002cff2c7230 */ /* 0x000fc40000004100 */
[----:B------:R-:W-:Y:S02]  /*3750*/  HADD2.F32 R170, -RZ, R165.H1_H1 ;  /* 0x300000a5ffaa7230 */ /* 0x000fe40000004100 */
[CC--:B------:R-:W-:Y:S01]  /*3760*/  FMUL.FTZ R171, R125.reuse, R169.reuse ;  /* 0x000000a97dab7220 */ /* 0x0c0fe20000410000 */
[--C-:B------:R-:W-:Y:S02]  /*3770*/  HADD2.F32 R166, -RZ, R45.reuse.H1_H1 ;  /* 0x3000002dffa67230 */ /* 0x100fe40000004100 */
[C---:B------:R-:W-:Y:S01]  /*3780*/  FMUL.FTZ R172, R44.reuse, R169 ;  /* 0x000000a92cac7220 */ /* 0x040fe20000410000 */
[----:B------:R-:W-:Y:S02]  /*3790*/  HADD2.F32 R165, -RZ, R45.H0_H0 ;  /* 0x2000002dffa57230 */ /* 0x000fe40000004100 */
[----:B------:R-:W-:Y:S01]  /*37a0*/  FFMA.FTZ R44, R44, R168, -R171 ;  /* 0x000000a82c2c7223 */ /* 0x000fe200000108ab */
[C---:B------:R-:W-:Y:S01]  /*37b0*/  FMUL.FTZ R174, R166.reuse, R170 ;  /* 0x000000aaa6ae7220 */ /* 0x040fe20000410000 */
[----:B------:R-:W-:Y:S01]  /*37c0*/  FFMA.FTZ R45, R125, R168, R172 ;  /* 0x000000a87d2d7223 */ /* 0x000fe200000100ac */
[C---:B------:R-:W-:Y:S01]  /*37d0*/  FMUL.FTZ R169, R165.reuse, R170 ;  /* 0x000000aaa5a97220 */ /* 0x040fe20000410000 */
[-C--:B------:R-:W-:Y:S01]  /*37e0*/  F2FP.F16.E4M3.UNPACK_B R125, R124.reuse.H1 ;  /* 0x0000007cff7d723e */ /* 0x080fe200030006ff */
[-C--:B------:R-:W-:Y:S01]  /*37f0*/  FFMA.FTZ R174, R165, R167.reuse, -R174 ;  /* 0x000000a7a5ae7223 */ /* 0x080fe200000108ae */
[----:B------:R-:W-:Y:S01]  /*3800*/  F2FP.F16.E4M3.UNPACK_B R124, R124 ;  /* 0x0000007cff7c723e */ /* 0x000fe200020006ff */
        /* <DEDUP_REMOVED lines=20> */
[----:B------:R-:W-:Y:S01]  /*3950*/  F2FP.F16.E4M3.UNPACK_B R169, R98.H1 ;  /* 0x00000062ffa9723e */ /* 0x000fe200030006ff */
[--C-:B------:R-:W-:Y:S01]  /*3960*/  HADD2.F32 R167, -RZ, R166.reuse.H0_H0 ;  /* 0x200000a6ffa77230 */ /* 0x100fe20000004100 */
[----:B------:R-:W-:Y:S01]  /*3970*/  F2FP.SATFINITE.E4M3.F32.PACK_AB_MERGE_C R163, R171, R174, RZ ;  /* 0x000000aeaba3723e */ /* 0x000fe200048070ff */
[----:B------:R-:W-:Y:S01]  /*3980*/  HADD2.F32 R166, -RZ, R166.H1_H1 ;  /* 0x300000a6ffa67230 */ /* 0x000fe20000004100 */
[----:B------:R-:W-:Y:S01]  /*3990*/  F2FP.SATFINITE.E4M3.F32.PACK_AB_MERGE_C R164, R165, R164, RZ ;  /* 0x000000a4a5a4723e */ /* 0x000fe200048070ff */
[--C-:B------:R-:W-:Y:S01]  /*39a0*/  HADD2.F32 R173, -RZ, R172.reuse.H1_H1 ;  /* 0x300000acffad7230 */ /* 0x100fe20000004100 */
        /* <DEDUP_REMOVED lines=24> */
[--C-:B------:R-:W-:Y:S01]  /*3b30*/  HADD2.F32 R47, -RZ, R46.reuse.H0_H0 ;  /* 0x2000002eff2f7230 */ /* 0x100fe20000004100 */
[----:B------:R-:W-:Y:S01]  /*3b40*/  F2FP.SATFINITE.E4M3.F32.PACK_AB_MERGE_C R165, R165, R176, RZ ;  /* 0x000000b0a5a5723e */ /* 0x000fe200048070ff */
[----:B------:R-:W-:Y:S02]  /*3b50*/  HADD2.F32 R46, -RZ, R46.H1_H1 ;  /* 0x3000002eff2e7230 */ /* 0x000fe40000004100 */
[----:B------:R-:W-:Y:S01]  /*3b60*/  FMUL.FTZ R167, R99, R172 ;  /* 0x000000ac63a77220 */ /* 0x000fe20000410000 */
[----:B------:R-:W-:-:S02]  /*3b70*/  HADD2.F32 R169, -RZ, R169.H0_H0 ;  /* 0x200000a9ffa97230 */ /* 0x000fc40000004100 */
        /* <DEDUP_REMOVED lines=8> */
[----:B------:R-:W-:Y:S02]  /*3c00*/  F2FP.SATFINITE.E4M3.F32.PACK_AB_MERGE_C R44, R125, R124, R164 ;  /* 0x0000007c7d2c723e */ /* 0x000fe400048070a4 */
[----:B------:R-:W-:-:S02]  /*3c10*/  F2FP.SATFINITE.E4M3.F32.PACK_AB_MERGE_C R47, R172, R167, R170 ;  /* 0x000000a7ac2f723e */ /* 0x000fc400048070aa */
[----:B------:R-:W-:-:S07]  /*3c20*/  F2FP.SATFINITE.E4M3.F32.PACK_AB_MERGE_C R46, R171, R166, R165 ;  /* 0x000000a6ab2e723e */ /* 0x000fce00048070a5 */
.L_x_2240:
[----:B------:R-:W-:Y:S05]  /*3c30*/  BSYNC B3 ;  /* 0x0000000000037941 */ /* 0x000fea0003800000 */
.L_x_2239:
[----:B--2---:R1:W-:Y:S02]  /*3c40*/  STG.E.128 desc[UR54][R50.64], R44 ;  /* 0x0000002c32007986 */ /* 0x0043e4000c101d36 */
.L_x_2238:
[----:B------:R-:W-:Y:S05]  /*3c50*/  BSYNC B2 ;  /* 0x0000000000027941 */ /* 0x000fea0003800000 */
.L_x_2237:
        /* <DEDUP_REMOVED lines=8> */
[----:B------:R-:W-:Y:S02]  /*3ce0*/  SHF.R.U32.HI R125, RZ, 0x8, R95 ;  /* 0x00000008ff7d7819 */ /* 0x000fe4000001165f */
[----:B------:R-:W-:Y:S02]  /*3cf0*/  SHF.R.U32.HI R96, RZ, 0x8, R97 ;  /* 0x00000008ff607819 */ /* 0x000fe40000011661 */
[----:B------:R-:W-:Y:S02]  /*3d00*/  LOP3.LUT R94, R95, 0xff0000ff, RZ, 0xc0, !PT ;  /* 0xff0000ff5f5e7812 */ /* 0x000fe400078ec0ff */
[----:B------:R-:W-:Y:S01]  /*3d10*/  SHF.R.U32.HI R99, RZ, 0x10, R95 ;  /* 0x00000010ff637819 */ /* 0x000fe2000001165f */
[----:B------:R-:W-:Y:S01]  /*3d20*/  IMAD.SHL.U32 R95, R125, 0x100, RZ ;  /* 0x000001007d5f7824 */ /* 0x000fe200078e00ff */
[----:B------:R-:W-:Y:S02]  /*3d30*/  LOP3.LUT R98, R97, 0xff0000ff, RZ, 0xc0, !PT ;  /* 0xff0000ff61627812 */ /* 0x000fe400078ec0ff */
[----:B------:R-:W-:Y:S01]  /*3d40*/  SHF.R.U32.HI R124, RZ, 0x10, R97 ;  /* 0x00000010ff7c7819 */ /* 0x000fe20000011661 */
[----:B------:R-:W-:Y:S01]  /*3d50*/  IMAD.SHL.U32 R97, R96, 0x100, RZ ;  /* 0x0000010060617824 */ /* 0x000fe200078e00ff */
[----:B------:R-:W-:Y:S01]  /*3d60*/  LOP3.LUT R94, R94, 0xff00, R95, 0xf8, !PT ;  /* 0x0000ff005e5e7812 */ /* 0x000fe200078ef85f */
[----:B--2---:R-:W-:Y:S01]  /*3d70*/  IMAD.MOV.U32 R96, RZ, RZ, R44 ;  /* 0x000000ffff607224 */ /* 0x004fe200078e002c */
[----:B------:R-:W-:Y:S01]  /*3d80*/  SHF.L.U32 R95, R99, 0x10, RZ ;  /* 0x00000010635f7819 */ /* 0x000fe200000006ff */
[----:B------:R-:W-:Y:S01]  /*3d90*/  IMAD.U32 R124, R124, 0x10000, RZ ;  /* 0x000100007c7c7824 */ /* 0x000fe200078e00ff */
[----:B------:R-:W-:-:S02]  /*3da0*/  LOP3.LUT R97, R98, 0xff00, R97, 0xf8, !PT ;  /* 0x0000ff0062617812 */ /* 0x000fc400078ef861 */
[----:B------:R-:W-:Y:S02]  /*3db0*/  F2FP.F16.E4M3.UNPACK_B R44, R45 ;  /* 0x0000002dff2c723e */ /* 0x000fe400020006ff */
[-C--:B------:R-:W-:Y:S02]  /*3dc0*/  F2FP.F16.E4M3.UNPACK_B R98, R162.reuse.H1 ;  /* 0x000000a2ff62723e */ /* 0x080fe400030006ff */
[----:B------:R-:W-:Y:S02]  /*3dd0*/  LOP3.LUT R94, R94, 0xff0000, R95, 0xf8, !PT ;  /* 0x00ff00005e5e7812 */ /* 0x000fe400078ef85f */
[----:B------:R-:W-:Y:S01]  /*3de0*/  LOP3.LUT R95, R97, 0xff0000, R124, 0xf8, !PT ;  /* 0x00ff0000615f7812 */ /* 0x000fe200078ef87c */
[----:B------:R-:W-:Y:S01]  /*3df0*/  HADD2.F32 R97, -RZ, R44.H1_H1 ;  /* 0x3000002cff617230 */ /* 0x000fe20000004100 */
[----:B------:R-:W-:Y:S01]  /*3e00*/  F2FP.F16.E4M3.UNPACK_B R124, R161.H1 ;  /* 0x000000a1ff7c723e */ /* 0x000fe200030006ff */
[----:B------:R-:W-:Y:S01]  /*3e10*/  HADD2.F32 R163, -RZ, R98.H0_H0 ;  /* 0x20000062ffa37230 */ /* 0x000fe20000004100 */
[----:B------:R-:W-:Y:S01]  /*3e20*/  F2FP.F16.E4M3.UNPACK_B R45, R45.H1 ;  /* 0x0000002dff2d723e */ /* 0x000fe200030006ff */
[----:B------:R-:W-:Y:S01]  /*3e30*/  HADD2.F32 R44, -RZ, R44.H0_H0 ;  /* 0x2000002cff2c7230 */ /* 0x000fe20000004100 */
[----:B------:R-:W-:Y:S01]  /*3e40*/  F2FP.F16.E4M3.UNPACK_B R162, R162 ;  /* 0x000000a2ffa2723e */ /* 0x000fe200020006ff */
        /* <DEDUP_REMOVED lines=40> */
[--C-:B------:R-:W-:Y:S01]  /*40d0*/  HADD2.F32 R168, -RZ, R166.reuse.H1_H1 ;  /* 0x300000a6ffa87230 */ /* 0x100fe20000004100 */
[----:B------:R-:W-:Y:S01]  /*40e0*/  F2FP.F16.E4M3.UNPACK_B R124, R46.H1 ;  /* 0x0000002eff7c723e */ /* 0x000fe200030006ff */
[----:B------:R-:W-:Y:S01]  /*40f0*/  HADD2.F32 R166, -RZ, R166.H0_H0 ;  /* 0x200000a6ffa67230 */ /* 0x000fe20000004100 */
[----:B------:R-:W-:Y:S01]  /*4100*/  F2FP.F16.E4M3.UNPACK_B R165, R95 ;  /* 0x0000005fffa5723e */ /* 0x000fe200020006ff */
[----:B------:R-:W-:-:S02]  /*4110*/  HADD2.F32 R164, -RZ, R163.H1_H1 ;  /* 0x300000a3ffa47230 */ /* 0x000fc40000004100 */
[-C--:B------:R-:W-:Y:S01]  /*4120*/  FMUL.FTZ R94, R125, R168.reuse ;  /* 0x000000a87d5e7220 */ /* 0x080fe20000410000 */
[--C-:B------:R-:W-:Y:S02]  /*4130*/  HADD2.F32 R95, -RZ, R124.reuse.H1_H1 ;  /* 0x3000007cff5f7230 */ /* 0x100fe40000004100 */
[C---:B------:R-:W-:Y:S01]  /*4140*/  FMUL.FTZ R170, R161.reuse, R168 ;  /* 0x000000a8a1aa7220 */ /* 0x040fe20000410000 */
[--C-:B------:R-:W-:Y:S02]  /*4150*/  HADD2.F32 R167, -RZ, R165.reuse.H1_H1 ;  /* 0x300000a5ffa77230 */ /* 0x100fe40000004100 */
[----:B------:R-:W-:Y:S01]  /*4160*/  FFMA.FTZ R169, R161, R164, -R94 ;  /* 0x000000a4a1a97223 */ /* 0x000fe2000001085e */
[----:B------:R-:W-:Y:S01]  /*4170*/  HADD2.F32 R124, -RZ, R124.H0_H0 ;  /* 0x2000007cff7c7230 */ /* 0x000fe20000004100 */
[----:B------:R-:W-:Y:S01]  /*4180*/  F2FP.F16.E4M3.UNPACK_B R47, R47 ;  /* 0x0000002fff2f723e */ /* 0x000fe200020006ff */
[----:B------:R-:W-:Y:S02]  /*4190*/  HADD2.F32 R94, -RZ, R162.H1_H1 ;  /* 0x300000a2ff5e7230 */ /* 0x000fe40000004100 */
[-C--:B------:R-:W-:Y:S01]  /*41a0*/  FMUL.FTZ R161, R95, R167.reuse ;  /* 0x000000a75fa17220 */ /* 0x080fe20000410000 */
        /* <DEDUP_REMOVED lines=26> */
.L_x_2244:
[----:B------:R-:W-:Y:S05]  /*4350*/  BSYNC B3 ;  /* 0x0000000000037941 */ /* 0x000fea0003800000 */
.L_x_2243:
[----:B--2---:R2:W-:Y:S02]  /*4360*/  STG.E.128 desc[UR54][R50.64+0x20], R44 ;  /* 0x0000202c32007986 */ /* 0x0045e4000c101d36 */
.L_x_2242:
[----:B------:R-:W-:Y:S05]  /*4370*/  BSYNC B2 ;  /* 0x0000000000027941 */ /* 0x000fea0003800000 */
.L_x_2241:
        /* <DEDUP_REMOVED lines=8> */
[--C-:B------:R-:W-:Y:S01]  /*4400*/  SHF.R.U32.HI R98, RZ, 0x10, R89.reuse ;  /* 0x00000010ff627819 */ /* 0x100fe20000011659 */
        /* <DEDUP_REMOVED lines=8> */
[----:B------:R-:W-:Y:S01]  /*4490*/  MOV R89, R45 ;  /* 0x0000002d00597202 */ /* 0x000fe20000000f00 */
[----:B------:R-:W-:Y:S01]  /*44a0*/  IMAD.U32 R45, R98, 0x10000, RZ ;  /* 0x00010000622d7824 */ /* 0x000fe200078e00ff */
[----:B------:R-:W-:-:S02]  /*44b0*/  LOP3.LUT R88, R95, 0xff00, R88, 0xf8, !PT ;  /* 0x0000ff005f587812 */ /* 0x000fc400078ef858 */
[----:B------:R-:W-:Y:S01]  /*44c0*/  LOP3.LUT R96, R94, 0xff00, R91, 0xf8, !PT ;  /* 0x0000ff005e607812 */ /* 0x000fe200078ef85b */
[----:B------:R-:W-:Y:S01]  /*44d0*/  IMAD.U32 R91, R97, 0x10000, RZ ;  /* 0x00010000615b7824 */ /* 0x000fe200078e00ff */
        /* <DEDUP_REMOVED lines=27> */
[----:B------:R-:W-:-:S02]  /*4690*/  HADD2.F32 R96, -RZ, R91.H1_H1 ;  /* 0x3000005bff607230 */ /* 0x000fc40000004100 */
[----:B------:R-:W-:Y:S01]  /*46a0*/  HADD2.F32 R95, -RZ, R91.H0_H0 ;  /* 0x2000005bff5f7230 */ /* 0x000fe20000004100 */
[----:B------:R-:W-:Y:S01]  /*46b0*/  F2FP.SATFINITE.E4M3.F32.PACK_AB_MERGE_C R165, R162, R125, RZ ;  /* 0x0000007da2a5723e */ /* 0x000fe200048070ff */
[--C-:B------:R-:W-:Y:S02]  /*46c0*/  HADD2.F32 R91, -RZ, R90.reuse.H0_H0 ;  /* 0x2000005aff5b7230 */ /* 0x100fe40000004100 */
[-C--:B------:R-:W-:Y:S01]  /*46d0*/  FMUL.FTZ R124, R96, R97.reuse ;  /* 0x00000061607c7220 */ /* 0x080fe20000410000 */
[----:B------:R-:W-:Y:S02]  /*46e0*/  HADD2.F32 R94, -RZ, R90.H1_H1 ;  /* 0x3000005aff5e7230 */ /* 0x000fe40000004100 */
[----:B------:R-:W-:Y:S01]  /*46f0*/  FMUL.FTZ R99, R95, R97 ;  /* 0x000000615f637220 */ /* 0x000fe20000410000 */
[----:B------:R-:W-:Y:S01]  /*4700*/  HADD2.F32 R90, -RZ, R159.H1_H1 ;  /* 0x3000009fff5a7230 */ /* 0x000fe20000004100 */
[----:B------:R-:W-:Y:S01]  /*4710*/  F2FP.F16.E4M3.UNPACK_B R125, R88.H1 ;  /* 0x00000058ff7d723e */ /* 0x000fe200030006ff */
[----:B------:R-:W-:-:S02]  /*4720*/  HADD2.F32 R160, -RZ, R160.H0_H0 ;  /* 0x200000a0ffa07230 */ /* 0x000fc40000004100 */
[----:B------:R-:W-:Y:S02]  /*4730*/  HADD2.F32 R159, -RZ, R159.H0_H0 ;  /* 0x2000009fff9f7230 */ /* 0x000fe40000004100 */
[-C--:B------:R-:W-:Y:S01]  /*4740*/  FFMA.FTZ R124, R95, R90.reuse, -R124 ;  /* 0x0000005a5f7c7223 */ /* 0x080fe2000001087c */
[----:B------:R-:W-:Y:S01]  /*4750*/  FFMA.FTZ R99, R96, R90, R99 ;  /* 0x0000005a60637223 */ /* 0x000fe20000010063 */
[CC--:B------:R-:W-:Y:S01]  /*4760*/  FMUL.FTZ R98, R94.reuse, R160.reuse ;  /* 0x000000a05e627220 */ /* 0x0c0fe20000410000 */
[----:B------:R-:W-:Y:S01]  /*4770*/  F2FP.F16.E4M3.UNPACK_B R95, R47.H1 ;  /* 0x0000002fff5f723e */ /* 0x000fe200030006ff */
[C---:B------:R-:W-:Y:S01]  /*4780*/  FMUL.FTZ R97, R91.reuse, R160 ;  /* 0x000000a05b617220 */ /* 0x040fe20000410000 */
[----:B------:R-:W-:Y:S02]  /*4790*/  HADD2.F32 R160, -RZ, R125.H1_H1 ;  /* 0x3000007dffa07230 */ /* 0x000fe40000004100 */
[-C--:B------:R-:W-:Y:S01]  /*47a0*/  FFMA.FTZ R90, R91, R159.reuse, -R98 ;  /* 0x0000009f5b5a7223 */ /* 0x080fe20000010862 */
[----:B------:R-:W-:Y:S01]  /*47b0*/  F2FP.SATFINITE.E4M3.F32.PACK_AB_MERGE_C R164, R99, R124, RZ ;  /* 0x0000007c63a4723e */ /* 0x000fe200048070ff */
[----:B------:R-:W-:Y:S01]  /*47c0*/  FFMA.FTZ R91, R94, R159, R97 ;  /* 0x0000009f5e5b7223 */ /* 0x000fe20000010061 */
[--C-:B------:R-:W-:Y:S01]  /*47d0*/  HADD2.F32 R96, -RZ, R95.reuse.H0_H0 ;  /* 0x2000005fff607230 */ /* 0x100fe20000004100 */
[-C--:B------:R-:W-:Y:S01]  /*47e0*/  F2FP.F16.E4M3.UNPACK_B R98, R45.reuse.H1 ;  /* 0x0000002dff62723e */ /* 0x080fe200030006ff */
[----:B------:R-:W-:Y:S01]  /*47f0*/  HADD2.F32 R95, -RZ, R95.H1_H1 ;  /* 0x3000005fff5f7230 */ /* 0x000fe20000004100 */
[----:B------:R-:W-:Y:S01]  /*4800*/  F2FP.F16.E4M3.UNPACK_B R94, R46.H1 ;  /* 0x0000002eff5e723e */ /* 0x000fe200030006ff */
[----:B------:R-:W-:Y:S01]  /*4810*/  HADD2.F32 R125, -RZ, R125.H0_H0 ;  /* 0x2000007dff7d7230 */ /* 0x000fe20000004100 */
[----:B------:R-:W-:Y:S01]  /*4820*/  F2FP.F16.E4M3.UNPACK_B R124, R88 ;  /* 0x00000058ff7c723e */ /* 0x000fe200020006ff */
[----:B------:R-:W-:Y:S01]  /*4830*/  HADD2.F32 R99, -RZ, R98.H1_H1 ;  /* 0x30000062ff637230 */ /* 0x000fe20000004100 */
[----:B------:R-:W-:Y:S01]  /*4840*/  F2FP.F16.E4M3.UNPACK_B R97, R45 ;  /* 0x0000002dff61723e */ /* 0x000fe200020006ff */
[----:B------:R-:W-:-:S02]  /*4850*/  HADD2.F32 R88, -RZ, R94.H1_H1 ;  /* 0x3000005eff587230 */ /* 0x000fc40000004100 */
[----:B------:R-:W-:Y:S01]  /*4860*/  FMUL.FTZ R45, R95, R160 ;  /* 0x000000a05f2d7220 */ /* 0x000fe20000410000 */
[----:B------:R-:W-:Y:S01]  /*4870*/  HADD2.F32 R159, -RZ, R124.H1_H1 ;  /* 0x3000007cff9f7230 */ /* 0x000fe20000004100 */
[----:B------:R-:W-:Y:S01]  /*4880*/  F2FP.F16.E4M3.UNPACK_B R47, R47 ;  /* 0x0000002fff2f723e */ /* 0x000fe200020006ff */
[----:B------:R-:W-:Y:S02]  /*4890*/  HADD2.F32 R94, -RZ, R94.H0_H0 ;  /* 0x2000005eff5e7230 */ /* 0x000fe40000004100 */
[----:B------:R-:W-:Y:S01]  /*48a0*/  FFMA.FTZ R162, R96, R99, -R45 ;  /* 0x0000006360a27223 */ /* 0x000fe2000001082d */
[----:B------:R-:W-:Y:S02]  /*48b0*/  HADD2.F32 R45, -RZ, R97.H1_H1 ;  /* 0x30000061ff2d7230 */ /* 0x000fe40000004100 */
[-C--:B------:R-:W-:Y:S01]  /*48c0*/  FMUL.FTZ R161, R88, R159.reuse ;  /* 0x0000009f58a17220 */ /* 0x080fe20000410000 */
[----:B------:R-:W-:Y:S01]  /*48d0*/  F2FP.F16.E4M3.UNPACK_B R46, R46 ;  /* 0x0000002eff2e723e */ /* 0x000fe200020006ff */
[----:B------:R-:W-:Y:S01]  /*48e0*/  FMUL.FTZ R159, R94, R159 ;  /* 0x0000009f5e9f7220 */ /* 0x000fe20000410000 */
[----:B------:R-:W-:Y:S01]  /*48f0*/  FMUL.FTZ R160, R96, R160 ;  /* 0x000000a060a07220 */ /* 0x000fe20000410000 */
[----:B------:R-:W-:Y:S01]  /*4900*/  FFMA.FTZ R161, R94, R45, -R161 ;  /* 0x0000002d5ea17223 */ /* 0x000fe200000108a1 */
[----:B------:R-:W-:-:S02]  /*4910*/  HADD2.F32 R124, -RZ, R124.H0_H0 ;  /* 0x2000007cff7c7230 */ /* 0x000fc40000004100 */
[----:B------:R-:W-:Y:S01]  /*4920*/  FFMA.FTZ R96, R88, R45, R159 ;  /* 0x0000002d58607223 */ /* 0x000fe2000001009f */
[--C-:B------:R-:W-:Y:S02]  /*4930*/  HADD2.F32 R88, -RZ, R47.reuse.H0_H0 ;  /* 0x2000002fff587230 */ /* 0x100fe40000004100 */
[----:B------:R-:W-:Y:S01]  /*4940*/  FFMA.FTZ R163, R95, R99, R160 ;  /* 0x000000635fa37223 */ /* 0x000fe200000100a0 */
[--C-:B------:R-:W-:Y:S02]  /*4950*/  HADD2.F32 R45, -RZ, R46.reuse.H0_H0 ;  /* 0x2000002eff2d7230 */ /* 0x100fe40000004100 */
[----:B------:R-:W-:Y:S02]  /*4960*/  HADD2.F32 R47, -RZ, R47.H1_H1 ;  /* 0x3000002fff2f7230 */ /* 0x000fe40000004100 */
[----:B------:R-:W-:Y:S01]  /*4970*/  FMUL.FTZ R160, R88, R125 ;  /* 0x0000007d58a07220 */ /* 0x000fe20000410000 */
[----:B------:R-:W-:Y:S02]  /*4980*/  HADD2.F32 R46, -RZ, R46.H1_H1 ;  /* 0x3000002eff2e7230 */ /* 0x000fe40000004100 */
[----:B------:R-:W-:Y:S01]  /*4990*/  FMUL.FTZ R95, R45, R124 ;  /* 0x0000007c2d5f7220 */ /* 0x000fe20000410000 */
[----:B------:R-:W-:-:S02]  /*49a0*/  HADD2.F32 R98, -RZ, R98.H0_H0 ;  /* 0x20000062ff627230 */ /* 0x000fc40000004100 */
[C---:B------:R-:W-:Y:S01]  /*49b0*/  FMUL.FTZ R99, R47.reuse, R125 ;  /* 0x0000007d2f637220 */ /* 0x040fe20000410000 */
[----:B------:R-:W-:Y:S02]  /*49c0*/  HADD2.F32 R97, -RZ, R97.H0_H0 ;  /* 0x20000061ff617230 */ /* 0x000fe40000004100 */
[----:B------:R-:W-:Y:S01]  /*49d0*/  FMUL.FTZ R94, R46, R124 ;  /* 0x0000007c2e5e7220 */ /* 0x000fe20000410000 */
[----:B------:R-:W-:Y:S01]  /*49e0*/  F2FP.SATFINITE.E4M3.F32.PACK_AB_MERGE_C R96, R96, R161, RZ ;  /* 0x000000a16060723e */ /* 0x000fe200048070ff */
[-C--:B------:R-:W-:Y:S01]  /*49f0*/  FFMA.FTZ R99, R88, R98.reuse, -R99 ;  /* 0x0000006258637223 */ /* 0x080fe20000010863 */
[----:B------:R-:W-:Y:S01]  /*4a00*/  FFMA.FTZ R160, R47, R98, R160 ;  /* 0x000000622fa07223 */ /* 0x000fe200000100a0 */
[-C--:B------:R-:W-:Y:S01]  /*4a10*/  FFMA.FTZ R94, R45, R97.reuse, -R94 ;  /* 0x000000612d5e7223 */ /* 0x080fe2000001085e */
[----:B------:R-:W-:Y:S01]  /*4a20*/  FFMA.FTZ R95, R46, R97, R95 ;  /* 0x000000612e5f7223 */ /* 0x000fe2000001005f */
[----:B------:R-:W-:Y:S02]  /*4a30*/  F2FP.SATFINITE.E4M3.F32.PACK_AB_MERGE_C R162, R163, R162, RZ ;  /* 0x000000a2a3a2723e */ /* 0x000fe400048070ff */
[----:B------:R-:W-:-:S02]  /*4a40*/  F2FP.SATFINITE.E4M3.F32.PACK_AB_MERGE_C R45, R89, R44, R165 ;  /* 0x0000002c592d723e */ /* 0x000fc400048070a5 */
[----:B------:R-:W-:Y:S02]  /*4a50*/  F2FP.SATFINITE.E4M3.F32.PACK_AB_MERGE_C R44, R91, R90, R164 ;  /* 0x0000005a5b2c723e */ /* 0x000fe400048070a4 */
[----:B------:R-:W-:Y:S02]  /*4a60*/  F2FP.SATFINITE.E4M3.F32.PACK_AB_MERGE_C R46, R95, R94, R96 ;  /* 0x0000005e5f2e723e */ /* 0x000fe40004807060 */
[----:B------:R-:W-:-:S07]  /*4a70*/  F2FP.SATFINITE.E4M3.F32.PACK_AB_MERGE_C R47, R160, R99, R162 ;  /* 0x00000063a02f723e */ /* 0x000fce00048070a2 */
.L_x_2248:
[----:B------:R-:W-:Y:S05]  /*4a80*/  BSYNC B3 ;  /* 0x0000000000037941 */ /* 0x000fea0003800000 */
.L_x_2247:
[----:B--2---:R3:W-:Y:S02]  /*4a90*/  STG.E.128 desc[UR54][R50.64+0x40], R44 ;  /* 0x0000402c32007986 */ /* 0x0047e4000c101d36 */
.L_x_2246:
[----:B------:R-:W-:Y:S05]  /*4aa0*/  BSYNC B2 ;  /* 0x0000000000027941 */ /* 0x000fea0003800000 */
.L_x_2245:
        /* <DEDUP_REMOVED lines=111> */
.L_x_2252:
[----:B------:R-:W-:Y:S05]  /*51a0*/  BSYNC B3 ;  /* 0x0000000000037941 */ /* 0x000fea0003800000 */
.L_x_2251:
[----:B--2---:R4:W-:Y:S02]  /*51b0*/  STG.E.128 desc[UR54][R50.64+0x60], R44 ;  /* 0x0000602c32007986 */ /* 0x0049e4000c101d36 */
.L_x_2250:
[----:B------:R-:W-:Y:S05]  /*51c0*/  BSYNC B2 ;  /* 0x0000000000027941 */ /* 0x000fea0003800000 */
.L_x_2249:
[----:B------:R-:W-:Y:S01]  /*51d0*/  ISETP.NE.AND P3, PT, R37, RZ, PT ;  /* 0x000000ff2500720c */ /* 0x000fe20003f65270 */
[----:B------:R-:W-:-:S12]  /*51e0*/  BSSY B2, `(.L_x_2253) ;  /* 0x0000070000027945 */ /* 0x000fd80003800000 */
[----:B------:R-:W-:Y:S05]  /*51f0*/  @!P3 BRA `(.L_x_2254) ;  /* 0x0000000400b8b947 */ /* 0x000fea0003800000 */
[----:B-1234-:R1:W2:Y:S01]  /*5200*/  LDS.128 R44, [R39+0x29200] ;  /* 0x02920000272c7984 */ /* 0x01e2a20000000c00 */
[----:B------:R-:W-:Y:S01]  /*5210*/  IADD3 R85, R19, 0x40, RZ ;  /* 0x0000004013557810 */ /* 0x000fe20007ffe0ff */
[----:B------:R-:W-:Y:S03]  /*5220*/  BSSY B3, `(.L_x_2255) ;  /* 0x000006a000037945 */ /* 0x000fe60003800000 */
[----:B------:R-:W-:-:S13]  /*5230*/  ISETP.GE.AND P3, PT, R85, R134, PT ;  /* 0x000000865500720c */ /* 0x000fda0003f66270 */
[----:B-1----:R-:W-:Y:S05]  /*5240*/  @P3 BRA `(.L_x_2256) ;  /* 0x00000004009c3947 */ /* 0x002fea0003800000 */
[----:B------:R-:W-:Y:S02]  /*5250*/  SHF.R.U32.HI R85, RZ, 0x8, R81 ;  /* 0x00000008ff557819 */ /* 0x000fe40000011651 */
[----:B------:R-:W-:Y:S02]  /*5260*/  SHF.R.U32.HI R80, RZ, 0x8, R83 ;  /* 0x00000008ff507819 */ /* 0x000fe40000011653 */
[----:B------:R-:W-:Y:S02]  /*5270*/  SHF.R.U32.HI R87, RZ, 0x10, R81 ;  /* 0x00000010ff577819 */ /* 0x000fe40000011651 */
[----:B------:R-:W-:Y:S01]  /*5280*/  LOP3.LUT R82, R81, 0xff0000ff, RZ, 0xc0, !PT ;  /* 0xff0000ff51527812 */ /* 0x000fe200078ec0ff */
[----:B------:R-:W-:Y:S01]  /*5290*/  IMAD.SHL.U32 R81, R85, 0x100, RZ ;  /* 0x0000010055517824 */ /* 0x000fe200078e00ff */
[----:B------:R-:W-:Y:S02]  /*52a0*/  SHF.R.U32.HI R86, RZ, 0x10, R83 ;  /* 0x00000010ff567819 */ /* 0x000fe40000011653 */
[----:B------:R-:W-:Y:S01]  /*52b0*/  LOP3.LUT R84, R83, 0xff0000ff, RZ, 0xc0, !PT ;  /* 0xff0000ff53547812 */ /* 0x000fe200078ec0ff */
[----:B------:R-:W-:Y:S01]  /*52c0*/  IMAD.SHL.U32 R83, R80, 0x100, RZ ;  /* 0x0000010050537824 */ /* 0x000fe200078e00ff */
[----:B------:R-:W-:Y:S01]  /*52d0*/  LOP3.LUT R82, R82, 0xff00, R81, 0xf8, !PT ;  /* 0x0000ff0052527812 */ /* 0x000fe200078ef851 */
[----:B--2---:R-:W-:Y:S01]  /*52e0*/  IMAD.MOV.U32 R80, RZ, RZ, R44 ;  /* 0x000000ffff507224 */ /* 0x004fe200078e002c */
[----:B------:R-:W-:Y:S01]  /*52f0*/  F2FP.F16.E4M3.UNPACK_B R44, R45 ;  /* 0x0000002dff2c723e */ /* 0x000fe200020006ff */
[----:B------:R-:W-:Y:S01]  /*5300*/  IMAD.U32 R81, R87, 0x10000, RZ ;  /* 0x0001000057517824 */ /* 0x000fe200078e00ff */
[----:B------:R-:W-:-:S02]  /*5310*/  LOP3.LUT R85, R84, 0xff00, R83, 0xf8, !PT ;  /* 0x0000ff0054557812 */ /* 0x000fc400078ef853 */
[----:B------:R-:W-:Y:S02]  /*5320*/  SHF.L.U32 R84, R86, 0x10, RZ ;  /* 0x0000001056547819 */ /* 0x000fe400000006ff */
        /* <DEDUP_REMOVED lines=89> */
.L_x_2256:
[----:B------:R-:W-:Y:S05]  /*58c0*/  BSYNC B3 ;  /* 0x0000000000037941 */ /* 0x000fea0003800000 */
.L_x_2255:
[----:B--2---:R1:W-:Y:S02]  /*58d0*/  STG.E.128 desc[UR54][R50.64+0x80], R44 ;  /* 0x0000802c32007986 */ /* 0x0043e4000c101d36 */
.L_x_2254:
[----:B------:R-:W-:Y:S05]  /*58e0*/  BSYNC B2 ;  /* 0x0000000000027941 */ /* 0x000fea0003800000 */
.L_x_2253:
[----:B------:R-:W-:-:S13]  /*58f0*/  ISETP.NE.AND P3, PT, R38, RZ, PT ;  /* 0x000000ff2600720c */ /* 0x000fda0003f65270 */
[----:B------:R-:W-:Y:S05]  /*5900*/  @!P3 BRA `(.L_x_2236) ;  /* 0x0000000400b8b947 */ /* 0x000fea0003800000 */
[----:B-1234-:R1:W2:Y:S01]  /*5910*/  LDS.128 R44, [R40+0x29200] ;  /* 0x02920000282c7984 */ /* 0x01e2a20000000c00 */
        /* <DEDUP_REMOVED lines=107> */
.L_x_2258:
[----:B------:R-:W-:Y:S05]  /*5fd0*/  BSYNC B2 ;  /* 0x0000000000027941 */ /* 0x000fea0003800000 */
.L_x_2257:
[----:B--2---:R1:W-:Y:S02]  /*5fe0*/  STG.E.128 desc[UR54][R50.64+0xa0], R44 ;  /* 0x0000a02c32007986 */ /* 0x0043e4000c101d36 */
.L_x_2236:
[----:B------:R-:W-:Y:S05]  /*5ff0*/  BSYNC B1 ;  /* 0x0000000000017941 */ /* 0x000fea0003800000 */
.L_x_2235:
[----:B------:R-:W-:Y:S05]  /*6000*/  @P4 BRA `(.L_x_2259) ;  /* 0x0000009400384947 */ /* 0x000fea0003800000 */
[----:B------:R-:W-:Y:S01]  /*6010*/  ISETP.NE.AND P3, PT, R33, RZ, PT ;  /* 0x000000ff2100720c */ /* 0x000fe20003f65270 */
[----:B------:R-:W-:-:S12]  /*6020*/  BSSY B1, `(.L_x_2260) ;  /* 0x000006f000017945 */ /* 0x000fd80003800000 */
[----:B------:R-:W-:Y:S05]  /*6030*/  @!P3 BRA `(.L_x_2261) ;  /* 0x0000000400b4b947 */ /* 0x000fea0003800000 */
[----:B-1234-:R1:W2:Y:S01]  /*6040*/  LDS.128 R44, [R39+0x26200] ;  /* 0x02620000272c7984 */ /* 0x01e2a20000000c00 */
[----:B------:R-:W-:Y:S01]  /*6050*/  ISETP.GE.AND P3, PT, R19, R134, PT ;  /* 0x000000861300720c */ /* 0x000fe20003f66270 */
[----:B------:R-:W-:-:S12]  /*6060*/  BSSY B2, `(.L_x_2262) ;  /* 0x0000069000027945 */ /* 0x000fd80003800000 */
[----:B-1----:R-:W-:Y:S05]  /*6070*/  @P3 BRA `(.L_x_2263) ;  /* 0x00000004009c3947 */ /* 0x002fea0003800000 */
[----:B------:R-:W-:Y:S01]  /*6080*/  SHF.R.U32.HI R72, RZ, 0x8, R73 ;  /* 0x00000008ff487819 */ /* 0x000fe20000011649 */
[----:B--2---:R-:W-:Y:S01]  /*6090*/  IMAD.MOV.U32 R50, RZ, RZ, R44 ;  /* 0x000000ffff327224 */ /* 0x004fe200078e002c */
[--C-:B------:R-:W-:Y:S02]  /*60a0*/  SHF.R.U32.HI R74, RZ, 0x8, R75.reuse ;  /* 0x00000008ff4a7819 */ /* 0x100fe4000001164b */
[----:B------:R-:W-:Y:S01]  /*60b0*/  SHF.R.U32.HI R76, RZ, 0x10, R75 ;  /* 0x00000010ff4c7819 */ /* 0x000fe2000001164b */
[----:B------:R-:W-:Y:S01]  /*60c0*/  IMAD.SHL.U32 R72, R72, 0x100, RZ ;  /* 0x0000010048487824 */ /* 0x000fe200078e00ff */
[----:B------:R-:W-:Y:S01]  /*60d0*/  LOP3.LUT R51, R73, 0xff0000ff, RZ, 0xc0, !PT ;  /* 0xff0000ff49337812 */ /* 0x000fe200078ec0ff */
[----:B------:R-:W-:Y:S01]  /*60e0*/  IMAD.SHL.U32 R74, R74, 0x100, RZ ;  /* 0x000001004a4a7824 */ /* 0x000fe200078e00ff */
[----:B------:R-:W-:Y:S01]  /*60f0*/  SHF.R.U32.HI R77, RZ, 0x10, R73 ;  /* 0x00000010ff4d7819 */ /* 0x000fe20000011649 */
[----:B------:R-:W-:Y:S01]  /*6100*/  IMAD.U32 R76, R76, 0x10000, RZ ;  /* 0x000100004c4c7824 */ /* 0x000fe200078e00ff */
[----:B------:R-:W-:-:S02]  /*6110*/  LOP3.LUT R73, R75, 0xff0000ff, RZ, 0xc0, !PT ;  /* 0xff0000ff4b497812 */ /* 0x000fc400078ec0ff */
[----:B------:R-:W-:Y:S02]  /*6120*/  LOP3.LUT R51, R51, 0xff00, R72, 0xf8, !PT ;  /* 0x0000ff0033337812 */ /* 0x000fe400078ef848 */
[----:B------:R-:W-:Y:S02]  /*6130*/  LOP3.LUT R73, R73, 0xff00, R74, 0xf8, !PT ;  /* 0x0000ff0049497812 */ /* 0x000fe400078ef84a */
[----:B------:R-:W-:Y:S02]  /*6140*/  SHF.L.U32 R72, R77, 0x10, RZ ;  /* 0x000000104d487819 */ /* 0x000fe400000006ff */
[----:B------:R-:W-:Y:S02]  /*6150*/  F2FP.F16.E4M3.UNPACK_B R74, R153.H1 ;  /* 0x00000099ff4a723e */ /* 0x000fe400030006ff */
[-C--:B------:R-:W-:Y:S02]  /*6160*/  F2FP.F16.E4M3.UNPACK_B R44, R45.reuse ;  /* 0x0000002dff2c723e */ /* 0x080fe400020006ff */
[----:B------:R-:W-:Y:S01]  /*6170*/  F2FP.F16.E4M3.UNPACK_B R45, R45.H1 ;  /* 0x0000002dff2d723e */ /* 0x000fe200030006ff */
[--C-:B------:R-:W-:Y:S01]  /*6180*/  HADD2.F32 R77, -RZ, R74.reuse.H1_H1 ;  /* 0x3000004aff4d7230 */ /* 0x100fe20000004100 */
[----:B------:R-:W-:Y:S01]  /*6190*/  LOP3.LUT R78, R73, 0xff0000, R76, 0xf8, !PT ;  /* 0x00ff0000494e7812 */ /* 0x000fe200078ef84c */
[----:B------:R-:W-:Y:S01]  /*61a0*/  HADD2.F32 R76, -RZ, R74.H0_H0 ;  /* 0x2000004aff4c7230 */ /* 0x000fe20000004100 */
[----:B------:R-:W-:Y:S01]  /*61b0*/  LOP3.LUT R75, R51, 0xff0000, R72, 0xf8, !PT ;  /* 0x00ff0000334b7812 */ /* 0x000fe200078ef848 */
[--C-:B------:R-:W-:Y:S01]  /*61c0*/  HADD2.F32 R51, -RZ, R44.reuse.H1_H1 ;  /* 0x3000002cff337230 */ /* 0x100fe20000004100 */
[----:B------:R-:W-:Y:S01]  /*61d0*/  F2FP.F16.E4M3.UNPACK_B R73, R151.H1 ;  /* 0x00000097ff49723e */ /* 0x000fe200030006ff */
[----:B------:R-:W-:Y:S01]  /*61e0*/  HADD2.F32 R72, -RZ, R45.H1_H1 ;  /* 0x3000002dff487230 */ /* 0x000fe20000004100 */
[----:B------:R-:W-:Y:S01]  /*61f0*/  F2FP.F16.E4M3.UNPACK_B R153, R153 ;  /* 0x00000099ff99723e */ /* 0x000fe200020006ff */
[----:B------:R-:W-:-:S02]  /*6200*/  HADD2.F32 R44, -RZ, R44.H0_H0 ;  /* 0x2000002cff2c7230 */ /* 0x000fc40000004100 */
[-C--:B------:R-:W-:Y:S01]  /*6210*/  FMUL.FTZ R79, R51, R76.reuse ;  /* 0x0000004c334f7220 */ /* 0x080fe20000410000 */
[----:B------:R-:W-:Y:S02]  /*6220*/  HADD2.F32 R74, -RZ, R73.H0_H0 ;  /* 0x20000049ff4a7230 */ /* 0x000fe40000004100 */
[----:B------:R-:W-:Y:S01]  /*6230*/  FMUL.FTZ R80, R72, R77 ;  /* 0x0000004d48507220 */ /* 0x000fe20000410000 */
[----:B------:R-:W-:Y:S02]  /*6240*/  HADD2.F32 R45, -RZ, R45.H0_H0 ;  /* 0x2000002dff2d7230 */ /* 0x000fe40000004100 */
[C---:B------:R-:W-:Y:S01]  /*6250*/  FMUL.FTZ R76, R44.reuse, R76 ;  /* 0x0000004c2c4c7220 */ /* 0x040fe20000410000 */
[----:B------:R-:W-:Y:S02]  /*6260*/  HADD2.F32 R73, -RZ, R73.H1_H1 ;  /* 0x30000049ff497230 */ /* 0x000fe40000004100 */
[-C--:B------:R-:W-:Y:S01]  /*6270*/  FFMA.FTZ R44, R44, R74.reuse, -R79 ;  /* 0x0000004a2c2c7223 */ /* 0x080fe2000001084f */
[----:B------:R-:W-:Y:S01]  /*6280*/  F2FP.F16.E4M3.UNPACK_B R151, R151 ;  /* 0x00000097ff97723e */ /* 0x000fe200020006ff */
[----:B------:R-:W-:Y:S01]  /*6290*/  FMUL.FTZ R77, R45, R77 ;  /* 0x0000004d2d4d7220 */ /* 0x000fe20000410000 */
[----:B------:R-:W-:Y:S01]  /*62a0*/  FFMA.FTZ R81, R51, R74, R76 ;  /* 0x0000004a33517223 */ /* 0x000fe2000001004c */
        /* <DEDUP_REMOVED lines=19> */
[-C--:B------:R-:W-:Y:S01]  /*63e0*/  FFMA.FTZ R80, R45, R151.reuse, -R74 ;  /* 0x000000972d507223 */ /* 0x080fe2000001084a */
[----:B------:R-:W-:Y:S01]  /*63f0*/  FFMA.FTZ R153, R50, R151, R153 ;  /* 0x0000009732997223 */ /* 0x000fe20000010099 */
[----:B------:R-:W-:-:S02]  /*6400*/  F2FP.F16.E4M3.UNPACK_B R50, R47.H1 ;  /* 0x0000002fff32723e */ /* 0x000fc400030006ff */
[----:B------:R-:W-:Y:S02]  /*6410*/  F2FP.SATFINITE.E4M3.F32.PACK_AB_MERGE_C R84, R77, R76, RZ ;  /* 0x0000004c4d54723e */ /* 0x000fe400048070ff */
[----:B------:R-:W-:Y:S01]  /*6420*/  F2FP.F16.E4M3.UNPACK_B R76, R78.H1 ;  /* 0x0000004eff4c723e */ /* 0x000fe200030006ff */
[--C-:B------:R-:W-:Y:S01]  /*6430*/  HADD2.F32 R72, -RZ, R50.reuse.H1_H1 ;  /* 0x30000032ff487230 */ /* 0x100fe20000004100 */
[-C--:B------:R-:W-:Y:S01]  /*6440*/  F2FP.F16.E4M3.UNPACK_B R73, R75.reuse.H1 ;  /* 0x0000004bff49723e */ /* 0x080fe200030006ff */
[----:B------:R-:W-:Y:S01]  /*6450*/  HADD2.F32 R51, -RZ, R50.H0_H0 ;  /* 0x20000032ff337230 */ /* 0x000fe20000004100 */
[----:B------:R-:W-:Y:S01]  /*6460*/  F2FP.F16.E4M3.UNPACK_B R45, R46.H1 ;  /* 0x0000002eff2d723e */ /* 0x000fe200030006ff */
[----:B------:R-:W-:Y:S01]  /*6470*/  HADD2.F32 R79, -RZ, R76.H1_H1 ;  /* 0x3000004cff4f7230 */ /* 0x000fe20000004100 */
        /* <DEDUP_REMOVED lines=14> */
[----:B------:R-:W-:Y:S01]  /*6560*/  FFMA.FTZ R82, R45, R51, -R82 ;  /* 0x000000332d527223 */ /* 0x000fe20000010852 */
[----:B------:R-:W-:-:S02]  /*6570*/  HADD2.F32 R76, -RZ, R76.H0_H0 ;  /* 0x2000004cff4c7230 */ /* 0x000fc40000004100 */
[----:B------:R-:W-:Y:S01]  /*6580*/  FFMA.FTZ R77, R50, R51, R77 ;  /* 0x00000033324d7223 */ /* 0x000fe2000001004d */
[--C-:B------:R-:W-:Y:S02]  /*6590*/  HADD2.F32 R50, -RZ, R47.reuse.H0_H0 ;  /* 0x2000002fff327230 */ /* 0x100fe40000004100 */
[----:B------:R-:W-:Y:S01]  /*65a0*/  FFMA.FTZ R74, R72, R74, R79 ;  /* 0x0000004a484a7223 */ /* 0x000fe2000001004f */
[----:B------:R-:W-:Y:S02]  /*65b0*/  HADD2.F32 R47, -RZ, R47.H1_H1 ;  /* 0x3000002fff2f7230 */ /* 0x000fe40000004100 */
[--C-:B------:R-:W-:Y:S01]  /*65c0*/  HADD2.F32 R45, -RZ, R46.reuse.H0_H0 ;  /* 0x2000002eff2d7230 */ /* 0x100fe20000004100 */
[----:B------:R-:W-:Y:S01]  /*65d0*/  F2FP.SATFINITE.E4M3.F32.PACK_AB_MERGE_C R77, R77, R82, RZ ;  /* 0x000000524d4d723e */ /* 0x000fe200048070ff */
        /* <DEDUP_REMOVED lines=15> */
[----:B------:R-:W-:Y:S02]  /*66d0*/  F2FP.SATFINITE.E4M3.F32.PACK_AB_MERGE_C R46, R51, R72, R77 ;  /* 0x00000048332e723e */ /* 0x000fe4000480704d */
[----:B------:R-:W-:-:S07]  /*66e0*/  F2FP.SATFINITE.E4M3.F32.PACK_AB_MERGE_C R47, R76, R79, R74 ;  /* 0x0000004f4c2f723e */ /* 0x000fce000480704a */
.L_x_2263:
[----:B------:R-:W-:Y:S05]  /*66f0*/  BSYNC B2 ;  /* 0x0000000000027941 */ /* 0x000fea0003800000 */
.L_x_2262:
[----:B--2---:R1:W-:Y:S02]  /*6700*/  STG.E.128 desc[UR54][R48.64], R44 ;  /* 0x0000002c30007986 */ /* 0x0043e4000c101d36 */
.L_x_2261:
[----:B------:R-:W-:Y:S05]  /*6710*/  BSYNC B1 ;  /* 0x0000000000017941 */ /* 0x000fea0003800000 */
.L_x_2260:
        /* <DEDUP_REMOVED lines=10> */
[--C-:B------:R-:W-:Y:S01]  /*67c0*/  SHF.R.U32.HI R72, RZ, 0x8, R69.reuse ;  /* 0x00000008ff487819 */ /* 0x100fe20000011645 */
[----:B------:R-:W-:Y:S01]  /*67d0*/  IMAD.MOV.U32 R51, RZ, RZ, R46 ;  /* 0x000000ffff337224 */ /* 0x000fe200078e002e */
[----:B------:R-:W-:Y:S01]  /*67e0*/  SHF.R.U32.HI R74, RZ, 0x10, R69 ;  /* 0x00000010ff4a7819 */ /* 0x000fe20000011645 */
[----:B------:R-:W-:Y:S01]  /*67f0*/  IMAD.SHL.U32 R47, R50, 0x100, RZ ;  /* 0x00000100322f7824 */ /* 0x000fe200078e00ff */
[----:B------:R-:W-:Y:S02]  /*6800*/  LOP3.LUT R69, R69, 0xff0000ff, RZ, 0xc0, !PT ;  /* 0xff0000ff45457812 */ /* 0x000fe400078ec0ff */
[----:B------:R-:W-:Y:S02]  /*6810*/  SHF.R.U32.HI R73, RZ, 0x10, R71 ;  /* 0x00000010ff497819 */ /* 0x000fe40000011647 */
[----:B------:R-:W-:-:S02]  /*6820*/  SHF.L.U32 R46, R72, 0x8, RZ ;  /* 0x00000008482e7819 */ /* 0x000fc400000006ff */
[----:B------:R-:W-:Y:S02]  /*6830*/  LOP3.LUT R70, R71, 0xff0000ff, RZ, 0xc0, !PT ;  /* 0xff0000ff47467812 */ /* 0x000fe400078ec0ff */
        /* <DEDUP_REMOVED lines=95> */
.L_x_2267:
[----:B------:R-:W-:Y:S05]  /*6e30*/  BSYNC B2 ;  /* 0x0000000000027941 */ /* 0x000fea0003800000 */
.L_x_2266:
[----:B--2---:R1:W-:Y:S02]  /*6e40*/  STG.E.128 desc[UR54][R48.64+0x20], R44 ;  /* 0x0000202c30007986 */ /* 0x0043e4000c101d36 */
.L_x_2265:
[----:B------:R-:W-:Y:S05]  /*6e50*/  BSYNC B1 ;  /* 0x0000000000017941 */ /* 0x000fea0003800000 */
.L_x_2264:
        /* <DEDUP_REMOVED lines=113> */
.L_x_2271:
[----:B------:R-:W-:Y:S05]  /*7570*/  BSYNC B2 ;  /* 0x0000000000027941 */ /* 0x000fea0003800000 */
.L_x_2270:
[----:B--2---:R1:W-:Y:S02]  /*7580*/  STG.E.128 desc[UR54][R48.64+0x40], R44 ;  /* 0x0000402c30007986 */ /* 0x0043e4000c101d36 */
.L_x_2269:
[----:B------:R-:W-:Y:S05]  /*7590*/  BSYNC B1 ;  /* 0x0000000000017941 */ /* 0x000fea0003800000 */
.L_x_2268:
        /* <DEDUP_REMOVED lines=16> */
[----:B------:R-:W-:-:S02]  /*76a0*/  SHF.R.U32.HI R65, RZ, 0x10, R63 ;  /* 0x00000010ff417819 */ /* 0x000fc4000001163f */
        /* <DEDUP_REMOVED lines=94> */
[----:B------:R-:W-:Y:S02]  /*7c90*/  F2FP.SATFINITE.E4M3.F32.PACK_AB_MERGE_C R44, R138, R67, R72 ;  /* 0x000000438a2c723e */ /* 0x000fe40004807048 */
[----:B------:R-:W-:-:S07]  /*7ca0*/  MOV R46, R64 ;  /* 0x00000040002e7202 */ /* 0x000fce0000000f00 */
.L_x_2275:
[----:B------:R-:W-:Y:S05]  /*7cb0*/  BSYNC B2 ;  /* 0x0000000000027941 */ /* 0x000fea0003800000 */
.L_x_2274:
[----:B--2---:R1:W-:Y:S02]  /*7cc0*/  STG.E.128 desc[UR54][R48.64+0x60], R44 ;  /* 0x0000602c30007986 */ /* 0x0043e4000c101d36 */
.L_x_2273:
[----:B------:R-:W-:Y:S05]  /*7cd0*/  BSYNC B1 ;  /* 0x0000000000017941 */ /* 0x000fea0003800000 */
.L_x_2272:
        /* <DEDUP_REMOVED lines=15> */
[----:B------:R-:W-:Y:S01]  /*7dd0*/  SHF.R.U32.HI R61, RZ, 0x10, R57 ;  /* 0x00000010ff3d7819 */ /* 0x000fe20000011639 */
[----:B------:R-:W-:Y:S01]  /*7de0*/  IMAD.U32 R60, R60, 0x10000, RZ ;  /* 0x000100003c3c7824 */ /* 0x000fe200078e00ff */
[----:B------:R-:W-:-:S02]  /*7df0*/  LOP3.LUT R57, R59, 0xff0000ff, RZ, 0xc0, !PT ;  /* 0xff0000ff3b397812 */ /* 0x000fc400078ec0ff */
[----:B------:R-:W-:Y:S02]  /*7e00*/  SHF.L.U32 R46, R58, 0x8, RZ ;  /* 0x000000083a2e7819 */ /* 0x000fe400000006ff */
[----:B------:R-:W-:Y:S01]  /*7e10*/  LOP3.LUT R47, R50, 0xff00, R47, 0xf8, !PT ;  /* 0x0000ff00322f7812 */ /* 0x000fe200078ef82f */
[----:B------:R-:W-:Y:S01]  /*7e20*/  IMAD.U32 R50, R61, 0x10000, RZ ;  /* 0x000100003d327824 */ /* 0x000fe200078e00ff */
[----:B------:R-:W-:Y:S02]  /*7e30*/  LOP3.LUT R57, R57, 0xff00, R46, 0xf8, !PT ;  /* 0x0000ff0039397812 */ /* 0x000fe400078ef82e */
        /* <DEDUP_REMOVED lines=91> */
.L_x_2279:
[----:B------:R-:W-:Y:S05]  /*83f0*/  BSYNC B2 ;  /* 0x0000000000027941 */ /* 0x000fea0003800000 */
.L_x_2278:
[----:B--2---:R1:W-:Y:S02]  /*8400*/  STG.E.128 desc[UR54][R48.64+0x80], R44 ;  /* 0x0000802c30007986 */ /* 0x0043e4000c101d36 */
.L_x_2277:
[----:B------:R-:W-:Y:S05]  /*8410*/  BSYNC B1 ;  /* 0x0000000000017941 */ /* 0x000fea0003800000 */
.L_x_2276:
        /* <DEDUP_REMOVED lines=112> */
.L_x_2281:
[----:B------:R-:W-:Y:S05]  /*8b20*/  BSYNC B1 ;  /* 0x0000000000017941 */ /* 0x000fea0003800000 */
.L_x_2280:
[----:B--2---:R1:W-:Y:S01]  /*8b30*/  STG.E.128 desc[UR54][R48.64+0xa0], R44 ;  /* 0x0000a02c30007986 */ /* 0x0043e2000c101d36 */
[----:B------:R-:W-:Y:S05]  /*8b40*/  BRA `(.L_x_2259) ;  /* 0x0000006800687947 */ /* 0x000fea0003800000 */
.L_x_2227:
        /* <DEDUP_REMOVED lines=54> */
.L_x_2283:
[----:B------:R-:W-:Y:S05]  /*8eb0*/  BSYNC B1 ;  /* 0x0000000000017941 */ /* 0x000fea0003800000 */
.L_x_2282:
[----:B0-----:R-:W-:Y:S01]  /*8ec0*/  VIADD R94, R23, 0x80 ;  /* 0x00000080175e7836 */ /* 0x001fe20000000000 */
[----:B------:R-:W-:Y:S01]  /*8ed0*/  BSSY B1, `(.L_x_2284) ;  /* 0x0000024000017945 */ /* 0x000fe20003800000 */
[----:B-----5:R-:W-:Y:S02]  /*8ee0*/  IMAD.MOV.U32 R177, RZ, RZ, R44 ;  /* 0x000000ffffb17224 */ /* 0x020fe400078e002c */
[----:B------:R-:W-:Y:S01]  /*8ef0*/  IMAD.MOV.U32 R172, RZ, RZ, R46 ;  /* 0x000000ffffac7224 */ /* 0x000fe200078e002e */
        /* <DEDUP_REMOVED lines=33> */
.L_x_2285:
[----:B------:R-:W-:Y:S05]  /*9110*/  BSYNC B1 ;  /* 0x0000000000017941 */ /* 0x000fea0003800000 */
.L_x_2284:
[----:B------:R-:W-:Y:S01]  /*9120*/  UISETP.NE.AND UP0, UPT, UR53, 0x3, UPT ;  /* 0x000000033500788c */ /* 0x000fe2000bf05270 */
[----:B------:R-:W-:Y:S01]  /*9130*/  MOV R168, R48 ;  /* 0x0000003000a87202 */ /* 0x000fe20000000f00 */
[----:B------:R-:W-:Y:S01]  /*9140*/  IMAD.MOV.U32 R169, RZ, RZ, R50 ;  /* 0x000000ffffa97224 */ /* 0x000fe200078e0032 */
[----:B------:R-:W-:Y:S01]  /*9150*/  MOV R176, R58 ;  /* 0x0000003a00b07202 */ /* 0x000fe20000000f00 */
[----:B------:R-:W-:Y:S01]  /*9160*/  IMAD.MOV.U32 R166, RZ, RZ, R52 ;  /* 0x000000ffffa67224 */ /* 0x000fe200078e0034 */
[----:B-----5:R-:W-:Y:S01]  /*9170*/  MOV R159, R64 ;  /* 0x00000040009f7202 */ /* 0x020fe20000000f00 */
[----:B------:R-:W-:Y:S01]  /*9180*/  IMAD.MOV.U32 R165, RZ, RZ, R54 ;  /* 0x000000ffffa57224 */ /* 0x000fe200078e0036 */
[----:B------:R-:W-:Y:S01]  /*9190*/  PLOP3.LUT P2, PT, PT, PT, UP0, 0x80, 0x0 ;  /* 0x000000000000781c */ /* 0x000fe20003f4f008 */
        /* <DEDUP_REMOVED lines=15> */
[----:B------:R-:W-:Y:S01]  /*9290*/  IMAD.MOV.U32 R150, RZ, RZ, R86 ;  /* 0x000000ffff967224 */ /* 0x000fe200078e0056 */
[----:B------:R-:W-:Y:S06]  /*92a0*/  @!P2 BRA `(.L_x_2286) ;  /* 0x000000000004a947 */ /* 0x000fec0003800000 */
[----:B------:R-:W-:Y:S01]  /*92b0*/  BPT.TRAP 0x1 ;  /* 0x000000040000795c */ /* 0x000fe20000300000 */
.L_x_2286:
[----:B0-----:R-:W-:Y:S01]  /*92c0*/  IMAD R42, R17, 0x8, R16 ;  /* 0x00000008112a7824 */ /* 0x001fe200078e0210 */
[----:B------:R-:W-:Y:S01]  /*92d0*/  SHF.L.U32 R43, R223, 0x1f, RZ ;  /* 0x0000001fdf2b7819 */ /* 0x000fe200000006ff */
[----:B------:R-:W0:Y:S01]  /*92e0*/  LDC R151, c[0x0][0x2e4] ;  /* 0x0000b900ff977b82 */ /* 0x000e220000000800 */
[----:B------:R-:W-:Y:S02]  /*92f0*/  BSSY B1, `(.L_x_2287) ;  /* 0x0000004000017945 */ /* 0x000fe40003800000 */
[----:B------:R-:W1:Y:S05]  /*9300*/  SYNCS.PHASECHK.TRANS64.TRYWAIT P5, [R42+URZ+0x33490], R43 ;  /* 0x0334902b2a0075a7 */ /* 0x000e6a00080a017f */
[----:B------:R-:W2:Y:S01]  /*9310*/  LDC.64 R136, c[0x0][0x2f0] ;  /* 0x0000bc00ff887b82 */ /* 0x000ea20000000a00 */
[----:B-1----:R-:W-:Y:S05]  /*9320*/  @!P5 BRA `(.L_x_2288) ;  /* 0x0000025c0060d947 */ /* 0x002fea0003800000 */
.L_x_2558:
[----:B------:R-:W-:Y:S05]  /*9330*/  BSYNC B1 ;  /* 0x0000000000017941 */ /* 0x000fea0003800000 */
.L_x_2287:
[----:B------:R-:W-:Y:S01]  /*9340*/  BSSY B1, `(.L_x_2289) ;  /* 0x00002ed000017945 */ /* 0x000fe20003800000 */
[----:B0-----:R-:W-:Y:S02]  /*9350*/  IMAD.IADD R153, R151, 0x1, -R122 ;  /* 0x0000000197997824 */ /* 0x001fe400078e0a7a */
[----:B------:R-:W-:Y:S01]  /*9360*/  IMAD.MOV.U32 R139, RZ, RZ, R99 ;  /* 0x000000ffff8b7224 */ /* 0x000fe200078e0063 */
[----:B------:R-:W-:Y:S06]  /*9370*/  @P4 BRA `(.L_x_2290) ;  /* 0x0000002c00a44947 */ /* 0x000fec0003800000 */
[----:B------:R-:W-:Y:S01]  /*9380*/  ISETP.NE.AND P4, PT, R33, RZ, PT ;  /* 0x000000ff2100720c */ /* 0x000fe20003f85270 */
[-C--:B--2---:R-:W-:Y:S01]  /*9390*/  IMAD.WIDE.U32 R140, R23, R136.reuse, R138 ;  /* 0x00000088178c7225 */ /* 0x084fe200078e008a */
[----:B------:R-:W-:Y:S01]  /*93a0*/  SHF.R.S32.HI R92, RZ, 0x1f, R23 ;  /* 0x0000001fff5c7819 */ /* 0x000fe20000011417 */
[----:B------:R-:W-:Y:S04]  /*93b0*/  BSSY B2, `(.L_x_2291) ;  /* 0x00000f5000027945 */ /* 0x000fe80003800000 */
[----:B------:R-:W-:-:S04]  /*93c0*/  IMAD R92, R92, R136, RZ ;  /* 0x000000885c5c7224 */ /* 0x000fc800078e02ff */
[----:B------:R-:W-:-:S05]  /*93d0*/  IMAD R167, R23, R137, R92 ;  /* 0x0000008917a77224 */ /* 0x000fca00078e025c */
[----:B------:R-:W-:Y:S01]  /*93e0*/  IADD3 R167, R167, R141, RZ ;  /* 0x0000008da7a77210 */ /* 0x000fe20007ffe0ff */
        /* <DEDUP_REMOVED lines=19> */
[C---:B------:R-:W-:Y:S02]  /*9520*/  IMAD.IADD R93, R16.reuse, 0x1, R93 ;  /* 0x00000001105d7824 */ /* 0x040fe400078e025d */
[----:B------:R-:W-:-:S04]  /*9530*/  IMAD.IADD R96, R16, 0x1, R95 ;  /* 0x0000000110607824 */ /* 0x000fc800078e025f */
[----:B------:R-:W0:Y:S04]  /*9540*/  LDS.128 R92, [R93+0x24200] ;  /* 0x024200005d5c7984 */ /* 0x000e280000000c00 */
[----:B------:R-:W2:Y:S01]  /*9550*/  LDS.128 R96, [R96+0x24200] ;  /* 0x0242000060607984 */ /* 0x000ea20000000c00 */
[----:B------:R-:W-:Y:S05]  /*9560*/  @P4 BRA `(.L_x_2294) ;  /* 0x0000000c00384947 */ /* 0x000fea0003800000 */
[----:B------:R-:W-:Y:S02]  /*9570*/  F2FP.F16.E4M3.UNPACK_B R180, R177.H1 ;  /* 0x000000b1ffb4723e */ /* 0x000fe400030006ff */
[----:B--2---:R-:W-:Y:S02]  /*9580*/  F2FP.F16.E4M3.UNPACK_B R46, R96.H1 ;  /* 0x00000060ff2e723e */ /* 0x004fe400030006ff */
[----:B0-----:R-:W-:Y:S01]  /*9590*/  F2FP.F16.E4M3.UNPACK_B R44, R92.H1 ;  /* 0x0000005cff2c723e */ /* 0x001fe200030006ff */
[----:B------:R-:W-:Y:S01]  /*95a0*/  HADD2.F32 R183, -RZ, R180.H0_H0 ;  /* 0x200000b4ffb77230 */ /* 0x000fe20000004100 */
[----:B------:R-:W-:Y:S01]  /*95b0*/  F2FP.F16.E4M3.UNPACK_B R179, R178.H1 ;  /* 0x000000b2ffb3723e */ /* 0x000fe200030006ff */
[----:B------:R-:W-:Y:S01]  /*95c0*/  HADD2.F32 R56, -RZ, R46.H0_H0 ;  /* 0x2000002eff387230 */ /* 0x000fe20000004100 */
[----:B------:R-:W-:Y:S01]  /*95d0*/  F2FP.F16.E4M3.UNPACK_B R96, R96 ;  /* 0x00000060ff60723e */ /* 0x000fe200020006ff */
[----:B------:R-:W-:Y:S01]  /*95e0*/  HADD2.F32 R58, -RZ, R44.H0_H0 ;  /* 0x2000002cff3a7230 */ /* 0x000fe20000004100 */
[----:B------:R-:W-:Y:S01]  /*95f0*/  LOP3.LUT R184, R59, 0xff0000ff, RZ, 0xc0, !PT ;  /* 0xff0000ff3bb87812 */ /* 0x000fe200078ec0ff */
        /* <DEDUP_REMOVED lines=8> */
[----:B------:R-:W-:Y:S01]  /*9680*/  HADD2.F32 R181, -RZ, R180.H1_H1 ;  /* 0x300000b4ffb57230 */ /* 0x000fe20000004100 */
[----:B------:R-:W-:-:S02]  /*9690*/  F2FP.F16.E4M3.UNPACK_B R180, R177 ;  /* 0x000000b1ffb4723e */ /* 0x000fc400020006ff */
[----:B------:R-:W-:Y:S02]  /*96a0*/  LOP3.LUT R188, R45, 0xff0000ff, RZ, 0xc0, !PT ;  /* 0xff0000ff2dbc7812 */ /* 0x000fe400078ec0ff */
[-C--:B------:R-:W-:Y:S01]  /*96b0*/  FMUL.FTZ R185, R44, R181.reuse ;  /* 0x000000b52cb97220 */ /* 0x080fe20000410000 */
[C---:B------:R-:W-:Y:S01]  /*96c0*/  FMUL.FTZ R187, R46.reuse, R181 ;  /* 0x000000b52ebb7220 */ /* 0x040fe20000410000 */
[----:B------:R-:W-:Y:S02]  /*96d0*/  SHF.R.U32.HI R186, RZ, 0x8, R47 ;  /* 0x00000008ffba7819 */ /* 0x000fe4000001162f */
[-C--:B------:R-:W-:Y:S01]  /*96e0*/  FFMA.FTZ R185, R46, R179.reuse, R185 ;  /* 0x000000b32eb97223 */ /* 0x080fe200000100b9 */
[----:B------:R-:W-:Y:S01]  /*96f0*/  F2FP.F16.E4M3.UNPACK_B R46, R92 ;  /* 0x0000005cff2e723e */ /* 0x000fe200020006ff */
[----:B------:R-:W-:Y:S01]  /*9700*/  FFMA.FTZ R187, R44, R179, -R187 ;  /* 0x000000b32cbb7223 */ /* 0x000fe200000108bb */
[----:B------:R-:W-:Y:S01]  /*9710*/  F2FP.F16.E4M3.UNPACK_B R92, R178 ;  /* 0x000000b2ff5c723e */ /* 0x000fe200020006ff */
[----:B------:R-:W-:Y:S01]  /*9720*/  HADD2.F32 R178, -RZ, R180.H0_H0 ;  /* 0x200000b4ffb27230 */ /* 0x000fe20000004100 */
[----:B------:R-:W-:Y:S01]  /*9730*/  F2FP.SATFINITE.E4M3.F32.PACK_AB_MERGE_C R56, R185, R56, RZ ;  /* 0x00000038b938723e */ /* 0x000fe200048070ff */
[----:B------:R-:W-:Y:S01]  /*9740*/  HADD2.F32 R44, -RZ, R96.H0_H0 ;  /* 0x20000060ff2c7230 */ /* 0x000fe20000004100 */
[----:B------:R-:W-:Y:S01]  /*9750*/  F2FP.SATFINITE.E4M3.F32.PACK_AB_MERGE_C R58, R187, R58, RZ ;  /* 0x0000003abb3a723e */ /* 0x000fe200048070ff */
[----:B------:R-:W-:-:S02]  /*9760*/  HADD2.F32 R179, -RZ, R46.H0_H0 ;  /* 0x2000002effb37230 */ /* 0x000fc40000004100 */
[----:B------:R-:W-:Y:S02]  /*9770*/  HADD2.F32 R177, -RZ, R92.H0_H0 ;  /* 0x2000005cffb17230 */ /* 0x000fe40000004100 */
[CC--:B------:R-:W-:Y:S01]  /*9780*/  FMUL.FTZ R182, R44.reuse, R178.reuse ;  /* 0x000000b22cb67220 */ /* 0x0c0fe20000410000 */
[----:B------:R-:W-:Y:S02]  /*9790*/  HADD2.F32 R180, -RZ, R180.H1_H1 ;  /* 0x300000b4ffb47230 */ /* 0x000fe40000004100 */
[C---:B------:R-:W-:Y:S01]  /*97a0*/  FMUL.FTZ R181, R179.reuse, R178 ;  /* 0x000000b2b3b57220 */ /* 0x040fe20000410000 */
[----:B------:R-:W-:Y:S02]  /*97b0*/  HADD2.F32 R46, -RZ, R46.H1_H1 ;  /* 0x3000002eff2e7230 */ /* 0x000fe40000004100 */
[-C--:B------:R-:W-:Y:S01]  /*97c0*/  FFMA.FTZ R179, R179, R177.reuse, -R182 ;  /* 0x000000b1b3b37223 */ /* 0x080fe200000108b6 */
[----:B------:R-:W-:Y:S02]  /*97d0*/  HADD2.F32 R92, -RZ, R92.H1_H1 ;  /* 0x3000005cff5c7230 */ /* 0x000fe40000004100 */
[----:B------:R-:W-:Y:S01]  /*97e0*/  FFMA.FTZ R44, R44, R177, R181 ;  /* 0x000000b12c2c7223 */ /* 0x000fe200000100b5 */
[----:B------:R-:W-:Y:S01]  /*97f0*/  HADD2.F32 R177, -RZ, R96.H1_H1 ;  /* 0x30000060ffb17230 */ /* 0x000fe20000004100 */
[----:B------:R-:W-:Y:S01]  /*9800*/  F2FP.F16.E4M3.UNPACK_B R182, R172.H1 ;  /* 0x000000acffb6723e */ /* 0x000fe200030006ff */
[----:B------:R-:W-:Y:S01]  /*9810*/  IMAD.SHL.U32 R186, R186, 0x100, RZ ;  /* 0x00000100baba7824 */ /* 0x000fe200078e00ff */
[----:B------:R-:W-:-:S02]  /*9820*/  F2FP.F16.E4M3.UNPACK_B R178, R176.H1 ;  /* 0x000000b0ffb2723e */ /* 0x000fc400030006ff */
[CC--:B------:R-:W-:Y:S01]  /*9830*/  FMUL.FTZ R181, R177.reuse, R180.reuse ;  /* 0x000000b4b1b57220 */ /* 0x0c0fe20000410000 */
[C---:B------:R-:W-:Y:S01]  /*9840*/  FMUL.FTZ R180, R46.reuse, R180 ;  /* 0x000000b42eb47220 */ /* 0x040fe20000410000 */
[----:B------:R-:W-:Y:S01]  /*9850*/  HADD2.F32 R189, -RZ, R182.H0_H0 ;  /* 0x200000b6ffbd7230 */ /* 0x000fe20000004100 */
[----:B------:R-:W-:Y:S01]  /*9860*/  F2FP.F16.E4M3.UNPACK_B R172, R172 ;  /* 0x000000acffac723e */ /* 0x000fe200020006ff */
[-C--:B------:R-:W-:Y:S01]  /*9870*/  FFMA.FTZ R96, R46, R92.reuse, -R181 ;  /* 0x0000005c2e607223 */ /* 0x080fe200000108b5 */
[----:B------:R-:W-:Y:S01]  /*9880*/  FFMA.FTZ R177, R177, R92, R180 ;  /* 0x0000005cb1b17223 */ /* 0x000fe200000100b4 */
[----:B------:R-:W-:Y:S01]  /*9890*/  F2FP.F16.E4M3.UNPACK_B R181, R98.H1 ;  /* 0x00000062ffb5723e */ /* 0x000fe200030006ff */
[----:B------:R-:W-:Y:S01]  /*98a0*/  HADD2.F32 R183, -RZ, R178.H0_H0 ;  /* 0x200000b2ffb77230 */ /* 0x000fe20000004100 */
[-C--:B------:R-:W-:Y:S01]  /*98b0*/  F2FP.F16.E4M3.UNPACK_B R180, R94.reuse.H1 ;  /* 0x0000005effb4723e */ /* 0x080fe200030006ff */
[----:B------:R-:W-:Y:S01]  /*98c0*/  HADD2.F32 R182, -RZ, R182.H1_H1 ;  /* 0x300000b6ffb67230 */ /* 0x000fe20000004100 */
[----:B------:R-:W-:Y:S01]  /*98d0*/  F2FP.F16.E4M3.UNPACK_B R94, R94 ;  /* 0x0000005eff5e723e */ /* 0x000fe200020006ff */
[----:B------:R-:W-:-:S02]  /*98e0*/  HADD2.F32 R46, -RZ, R181.H0_H0 ;  /* 0x200000b5ff2e7230 */ /* 0x000fc40000004100 */
[--C-:B------:R-:W-:Y:S02]  /*98f0*/  HADD2.F32 R92, -RZ, R180.reuse.H0_H0 ;  /* 0x200000b4ff5c7230 */ /* 0x100fe40000004100 */
[----:B------:R-:W-:Y:S02]  /*9900*/  HADD2.F32 R181, -RZ, R181.H1_H1 ;  /* 0x300000b5ffb57230 */ /* 0x000fe40000004100 */
[-C--:B------:R-:W-:Y:S01]  /*9910*/  FMUL.FTZ R191, R46, R189.reuse ;  /* 0x000000bd2ebf7220 */ /* 0x080fe20000410000 */
[----:B------:R-:W-:Y:S02]  /*9920*/  HADD2.F32 R180, -RZ, R180.H1_H1 ;  /* 0x300000b4ffb47230 */ /* 0x000fe40000004100 */
[C---:B------:R-:W-:Y:S01]  /*9930*/  FMUL.FTZ R189, R92.reuse, R189 ;  /* 0x000000bd5cbd7220 */ /* 0x040fe20000410000 */
[----:B------:R-:W-:Y:S02]  /*9940*/  HADD2.F32 R178, -RZ, R178.H1_H1 ;  /* 0x300000b2ffb27230 */ /* 0x000fe40000004100 */
[----:B------:R-:W-:Y:S01]  /*9950*/  FFMA.FTZ R92, R92, R183, -R191 ;  /* 0x000000b75c5c7223 */ /* 0x000fe200000108bf */
[----:B------:R-:W-:-:S02]  /*9960*/  HADD2.F32 R195, -RZ, R172.H1_H1 ;  /* 0x300000acffc37230 */ /* 0x000fc40000004100 */
[----:B------:R-:W-:Y:S01]  /*9970*/  FFMA.FTZ R46, R46, R183, R189 ;  /* 0x000000b72e2e7223 */ /* 0x000fe200000100bd */
[CC--:B------:R-:W-:Y:S01]  /*9980*/  FMUL.FTZ R183, R181.reuse, R182.reuse ;  /* 0x000000b6b5b77220 */ /* 0x0c0fe20000410000 */
[C---:B------:R-:W-:Y:S01]  /*9990*/  FMUL.FTZ R182, R180.reuse, R182 ;  /* 0x000000b6b4b67220 */ /* 0x040fe20000410000 */
[----:B------:R-:W-:Y:S02]  /*99a0*/  HADD2.F32 R189, -RZ, R94.H0_H0 ;  /* 0x2000005effbd7230 */ /* 0x000fe40000004100 */
[-C--:B------:R-:W-:Y:S01]  /*99b0*/  FFMA.FTZ R183, R180, R178.reuse, -R183 ;  /* 0x000000b2b4b77223 */ /* 0x080fe200000108b7 */
[----:B------:R-:W-:Y:S01]  /*99c0*/  FFMA.FTZ R181, R181, R178, R182 ;  /* 0x000000b2b5b57223 */ /* 0x000fe200000100b6 */
[----:B------:R-:W-:Y:S01]  /*99d0*/  F2FP.F16.E4M3.UNPACK_B R178, R98 ;  /* 0x00000062ffb2723e */ /* 0x000fe200020006ff */
[----:B------:R-:W-:Y:S01]  /*99e0*/  HADD2.F32 R180, -RZ, R172.H0_H0 ;  /* 0x200000acffb47230 */ /* 0x000fe20000004100 */
[----:B------:R-:W-:Y:S01]  /*99f0*/  F2FP.F16.E4M3.UNPACK_B R98, R176 ;  /* 0x000000b0ff62723e */ /* 0x000fe200020006ff */
[----:B------:R-:W-:Y:S01]  /*9a00*/  HADD2.F32 R94, -RZ, R94.H1_H1 ;  /* 0x3000005eff5e7230 */ /* 0x000fe20000004100 */
[----:B------:R-:W-:Y:S01]  /*9a10*/  SHF.R.U32.HI R172, RZ, 0x8, R57 ;  /* 0x00000008ffac7819 */ /* 0x000fe20000011639 */
[----:B------:R-:W-:Y:S01]  /*9a20*/  HADD2.F32 R191, -RZ, R178.H0_H0 ;  /* 0x200000b2ffbf7230 */ /* 0x000fe20000004100 */
[----:B------:R-:W-:Y:S01]  /*9a30*/  F2FP.SATFINITE.E4M3.F32.PACK_AB_MERGE_C R183, R183, R92, RZ ;  /* 0x0000005cb7b7723e */ /* 0x000fe200048070ff */
[----:B------:R-:W-:Y:S01]  /*9a40*/  HADD2.F32 R176, -RZ, R98.H0_H0 ;  /* 0x20000062ffb07230 */ /* 0x000fe20000004100 */
[----:B------:R-:W-:Y:S01]  /*9a50*/  SHF.L.U32 R172, R172, 0x8, RZ ;  /* 0x00000008acac7819 */ /* 0x000fe200000006ff */
[----:B------:R-:W-:-:S02]  /*9a60*/  HADD2.F32 R178, -RZ, R178.H1_H1 ;  /* 0x300000b2ffb27230 */ /* 0x000fc40000004100 */
[-C--:B------:R-:W-:Y:S01]  /*9a70*/  FMUL.FTZ R182, R191, R180.reuse ;  /* 0x000000b4bfb67220 */ /* 0x080fe20000410000 */
[----:B------:R-:W-:Y:S01]  /*9a80*/  FMUL.FTZ R180, R189, R180 ;  /* 0x000000b4bdb47220 */ /* 0x000fe20000410000 */
[----:B------:R-:W-:Y:S01]  /*9a90*/  HADD2.F32 R193, -RZ, R98.H1_H1 ;  /* 0x30000062ffc17230 */ /* 0x000fe20000004100 */
[----:B------:R-:W-:Y:S01]  /*9aa0*/  F2FP.SATFINITE.E4M3.F32.PACK_AB_MERGE_C R181, R181, R46, RZ ;  /* 0x0000002eb5b5723e */ /* 0x000fe200048070ff */
[-C--:B------:R-:W-:Y:S01]  /*9ab0*/  FFMA.FTZ R189, R189, R176.reuse, -R182 ;  /* 0x000000b0bdbd7223 */ /* 0x080fe200000108b6 */
[----:B------:R-:W-:Y:S01]  /*9ac0*/  FFMA.FTZ R191, R191, R176, R180 ;  /* 0x000000b0bfbf7223 */ /* 0x000fe200000100b4 */
[----:B------:R-:W-:Y:S01]  /*9ad0*/  SHF.R.U32.HI R176, RZ, 0x10, R57 ;  /* 0x00000010ffb07819 */ /* 0x000fe20000011639 */
[-C--:B------:R-:W-:Y:S01]  /*9ae0*/  FMUL.FTZ R197, R178, R195.reuse ;  /* 0x000000c3b2c57220 */ /* 0x080fe20000410000 */
[----:B------:R-:W-:Y:S01]  /*9af0*/  LOP3.LUT R57, R57, 0xff0000ff, RZ, 0xc0, !PT ;  /* 0xff0000ff39397812 */ /* 0x000fe200078ec0ff */
[C---:B------:R-:W-:Y:S01]  /*9b00*/  FMUL.FTZ R195, R94.reuse, R195 ;  /* 0x000000c35ec37220 */ /* 0x040fe20000410000 */
[----:B------:R-:W-:Y:S01]  /*9b10*/  SHF.R.U32.HI R182, RZ, 0x8, R45 ;  /* 0x00000008ffb67819 */ /* 0x000fe2000001162d */
[-C--:B------:R-:W-:Y:S01]  /*9b20*/  FFMA.FTZ R98, R94, R193.reuse, -R197 ;  /* 0x000000c15e627223 */ /* 0x080fe200000108c5 */
[----:B------:R-:W-:Y:S01]  /*9b30*/  LOP3.LUT R172, R57, 0xff00, R172, 0xf8, !PT ;  /* 0x0000ff0039ac7812 */ /* 0x000fe200078ef8ac */
[----:B------:R-:W-:Y:S01]  /*9b40*/  FFMA.FTZ R94, R178, R193, R195 ;  /* 0x000000c1b25e7223 */ /* 0x000fe200000100c3 */
[--C-:B------:R-:W-:Y:S01]  /*9b50*/  SHF.R.U32.HI R178, RZ, 0x10, R59.reuse ;  /* 0x00000010ffb27819 */ /* 0x100fe2000001163b */
[----:B------:R-:W-:Y:S01]  /*9b60*/  IMAD.SHL.U32 R57, R182, 0x100, RZ ;  /* 0x00000100b6397824 */ /* 0x000fe200078e00ff */
[----:B------:R-:W-:-:S02]  /*9b70*/  SHF.R.U32.HI R180, RZ, 0x8, R59 ;  /* 0x00000008ffb47819 */ /* 0x000fc4000001163b */
[----:B------:R-:W-:Y:S02]  /*9b80*/  SHF.R.U32.HI R59, RZ, 0x10, R45 ;  /* 0x00000010ff3b7819 */ /* 0x000fe4000001162d */
[----:B------:R-:W-:Y:S01]  /*9b90*/  LOP3.LUT R188, R188, 0xff00, R57, 0xf8, !PT ;  /* 0x0000ff00bcbc7812 */ /* 0x000fe200078ef839 */
[----:B------:R-:W-:Y:S01]  /*9ba0*/  IMAD.U32 R57, R176, 0x10000, RZ ;  /* 0x00010000b0397824 */ /* 0x000fe200078e00ff */
[----:B------:R-:W-:Y:S01]  /*9bb0*/  F2FP.SATFINITE.E4M3.F32.PACK_AB_MERGE_C R92, R96, R179, R58 ;  /* 0x000000b3605c723e */ /* 0x000fe2000480703a */
[----:B------:R-:W-:Y:S01]  /*9bc0*/  IMAD.U32 R59, R59, 0x10000, RZ ;  /* 0x000100003b3b7824 */ /* 0x000fe200078e00ff */
[----:B------:R-:W-:Y:S01]  /*9bd0*/  F2FP.F16.E4M3.UNPACK_B R46, R97 ;  /* 0x00000061ff2e723e */ /* 0x000fe200020006ff */
[----:B------:R-:W-:Y:S01]  /*9be0*/  IMAD.SHL.U32 R193, R180, 0x100, RZ ;  /* 0x00000100b4c17824 */ /* 0x000fe200078e00ff */
[----:B------:R-:W-:Y:S02]  /*9bf0*/  LOP3.LUT R57, R172, 0xff0000, R57, 0xf8, !PT ;  /* 0x00ff0000ac397812 */ /* 0x000fe400078ef839 */
[----:B------:R-:W-:Y:S01]  /*9c00*/  LOP3.LUT R172, R188, 0xff0000, R59, 0xf8, !PT ;  /* 0x00ff0000bcac7812 */ /* 0x000fe200078ef83b */
[--C-:B------:R-:W-:Y:S01]  /*9c10*/  HADD2.F32 R58, -RZ, R46.reuse.H1_H1 ;  /* 0x3000002eff3a7230 */ /* 0x100fe20000004100 */
[----:B------:R-:W-:Y:S01]  /*9c20*/  F2FP.SATFINITE.E4M3.F32.PACK_AB_MERGE_C R96, R177, R44, R56 ;  /* 0x0000002cb160723e */ /* 0x000fe20004807038 */
[----:B------:R-:W-:Y:S01]  /*9c30*/  HADD2.F32 R56, -RZ, R46.H0_H0 ;  /* 0x2000002eff387230 */ /* 0x000fe20000004100 */
[----:B------:R-:W-:-:S02]  /*9c40*/  F2FP.F16.E4M3.UNPACK_B R59, R172 ;  /* 0x000000acff3b723e */ /* 0x000fc400020006ff */
[----:B------:R-:W-:Y:S02]  /*9c50*/  F2FP.F16.E4M3.UNPACK_B R44, R93 ;  /* 0x0000005dff2c723e */ /* 0x000fe400020006ff */
[----:B------:R-:W-:Y:S01]  /*9c60*/  F2FP.F16.E4M3.UNPACK_B R176, R57 ;  /* 0x00000039ffb0723e */ /* 0x000fe200020006ff */
[--C-:B------:R-:W-:Y:S01]  /*9c70*/  HADD2.F32 R179, -RZ, R59.reuse.H0_H0 ;  /* 0x2000003bffb37230 */ /* 0x100fe20000004100 */
[----:B------:R-:W-:Y:S01]  /*9c80*/  F2FP.SATFINITE.E4M3.F32.PACK_AB_MERGE_C R189, R98, R189, R183 ;  /* 0x000000bd62bd723e */ /* 0x000fe200048070b7 */
[----:B------:R-:W-:Y:S01]  /*9c90*/  HADD2.F32 R46, -RZ, R44.H0_H0 ;  /* 0x2000002cff2e7230 */ /* 0x000fe20000004100 */
[----:B------:R-:W-:Y:S01]  /*9ca0*/  F2FP.SATFINITE.E4M3.F32.PACK_AB_MERGE_C R98, R94, R191, R181 ;  /* 0x000000bf5e62723e */ /* 0x000fe200048070b5 */
[----:B------:R-:W-:Y:S01]  /*9cb0*/  HADD2.F32 R177, -RZ, R176.H0_H0 ;  /* 0x200000b0ffb17230 */ /* 0x000fe20000004100 */
[----:B------:R-:W-:Y:S01]  /*9cc0*/  SHF.R.U32.HI R45, RZ, 0x10, R47 ;  /* 0x00000010ff2d7819 */ /* 0x000fe2000001162f */
[----:B------:R-:W-:Y:S01]  /*9cd0*/  FMUL.FTZ R181, R56, R179 ;  /* 0x000000b338b57220 */ /* 0x000fe20000410000 */
[----:B------:R-:W-:Y:S01]  /*9ce0*/  HADD2.F32 R94, -RZ, R59.H1_H1 ;  /* 0x3000003bff5e7230 */ /* 0x000fe20000004100 */
[----:B------:R-:W-:Y:S01]  /*9cf0*/  LOP3.LUT R47, R47, 0xff0000ff, RZ, 0xc0, !PT ;  /* 0xff0000ff2f2f7812 */ /* 0x000fe200078ec0ff */
[----:B------:R-:W-:-:S02]  /*9d00*/  HADD2.F32 R59, -RZ, R44.H1_H1 ;  /* 0x3000002cff3b7230 */ /* 0x000fc40000004100 */
[C---:B------:R-:W-:Y:S01]  /*9d10*/  FMUL.FTZ R179, R46.reuse, R179 ;  /* 0x000000b32eb37220 */ /* 0x040fe20000410000 */
[-C--:B------:R-:W-:Y:S01]  /*9d20*/  FFMA.FTZ R44, R46, R177.reuse, -R181 ;  /* 0x000000b12e2c7223 */ /* 0x080fe200000108b5 */
[----:B------:R-:W-:Y:S01]  /*9d30*/  LOP3.LUT R186, R47, 0xff00, R186, 0xf8, !PT ;  /* 0x0000ff002fba7812 */ /* 0x000fe200078ef8ba */
[----:B------:R-:W-:Y:S02]  /*9d40*/  HADD2.F32 R176, -RZ, R176.H1_H1 ;  /* 0x300000b0ffb07230 */ /* 0x000fe40000004100 */
[----:B------:R-:W-:Y:S01]  /*9d50*/  FFMA.FTZ R46, R56, R177, R179 ;  /* 0x000000b1382e7223 */ /* 0x000fe200000100b3 */
[----:B------:R-:W-:Y:S01]  /*9d60*/  SHF.L.U32 R47, R178, 0x10, RZ ;  /* 0x00000010b22f7819 */ /* 0x000fe200000006ff */
[-C--:B------:R-:W-:Y:S01]  /*9d70*/  FMUL.FTZ R181, R59, R94.reuse ;  /* 0x0000005e3bb57220 */ /* 0x080fe20000410000 */
[----:B------:R-:W-:Y:S01]  /*9d80*/  F2FP.F16.E4M3.UNPACK_B R56, R93.H1 ;  /* 0x0000005dff38723e */ /* 0x000fe200030006ff */
[C---:B------:R-:W-:Y:S01]  /*9d90*/  FMUL.FTZ R178, R58.reuse, R94 ;  /* 0x0000005e3ab27220 */ /* 0x040fe20000410000 */
[----:B------:R-:W-:Y:S01]  /*9da0*/  F2FP.F16.E4M3.UNPACK_B R94, R97.H1 ;  /* 0x00000061ff5e723e */ /* 0x000fe200030006ff */
[----:B------:R-:W-:Y:S01]  /*9db0*/  FFMA.FTZ R93, R58, R176, R181 ;  /* 0x000000b03a5d7223 */ /* 0x000fe200000100b5 */
[----:B------:R-:W-:Y:S01]  /*9dc0*/  F2FP.F16.E4M3.UNPACK_B R172, R172.H1 ;  /* 0x000000acffac723e */ /* 0x000fe200030006ff */
[----:B------:R-:W-:-:S02]  /*9dd0*/  HADD2.F32 R58, -RZ, R56.H0_H0 ;  /* 0x20000038ff3a7230 */ /* 0x000fc40000004100 */
[----:B------:R-:W-:Y:S01]  /*9de0*/  FFMA.FTZ R59, R59, R176, -R178 ;  /* 0x000000b03b3b7223 */ /* 0x000fe200000108b2 */
[----:B------:R-:W-:Y:S01]  /*9df0*/  HADD2.F32 R97, -RZ, R56.H1_H1 ;  /* 0x30000038ff617230 */ /* 0x000fe20000004100 */
[----:B------:R-:W-:Y:S01]  /*9e00*/  F2FP.F16.E4M3.UNPACK_B R56, R57.H1 ;  /* 0x00000039ff38723e */ /* 0x000fe200030006ff */
[----:B------:R-:W-:Y:S01]  /*9e10*/  HADD2.F32 R57, -RZ, R94.H0_H0 ;  /* 0x2000005eff397230 */ /* 0x000fe20000004100 */
[----:B------:R-:W-:Y:S01]  /*9e20*/  LOP3.LUT R184, R184, 0xff00, R193, 0xf8, !PT ;  /* 0x0000ff00b8b87812 */ /* 0x000fe200078ef8c1 */
[----:B------:R-:W-:Y:S02]  /*9e30*/  HADD2.F32 R177, -RZ, R172.H0_H0 ;  /* 0x200000acffb17230 */ /* 0x000fe40000004100 */
[----:B------:R-:W-:Y:S01]  /*9e40*/  HADD2.F32 R94, -RZ, R94.H1_H1 ;  /* 0x3000005eff5e7230 */ /* 0x000fe20000004100 */
[----:B------:R-:W-:Y:S01]  /*9e50*/  LOP3.LUT R47, R184, 0xff0000, R47, 0xf8, !PT ;  /* 0x00ff0000b82f7812 */ /* 0x000fe200078ef82f */
[----:B------:R-:W-:Y:S02]  /*9e60*/  HADD2.F32 R178, -RZ, R172.H1_H1 ;  /* 0x300000acffb27230 */ /* 0x000fe40000004100 */
[----:B------:R-:W-:Y:S01]  /*9e70*/  FMUL.FTZ R179, R57, R177 ;  /* 0x000000b139b37220 */ /* 0x000fe20000410000 */
[----:B------:R-:W-:-:S02]  /*9e80*/  IMAD.U32 R45, R45, 0x10000, RZ ;  /* 0x000100002d2d7824 */ /* 0x000fc400078e00ff */
[----:B------:R-:W-:Y:S01]  /*9e90*/  FMUL.FTZ R180, R58, R177 ;  /* 0x000000b13ab47220 */ /* 0x000fe20000410000 */
[--C-:B------:R-:W-:Y:S02]  /*9ea0*/  HADD2.F32 R172, -RZ, R56.reuse.H0_H0 ;  /* 0x20000038ffac7230 */ /* 0x100fe40000004100 */
[-C--:B------:R-:W-:Y:S01]  /*9eb0*/  FMUL.FTZ R182, R94, R178.reuse ;  /* 0x000000b25eb67220 */ /* 0x080fe20000410000 */
[----:B------:R-:W-:Y:S02]  /*9ec0*/  HADD2.F32 R176, -RZ, R56.H1_H1 ;  /* 0x30000038ffb07230 */ /* 0x000fe40000004100 */
[----:B------:R-:W-:Y:S01]  /*9ed0*/  FMUL.FTZ R177, R97, R178 ;  /* 0x000000b261b17220 */ /* 0x000fe20000410000 */
[----:B------:R-:W-:Y:S01]  /*9ee0*/  LOP3.LUT R45, R186, 0xff0000, R45, 0xf8, !PT ;  /* 0x00ff0000ba2d7812 */ /* 0x000fe200078ef82d */
[-C--:B------:R-:W-:Y:S01]  /*9ef0*/  FFMA.FTZ R56, R58, R172.reuse, -R179 ;  /* 0x000000ac3a387223 */ /* 0x080fe200000108b3 */
[----:B------:R-:W-:Y:S01]  /*9f00*/  FFMA.FTZ R57, R57, R172, R180 ;  /* 0x000000ac39397223 */ /* 0x000fe200000100b4 */
[-C--:B------:R-:W-:Y:S01]  /*9f10*/  FFMA.FTZ R97, R97, R176.reuse, -R182 ;  /* 0x000000b061617223 */ /* 0x080fe200000108b6 */
[----:B------:R-:W-:Y:S01]  /*9f20*/  FFMA.FTZ R58, R94, R176, R177 ;  /* 0x000000b05e3a7223 */ /* 0x000fe200000100b1 */
[----:B------:R-:W-:-:S02]  /*9f30*/  F2FP.F16.E4M3.UNPACK_B R176, R99 ;  /* 0x00000063ffb0723e */ /* 0x000fc400020006ff */
[----:B------:R-:W-:Y:S02]  /*9f40*/  F2FP.F16.E4M3.UNPACK_B R172, R45 ;  /* 0x0000002dffac723e */ /* 0x000fe400020006ff */
[-C--:B------:R-:W-:Y:S01]  /*9f50*/  F2FP.F16.E4M3.UNPACK_B R94, R95.reuse ;  /* 0x0000005fff5e723e */ /* 0x080fe200020006ff */
[----:B------:R-:W-:Y:S01]  /*9f60*/  HADD2.F32 R179, -RZ, R176.H0_H0 ;  /* 0x200000b0ffb37230 */ /* 0x000fe20000004100 */
[----:B------:R-:W-:Y:S01]  /*9f70*/  F2FP.F16.E4M3.UNPACK_B R177, R95.H1 ;  /* 0x0000005fffb1723e */ /* 0x000fe200030006ff */
[----:B------:R-:W-:Y:S01]  /*9f80*/  HADD2.F32 R186, -RZ, R172.H0_H0 ;  /* 0x200000acffba7230 */ /* 0x000fe20000004100 */
[----:B------:R-:W-:Y:S01]  /*9f90*/  F2FP.F16.E4M3.UNPACK_B R95, R47 ;  /* 0x0000002fff5f723e */ /* 0x000fe200020006ff */
[----:B------:R-:W-:Y:S01]  /*9fa0*/  HADD2.F32 R176, -RZ, R176.H1_H1 ;  /* 0x300000b0ffb07230 */ /* 0x000fe20000004100 */
[----:B------:R-:W-:Y:S01]  /*9fb0*/  F2FP.F16.E4M3.UNPACK_B R178, R99.H1 ;  /* 0x00000063ffb2723e */ /* 0x000fe200030006ff */
[----:B------:R-:W-:Y:S01]  /*9fc0*/  HADD2.F32 R99, -RZ, R94.H0_H0 ;  /* 0x2000005eff637230 */ /* 0x000fe20000004100 */
[----:B------:R-:W-:Y:S01]  /*9fd0*/  F2FP.F16.E4M3.UNPACK_B R184, R45.H1 ;  /* 0x0000002dffb8723e */ /* 0x000fe200030006ff */
[----:B------:R-:W-:-:S02]  /*9fe0*/  HADD2.F32 R182, -RZ, R95.H0_H0 ;  /* 0x2000005fffb67230 */ /* 0x000fc40000004100 */
[-C--:B------:R-:W-:Y:S01]  /*9ff0*/  FMUL.FTZ R188, R179, R186.reuse ;  /* 0x000000bab3bc7220 */ /* 0x080fe20000410000 */
[----:B------:R-:W-:Y:S01]  /*a000*/  HADD2.F32 R180, -RZ, R178.H0_H0 ;  /* 0x200000b2ffb47230 */ /* 0x000fe20000004100 */
[----:B------:R-:W-:Y:S01]  /*a010*/  F2FP.F16.E4M3.UNPACK_B R181, R47.H1 ;  /* 0x0000002fffb5723e */ /* 0x000fe200030006ff */
[----:B------:R-:W-:Y:S02]  /*a020*/  HADD2.F32 R185, -RZ, R184.H0_H0 ;  /* 0x200000b8ffb97230 */ /* 0x000fe40000004100 */
[C---:B------:R-:W-:Y:S01]  /*a030*/  FMUL.FTZ R186, R99.reuse, R186 ;  /* 0x000000ba63ba7220 */ /* 0x040fe20000410000 */
[----:B------:R-:W-:Y:S01]  /*a040*/  FFMA.FTZ R45, R99, R182, -R188 ;  /* 0x000000b6632d7223 */ /* 0x000fe200000108bc */
[----:B------:R-:W-:Y:S01]  /*a050*/  HADD2.F32 R99, -RZ, R177.H0_H0 ;  /* 0x200000b1ff637230 */ /* 0x000fe20000004100 */
[----:B------:R-:W-:Y:S01]  /*a060*/  F2FP.SATFINITE.E4M3.F32.PACK_AB_MERGE_C R56, R97, R56, RZ ;  /* 0x000000386138723e */ /* 0x000fe200048070ff */
[----:B------:R-:W-:Y:S02]  /*a070*/  HADD2.F32 R183, -RZ, R181.H0_H0 ;  /* 0x200000b5ffb77230 */ /* 0x000fe40000004100 */
[-C--:B------:R-:W-:Y:S01]  /*a080*/  FMUL.FTZ R188, R180, R185.reuse ;  /* 0x000000b9b4bc7220 */ /* 0x080fe20000410000 */
[----:B------:R-:W-:Y:S01]  /*a090*/  FFMA.FTZ R47, R179, R182, R186 ;  /* 0x000000b6b32f7223 */ /* 0x000fe200000100ba */
[----:B------:R-:W-:Y:S01]  /*a0a0*/  FMUL.FTZ R185, R99, R185 ;  /* 0x000000b963b97220 */ /* 0x000fe20000410000 */
[----:B------:R-:W-:-:S02]  /*a0b0*/  HADD2.F32 R179, -RZ, R178.H1_H1 ;  /* 0x300000b2ffb37230 */ /* 0x000fc40000004100 */
[-C--:B------:R-:W-:Y:S01]  /*a0c0*/  FFMA.FTZ R99, R99, R183.reuse, -R188 ;  /* 0x000000b763637223 */ /* 0x080fe200000108bc */
[----:B------:R-:W-:Y:S02]  /*a0d0*/  HADD2.F32 R184, -RZ, R184.H1_H1 ;  /* 0x300000b8ffb87230 */ /* 0x000fe40000004100 */
[----:B------:R-:W-:Y:S01]  /*a0e0*/  FFMA.FTZ R178, R180, R183, R185 ;  /* 0x000000b7b4b27223 */ /* 0x000fe200000100b9 */
[----:B------:R-:W-:Y:S01]  /*a0f0*/  HADD2.F32 R177, -RZ, R177.H1_H1 ;  /* 0x300000b1ffb17230 */ /* 0x000fe20000004100 */
[----:B------:R-:W-:Y:S01]  /*a100*/  F2FP.SATFINITE.E4M3.F32.PACK_AB_MERGE_C R57, R58, R57, RZ ;  /* 0x000000393a39723e */ /* 0x000fe200048070ff */
[----:B------:R-:W-:Y:S02]  /*a110*/  HADD2.F32 R180, -RZ, R181.H1_H1 ;  /* 0x300000b5ffb47230 */ /* 0x000fe40000004100 */
[-C--:B------:R-:W-:Y:S01]  /*a120*/  FMUL.FTZ R182, R179, R184.reuse ;  /* 0x000000b8b3b67220 */ /* 0x080fe20000410000 */
[----:B------:R-:W-:Y:S02]  /*a130*/  HADD2.F32 R181, -RZ, R172.H1_H1 ;  /* 0x300000acffb57230 */ /* 0x000fe40000004100 */
[----:B------:R-:W-:Y:S01]  /*a140*/  FMUL.FTZ R184, R177, R184 ;  /* 0x000000b8b1b87220 */ /* 0x000fe20000410000 */
[----:B------:R-:W-:-:S02]  /*a150*/  HADD2.F32 R94, -RZ, R94.H1_H1 ;  /* 0x3000005eff5e7230 */ /* 0x000fc40000004100 */
[-C--:B------:R-:W-:Y:S01]  /*a160*/  FFMA.FTZ R182, R177, R180.reuse, -R182 ;  /* 0x000000b4b1b67223 */ /* 0x080fe200000108b6 */
[----:B------:R-:W-:Y:S02]  /*a170*/  HADD2.F32 R95, -RZ, R95.H1_H1 ;  /* 0x3000005fff5f7230 */ /* 0x000fe40000004100 */
[-C--:B------:R-:W-:Y:S01]  /*a180*/  FMUL.FTZ R177, R176, R181.reuse ;  /* 0x000000b5b0b17220 */ /* 0x080fe20000410000 */
[----:B------:R-:W-:Y:S01]  /*a190*/  FFMA.FTZ R179, R179, R180, R184 ;  /* 0x000000b4b3b37223 */ /* 0x000fe200000100b8 */
[----:B------:R-:W-:Y:S01]  /*a1a0*/  FMUL.FTZ R181, R94, R181 ;  /* 0x000000b55eb57220 */ /* 0x000fe20000410000 */
[----:B------:R-:W-:Y:S01]  /*a1b0*/  F2FP.SATFINITE.E4M3.F32.PACK_AB_MERGE_C R99, R182, R99, RZ ;  /* 0x00000063b663723e */ /* 0x000fe200048070ff */
[-C--:B------:R-:W-:Y:S01]  /*a1c0*/  FFMA.FTZ R94, R94, R95.reuse, -R177 ;  /* 0x0000005f5e5e7223 */ /* 0x080fe200000108b1 */
[----:B------:R-:W-:Y:S01]  /*a1d0*/  F2FP.SATFINITE.E4M3.F32.PACK_AB_MERGE_C R59, R59, R44, R56 ;  /* 0x0000002c3b3b723e */ /* 0x000fe20004807038 */
[----:B------:R-:W-:Y:S01]  /*a1e0*/  FFMA.FTZ R176, R176, R95, R181 ;  /* 0x0000005fb0b07223 */ /* 0x000fe200000100b5 */
[----:B------:R-:W-:-:S02]  /*a1f0*/  F2FP.SATFINITE.E4M3.F32.PACK_AB_MERGE_C R178, R179, R178, RZ ;  /* 0x000000b2b3b2723e */ /* 0x000fc400048070ff */
[----:B------:R-:W-:Y:S01]  /*a200*/  F2FP.SATFINITE.E4M3.F32.PACK_AB_MERGE_C R95, R94, R45, R99 ;  /* 0x0000002d5e5f723e */ /* 0x000fe20004807063 */
[----:B------:R-:W-:Y:S01]  /*a210*/  IMAD.MOV.U32 R94, RZ, RZ, R189 ;  /* 0x000000ffff5e7224 */ /* 0x000fe200078e00bd */
[----:B------:R-:W-:Y:S01]  /*a220*/  F2FP.SATFINITE.E4M3.F32.PACK_AB_MERGE_C R97, R93, R46, R57 ;  /* 0x0000002e5d61723e */ /* 0x000fe20004807039 */
[----:B------:R-:W-:Y:S01]  /*a230*/  IMAD.MOV.U32 R93, RZ, RZ, R59 ;  /* 0x000000ffff5d7224 */ /* 0x000fe200078e003b */
[----:B------:R-:W-:-:S07]  /*a240*/  F2FP.SATFINITE.E4M3.F32.PACK_AB_MERGE_C R99, R176, R47, R178 ;  /* 0x0000002fb063723e */ /* 0x000fce00048070b2 */
.L_x_2294:
[----:B------:R-:W-:Y:S05]  /*a250*/  BSYNC B3 ;  /* 0x0000000000037941 */ /* 0x000fea0003800000 */
.L_x_2293:
        /* <DEDUP_REMOVED lines=9> */
[----:B--2---:R0:W-:Y:S03]  /*a2f0*/  @!P4 STG.E.128 desc[UR54][R46.64], R96 ;  /* 0x000000602e00c986 */ /* 0x0041e6000c101d36 */
.L_x_2292:
[----:B------:R-:W-:Y:S05]  /*a300*/  BSYNC B2 ;  /* 0x0000000000027941 */ /* 0x000fea0003800000 */
.L_x_2291:
        /* <DEDUP_REMOVED lines=24> */
[----:B------:R-:W2:Y:S01]  /*a490*/  LDS.128 R44, [R47+0x24200] ;  /* 0x024200002f2c7984 */ /* 0x000ea20000000c00 */
[----:B------:R-:W-:Y:S05]  /*a4a0*/  @P4 BRA `(.L_x_2298) ;  /* 0x0000000c00484947 */ /* 0x000fea0003800000 */
[----:B------:R-:W-:Y:S01]  /*a4b0*/  SHF.R.U32.HI R175, RZ, 0x8, R61 ;  /* 0x00000008ffaf7819 */ /* 0x000fe2000001163d */
[----:B--2---:R-:W-:Y:S01]  /*a4c0*/  IMAD.MOV.U32 R48, RZ, RZ, R45 ;  /* 0x000000ffff307224 */ /* 0x004fe200078e002d */
[----:B------:R-:W-:Y:S01]  /*a4d0*/  SHF.R.U32.HI R174, RZ, 0x10, R61 ;  /* 0x00000010ffae7819 */ /* 0x000fe2000001163d */
[----:B0-----:R-:W-:Y:S01]  /*a4e0*/  IMAD.MOV.U32 R60, RZ, RZ, R56 ;  /* 0x000000ffff3c7224 */ /* 0x001fe200078e0038 */
[----:B------:R-:W-:Y:S01]  /*a4f0*/  SHF.R.U32.HI R98, RZ, 0x8, R63 ;  /* 0x00000008ff627819 */ /* 0x000fe2000001163f */
[----:B------:R-:W-:Y:S01]  /*a500*/  IMAD.SHL.U32 R45, R175, 0x100, RZ ;  /* 0x00000100af2d7824 */ /* 0x000fe200078e00ff */
[----:B------:R-:W-:Y:S02]  /*a510*/  SHF.R.U32.HI R97, RZ, 0x8, R49 ;  /* 0x00000008ff617819 */ /* 0x000fe40000011631 */
[--C-:B------:R-:W-:Y:S02]  /*a520*/  SHF.R.U32.HI R99, RZ, 0x8, R51.reuse ;  /* 0x00000008ff637819 */ /* 0x100fe40000011633 */
[----:B------:R-:W-:Y:S01]  /*a530*/  LOP3.LUT R50, R61, 0xff0000ff, RZ, 0xc0, !PT ;  /* 0xff0000ff3d327812 */ /* 0x000fe200078ec0ff */
[----:B------:R-:W-:Y:S01]  /*a540*/  IMAD.SHL.U32 R97, R97, 0x100, RZ ;  /* 0x0000010061617824 */ /* 0x000fe200078e00ff */
[----:B------:R-:W-:Y:S01]  /*a550*/  LOP3.LUT R96, R51, 0xff0000ff, RZ, 0xc0, !PT ;  /* 0xff0000ff33607812 */ /* 0x000fe200078ec0ff */
[----:B------:R-:W-:Y:S01]  /*a560*/  IMAD.SHL.U32 R99, R99, 0x100, RZ ;  /* 0x0000010063637824 */ /* 0x000fe200078e00ff */
[----:B------:R-:W-:Y:S01]  /*a570*/  SHF.R.U32.HI R172, RZ, 0x10, R51 ;  /* 0x00000010ffac7819 */ /* 0x000fe20000011633 */
[----:B------:R-:W-:Y:S01]  /*a580*/  IMAD.MOV.U32 R61, RZ, RZ, R44 ;  /* 0x000000ffff3d7224 */ /* 0x000fe200078e002c */
[----:B------:R-:W-:-:S02]  /*a590*/  LOP3.LUT R62, R63, 0xff0000ff, RZ, 0xc0, !PT ;  /* 0xff0000ff3f3e7812 */ /* 0x000fc400078ec0ff */
[----:B------:R-:W-:Y:S01]  /*a5a0*/  SHF.R.U32.HI R173, RZ, 0x10, R63 ;  /* 0x00000010ffad7819 */ /* 0x000fe2000001163f */
[----:B------:R-:W-:Y:S01]  /*a5b0*/  IMAD.SHL.U32 R63, R98, 0x100, RZ ;  /* 0x00000100623f7824 */ /* 0x000fe200078e00ff */
[----:B------:R-:W-:Y:S01]  /*a5c0*/  MOV R51, R46 ;  /* 0x0000002e00337202 */ /* 0x000fe20000000f00 */
[----:B------:R-:W-:Y:S01]  /*a5d0*/  IMAD.U32 R46, R174, 0x10000, RZ ;  /* 0x00010000ae2e7824 */ /* 0x000fe200078e00ff */
[----:B------:R-:W-:Y:S01]  /*a5e0*/  LOP3.LUT R94, R49, 0xff0000ff, RZ, 0xc0, !PT ;  /* 0xff0000ff315e7812 */ /* 0x000fe200078ec0ff */
[----:B------:R-:W-:Y:S01]  /*a5f0*/  IMAD.U32 R172, R172, 0x10000, RZ ;  /* 0x00010000acac7824 */ /* 0x000fe200078e00ff */
[----:B------:R-:W-:Y:S02]  /*a600*/  LOP3.LUT R45, R50, 0xff00, R45, 0xf8, !PT ;  /* 0x0000ff00322d7812 */ /* 0x000fe400078ef82d */
[----:B------:R-:W-:Y:S02]  /*a610*/  LOP3.LUT R44, R62, 0xff00, R63, 0xf8, !PT ;  /* 0x0000ff003e2c7812 */ /* 0x000fe400078ef83f */
[----:B------:R-:W-:-:S02]  /*a620*/  LOP3.LUT R98, R94, 0xff00, R97, 0xf8, !PT ;  /* 0x0000ff005e627812 */ /* 0x000fc400078ef861 */
[----:B------:R-:W-:Y:S02]  /*a630*/  LOP3.LUT R99, R96, 0xff00, R99, 0xf8, !PT ;  /* 0x0000ff0060637812 */ /* 0x000fe400078ef863 */
[----:B------:R-:W-:Y:S02]  /*a640*/  LOP3.LUT R46, R45, 0xff0000, R46, 0xf8, !PT ;  /* 0x00ff00002d2e7812 */ /* 0x000fe400078ef82e */
[----:B------:R-:W-:Y:S02]  /*a650*/  SHF.L.U32 R45, R173, 0x10, RZ ;  /* 0x00000010ad2d7819 */ /* 0x000fe400000006ff */
[----:B------:R-:W-:Y:S02]  /*a660*/  F2FP.F16.E4M3.UNPACK_B R96, R168.H1 ;  /* 0x000000a8ff60723e */ /* 0x000fe400030006ff */
[----:B------:R-:W-:Y:S02]  /*a670*/  F2FP.F16.E4M3.UNPACK_B R94, R61.H1 ;  /* 0x0000003dff5e723e */ /* 0x000fe400030006ff */
[----:B------:R-:W-:-:S02]  /*a680*/  F2FP.F16.E4M3.UNPACK_B R62, R60.H1 ;  /* 0x0000003cff3e723e */ /* 0x000fc400030006ff */
[----:B------:R-:W-:Y:S01]  /*a690*/  SHF.R.U32.HI R49, RZ, 0x10, R49 ;  /* 0x00000010ff317819 */ /* 0x000fe20000011631 */
[----:B------:R-:W-:Y:S01]  /*a6a0*/  HADD2.F32 R56, -RZ, R94.H0_H0 ;  /* 0x2000005eff387230 */ /* 0x000fe20000004100 */
[----:B------:R-:W-:Y:S01]  /*a6b0*/  LOP3.LUT R44, R44, 0xff0000, R45, 0xf8, !PT ;  /* 0x00ff00002c2c7812 */ /* 0x000fe200078ef82d */
[----:B------:R-:W-:Y:S01]  /*a6c0*/  HADD2.F32 R45, -RZ, R96.H0_H0 ;  /* 0x20000060ff2d7230 */ /* 0x000fe20000004100 */
[----:B------:R-:W-:Y:S01]  /*a6d0*/  F2FP.F16.E4M3.UNPACK_B R63, R170.H1 ;  /* 0x000000aaff3f723e */ /* 0x000fe200030006ff */
[----:B------:R-:W-:Y:S01]  /*a6e0*/  HADD2.F32 R50, -RZ, R62.H0_H0 ;  /* 0x2000003eff327230 */ /* 0x000fe20000004100 */
[----:B------:R-:W-:Y:S01]  /*a6f0*/  F2FP.F16.E4M3.UNPACK_B R168, R168 ;  /* 0x000000a8ffa8723e */ /* 0x000fe200020006ff */
[----:B------:R-:W-:Y:S02]  /*a700*/  IMAD.U32 R49, R49, 0x10000, RZ ;  /* 0x0001000031317824 */ /* 0x000fe400078e00ff */
[----:B------:R-:W-:Y:S01]  /*a710*/  FMUL.FTZ R173, R56, R45 ;  /* 0x0000002d38ad7220 */ /* 0x000fe20000410000 */
[----:B------:R-:W-:-:S02]  /*a720*/  HADD2.F32 R97, -RZ, R63.H0_H0 ;  /* 0x2000003fff617230 */ /* 0x000fc40000004100 */
[----:B------:R-:W-:Y:S01]  /*a730*/  FMUL.FTZ R175, R50, R45 ;  /* 0x0000002d32af7220 */ /* 0x000fe20000410000 */
[----:B------:R-:W-:Y:S01]  /*a740*/  LOP3.LUT R45, R99, 0xff0000, R172, 0xf8, !PT ;  /* 0x00ff0000632d7812 */ /* 0x000fe200078ef8ac */
[----:B------:R-:W-:Y:S01]  /*a750*/  HADD2.F32 R172, -RZ, R96.H1_H1 ;  /* 0x30000060ffac7230 */ /* 0x000fe20000004100 */
[----:B------:R-:W-:Y:S01]  /*a760*/  LOP3.LUT R49, R98, 0xff0000, R49, 0xf8, !PT ;  /* 0x00ff000062317812 */ /* 0x000fe200078ef831 */
        /* <DEDUP_REMOVED lines=14> */
[----:B------:R-:W-:Y:S02]  /*a850*/  HADD2.F32 R173, -RZ, R168.H1_H1 ;  /* 0x300000a8ffad7230 */ /* 0x000fe40000004100 */
[----:B------:R-:W-:Y:S01]  /*a860*/  FFMA.FTZ R63, R97, R98, R172 ;  /* 0x00000062613f7223 */ /* 0x000fe200000100ac */
[----:B------:R-:W-:-:S02]  /*a870*/  HADD2.F32 R97, -RZ, R170.H0_H0 ;  /* 0x200000aaff617230 */ /* 0x000fc40000004100 */
[-C--:B------:R-:W-:Y:S01]  /*a880*/  FMUL.FTZ R175, R60, R99.reuse ;  /* 0x000000633caf7220 */ /* 0x080fe20000410000 */
[C---:B------:R-:W-:Y:S01]  /*a890*/  FMUL.FTZ R99, R62.reuse, R99 ;  /* 0x000000633e637220 */ /* 0x040fe20000410000 */
[----:B------:R-:W-:Y:S01]  /*a8a0*/  HADD2.F32 R96, -RZ, R96.H1_H1 ;  /* 0x30000060ff607230 */ /* 0x000fe20000004100 */
[----:B------:R-:W-:Y:S01]  /*a8b0*/  F2FP.F16.E4M3.UNPACK_B R98, R51.H1 ;  /* 0x00000033ff62723e */ /* 0x000fe200030006ff */
[-C--:B------:R-:W-:Y:S01]  /*a8c0*/  FFMA.FTZ R62, R62, R97.reuse, -R175 ;  /* 0x000000613e3e7223 */ /* 0x080fe200000108af */
[----:B------:R-:W-:Y:S01]  /*a8d0*/  FFMA.FTZ R60, R60, R97, R99 ;  /* 0x000000613c3c7223 */ /* 0x000fe20000010063 */
[----:B------:R-:W-:Y:S02]  /*a8e0*/  HADD2.F32 R94, -RZ, R94.H1_H1 ;  /* 0x3000005eff5e7230 */ /* 0x000fe40000004100 */
[----:B------:R-:W-:Y:S01]  /*a8f0*/  FMUL.FTZ R97, R96, R173 ;  /* 0x000000ad60617220 */ /* 0x000fe20000410000 */
[----:B------:R-:W-:Y:S01]  /*a900*/  HADD2.F32 R99, -RZ, R170.H1_H1 ;  /* 0x300000aaff637230 */ /* 0x000fe20000004100 */
[----:B------:R-:W-:Y:S01]  /*a910*/  F2FP.F16.E4M3.UNPACK_B R170, R169.H1 ;  /* 0x000000a9ffaa723e */ /* 0x000fe200030006ff */
[----:B------:R-:W-:-:S02]  /*a920*/  HADD2.F32 R168, -RZ, R98.H0_H0 ;  /* 0x20000062ffa87230 */ /* 0x000fc40000004100 */
[C---:B------:R-:W-:Y:S01]  /*a930*/  FMUL.FTZ R173, R94.reuse, R173 ;  /* 0x000000ad5ead7220 */ /* 0x040fe20000410000 */
[----:B------:R-:W-:Y:S01]  /*a940*/  F2FP.F16.E4M3.UNPACK_B R172, R171.H1 ;  /* 0x000000abffac723e */ /* 0x000fe200030006ff */
[-C--:B------:R-:W-:Y:S01]  /*a950*/  FFMA.FTZ R97, R94, R99.reuse, -R97 ;  /* 0x000000635e617223 */ /* 0x080fe20000010861 */
[-C--:B------:R-:W-:Y:S01]  /*a960*/  F2FP.F16.E4M3.UNPACK_B R94, R58.reuse.H1 ;  /* 0x0000003aff5e723e */ /* 0x080fe200030006ff */
[--C-:B------:R-:W-:Y:S02]  /*a970*/  HADD2.F32 R175, -RZ, R170.reuse.H0_H0 ;  /* 0x200000aaffaf7230 */ /* 0x100fe40000004100 */
[----:B------:R-:W-:Y:S01]  /*a980*/  FFMA.FTZ R99, R96, R99, R173 ;  /* 0x0000006360637223 */ /* 0x000fe200000100ad */
[----:B------:R-:W-:Y:S01]  /*a990*/  HADD2.F32 R177, -RZ, R170.H1_H1 ;  /* 0x300000aaffb17230 */ /* 0x000fe20000004100 */
[----:B------:R-:W-:Y:S01]  /*a9a0*/  F2FP.F16.E4M3.UNPACK_B R169, R169 ;  /* 0x000000a9ffa9723e */ /* 0x000fe200020006ff */
[----:B------:R-:W-:Y:S02]  /*a9b0*/  HADD2.F32 R96, -RZ, R94.H0_H0 ;  /* 0x2000005eff607230 */ /* 0x000fe40000004100 */
[----:B------:R-:W-:Y:S01]  /*a9c0*/  FMUL.FTZ R179, R168, R175 ;  /* 0x000000afa8b37220 */ /* 0x000fe20000410000 */
[----:B------:R-:W-:Y:S01]  /*a9d0*/  HADD2.F32 R173, -RZ, R172.H0_H0 ;  /* 0x200000acffad7230 */ /* 0x000fe20000004100 */
[----:B------:R-:W-:Y:S01]  /*a9e0*/  F2FP.F16.E4M3.UNPACK_B R58, R58 ;  /* 0x0000003aff3a723e */ /* 0x000fe200020006ff */
[----:B------:R-:W-:-:S02]  /*a9f0*/  HADD2.F32 R170, -RZ, R98.H1_H1 ;  /* 0x30000062ffaa7230 */ /* 0x000fc40000004100 */
[C---:B------:R-:W-:Y:S01]  /*aa00*/  FMUL.FTZ R181, R96.reuse, R175 ;  /* 0x000000af60b57220 */ /* 0x040fe20000410000 */
[----:B------:R-:W-:Y:S02]  /*aa10*/  HADD2.F32 R98, -RZ, R94.H1_H1 ;  /* 0x3000005eff627230 */ /* 0x000fe40000004100 */
        /* <DEDUP_REMOVED lines=9> */
[----:B------:R-:W-:Y:S02]  /*aab0*/  HADD2.F32 R170, -RZ, R169.H0_H0 ;  /* 0x200000a9ffaa7230 */ /* 0x000fe40000004100 */
[----:B------:R-:W-:Y:S01]  /*aac0*/  FFMA.FTZ R181, R168, R173, R181 ;  /* 0x000000ada8b57223 */ /* 0x000fe200000100b5 */
[--C-:B------:R-:W-:Y:S01]  /*aad0*/  HADD2.F32 R98, -RZ, R96.reuse.H0_H0 ;  /* 0x20000060ff627230 */ /* 0x100fe20000004100 */
[----:B------:R-:W-:Y:S01]  /*aae0*/  F2FP.SATFINITE.E4M3.F32.PACK_AB_MERGE_C R50, R61, R50, RZ ;  /* 0x000000323d32723e */ /* 0x000fe200048070ff */
[----:B------:R-:W-:Y:S02]  /*aaf0*/  HADD2.F32 R168, -RZ, R171.H0_H0 ;  /* 0x200000abffa87230 */ /* 0x000fe40000004100 */
[-C--:B------:R-:W-:Y:S01]  /*ab00*/  FMUL.FTZ R173, R51, R170.reuse ;  /* 0x000000aa33ad7220 */ /* 0x080fe20000410000 */
[----:B------:R-:W-:Y:S02]  /*ab10*/  HADD2.F32 R169, -RZ, R169.H1_H1 ;  /* 0x300000a9ffa97230 */ /* 0x000fe40000004100 */
[----:B------:R-:W-:Y:S01]  /*ab20*/  FMUL.FTZ R172, R98, R170 ;  /* 0x000000aa62ac7220 */ /* 0x000fe20000410000 */
[----:B------:R-:W-:-:S02]  /*ab30*/  HADD2.F32 R96, -RZ, R96.H1_H1 ;  /* 0x30000060ff607230 */ /* 0x000fc40000004100 */
[-C--:B------:R-:W-:Y:S01]  /*ab40*/  FFMA.FTZ R173, R98, R168.reuse, R173 ;  /* 0x000000a862ad7223 */ /* 0x080fe200000100ad */
[----:B------:R-:W-:Y:S02]  /*ab50*/  HADD2.F32 R58, -RZ, R58.H1_H1 ;  /* 0x3000003aff3a7230 */ /* 0x000fe40000004100 */
[----:B------:R-:W-:Y:S01]  /*ab60*/  FFMA.FTZ R172, R51, R168, -R172 ;  /* 0x000000a833ac7223 */ /* 0x000fe200000108ac */
[----:B------:R-:W-:Y:S02]  /*ab70*/  HADD2.F32 R171, -RZ, R171.H1_H1 ;  /* 0x300000abffab7230 */ /* 0x000fe40000004100 */
[-C--:B------:R-:W-:Y:S01]  /*ab80*/  FMUL.FTZ R175, R96, R169.reuse ;  /* 0x000000a960af7220 */ /* 0x080fe20000410000 */
[----:B------:R-:W-:Y:S01]  /*ab90*/  F2FP.SATFINITE.E4M3.F32.PACK_AB_MERGE_C R51, R63, R56, RZ ;  /* 0x000000383f33723e */ /* 0x000fe200048070ff */
[C---:B------:R-:W-:Y:S01]  /*aba0*/  FMUL.FTZ R169, R58.reuse, R169 ;  /* 0x000000a93aa97220 */ /* 0x040fe20000410000 */
[----:B------:R-:W-:Y:S01]  /*abb0*/  F2FP.F16.E4M3.UNPACK_B R63, R48 ;  /* 0x00000030ff3f723e */ /* 0x000fe200020006ff */
[----:B------:R-:W-:Y:S01]  /*abc0*/  FFMA.FTZ R175, R58, R171, -R175 ;  /* 0x000000ab3aaf7223 */ /* 0x000fe200000108af */
[----:B------:R-:W-:Y:S01]  /*abd0*/  F2FP.F16.E4M3.UNPACK_B R98, R49 ;  /* 0x00000031ff62723e */ /* 0x000fe200020006ff */
[----:B------:R-:W-:Y:S01]  /*abe0*/  FFMA.FTZ R96, R96, R171, R169 ;  /* 0x000000ab60607223 */ /* 0x000fe200000100a9 */
[----:B------:R-:W-:-:S02]  /*abf0*/  F2FP.F16.E4M3.UNPACK_B R61, R57 ;  /* 0x00000039ff3d723e */ /* 0x000fc400020006ff */
[----:B------:R-:W-:Y:S02]  /*ac00*/  F2FP.SATFINITE.E4M3.F32.PACK_AB_MERGE_C R58, R179, R94, RZ ;  /* 0x0000005eb33a723e */ /* 0x000fe400048070ff */
[----:B------:R-:W-:Y:S01]  /*ac10*/  F2FP.SATFINITE.E4M3.F32.PACK_AB_MERGE_C R56, R97, R62, R50 ;  /* 0x0000003e6138723e */ /* 0x000fe20004807032 */
[----:B------:R-:W-:Y:S01]  /*ac20*/  HADD2.F32 R62, -RZ, R63.H0_H0 ;  /* 0x2000003fff3e7230 */ /* 0x000fe20000004100 */
[----:B------:R-:W-:Y:S01]  /*ac30*/  F2FP.SATFINITE.E4M3.F32.PACK_AB_MERGE_C R51, R99, R60, R51 ;  /* 0x0000003c6333723e */ /* 0x000fe20004807033 */
[--C-:B------:R-:W-:Y:S01]  /*ac40*/  HADD2.F32 R99, -RZ, R98.reuse.H0_H0 ;  /* 0x20000062ff637230 */ /* 0x100fe20000004100 */
[----:B------:R-:W-:Y:S01]  /*ac50*/  F2FP.SATFINITE.E4M3.F32.PACK_AB_MERGE_C R174, R174, R181, RZ ;  /* 0x000000b5aeae723e */ /* 0x000fe200048070ff */
[----:B------:R-:W-:Y:S01]  /*ac60*/  HADD2.F32 R60, -RZ, R61.H0_H0 ;  /* 0x2000003dff3c7230 */ /* 0x000fe20000004100 */
[----:B------:R-:W-:Y:S01]  /*ac70*/  F2FP.F16.E4M3.UNPACK_B R94, R46 ;  /* 0x0000002eff5e723e */ /* 0x000fe200020006ff */
[----:B------:R-:W-:Y:S01]  /*ac80*/  HADD2.F32 R98, -RZ, R98.H1_H1 ;  /* 0x30000062ff627230 */ /* 0x000fe20000004100 */
[----:B------:R-:W-:Y:S01]  /*ac90*/  F2FP.SATFINITE.E4M3.F32.PACK_AB_MERGE_C R50, R96, R173, R174 ;  /* 0x000000ad6032723e */ /* 0x000fe200048070ae */
[----:B------:R-:W-:Y:S01]  /*aca0*/  FMUL.FTZ R169, R62, R99 ;  /* 0x000000633ea97220 */ /* 0x000fe20000410000 */
[----:B------:R-:W-:-:S02]  /*acb0*/  HADD2.F32 R96, -RZ, R63.H1_H1 ;  /* 0x3000003fff607230 */ /* 0x000fc40000004100 */
[----:B------:R-:W-:Y:S01]  /*acc0*/  FMUL.FTZ R99, R60, R99 ;  /* 0x000000633c637220 */ /* 0x000fe20000410000 */
[--C-:B------:R-:W-:Y:S01]  /*acd0*/  HADD2.F32 R97, -RZ, R94.reuse.H0_H0 ;  /* 0x2000005eff617230 */ /* 0x100fe20000004100 */
[----:B------:R-:W-:Y:S01]  /*ace0*/  F2FP.F16.E4M3.UNPACK_B R46, R46.H1 ;  /* 0x0000002eff2e723e */ /* 0x000fe200030006ff */
[----:B------:R-:W-:Y:S02]  /*acf0*/  HADD2.F32 R63, -RZ, R61.H1_H1 ;  /* 0x3000003dff3f7230 */ /* 0x000fe40000004100 */
[-C--:B------:R-:W-:Y:S01]  /*ad00*/  FMUL.FTZ R168, R96, R98.reuse ;  /* 0x0000006260a87220 */ /* 0x080fe20000410000 */
[----:B------:R-:W-:Y:S01]  /*ad10*/  F2FP.F16.E4M3.UNPACK_B R173, R45.H1 ;  /* 0x0000002dffad723e */ /* 0x000fe200030006ff */
[-C--:B------:R-:W-:Y:S01]  /*ad20*/  FFMA.FTZ R60, R60, R97.reuse, -R169 ;  /* 0x000000613c3c7223 */ /* 0x080fe200000108a9 */
[----:B------:R-:W-:Y:S01]  /*ad30*/  FFMA.FTZ R61, R62, R97, R99 ;  /* 0x000000613e3d7223 */ /* 0x000fe20000010063 */
[----:B------:R-:W-:Y:S02]  /*ad40*/  HADD2.F32 R97, -RZ, R94.H1_H1 ;  /* 0x3000005eff617230 */ /* 0x000fe40000004100 */
[C---:B------:R-:W-:Y:S01]  /*ad50*/  FMUL.FTZ R99, R63.reuse, R98 ;  /* 0x000000623f637220 */ /* 0x040fe20000410000 */
[----:B------:R-:W-:Y:S01]  /*ad60*/  F2FP.F16.E4M3.UNPACK_B R94, R48.H1 ;  /* 0x00000030ff5e723e */ /* 0x000fe200030006ff */
[----:B------:R-:W-:Y:S01]  /*ad70*/  HADD2.F32 R174, -RZ, R173.H0_H0 ;  /* 0x200000adffae7230 */ /* 0x000fe20000004100 */
[----:B------:R-:W-:Y:S01]  /*ad80*/  F2FP.F16.E4M3.UNPACK_B R98, R49.H1 ;  /* 0x00000031ff62723e */ /* 0x000fe200030006ff */
[----:B------:R-:W-:Y:S01]  /*ad90*/  FFMA.FTZ R48, R96, R97, R99 ;  /* 0x0000006160307223 */ /* 0x000fe20000010063 */
[----:B------:R-:W-:Y:S01]  /*ada0*/  F2FP.F16.E4M3.UNPACK_B R62, R57.H1 ;  /* 0x00000039ff3e723e */ /* 0x000fe200030006ff */
[----:B------:R-:W-:Y:S01]  /*adb0*/  FFMA.FTZ R57, R63, R97, -R168 ;  /* 0x000000613f397223 */ /* 0x000fe200000108a8 */
[----:B------:R-:W-:Y:S01]  /*adc0*/  HADD2.F32 R63, -RZ, R94.H0_H0 ;  /* 0x2000005eff3f7230 */ /* 0x000fe20000004100 */
[----:B------:R-:W-:Y:S01]  /*add0*/  F2FP.SATFINITE.E4M3.F32.PACK_AB_MERGE_C R58, R175, R172, R58 ;  /* 0x000000acaf3a723e */ /* 0x000fe2000480703a */
[----:B------:R-:W-:Y:S01]  /*ade0*/  HADD2.F32 R168, -RZ, R98.H0_H0 ;  /* 0x20000062ffa87230 */ /* 0x000fe20000004100 */
[----:B------:R-:W-:Y:S01]  /*adf0*/  F2FP.F16.E4M3.UNPACK_B R172, R45 ;  /* 0x0000002dffac723e */ /* 0x000fe200020006ff */
[----:B------:R-:W-:-:S02]  /*ae00*/  HADD2.F32 R49, -RZ, R62.H0_H0 ;  /* 0x2000003eff317230 */ /* 0x000fc40000004100 */
[----:B------:R-:W-:Y:S02]  /*ae10*/  HADD2.F32 R96, -RZ, R94.H1_H1 ;  /* 0x3000005eff607230 */ /* 0x000fe40000004100 */
[----:B------:R-:W-:Y:S02]  /*ae20*/  HADD2.F32 R97, -RZ, R98.H1_H1 ;  /* 0x30000062ff617230 */ /* 0x000fe40000004100 */
[-C--:B------:R-:W-:Y:S01]  /*ae30*/  FMUL.FTZ R98, R63, R168.reuse ;  /* 0x000000a83f627220 */ /* 0x080fe20000410000 */
[----:B------:R-:W-:Y:S02]  /*ae40*/  HADD2.F32 R94, -RZ, R46.H0_H0 ;  /* 0x2000002eff5e7230 */ /* 0x000fe40000004100 */
[----:B------:R-:W-:Y:S01]  /*ae50*/  FMUL.FTZ R168, R49, R168 ;  /* 0x000000a831a87220 */ /* 0x000fe20000410000 */
[----:B------:R-:W-:Y:S02]  /*ae60*/  HADD2.F32 R62, -RZ, R62.H1_H1 ;  /* 0x3000003eff3e7230 */ /* 0x000fe40000004100 */
[----:B------:R-:W-:Y:S01]  /*ae70*/  FMUL.FTZ R169, R96, R97 ;  /* 0x0000006160a97220 */ /* 0x000fe20000410000 */
[----:B------:R-:W-:-:S02]  /*ae80*/  HADD2.F32 R99, -RZ, R46.H1_H1 ;  /* 0x3000002eff637230 */ /* 0x000fc40000004100 */
[-C--:B------:R-:W-:Y:S01]  /*ae90*/  FFMA.FTZ R46, R49, R94.reuse, -R98 ;  /* 0x0000005e312e7223 */ /* 0x080fe20000010862 */
[----:B------:R-:W-:Y:S01]  /*aea0*/  F2FP.F16.E4M3.UNPACK_B R98, R47.H1 ;  /* 0x0000002fff62723e */ /* 0x000fe200030006ff */
[----:B------:R-:W-:Y:S01]  /*aeb0*/  FFMA.FTZ R49, R63, R94, R168 ;  /* 0x0000005e3f317223 */ /* 0x000fe200000100a8 */
[----:B------:R-:W-:Y:S01]  /*aec0*/  F2FP.F16.E4M3.UNPACK_B R94, R59 ;  /* 0x0000003bff5e723e */ /* 0x000fe200020006ff */
[C---:B------:R-:W-:Y:S01]  /*aed0*/  FFMA.FTZ R63, R62.reuse, R99, -R169 ;  /* 0x000000633e3f7223 */ /* 0x040fe200000108a9 */
[----:B------:R-:W-:Y:S01]  /*aee0*/  FMUL.FTZ R171, R62, R97 ;  /* 0x000000613eab7220 */ /* 0x000fe20000410000 */
[----:B------:R-:W-:Y:S01]  /*aef0*/  F2FP.F16.E4M3.UNPACK_B R59, R59.H1 ;  /* 0x0000003bff3b723e */ /* 0x000fe200030006ff */
[----:B------:R-:W-:Y:S01]  /*af00*/  HADD2.F32 R45, -RZ, R98.H0_H0 ;  /* 0x20000062ff2d7230 */ /* 0x000fe20000004100 */
[----:B------:R-:W-:Y:S01]  /*af10*/  F2FP.F16.E4M3.UNPACK_B R169, R44.H1 ;  /* 0x0000002cffa9723e */ /* 0x000fe200030006ff */
[----:B------:R-:W-:Y:S01]  /*af20*/  FFMA.FTZ R62, R96, R99, R171 ;  /* 0x00000063603e7223 */ /* 0x000fe200000100ab */
[----:B------:R-:W-:Y:S01]  /*af30*/  F2FP.F16.E4M3.UNPACK_B R97, R47 ;  /* 0x0000002fff61723e */ /* 0x000fe200020006ff */
[----:B------:R-:W-:-:S02]  /*af40*/  HADD2.F32 R96, -RZ, R59.H0_H0 ;  /* 0x2000003bff607230 */ /* 0x000fc40000004100 */
[C---:B------:R-:W-:Y:S01]  /*af50*/  FMUL.FTZ R175, R45.reuse, R174 ;  /* 0x000000ae2daf7220 */ /* 0x040fe20000410000 */
[----:B------:R-:W-:Y:S01]  /*af60*/  HADD2.F32 R171, -RZ, R169.H0_H0 ;  /* 0x200000a9ffab7230 */ /* 0x000fe20000004100 */
[----:B------:R-:W-:Y:S01]  /*af70*/  F2FP.F16.E4M3.UNPACK_B R168, R44 ;  /* 0x0000002cffa8723e */ /* 0x000fe200020006ff */
[----:B------:R-:W-:Y:S02]  /*af80*/  HADD2.F32 R98, -RZ, R98.H1_H1 ;  /* 0x30000062ff627230 */ /* 0x000fe40000004100 */
[C---:B------:R-:W-:Y:S01]  /*af90*/  FMUL.FTZ R174, R96.reuse, R174 ;  /* 0x000000ae60ae7220 */ /* 0x040fe20000410000 */
        /* <DEDUP_REMOVED lines=8> */
[----:B------:R-:W-:Y:S01]  /*b020*/  HADD2.F32 R47, -RZ, R94.H0_H0 ;  /* 0x2000005eff2f7230 */ /* 0x000fe20000004100 */
[----:B------:R-:W-:Y:S01]  /*b030*/  F2FP.SATFINITE.E4M3.F32.PACK_AB_MERGE_C R46, R63, R46, RZ ;  /* 0x0000002e3f2e723e */ /* 0x000fe200048070ff */
[----:B------:R-:W-:Y:S02]  /*b040*/  HADD2.F32 R97, -RZ, R97.H1_H1 ;  /* 0x30000061ff617230 */ /* 0x000fe40000004100 */
[-C--:B------:R-:W-:Y:S01]  /*b050*/  FMUL.FTZ R176, R99, R44.reuse ;  /* 0x0000002c63b07220 */ /* 0x080fe20000410000 */
[----:B------:R-:W-:Y:S02]  /*b060*/  HADD2.F32 R172, -RZ, R172.H1_H1 ;  /* 0x300000acffac7230 */ /* 0x000fe40000004100 */
[----:B------:R-:W-:Y:S01]  /*b070*/  FMUL.FTZ R178, R47, R44 ;  /* 0x0000002c2fb27220 */ /* 0x000fe20000410000 */
[----:B------:R-:W-:Y:S01]  /*b080*/  HADD2.F32 R169, -RZ, R169.H1_H1 ;  /* 0x300000a9ffa97230 */ /* 0x000fe20000004100 */
[----:B------:R-:W-:Y:S01]  /*b090*/  F2FP.SATFINITE.E4M3.F32.PACK_AB_MERGE_C R49, R62, R49, RZ ;  /* 0x000000313e31723e */ /* 0x000fe200048070ff */
[----:B------:R-:W-:-:S02]  /*b0a0*/  HADD2.F32 R94, -RZ, R94.H1_H1 ;  /* 0x3000005eff5e7230 */ /* 0x000fc40000004100 */
[-C--:B------:R-:W-:Y:S01]  /*b0b0*/  FMUL.FTZ R45, R97, R172.reuse ;  /* 0x000000ac612d7220 */ /* 0x080fe20000410000 */
[--C-:B------:R-:W-:Y:S02]  /*b0c0*/  HADD2.F32 R170, -RZ, R168.reuse.H0_H0 ;  /* 0x200000a8ffaa7230 */ /* 0x100fe40000004100 */
[-C--:B------:R-:W-:Y:S01]  /*b0d0*/  FFMA.FTZ R96, R59, R169.reuse, -R96 ;  /* 0x000000a93b607223 */ /* 0x080fe20000010860 */
[----:B------:R-:W-:Y:S02]  /*b0e0*/  HADD2.F32 R168, -RZ, R168.H1_H1 ;  /* 0x300000a8ffa87230 */ /* 0x000fe40000004100 */
[----:B------:R-:W-:Y:S01]  /*b0f0*/  FMUL.FTZ R172, R94, R172 ;  /* 0x000000ac5eac7220 */ /* 0x000fe20000410000 */
[----:B------:R-:W-:Y:S01]  /*b100*/  FFMA.FTZ R173, R98, R169, R173 ;  /* 0x000000a962ad7223 */ /* 0x000fe200000100ad */
[-C--:B------:R-:W-:Y:S01]  /*b110*/  FFMA.FTZ R44, R47, R170.reuse, -R176 ;  /* 0x000000aa2f2c7223 */ /* 0x080fe200000108b0 */
        /* <DEDUP_REMOVED lines=11> */
.L_x_2298:
[----:B------:R-:W-:Y:S05]  /*b1d0*/  BSYNC B3 ;  /* 0x0000000000037941 */ /* 0x000fea0003800000 */
.L_x_2297:
        /* <DEDUP_REMOVED lines=10> */
.L_x_2296:
[----:B------:R-:W-:Y:S05]  /*b280*/  BSYNC B2 ;  /* 0x0000000000027941 */ /* 0x000fea0003800000 */
.L_x_2295:
[----:B------:R-:W-:-:S13]  /*b290*/  ISETP.NE.AND P4, PT, R35, RZ, PT ;  /* 0x000000ff2300720c */ /* 0x000fda0003f85270 */
[----:B------:R-:W-:Y:S05]  /*b2a0*/  @!P4 BRA `(.L_x_2290) ;  /* 0x0000000c00d8c947 */ /* 0x000fea0003800000 */
[----:B------:R-:W-:Y:S01]  /*b2b0*/  ISETP.GE.AND P6, PT, R222, R100, PT ;  /* 0x00000064de00720c */ /* 0x000fe20003fc6270 */
[----:B------:R-:W-:Y:S01]  /*b2c0*/  BSSY B2, `(.L_x_2299) ;  /* 0x00000ea000027945 */ /* 0x000fe20003800000 */
[----:B---3--:R-:W-:Y:S02]  /*b2d0*/  IADD3 R57, P4, P5, R120, R140, R28 ;  /* 0x0000008c78397210 */ /* 0x008fe40007d9e01c */
[----:B0-----:R-:W-:Y:S02]  /*b2e0*/  SEL R44, R122, R153, !P6 ;  /* 0x000000997a2c7207 */ /* 0x001fe40007000000 */
[----:B------:R-:W-:Y:S02]  /*b2f0*/  IADD3.X R56, R0, R167, R31, P4, P5 ;  /* 0x000000a700387210 */ /* 0x000fe400027ea41f */
[----:B------:R-:W-:Y:S02]  /*b300*/  SHF.R.S32.HI R45, RZ, 0x1f, R44 ;  /* 0x0000001fff2d7819 */ /* 0x000fe4000001142c */
[----:B------:R-:W-:-:S02]  /*b310*/  ISETP.GE.AND P4, PT, R222, R134, PT ;  /* 0x00000086de00720c */ /* 0x000fc40003f86270 */
[----:B------:R-:W-:-:S04]  /*b320*/  LEA.HI R44, R45, R44, RZ, 0x5 ;  /* 0x0000002c2d2c7211 */ /* 0x000fc800078f28ff */
        /* <DEDUP_REMOVED lines=17> */
[----:B0-----:R-:W-:Y:S01]  /*b440*/  IMAD.MOV.U32 R58, RZ, RZ, R44 ;  /* 0x000000ffff3a7224 */ /* 0x001fe200078e002c */
[----:B------:R-:W-:Y:S01]  /*b450*/  LOP3.LUT R61, R89, 0xff0000ff, RZ, 0xc0, !PT ;  /* 0xff0000ff593d7812 */ /* 0x000fe200078ec0ff */
[----:B--2---:R-:W-:Y:S01]  /*b460*/  IMAD.MOV.U32 R62, RZ, RZ, R48 ;  /* 0x000000ffff3e7224 */ /* 0x004fe200078e0030 */
[----:B------:R-:W-:Y:S01]  /*b470*/  SHF.R.U32.HI R92, RZ, 0x8, R91 ;  /* 0x00000008ff5c7819 */ /* 0x000fe2000001165b */
[----:B------:R-:W-:Y:S01]  /*b480*/  IMAD.SHL.U32 R44, R93, 0x100, RZ ;  /* 0x000001005d2c7824 */ /* 0x000fe200078e00ff */
[----:B------:R-:W-:Y:S01]  /*b490*/  SHF.R.U32.HI R60, RZ, 0x8, R53 ;  /* 0x00000008ff3c7819 */ /* 0x000fe20000011635 */
[----:B------:R-:W-:Y:S01]  /*b4a0*/  IMAD.MOV.U32 R52, RZ, RZ, R45 ;  /* 0x000000ffff347224 */ /* 0x000fe200078e002d */
[----:B------:R-:W-:Y:S02]  /*b4b0*/  SHF.R.U32.HI R95, RZ, 0x10, R89 ;  /* 0x00000010ff5f7819 */ /* 0x000fe40000011659 */
[----:B------:R-:W-:Y:S01]  /*b4c0*/  LOP3.LUT R61, R61, 0xff00, R44, 0xf8, !PT ;  /* 0x0000ff003d3d7812 */ /* 0x000fe200078ef82c */
[----:B------:R-:W-:Y:S01]  /*b4d0*/  IMAD.SHL.U32 R44, R92, 0x100, RZ ;  /* 0x000001005c2c7824 */ /* 0x000fe200078e00ff */
[----:B------:R-:W-:Y:S01]  /*b4e0*/  SHF.R.U32.HI R54, RZ, 0x8, R55 ;  /* 0x00000008ff367819 */ /* 0x000fe20000011637 */
[----:B------:R-:W-:Y:S01]  /*b4f0*/  IMAD.SHL.U32 R48, R60, 0x100, RZ ;  /* 0x000001003c307824 */ /* 0x000fe200078e00ff */
[----:B------:R-:W-:-:S02]  /*b500*/  LOP3.LUT R63, R91, 0xff0000ff, RZ, 0xc0, !PT ;  /* 0xff0000ff5b3f7812 */ /* 0x000fc400078ec0ff */
[----:B------:R-:W-:Y:S01]  /*b510*/  LOP3.LUT R89, R53, 0xff0000ff, RZ, 0xc0, !PT ;  /* 0xff0000ff35597812 */ /* 0x000fe200078ec0ff */
[----:B------:R-:W-:Y:S01]  /*b520*/  IMAD.SHL.U32 R54, R54, 0x100, RZ ;  /* 0x0000010036367824 */ /* 0x000fe200078e00ff */
[----:B------:R-:W-:Y:S02]  /*b530*/  SHF.R.U32.HI R94, RZ, 0x10, R91 ;  /* 0x00000010ff5e7819 */ /* 0x000fe4000001165b */
[----:B------:R-:W-:Y:S02]  /*b540*/  SHF.R.U32.HI R88, RZ, 0x10, R53 ;  /* 0x00000010ff587819 */ /* 0x000fe40000011635 */
[----:B------:R-:W-:Y:S01]  /*b550*/  MOV R53, R46 ;  /* 0x0000002e00357202 */ /* 0x000fe20000000f00 */
[----:B------:R-:W-:Y:S01]  /*b560*/  IMAD.U32 R46, R95, 0x10000, RZ ;  /* 0x000100005f2e7824 */ /* 0x000fe200078e00ff */
[----:B------:R-:W-:Y:S02]  /*b570*/  SHF.R.U32.HI R90, RZ, 0x10, R55 ;  /* 0x00000010ff5a7819 */ /* 0x000fe40000011637 */
[----:B------:R-:W-:-:S02]  /*b580*/  LOP3.LUT R45, R63, 0xff00, R44, 0xf8, !PT ;  /* 0x0000ff003f2d7812 */ /* 0x000fc400078ef82c */
[----:B------:R-:W-:Y:S01]  /*b590*/  LOP3.LUT R91, R89, 0xff00, R48, 0xf8, !PT ;  /* 0x0000ff00595b7812 */ /* 0x000fe200078ef830 */
[----:B------:R-:W-:Y:S01]  /*b5a0*/  IMAD.U32 R48, R88, 0x10000, RZ ;  /* 0x0001000058307824 */ /* 0x000fe200078e00ff */
[----:B------:R-:W-:Y:S01]  /*b5b0*/  LOP3.LUT R55, R55, 0xff0000ff, RZ, 0xc0, !PT ;  /* 0xff0000ff37377812 */ /* 0x000fe200078ec0ff */
[----:B------:R-:W-:Y:S01]  /*b5c0*/  IMAD.U32 R90, R90, 0x10000, RZ ;  /* 0x000100005a5a7824 */ /* 0x000fe200078e00ff */
[----:B------:R-:W-:Y:S02]  /*b5d0*/  SHF.L.U32 R44, R94, 0x10, RZ ;  /* 0x000000105e2c7819 */ /* 0x000fe400000006ff */
[----:B------:R-:W-:Y:S02]  /*b5e0*/  F2FP.F16.E4M3.UNPACK_B R89, R166.H1 ;  /* 0x000000a6ff59723e */ /* 0x000fe400030006ff */
[----:B------:R-:W-:Y:S02]  /*b5f0*/  F2FP.F16.E4M3.UNPACK_B R63, R62.H1 ;  /* 0x0000003eff3f723e */ /* 0x000fe400030006ff */
[----:B------:R-:W-:-:S02]  /*b600*/  F2FP.F16.E4M3.UNPACK_B R60, R58.H1 ;  /* 0x0000003aff3c723e */ /* 0x000fc400030006ff */
[----:B------:R-:W-:Y:S02]  /*b610*/  LOP3.LUT R46, R61, 0xff0000, R46, 0xf8, !PT ;  /* 0x00ff00003d2e7812 */ /* 0x000fe400078ef82e */
[----:B------:R-:W-:Y:S01]  /*b620*/  LOP3.LUT R93, R55, 0xff00, R54, 0xf8, !PT ;  /* 0x0000ff00375d7812 */ /* 0x000fe200078ef836 */
[----:B------:R-:W-:Y:S01]  /*b630*/  HADD2.F32 R55, -RZ, R63.H0_H0 ;  /* 0x2000003fff377230 */ /* 0x000fe20000004100 */
[----:B------:R-:W-:Y:S01]  /*b640*/  LOP3.LUT R44, R45, 0xff0000, R44, 0xf8, !PT ;  /* 0x00ff00002d2c7812 */ /* 0x000fe200078ef82c */
[----:B------:R-:W-:Y:S01]  /*b650*/  HADD2.F32 R45, -RZ, R89.H0_H0 ;  /* 0x20000059ff2d7230 */ /* 0x000fe20000004100 */
[----:B------:R-:W-:Y:S01]  /*b660*/  F2FP.F16.E4M3.UNPACK_B R61, R164.H1 ;  /* 0x000000a4ff3d723e */ /* 0x000fe200030006ff */
[----:B------:R-:W-:Y:S01]  /*b670*/  HADD2.F32 R54, -RZ, R60.H0_H0 ;  /* 0x2000003cff367230 */ /* 0x000fe20000004100 */
[----:B------:R-:W-:Y:S02]  /*b680*/  F2FP.F16.E4M3.UNPACK_B R166, R166 ;  /* 0x000000a6ffa6723e */ /* 0x000fe400020006ff */
[----:B------:R-:W-:Y:S01]  /*b690*/  FMUL.FTZ R95, R55, R45 ;  /* 0x0000002d375f7220 */ /* 0x000fe20000410000 */
[----:B------:R-:W-:-:S02]  /*b6a0*/  HADD2.F32 R88, -RZ, R61.H0_H0 ;  /* 0x2000003dff587230 */ /* 0x000fc40000004100 */
        /* <DEDUP_REMOVED lines=9> */
[----:B------:R-:W-:Y:S01]  /*b740*/  LOP3.LUT R48, R91, 0xff0000, R48, 0xf8, !PT ;  /* 0x00ff00005b307812 */ /* 0x000fe200078ef830 */
[----:B------:R-:W-:Y:S01]  /*b750*/  HADD2.F32 R89, -RZ, R63.H1_H1 ;  /* 0x3000003fff597230 */ /* 0x000fe20000004100 */
[----:B------:R-:W-:Y:S01]  /*b760*/  F2FP.F16.E4M3.UNPACK_B R63, R58 ;  /* 0x0000003aff3f723e */ /* 0x000fe200020006ff */
[----:B------:R-:W-:-:S02]  /*b770*/  HADD2.F32 R93, -RZ, R166.H0_H0 ;  /* 0x200000a6ff5d7230 */ /* 0x000fc40000004100 */
[-C--:B------:R-:W-:Y:S01]  /*b780*/  FMUL.FTZ R92, R61, R88.reuse ;  /* 0x000000583d5c7220 */ /* 0x080fe20000410000 */
[----:B------:R-:W-:Y:S02]  /*b790*/  HADD2.F32 R91, -RZ, R164.H0_H0 ;  /* 0x200000a4ff5b7230 */ /* 0x000fe40000004100 */
[----:B------:R-:W-:Y:S01]  /*b7a0*/  FMUL.FTZ R58, R89, R88 ;  /* 0x00000058593a7220 */ /* 0x000fe20000410000 */
[----:B------:R-:W-:Y:S02]  /*b7b0*/  HADD2.F32 R88, -RZ, R62.H0_H0 ;  /* 0x2000003eff587230 */ /* 0x000fe40000004100 */
[----:B------:R-:W-:Y:S02]  /*b7c0*/  HADD2.F32 R60, -RZ, R63.H0_H0 ;  /* 0x2000003fff3c7230 */ /* 0x000fe40000004100 */
[-C--:B------:R-:W-:Y:S01]  /*b7d0*/  FFMA.FTZ R61, R61, R90.reuse, -R58 ;  /* 0x0000005a3d3d7223 */ /* 0x080fe2000001083a */
        /* <DEDUP_REMOVED lines=73> */
[-C--:B------:R-:W-:Y:S01]  /*bc70*/  FFMA.FTZ R60, R62, R89.reuse, R91 ;  /* 0x000000593e3c7223 */ /* 0x080fe2000001005b */
[----:B------:R-:W-:Y:S02]  /*bc80*/  HADD2.F32 R88, -RZ, R88.H1_H1 ;  /* 0x30000058ff587230 */ /* 0x000fe40000004100 */
[-C--:B------:R-:W-:Y:S01]  /*bc90*/  FMUL.FTZ R92, R63, R90.reuse ;  /* 0x0000005a3f5c7220 */ /* 0x080fe20000410000 */
[----:B------:R-:W-:Y:S01]  /*bca0*/  FFMA.FTZ R58, R58, R89, -R93 ;  /* 0x000000593a3a7223 */ /* 0x000fe2000001085d */
[C---:B------:R-:W-:Y:S01]  /*bcb0*/  FMUL.FTZ R90, R61.reuse, R90 ;  /* 0x0000005a3d5a7220 */ /* 0x040fe20000410000 */
[----:B------:R-:W-:Y:S01]  /*bcc0*/  F2FP.F16.E4M3.UNPACK_B R62, R49.H1 ;  /* 0x00000031ff3e723e */ /* 0x000fe200030006ff */
[----:B------:R-:W-:Y:S01]  /*bcd0*/  FFMA.FTZ R49, R61, R88, -R92 ;  /* 0x000000583d317223 */ /* 0x000fe2000001085c */
[----:B------:R-:W-:Y:S01]  /*bce0*/  F2FP.F16.E4M3.UNPACK_B R89, R48.H1 ;  /* 0x00000030ff59723e */ /* 0x000fe200030006ff */
[----:B------:R-:W-:Y:S01]  /*bcf0*/  FFMA.FTZ R61, R63, R88, R90 ;  /* 0x000000583f3d7223 */ /* 0x000fe2000001005a */
[----:B------:R-:W-:Y:S01]  /*bd00*/  HADD2.F32 R48, -RZ, R52.H0_H0 ;  /* 0x20000034ff307230 */ /* 0x000fe20000004100 */
[----:B------:R-:W-:Y:S01]  /*bd10*/  F2FP.F16.E4M3.UNPACK_B R46, R46.H1 ;  /* 0x0000002eff2e723e */ /* 0x000fe200030006ff */
[--C-:B------:R-:W-:Y:S01]  /*bd20*/  HADD2.F32 R63, -RZ, R62.reuse.H0_H0 ;  /* 0x2000003eff3f7230 */ /* 0x100fe20000004100 */
[----:B------:R-:W-:Y:S01]  /*bd30*/  F2FP.SATFINITE.E4M3.F32.PACK_AB_MERGE_C R96, R96, R97, RZ ;  /* 0x000000616060723e */ /* 0x000fe200048070ff */
[----:B------:R-:W-:Y:S01]  /*bd40*/  HADD2.F32 R62, -RZ, R62.H1_H1 ;  /* 0x3000003eff3e7230 */ /* 0x000fe20000004100 */
[----:B------:R-:W-:Y:S01]  /*bd50*/  F2FP.F16.E4M3.UNPACK_B R92, R45 ;  /* 0x0000002dff5c723e */ /* 0x000fe200020006ff */
[--C-:B------:R-:W-:Y:S01]  /*bd60*/  HADD2.F32 R91, -RZ, R89.reuse.H1_H1 ;  /* 0x30000059ff5b7230 */ /* 0x100fe20000004100 */
[----:B------:R-:W-:Y:S01]  /*bd70*/  F2FP.SATFINITE.E4M3.F32.PACK_AB_MERGE_C R50, R165, R50, R96 ;  /* 0x00000032a532723e */ /* 0x000fe20004807060 */
[----:B------:R-:W-:-:S02]  /*bd80*/  HADD2.F32 R90, -RZ, R89.H0_H0 ;  /* 0x20000059ff5a7230 */ /* 0x000fc40000004100 */
[----:B------:R-:W-:Y:S02]  /*bd90*/  HADD2.F32 R52, -RZ, R52.H1_H1 ;  /* 0x30000034ff347230 */ /* 0x000fe40000004100 */
[-C--:B------:R-:W-:Y:S01]  /*bda0*/  FMUL.FTZ R95, R62, R91.reuse ;  /* 0x0000005b3e5f7220 */ /* 0x080fe20000410000 */
[--C-:B------:R-:W-:Y:S02]  /*bdb0*/  HADD2.F32 R88, -RZ, R46.reuse.H0_H0 ;  /* 0x2000002eff587230 */ /* 0x100fe40000004100 */
[CC--:B------:R-:W-:Y:S01]  /*bdc0*/  FMUL.FTZ R93, R63.reuse, R90.reuse ;  /* 0x0000005a3f5d7220 */ /* 0x0c0fe20000410000 */
[----:B------:R-:W-:Y:S02]  /*bdd0*/  HADD2.F32 R89, -RZ, R46.H1_H1 ;  /* 0x3000002eff597230 */ /* 0x000fe40000004100 */
[----:B------:R-:W-:Y:S01]  /*bde0*/  FMUL.FTZ R91, R52, R91 ;  /* 0x0000005b345b7220 */ /* 0x000fe20000410000 */
[C---:B------:R-:W-:Y:S01]  /*bdf0*/  FMUL.FTZ R90, R48.reuse, R90 ;  /* 0x0000005a305a7220 */ /* 0x040fe20000410000 */
[-C--:B------:R-:W-:Y:S01]  /*be00*/  FFMA.FTZ R46, R48, R88.reuse, -R93 ;  /* 0x00000058302e7223 */ /* 0x080fe2000001085d */
[----:B------:R-:W-:Y:S01]  /*be10*/  F2FP.F16.E4M3.UNPACK_B R48, R47 ;  /* 0x0000002fff30723e */ /* 0x000fe200020006ff */
[----:B------:R-:W-:Y:S01]  /*be20*/  FFMA.FTZ R99, R62, R89, R91 ;  /* 0x000000593e637223 */ /* 0x000fe2000001005b */
[----:B------:R-:W-:Y:S01]  /*be30*/  F2FP.F16.E4M3.UNPACK_B R62, R51.H1 ;  /* 0x00000033ff3e723e */ /* 0x000fe200030006ff */
[----:B------:R-:W-:Y:S01]  /*be40*/  FFMA.FTZ R97, R52, R89, -R95 ;  /* 0x0000005934617223 */ /* 0x000fe2000001085f */
[----:B------:R-:W-:Y:S01]  /*be50*/  F2FP.F16.E4M3.UNPACK_B R93, R45.H1 ;  /* 0x0000002dff5d723e */ /* 0x000fe200030006ff */
[----:B------:R-:W-:Y:S01]  /*be60*/  FFMA.FTZ R96, R63, R88, R90 ;  /* 0x000000583f607223 */ /* 0x000fe2000001005a */
[----:B------:R-:W-:Y:S01]  /*be70*/  F2FP.F16.E4M3.UNPACK_B R47, R47.H1 ;  /* 0x0000002fff2f723e */ /* 0x000fe200030006ff */
[----:B------:R-:W-:Y:S01]  /*be80*/  HADD2.F32 R94, -RZ, R92.H0_H0 ;  /* 0x2000005cff5e7230 */ /* 0x000fe20000004100 */
[-C--:B------:R-:W-:Y:S01]  /*be90*/  F2FP.F16.E4M3.UNPACK_B R45, R44.reuse ;  /* 0x0000002cff2d723e */ /* 0x080fe200020006ff */
[----:B------:R-:W-:Y:S01]  /*bea0*/  HADD2.F32 R95, -RZ, R93.H0_H0 ;  /* 0x2000005dff5f7230 */ /* 0x000fe20000004100 */
[----:B------:R-:W-:Y:S01]  /*beb0*/  F2FP.F16.E4M3.UNPACK_B R89, R44.H1 ;  /* 0x0000002cff59723e */ /* 0x000fe200030006ff */
[----:B------:R-:W-:Y:S01]  /*bec0*/  HADD2.F32 R44, -RZ, R62.H0_H0 ;  /* 0x2000003eff2c7230 */ /* 0x000fe20000004100 */
[----:B------:R-:W-:Y:S01]  /*bed0*/  F2FP.F16.E4M3.UNPACK_B R63, R51 ;  /* 0x00000033ff3f723e */ /* 0x000fe200020006ff */
[----:B------:R-:W-:Y:S01]  /*bee0*/  HADD2.F32 R52, -RZ, R47.H0_H0 ;  /* 0x2000002fff347230 */ /* 0x000fe20000004100 */
[----:B------:R-:W-:Y:S01]  /*bef0*/  F2FP.SATFINITE.E4M3.F32.PACK_AB_MERGE_C R46, R97, R46, RZ ;  /* 0x0000002e612e723e */ /* 0x000fe200048070ff */
[----:B------:R-:W-:-:S02]  /*bf00*/  HADD2.F32 R91, -RZ, R89.H0_H0 ;  /* 0x20000059ff5b7230 */ /* 0x000fc40000004100 */
[-C--:B------:R-:W-:Y:S01]  /*bf10*/  FMUL.FTZ R165, R44, R95.reuse ;  /* 0x0000005f2ca57220 */ /* 0x080fe20000410000 */
[----:B------:R-:W-:Y:S02]  /*bf20*/  HADD2.F32 R88, -RZ, R63.H0_H0 ;  /* 0x2000003fff587230 */ /* 0x000fe40000004100 */
[C---:B------:R-:W-:Y:S01]  /*bf30*/  FMUL.FTZ R95, R52.reuse, R95 ;  /* 0x0000005f345f7220 */ /* 0x040fe20000410000 */
[----:B------:R-:W-:Y:S02]  /*bf40*/  HADD2.F32 R62, -RZ, R62.H1_H1 ;  /* 0x3000003eff3e7230 */ /* 0x000fe40000004100 */
[----:B------:R-:W-:Y:S01]  /*bf50*/  FFMA.FTZ R165, R52, R91, -R165 ;  /* 0x0000005b34a57223 */ /* 0x000fe200000108a5 */
[----:B------:R-:W-:Y:S02]  /*bf60*/  HADD2.F32 R93, -RZ, R93.H1_H1 ;  /* 0x3000005dff5d7230 */ /* 0x000fe40000004100 */
[----:B------:R-:W-:Y:S01]  /*bf70*/  FMUL.FTZ R98, R88, R94 ;  /* 0x0000005e58627220 */ /* 0x000fe20000410000 */
[----:B------:R-:W-:-:S02]  /*bf80*/  HADD2.F32 R47, -RZ, R47.H1_H1 ;  /* 0x3000002fff2f7230 */ /* 0x000fc40000004100 */
[----:B------:R-:W-:Y:S01]  /*bf90*/  FFMA.FTZ R95, R44, R91, R95 ;  /* 0x0000005b2c5f7223 */ /* 0x000fe2000001005f */
[----:B------:R-:W-:Y:S02]  /*bfa0*/  HADD2.F32 R51, -RZ, R48.H0_H0 ;  /* 0x20000030ff337230 */ /* 0x000fe40000004100 */
[-C--:B------:R-:W-:Y:S01]  /*bfb0*/  FMUL.FTZ R44, R62, R93.reuse ;  /* 0x0000005d3e2c7220 */ /* 0x080fe20000410000 */
[----:B------:R-:W-:Y:S02]  /*bfc0*/  HADD2.F32 R90, -RZ, R45.H0_H0 ;  /* 0x2000002dff5a7230 */ /* 0x000fe40000004100 */
[----:B------:R-:W-:Y:S01]  /*bfd0*/  FMUL.FTZ R93, R47, R93 ;  /* 0x0000005d2f5d7220 */ /* 0x000fe20000410000 */
        /* <DEDUP_REMOVED lines=19> */
[----:B------:R-:W-:Y:S01]  /*c110*/  F2FP.SATFINITE.E4M3.F32.PACK_AB_MERGE_C R47, R51, R98, R44 ;  /* 0x00000062332f723e */ /* 0x000fe2000480702c */
[----:B------:R-:W-:Y:S01]  /*c120*/  IMAD.MOV.U32 R44, RZ, RZ, R55 ;  /* 0x000000ffff2c7224 */ /* 0x000fe200078e0037 */
[----:B------:R-:W-:Y:S02]  /*c130*/  F2FP.SATFINITE.E4M3.F32.PACK_AB_MERGE_C R49, R61, R60, R96 ;  /* 0x0000003c3d31723e */ /* 0x000fe40004807060 */
[----:B------:R-:W-:Y:S02]  /*c140*/  F2FP.SATFINITE.E4M3.F32.PACK_AB_MERGE_C R51, R92, R163, R62 ;  /* 0x000000a35c33723e */ /* 0x000fe4000480703e */
[----:B------:R-:W-:-:S07]  /*c150*/  MOV R46, R53 ;  /* 0x00000035002e7202 */ /* 0x000fce0000000f00 */
.L_x_2300:
[----:B------:R-:W-:Y:S05]  /*c160*/  BSYNC B2 ;  /* 0x0000000000027941 */ /* 0x000fea0003800000 */
.L_x_2299:
        /* <DEDUP_REMOVED lines=10> */
.L_x_2290:
[----:B------:R-:W-:Y:S05]  /*c210*/  BSYNC B1 ;  /* 0x0000000000017941 */ /* 0x000fea0003800000 */
.L_x_2289:
[----:B0--34-:R-:W-:Y:S02]  /*c220*/  VIADD R45, R23, 0x80 ;  /* 0x00000080172d7836 */ /* 0x019fe40000000000 */
[-C--:B--2---:R-:W-:Y:S02]  /*c230*/  IMAD R44, R145, R136.reuse, RZ ;  /* 0x00000088912c7224 */ /* 0x084fe400078e02ff */
[----:B------:R-:W-:-:S04]  /*c240*/  IMAD.WIDE.U32 R138, R45, R136, R138 ;  /* 0x000000882d8a7225 */ /* 0x000fc800078e008a */
[----:B------:R-:W-:Y:S01]  /*c250*/  IMAD R57, R45, R137, R44 ;  /* 0x000000892d397224 */ /* 0x000fe200078e022c */
[----:B------:R-:W-:Y:S06]  /*c260*/  @P3 BRA `(.L_x_2259) ;  /* 0x0000003000a03947 */ /* 0x000fec0003800000 */
[----:B------:R-:W-:Y:S01]  /*c270*/  ISETP.NE.AND P3, PT, R33, RZ, PT ;  /* 0x000000ff2100720c */ /* 0x000fe20003f65270 */
[----:B------:R-:W-:Y:S01]  /*c280*/  BSSY B1, `(.L_x_2301) ;  /* 0x00000fa000017945 */ /* 0x000fe20003800000 */
[----:B------:R-:W-:-:S11]  /*c290*/  IMAD.IADD R57, R139, 0x1, R57 ;  /* 0x000000018b397824 */ /* 0x000fd600078e0239 */
        /* <DEDUP_REMOVED lines=9> */
[----:B------:R-:W-:Y:S02]  /*c330*/  SHF.R.S32.HI R44, RZ, 0x1f, R45 ;  /* 0x0000001fff2c7819 */ /* 0x000fe4000001142d */
[----:B------:R-:W-:Y:S02]  /*c340*/  SHF.L.U32 R52, R45, 0x4, RZ ;  /* 0x000000042d347819 */ /* 0x000fe400000006ff */
        /* <DEDUP_REMOVED lines=13> */
[----:B------:R-:W-:Y:S01]  /*c420*/  SHF.R.U32.HI R56, RZ, 0x8, R77 ;  /* 0x00000008ff387819 */ /* 0x000fe2000001164d */
[----:B0-----:R-:W-:Y:S01]  /*c430*/  IMAD.MOV.U32 R55, RZ, RZ, R45 ;  /* 0x000000ffff377224 */ /* 0x001fe200078e002d */
[----:B------:R-:W-:Y:S01]  /*c440*/  SHF.R.U32.HI R78, RZ, 0x10, R77 ;  /* 0x00000010ff4e7819 */ /* 0x000fe2000001164d */
[----:B--2---:R-:W-:Y:S01]  /*c450*/  IMAD.MOV.U32 R63, RZ, RZ, R48 ;  /* 0x000000ffff3f7224 */ /* 0x004fe200078e0030 */
[----:B------:R-:W-:Y:S01]  /*c460*/  LOP3.LUT R58, R77, 0xff0000ff, RZ, 0xc0, !PT ;  /* 0xff0000ff4d3a7812 */ /* 0x000fe200078ec0ff */
[----:B------:R-:W-:Y:S01]  /*c470*/  IMAD.SHL.U32 R45, R56, 0x100, RZ ;  /* 0x00000100382d7824 */ /* 0x000fe200078e00ff */
[----:B------:R-:W-:Y:S01]  /*c480*/  SHF.R.U32.HI R66, RZ, 0x8, R79 ;  /* 0x00000008ff427819 */ /* 0x000fe2000001164f */
[----:B------:R-:W-:Y:S01]  /*c490*/  IMAD.MOV.U32 R56, RZ, RZ, R46 ;  /* 0x000000ffff387224 */ /* 0x000fe200078e002e */
[----:B------:R-:W-:Y:S01]  /*c4a0*/  SHF.R.U32.HI R64, RZ, 0x8, R65 ;  /* 0x00000008ff407819 */ /* 0x000fe20000011641 */
[----:B------:R-:W-:Y:S01]  /*c4b0*/  IMAD.U32 R46, R78, 0x10000, RZ ;  /* 0x000100004e2e7824 */ /* 0x000fe200078e00ff */
[----:B------:R-:W-:-:S02]  /*c4c0*/  LOP3.LUT R61, R65, 0xff0000ff, RZ, 0xc0, !PT ;  /* 0xff0000ff413d7812 */ /* 0x000fc400078ec0ff */
[----:B------:R-:W-:Y:S02]  /*c4d0*/  SHF.R.U32.HI R77, RZ, 0x10, R65 ;  /* 0x00000010ff4d7819 */ /* 0x000fe40000011641 */
[----:B------:R-:W-:Y:S02]  /*c4e0*/  SHF.R.U32.HI R65, RZ, 0x8, R67 ;  /* 0x00000008ff417819 */ /* 0x000fe40000011643 */
[----:B------:R-:W-:Y:S01]  /*c4f0*/  SHF.R.U32.HI R76, RZ, 0x10, R79 ;  /* 0x00000010ff4c7819 */ /* 0x000fe2000001164f */
[----:B------:R-:W-:Y:S01]  /*c500*/  IMAD.U32 R77, R77, 0x10000, RZ ;  /* 0x000100004d4d7824 */ /* 0x000fe200078e00ff */
[----:B------:R-:W-:Y:S01]  /*c510*/  MOV R60, R44 ;  /* 0x0000002c003c7202 */ /* 0x000fe20000000f00 */
[----:B------:R-:W-:Y:S01]  /*c520*/  IMAD.SHL.U32 R44, R66, 0x100, RZ ;  /* 0x00000100422c7824 */ /* 0x000fe200078e00ff */
[----:B------:R-:W-:Y:S01]  /*c530*/  LOP3.LUT R45, R58, 0xff00, R45, 0xf8, !PT ;  /* 0x0000ff003a2d7812 */ /* 0x000fe200078ef82d */
[----:B------:R-:W-:Y:S01]  /*c540*/  IMAD.SHL.U32 R65, R65, 0x100, RZ ;  /* 0x0000010041417824 */ /* 0x000fe200078e00ff */
[----:B------:R-:W-:-:S02]  /*c550*/  SHF.L.U32 R48, R64, 0x8, RZ ;  /* 0x0000000840307819 */ /* 0x000fc400000006ff */
[----:B------:R-:W-:Y:S02]  /*c560*/  LOP3.LUT R59, R79, 0xff0000ff, RZ, 0xc0, !PT ;  /* 0xff0000ff4f3b7812 */ /* 0x000fe400078ec0ff */
[----:B------:R-:W-:Y:S01]  /*c570*/  LOP3.LUT R46, R45, 0xff0000, R46, 0xf8, !PT ;  /* 0x00ff00002d2e7812 */ /* 0x000fe200078ef82e */
[----:B------:R-:W-:Y:S01]  /*c580*/  IMAD.U32 R45, R76, 0x10000, RZ ;  /* 0x000100004c2d7824 */ /* 0x000fe200078e00ff */
[----:B------:R-:W-:Y:S02]  /*c590*/  LOP3.LUT R62, R67, 0xff0000ff, RZ, 0xc0, !PT ;  /* 0xff0000ff433e7812 */ /* 0x000fe400078ec0ff */
[----:B------:R-:W-:Y:S02]  /*c5a0*/  SHF.R.U32.HI R79, RZ, 0x10, R67 ;  /* 0x00000010ff4f7819 */ /* 0x000fe40000011643 */
[----:B------:R-:W-:Y:S02]  /*c5b0*/  LOP3.LUT R48, R61, 0xff00, R48, 0xf8, !PT ;  /* 0x0000ff003d307812 */ /* 0x000fe400078ef830 */
[----:B------:R-:W-:-:S02]  /*c5c0*/  LOP3.LUT R44, R59, 0xff00, R44, 0xf8, !PT ;  /* 0x0000ff003b2c7812 */ /* 0x000fc400078ef82c */
[----:B------:R-:W-:Y:S02]  /*c5d0*/  F2FP.F16.E4M3.UNPACK_B R67, R159.H1 ;  /* 0x0000009fff43723e */ /* 0x000fe400030006ff */
[----:B------:R-:W-:Y:S02]  /*c5e0*/  F2FP.F16.E4M3.UNPACK_B R64, R63.H1 ;  /* 0x0000003fff40723e */ /* 0x000fe400030006ff */
[----:B------:R-:W-:Y:S02]  /*c5f0*/  F2FP.F16.E4M3.UNPACK_B R61, R60.H1 ;  /* 0x0000003cff3d723e */ /* 0x000fe400030006ff */
[----:B------:R-:W-:Y:S01]  /*c600*/  LOP3.LUT R66, R62, 0xff00, R65, 0xf8, !PT ;  /* 0x0000ff003e427812 */ /* 0x000fe200078ef841 */
[----:B------:R-:W-:Y:S01]  /*c610*/  HADD2.F32 R59, -RZ, R64.H0_H0 ;  /* 0x20000040ff3b7230 */ /* 0x000fe20000004100 */
[----:B------:R-:W-:Y:S01]  /*c620*/  LOP3.LUT R44, R44, 0xff0000, R45, 0xf8, !PT ;  /* 0x00ff00002c2c7812 */ /* 0x000fe200078ef82d */
[----:B------:R-:W-:Y:S01]  /*c630*/  HADD2.F32 R45, -RZ, R67.H0_H0 ;  /* 0x20000043ff2d7230 */ /* 0x000fe20000004100 */
[----:B------:R-:W-:Y:S01]  /*c640*/  F2FP.F16.E4M3.UNPACK_B R62, R161.H1 ;  /* 0x000000a1ff3e723e */ /* 0x000fe200030006ff */
[----:B------:R-:W-:Y:S01]  /*c650*/  HADD2.F32 R58, -RZ, R61.H0_H0 ;  /* 0x2000003dff3a7230 */ /* 0x000fe20000004100 */
[----:B------:R-:W-:-:S02]  /*c660*/  SHF.L.U32 R79, R79, 0x10, RZ ;  /* 0x000000104f4f7819 */ /* 0x000fc400000006ff */
[CC--:B------:R-:W-:Y:S01]  /*c670*/  FMUL.FTZ R89, R59.reuse, R45.reuse ;  /* 0x0000002d3b597220 */ /* 0x0c0fe20000410000 */
[--C-:B------:R-:W-:Y:S02]  /*c680*/  HADD2.F32 R65, -RZ, R62.reuse.H0_H0 ;  /* 0x2000003eff417230 */ /* 0x100fe40000004100 */
[----:B------:R-:W-:Y:S01]  /*c690*/  FMUL.FTZ R76, R58, R45 ;  /* 0x0000002d3a4c7220 */ /* 0x000fe20000410000 */
        /* <DEDUP_REMOVED lines=11> */
[----:B------:R-:W-:-:S02]  /*c750*/  HADD2.F32 R67, -RZ, R159.H0_H0 ;  /* 0x2000009fff437230 */ /* 0x000fc40000004100 */
[CC--:B------:R-:W-:Y:S01]  /*c760*/  FMUL.FTZ R77, R65.reuse, R76.reuse ;  /* 0x0000004c414d7220 */ /* 0x0c0fe20000410000 */
[----:B------:R-:W-:Y:S01]  /*c770*/  F2FP.F16.E4M3.UNPACK_B R161, R161 ;  /* 0x000000a1ffa1723e */ /* 0x000fe200020006ff */
[C---:B------:R-:W-:Y:S01]  /*c780*/  FMUL.FTZ R76, R62.reuse, R76 ;  /* 0x0000004c3e4c7220 */ /* 0x040fe20000410000 */
[----:B------:R-:W-:Y:S02]  /*c790*/  HADD2.F32 R64, -RZ, R63.H0_H0 ;  /* 0x2000003fff407230 */ /* 0x000fe40000004100 */
[-C--:B------:R-:W-:Y:S01]  /*c7a0*/  FFMA.FTZ R89, R62, R66.reuse, -R77 ;  /* 0x000000423e597223 */ /* 0x080fe2000001084d */
[----:B------:R-:W-:Y:S02]  /*c7b0*/  HADD2.F32 R61, -RZ, R60.H0_H0 ;  /* 0x2000003cff3d7230 */ /* 0x000fe40000004100 */
[----:B------:R-:W-:Y:S01]  /*c7c0*/  FFMA.FTZ R88, R65, R66, R76 ;  /* 0x0000004241587223 */ /* 0x000fe2000001004c */
[----:B------:R-:W-:Y:S02]  /*c7d0*/  HADD2.F32 R62, -RZ, R161.H0_H0 ;  /* 0x200000a1ff3e7230 */ /* 0x000fe40000004100 */
        /* <DEDUP_REMOVED lines=32> */
[----:B------:R-:W-:Y:S02]  /*c9e0*/  HADD2.F32 R64, -RZ, R160.H0_H0 ;  /* 0x200000a0ff407230 */ /* 0x000fe40000004100 */
[-C--:B------:R-:W-:Y:S01]  /*c9f0*/  FFMA.FTZ R95, R60, R65.reuse, -R61 ;  /* 0x000000413c5f7223 */ /* 0x080fe2000001083d */
[----:B------:R-:W-:Y:S01]  /*ca00*/  F2FP.F16.E4M3.UNPACK_B R60, R50 ;  /* 0x00000032ff3c723e */ /* 0x000fe200020006ff */
[----:B------:R-:W-:Y:S01]  /*ca10*/  HADD2.F32 R50, -RZ, R56.H0_H0 ;  /* 0x20000038ff327230 */ /* 0x000fe20000004100 */
[----:B------:R-:W-:Y:S01]  /*ca20*/  F2FP.F16.E4M3.UNPACK_B R162, R162 ;  /* 0x000000a2ffa2723e */ /* 0x000fe200020006ff */
[----:B------:R-:W-:Y:S01]  /*ca30*/  FFMA.FTZ R97, R62, R65, R67 ;  /* 0x000000413e617223 */ /* 0x000fe20000010043 */
[----:B------:R-:W-:Y:S01]  /*ca40*/  HADD2.F32 R65, -RZ, R160.H1_H1 ;  /* 0x300000a0ff417230 */ /* 0x000fe20000004100 */
[----:B------:R-:W-:Y:S01]  /*ca50*/  F2FP.SATFINITE.E4M3.F32.PACK_AB_MERGE_C R58, R89, R58, RZ ;  /* 0x0000003a593a723e */ /* 0x000fe200048070ff */
[--C-:B------:R-:W-:Y:S01]  /*ca60*/  HADD2.F32 R61, -RZ, R60.reuse.H0_H0 ;  /* 0x2000003cff3d7230 */ /* 0x100fe20000004100 */
[----:B------:R-:W-:Y:S01]  /*ca70*/  F2FP.SATFINITE.E4M3.F32.PACK_AB_MERGE_C R59, R88, R59, RZ ;  /* 0x0000003b583b723e */ /* 0x000fe200048070ff */
[----:B------:R-:W-:Y:S01]  /*ca80*/  HADD2.F32 R60, -RZ, R60.H1_H1 ;  /* 0x3000003cff3c7230 */ /* 0x000fe20000004100 */
[----:B------:R-:W-:Y:S01]  /*ca90*/  F2FP.SATFINITE.E4M3.F32.PACK_AB_MERGE_C R66, R97, R66, RZ ;  /* 0x000000426142723e */ /* 0x000fe200048070ff */
[----:B------:R-:W-:-:S02]  /*caa0*/  HADD2.F32 R56, -RZ, R56.H1_H1 ;  /* 0x30000038ff387230 */ /* 0x000fc40000004100 */
[CC--:B------:R-:W-:Y:S01]  /*cab0*/  FMUL.FTZ R67, R61.reuse, R64.reuse ;  /* 0x000000403d437220 */ /* 0x0c0fe20000410000 */
[--C-:B------:R-:W-:Y:S02]  /*cac0*/  HADD2.F32 R62, -RZ, R162.reuse.H0_H0 ;  /* 0x200000a2ff3e7230 */ /* 0x100fe40000004100 */
[----:B------:R-:W-:Y:S01]  /*cad0*/  FMUL.FTZ R64, R50, R64 ;  /* 0x0000004032407220 */ /* 0x000fe20000410000 */
[----:B------:R-:W-:Y:S02]  /*cae0*/  HADD2.F32 R63, -RZ, R162.H1_H1 ;  /* 0x300000a2ff3f7230 */ /* 0x000fe40000004100 */
[-C--:B------:R-:W-:Y:S01]  /*caf0*/  FMUL.FTZ R91, R60, R65.reuse ;  /* 0x000000413c5b7220 */ /* 0x080fe20000410000 */
[----:B------:R-:W-:Y:S01]  /*cb00*/  FMUL.FTZ R65, R56, R65 ;  /* 0x0000004138417220 */ /* 0x000fe20000410000 */
[-C--:B------:R-:W-:Y:S01]  /*cb10*/  FFMA.FTZ R50, R50, R62.reuse, -R67 ;  /* 0x0000003e32327223 */ /* 0x080fe20000010843 */
[----:B------:R-:W-:Y:S01]  /*cb20*/  FFMA.FTZ R64, R61, R62, R64 ;  /* 0x0000003e3d407223 */ /* 0x000fe20000010040 */
[----:B------:R-:W-:Y:S01]  /*cb30*/  F2FP.F16.E4M3.UNPACK_B R62, R49 ;  /* 0x00000031ff3e723e */ /* 0x000fe200020006ff */
[-C--:B------:R-:W-:Y:S01]  /*cb40*/  FFMA.FTZ R91, R56, R63.reuse, -R91 ;  /* 0x0000003f385b7223 */ /* 0x080fe2000001085b */
[----:B------:R-:W-:Y:S01]  /*cb50*/  F2FP.F16.E4M3.UNPACK_B R67, R48 ;  /* 0x00000030ff43723e */ /* 0x000fe200020006ff */
[----:B------:R-:W-:Y:S01]  /*cb60*/  FFMA.FTZ R93, R60, R63, R65 ;  /* 0x0000003f3c5d7223 */ /* 0x000fe20000010041 */
[----:B------:R-:W-:Y:S01]  /*cb70*/  F2FP.F16.E4M3.UNPACK_B R61, R55 ;  /* 0x00000037ff3d723e */ /* 0x000fe200020006ff */
[----:B------:R-:W-:Y:S01]  /*cb80*/  HADD2.F32 R63, -RZ, R62.H0_H0 ;  /* 0x2000003eff3f7230 */ /* 0x000fe20000004100 */
[----:B------:R-:W-:-:S02]  /*cb90*/  F2FP.SATFINITE.E4M3.F32.PACK_AB_MERGE_C R56, R95, R90, RZ ;  /* 0x0000005a5f38723e */ /* 0x000fc400048070ff */
[----:B------:R-:W-:Y:S01]  /*cba0*/  F2FP.SATFINITE.E4M3.F32.PACK_AB_MERGE_C R58, R79, R76, R58 ;  /* 0x0000004c4f3a723e */ /* 0x000fe2000480703a */
[----:B------:R-:W-:Y:S01]  /*cbb0*/  HADD2.F32 R76, -RZ, R67.H0_H0 ;  /* 0x20000043ff4c7230 */ /* 0x000fe20000004100 */
[----:B------:R-:W-:Y:S01]  /*cbc0*/  F2FP.F16.E4M3.UNPACK_B R65, R46 ;  /* 0x0000002eff41723e */ /* 0x000fe200020006ff */
[----:B------:R-:W-:Y:S01]  /*cbd0*/  HADD2.F32 R60, -RZ, R61.H0_H0 ;  /* 0x2000003dff3c7230 */ /* 0x000fe20000004100 */
[----:B------:R-:W-:Y:S01]  /*cbe0*/  F2FP.SATFINITE.E4M3.F32.PACK_AB_MERGE_C R56, R91, R50, R56 ;  /* 0x000000325b38723e */ /* 0x000fe20004807038 */
        /* <DEDUP_REMOVED lines=11> */
[-C--:B------:R-:W-:Y:S01]  /*cca0*/  FMUL.FTZ R77, R64, R67.reuse ;  /* 0x00000043404d7220 */ /* 0x080fe20000410000 */
[C---:B------:R-:W-:Y:S01]  /*ccb0*/  FMUL.FTZ R67, R62.reuse, R67 ;  /* 0x000000433e437220 */ /* 0x040fe20000410000 */
[----:B------:R-:W-:Y:S02]  /*ccc0*/  F2FP.F16.E4M3.UNPACK_B R63, R49.H1 ;  /* 0x00000031ff3f723e */ /* 0x000fe400030006ff */
[----:B------:R-:W-:Y:S01]  /*ccd0*/  F2FP.F16.E4M3.UNPACK_B R66, R48.H1 ;  /* 0x00000030ff42723e */ /* 0x000fe200030006ff */
[----:B------:R-:W-:Y:S01]  /*cce0*/  FFMA.FTZ R49, R62, R65, -R77 ;  /* 0x000000413e317223 */ /* 0x000fe2000001084d */
[----:B------:R-:W-:Y:S01]  /*ccf0*/  F2FP.F16.E4M3.UNPACK_B R55, R55.H1 ;  /* 0x00000037ff37723e */ /* 0x000fe200030006ff */
[----:B------:R-:W-:Y:S01]  /*cd00*/  FFMA.FTZ R88, R64, R65, R67 ;  /* 0x0000004140587223 */ /* 0x000fe20000010043 */
[----:B------:R-:W-:Y:S01]  /*cd10*/  HADD2.F32 R62, -RZ, R63.H0_H0 ;  /* 0x2000003fff3e7230 */ /* 0x000fe20000004100 */
[----:B------:R-:W-:Y:S01]  /*cd20*/  F2FP.F16.E4M3.UNPACK_B R46, R46.H1 ;  /* 0x0000002eff2e723e */ /* 0x000fe200030006ff */
[----:B------:R-:W-:Y:S01]  /*cd30*/  HADD2.F32 R67, -RZ, R66.H0_H0 ;  /* 0x20000042ff437230 */ /* 0x000fe20000004100 */
[----:B------:R-:W-:Y:S01]  /*cd40*/  F2FP.F16.E4M3.UNPACK_B R76, R45.H1 ;  /* 0x0000002dff4c723e */ /* 0x000fe200030006ff */
[----:B------:R-:W-:-:S02]  /*cd50*/  HADD2.F32 R48, -RZ, R55.H0_H0 ;  /* 0x20000037ff307230 */ /* 0x000fc40000004100 */
[----:B------:R-:W-:Y:S02]  /*cd60*/  HADD2.F32 R63, -RZ, R63.H1_H1 ;  /* 0x3000003fff3f7230 */ /* 0x000fe40000004100 */
[-C--:B------:R-:W-:Y:S01]  /*cd70*/  FMUL.FTZ R77, R62, R67.reuse ;  /* 0x000000433e4d7220 */ /* 0x080fe20000410000 */
[----:B------:R-:W-:Y:S02]  /*cd80*/  HADD2.F32 R66, -RZ, R66.H1_H1 ;  /* 0x30000042ff427230 */ /* 0x000fe40000004100 */
[----:B------:R-:W-:Y:S01]  /*cd90*/  FMUL.FTZ R67, R48, R67 ;  /* 0x0000004330437220 */ /* 0x000fe20000410000 */
[----:B------:R-:W-:Y:S02]  /*cda0*/  HADD2.F32 R55, -RZ, R55.H1_H1 ;  /* 0x30000037ff377230 */ /* 0x000fe40000004100 */
[--C-:B------:R-:W-:Y:S02]  /*cdb0*/  HADD2.F32 R65, -RZ, R46.reuse.H0_H0 ;  /* 0x2000002eff417230 */ /* 0x100fe40000004100 */
[----:B------:R-:W-:-:S02]  /*cdc0*/  HADD2.F32 R64, -RZ, R46.H1_H1 ;  /* 0x3000002eff407230 */ /* 0x000fc40000004100 */
[-C--:B------:R-:W-:Y:S01]  /*cdd0*/  FMUL.FTZ R46, R63, R66.reuse ;  /* 0x000000423f2e7220 */ /* 0x080fe20000410000 */
[C---:B------:R-:W-:Y:S01]  /*cde0*/  FMUL.FTZ R66, R55.reuse, R66 ;  /* 0x0000004237427220 */ /* 0x040fe20000410000 */
[----:B------:R-:W-:Y:S01]  /*cdf0*/  FFMA.FTZ R89, R62, R65, R67 ;  /* 0x000000413e597223 */ /* 0x000fe20000010043 */
[----:B------:R-:W-:Y:S01]  /*ce00*/  F2FP.F16.E4M3.UNPACK_B R67, R45 ;  /* 0x0000002dff43723e */ /* 0x000fe200020006ff */
[-C--:B------:R-:W-:Y:S01]  /*ce10*/  FFMA.FTZ R90, R55, R64.reuse, -R46 ;  /* 0x00000040375a7223 */ /* 0x080fe2000001082e */
[----:B------:R-:W-:Y:S01]  /*ce20*/  F2FP.F16.E4M3.UNPACK_B R46, R47 ;  /* 0x0000002fff2e723e */ /* 0x000fe200020006ff */
[----:B------:R-:W-:Y:S01]  /*ce30*/  FFMA.FTZ R79, R48, R65, -R77 ;  /* 0x00000041304f7223 */ /* 0x000fe2000001084d */
[-C--:B------:R-:W-:Y:S01]  /*ce40*/  F2FP.F16.E4M3.UNPACK_B R55, R51.reuse ;  /* 0x00000033ff37723e */ /* 0x080fe200020006ff */
[----:B------:R-:W-:Y:S01]  /*ce50*/  FFMA.FTZ R92, R63, R64, R66 ;  /* 0x000000403f5c7223 */ /* 0x000fe20000010042 */
[----:B------:R-:W-:Y:S01]  /*ce60*/  F2FP.F16.E4M3.UNPACK_B R62, R51.H1 ;  /* 0x00000033ff3e723e */ /* 0x000fe200030006ff */
        /* <DEDUP_REMOVED lines=8> */
[--C-:B------:R-:W-:Y:S02]  /*cef0*/  HADD2.F32 R78, -RZ, R76.reuse.H0_H0 ;  /* 0x2000004cff4e7230 */ /* 0x100fe40000004100 */
[----:B------:R-:W-:Y:S01]  /*cf00*/  FMUL.FTZ R91, R63, R77 ;  /* 0x0000004d3f5b7220 */ /* 0x000fe20000410000 */
[----:B------:R-:W-:Y:S01]  /*cf10*/  HADD2.F32 R51, -RZ, R47.H0_H0 ;  /* 0x2000002fff337230 */ /* 0x000fe20000004100 */
        /* <DEDUP_REMOVED lines=20> */
[----:B------:R-:W-:Y:S01]  /*d060*/  FMUL.FTZ R44, R46, R67 ;  /* 0x000000432e2c7220 */ /* 0x000fe20000410000 */
[----:B------:R-:W-:Y:S01]  /*d070*/  F2FP.SATFINITE.E4M3.F32.PACK_AB_MERGE_C R89, R92, R89, RZ ;  /* 0x000000595c59723e */ /* 0x000fe200048070ff */
[-C--:B------:R-:W-:Y:S01]  /*d080*/  FFMA.FTZ R62, R62, R64.reuse, R63 ;  /* 0x000000403e3e7223 */ /* 0x080fe2000001003f */
[----:B------:R-:W-:Y:S01]  /*d090*/  FFMA.FTZ R47, R47, R64, -R48 ;  /* 0x000000402f2f7223 */ /* 0x000fe20000010830 */
[-C--:B------:R-:W-:Y:S01]  /*d0a0*/  FFMA.FTZ R46, R46, R45.reuse, -R51 ;  /* 0x0000002d2e2e7223 */ /* 0x080fe20000010833 */
[----:B------:R-:W-:Y:S01]  /*d0b0*/  FFMA.FTZ R45, R55, R45, R44 ;  /* 0x0000002d372d7223 */ /* 0x000fe2000001002c */
[----:B------:R-:W-:Y:S01]  /*d0c0*/  F2FP.SATFINITE.E4M3.F32.PACK_AB_MERGE_C R49, R49, R60, R79 ;  /* 0x0000003c3131723e */ /* 0x000fe2000480704f */
[----:B------:R-:W-:Y:S01]  /*d0d0*/  IMAD.MOV.U32 R44, RZ, RZ, R58 ;  /* 0x000000ffff2c7224 */ /* 0x000fe200078e003a */
[----:B------:R-:W-:Y:S01]  /*d0e0*/  F2FP.SATFINITE.E4M3.F32.PACK_AB_MERGE_C R62, R62, R77, RZ ;  /* 0x0000004d3e3e723e */ /* 0x000fe200048070ff */
[----:B------:R-:W-:Y:S01]  /*d0f0*/  IMAD.MOV.U32 R48, RZ, RZ, R59 ;  /* 0x000000ffff307224 */ /* 0x000fe200078e003b */
[----:B------:R-:W-:-:S02]  /*d100*/  F2FP.SATFINITE.E4M3.F32.PACK_AB_MERGE_C R47, R47, R96, RZ ;  /* 0x000000602f2f723e */ /* 0x000fc400048070ff */
[----:B------:R-:W-:Y:S02]  /*d110*/  F2FP.SATFINITE.E4M3.F32.PACK_AB_MERGE_C R88, R88, R61, R89 ;  /* 0x0000003d5858723e */ /* 0x000fe40004807059 */
[----:B------:R-:W-:Y:S01]  /*d120*/  F2FP.SATFINITE.E4M3.F32.PACK_AB_MERGE_C R51, R45, R94, R62 ;  /* 0x0000005e2d33723e */ /* 0x000fe2000480703e */
[----:B------:R-:W-:Y:S01]  /*d130*/  IMAD.MOV.U32 R45, RZ, RZ, R49 ;  /* 0x000000ffff2d7224 */ /* 0x000fe200078e0031 */
[----:B------:R-:W-:Y:S01]  /*d140*/  F2FP.SATFINITE.E4M3.F32.PACK_AB_MERGE_C R47, R46, R91, R47 ;  /* 0x0000005b2e2f723e */ /* 0x000fe2000480702f */
[----:B------:R-:W-:Y:S01]  /*d150*/  IMAD.MOV.U32 R49, RZ, RZ, R88 ;  /* 0x000000ffff317224 */ /* 0x000fe200078e0058 */
[----:B------:R-:W-:-:S07]  /*d160*/  MOV R46, R56 ;  /* 0x00000038002e7202 */ /* 0x000fce0000000f00 */
.L_x_2304:
[----:B------:R-:W-:Y:S05]  /*d170*/  BSYNC B2 ;  /* 0x0000000000027941 */ /* 0x000fea0003800000 */
.L_x_2303:
        /* <DEDUP_REMOVED lines=10> */
.L_x_2302:
[----:B------:R-:W-:Y:S05]  /*d220*/  BSYNC B1 ;  /* 0x0000000000017941 */ /* 0x000fea0003800000 */
.L_x_2301:
        /* <DEDUP_REMOVED lines=37> */
[----:B------:R-:W-:-:S02]  /*d480*/  LOP3.LUT R63, R83, 0xff0000ff, RZ, 0xc0, !PT ;  /* 0xff0000ff533f7812 */ /* 0x000fc400078ec0ff */
[----:B------:R-:W-:Y:S02]  /*d490*/  SHF.R.U32.HI R60, RZ, 0x8, R69 ;  /* 0x00000008ff3c7819 */ /* 0x000fe40000011645 */
[----:B------:R-:W-:Y:S02]  /*d4a0*/  SHF.L.U32 R48, R65, 0x10, RZ ;  /* 0x0000001041307819 */ /* 0x000fe400000006ff */
[----:B------:R-:W-:Y:S01]  /*d4b0*/  MOV R55, R46 ;  /* 0x0000002e00377202 */ /* 0x000fe20000000f00 */
[----:B------:R-:W-:Y:S01]  /*d4c0*/  IMAD.SHL.U32 R46, R60, 0x100, RZ ;  /* 0x000001003c2e7824 */ /* 0x000fe200078e00ff */
[----:B------:R-:W-:Y:S01]  /*d4d0*/  LOP3.LUT R65, R63, 0xff00, R44, 0xf8, !PT ;  /* 0x0000ff003f417812 */ /* 0x000fe200078ef82c */
[----:B------:R-:W-:Y:S01]  /*d4e0*/  IMAD.U32 R44, R66, 0x10000, RZ ;  /* 0x00010000422c7824 */ /* 0x000fe200078e00ff */
[----:B------:R-:W-:Y:S02]  /*d4f0*/  SHF.R.U32.HI R58, RZ, 0x8, R71 ;  /* 0x00000008ff3a7819 */ /* 0x000fe40000011647 */
[----:B------:R-:W-:-:S02]  /*d500*/  LOP3.LUT R67, R69, 0xff0000ff, RZ, 0xc0, !PT ;  /* 0xff0000ff45437812 */ /* 0x000fc400078ec0ff */
[----:B------:R-:W-:Y:S01]  /*d510*/  F2FP.F16.E4M3.UNPACK_B R66, R154.H1 ;  /* 0x0000009aff42723e */ /* 0x000fe200030006ff */
[----:B------:R-:W-:Y:S01]  /*d520*/  IMAD.SHL.U32 R50, R58, 0x100, RZ ;  /* 0x000001003a327824 */ /* 0x000fe200078e00ff */
[----:B------:R-:W-:Y:S02]  /*d530*/  F2FP.F16.E4M3.UNPACK_B R63, R62.H1 ;  /* 0x0000003eff3f723e */ /* 0x000fe400030006ff */
[----:B------:R-:W-:Y:S02]  /*d540*/  F2FP.F16.E4M3.UNPACK_B R60, R59.H1 ;  /* 0x0000003bff3c723e */ /* 0x000fe400030006ff */
[----:B------:R-:W-:Y:S02]  /*d550*/  SHF.R.U32.HI R70, RZ, 0x10, R69 ;  /* 0x00000010ff467819 */ /* 0x000fe40000011645 */
[----:B------:R-:W-:Y:S01]  /*d560*/  LOP3.LUT R67, R67, 0xff00, R46, 0xf8, !PT ;  /* 0x0000ff0043437812 */ /* 0x000fe200078ef82e */
[----:B------:R-:W-:Y:S01]  /*d570*/  HADD2.F32 R46, -RZ, R66.H0_H0 ;  /* 0x20000042ff2e7230 */ /* 0x000fe20000004100 */
[----:B------:R-:W-:Y:S01]  /*d580*/  LOP3.LUT R48, R61, 0xff0000, R48, 0xf8, !PT ;  /* 0x00ff00003d307812 */ /* 0x000fe200078ef830 */
[----:B------:R-:W-:Y:S01]  /*d590*/  HADD2.F32 R61, -RZ, R63.H0_H0 ;  /* 0x2000003fff3d7230 */ /* 0x000fe20000004100 */
[----:B------:R-:W-:Y:S01]  /*d5a0*/  F2FP.F16.E4M3.UNPACK_B R64, R156.H1 ;  /* 0x0000009cff40723e */ /* 0x000fe200030006ff */
[----:B------:R-:W-:Y:S01]  /*d5b0*/  HADD2.F32 R58, -RZ, R60.H0_H0 ;  /* 0x2000003cff3a7230 */ /* 0x000fe20000004100 */
[----:B------:R-:W-:-:S02]  /*d5c0*/  LOP3.LUT R69, R71, 0xff0000ff, RZ, 0xc0, !PT ;  /* 0xff0000ff47457812 */ /* 0x000fc400078ec0ff */
[----:B------:R-:W-:Y:S01]  /*d5d0*/  LOP3.LUT R44, R65, 0xff0000, R44, 0xf8, !PT ;  /* 0x00ff0000412c7812 */ /* 0x000fe200078ef82c */
[--C-:B------:R-:W-:Y:S01]  /*d5e0*/  HADD2.F32 R65, -RZ, R64.reuse.H0_H0 ;  /* 0x20000040ff417230 */ /* 0x100fe20000004100 */
[----:B------:R-:W-:Y:S01]  /*d5f0*/  SHF.R.U32.HI R68, RZ, 0x10, R71 ;  /* 0x00000010ff447819 */ /* 0x000fe20000011647 */
[-C--:B------:R-:W-:Y:S01]  /*d600*/  FMUL.FTZ R71, R61, R46.reuse ;  /* 0x0000002e3d477220 */ /* 0x080fe20000410000 */
[----:B------:R-:W-:Y:S01]  /*d610*/  LOP3.LUT R69, R69, 0xff00, R50, 0xf8, !PT ;  /* 0x0000ff0045457812 */ /* 0x000fe200078ef832 */
[----:B------:R-:W-:Y:S02]  /*d620*/  IMAD.U32 R50, R70, 0x10000, RZ ;  /* 0x0001000046327824 */ /* 0x000fe400078e00ff */
[C---:B------:R-:W-:Y:S01]  /*d630*/  FMUL.FTZ R70, R58.reuse, R46 ;  /* 0x0000002e3a467220 */ /* 0x040fe20000410000 */
[-C--:B------:R-:W-:Y:S01]  /*d640*/  FFMA.FTZ R58, R58, R65.reuse, -R71 ;  /* 0x000000413a3a7223 */ /* 0x080fe20000010847 */
[----:B------:R-:W-:Y:S01]  /*d650*/  IMAD.U32 R68, R68, 0x10000, RZ ;  /* 0x0001000044447824 */ /* 0x000fe200078e00ff */
[----:B------:R-:W-:Y:S01]  /*d660*/  F2FP.F16.E4M3.UNPACK_B R154, R154 ;  /* 0x0000009aff9a723e */ /* 0x000fe200020006ff */
[----:B------:R-:W-:Y:S01]  /*d670*/  FFMA.FTZ R71, R61, R65, R70 ;  /* 0x000000413d477223 */ /* 0x000fe20000010046 */
[----:B------:R-:W-:Y:S01]  /*d680*/  LOP3.LUT R50, R67, 0xff0000, R50, 0xf8, !PT ;  /* 0x00ff000043327812 */ /* 0x000fe200078ef832 */
        /* <DEDUP_REMOVED lines=8> */
[----:B------:R-:W-:-:S02]  /*d710*/  HADD2.F32 R66, -RZ, R154.H0_H0 ;  /* 0x2000009aff427230 */ /* 0x000fc40000004100 */
[CC--:B------:R-:W-:Y:S01]  /*d720*/  FMUL.FTZ R68, R64.reuse, R67.reuse ;  /* 0x0000004340447220 */ /* 0x0c0fe20000410000 */
        /* <DEDUP_REMOVED lines=39> */
[----:B------:R-:W-:Y:S01]  /*d9a0*/  FFMA.FTZ R83, R59, R64, -R60 ;  /* 0x000000403b537223 */ /* 0x000fe2000001083c */
[----:B------:R-:W-:Y:S01]  /*d9b0*/  F2FP.F16.E4M3.UNPACK_B R59, R56 ;  /* 0x00000038ff3b723e */ /* 0x000fe200020006ff */
[----:B------:R-:W-:Y:S01]  /*d9c0*/  FFMA.FTZ R82, R61, R64, R66 ;  /* 0x000000403d527223 */ /* 0x000fe20000010042 */
[----:B------:R-:W-:Y:S01]  /*d9d0*/  HADD2.F32 R64, -RZ, R155.H1_H1 ;  /* 0x3000009bff407230 */ /* 0x000fe20000004100 */
[----:B------:R-:W-:Y:S01]  /*d9e0*/  F2FP.SATFINITE.E4M3.F32.PACK_AB_MERGE_C R58, R77, R58, RZ ;  /* 0x0000003a4d3a723e */ /* 0x000fe200048070ff */
[----:B------:R-:W-:Y:S01]  /*d9f0*/  HADD2.F32 R56, -RZ, R55.H0_H0 ;  /* 0x20000037ff387230 */ /* 0x000fe20000004100 */
[----:B------:R-:W-:Y:S01]  /*da00*/  F2FP.SATFINITE.E4M3.F32.PACK_AB_MERGE_C R71, R76, R71, RZ ;  /* 0x000000474c47723e */ /* 0x000fe200048070ff */
[--C-:B------:R-:W-:Y:S01]  /*da10*/  HADD2.F32 R60, -RZ, R59.reuse.H0_H0 ;  /* 0x2000003bff3c7230 */ /* 0x100fe20000004100 */
[----:B------:R-:W-:Y:S01]  /*da20*/  F2FP.SATFINITE.E4M3.F32.PACK_AB_MERGE_C R80, R83, R80, RZ ;  /* 0x000000505350723e */ /* 0x000fe200048070ff */
[----:B------:R-:W-:Y:S01]  /*da30*/  HADD2.F32 R59, -RZ, R59.H1_H1 ;  /* 0x3000003bff3b7230 */ /* 0x000fe20000004100 */
[----:B------:R-:W-:Y:S01]  /*da40*/  F2FP.SATFINITE.E4M3.F32.PACK_AB_MERGE_C R81, R82, R81, RZ ;  /* 0x000000515251723e */ /* 0x000fe200048070ff */
[----:B------:R-:W-:-:S02]  /*da50*/  HADD2.F32 R63, -RZ, R155.H0_H0 ;  /* 0x2000009bff3f7230 */ /* 0x000fc40000004100 */
[----:B------:R-:W-:Y:S02]  /*da60*/  HADD2.F32 R55, -RZ, R55.H1_H1 ;  /* 0x30000037ff377230 */ /* 0x000fe40000004100 */
[-C--:B------:R-:W-:Y:S01]  /*da70*/  FMUL.FTZ R78, R59, R64.reuse ;  /* 0x000000403b4e7220 */ /* 0x080fe20000410000 */
[--C-:B------:R-:W-:Y:S02]  /*da80*/  HADD2.F32 R61, -RZ, R157.reuse.H0_H0 ;  /* 0x2000009dff3d7230 */ /* 0x100fe40000004100 */
[-C--:B------:R-:W-:Y:S01]  /*da90*/  FMUL.FTZ R65, R60, R63.reuse ;  /* 0x0000003f3c417220 */ /* 0x080fe20000410000 */
[----:B------:R-:W-:Y:S02]  /*daa0*/  HADD2.F32 R62, -RZ, R157.H1_H1 ;  /* 0x3000009dff3e7230 */ /* 0x000fe40000004100 */
[C---:B------:R-:W-:Y:S01]  /*dab0*/  FMUL.FTZ R64, R55.reuse, R64 ;  /* 0x0000004037407220 */ /* 0x040fe20000410000 */
[C---:B------:R-:W-:Y:S01]  /*dac0*/  FMUL.FTZ R63, R56.reuse, R63 ;  /* 0x0000003f383f7220 */ /* 0x040fe20000410000 */
[-C--:B------:R-:W-:Y:S01]  /*dad0*/  FFMA.FTZ R56, R56, R61.reuse, -R65 ;  /* 0x0000003d38387223 */ /* 0x080fe20000010841 */
[----:B------:R-:W-:Y:S01]  /*dae0*/  F2FP.F16.E4M3.UNPACK_B R65, R50 ;  /* 0x00000032ff41723e */ /* 0x000fe200020006ff */
[-C--:B------:R-:W-:Y:S01]  /*daf0*/  FFMA.FTZ R55, R55, R62.reuse, -R78 ;  /* 0x0000003e37377223 */ /* 0x080fe2000001084e */
[----:B------:R-:W-:Y:S01]  /*db00*/  FFMA.FTZ R79, R59, R62, R64 ;  /* 0x0000003e3b4f7223 */ /* 0x000fe20000010040 */
[----:B------:R-:W-:Y:S01]  /*db10*/  FFMA.FTZ R66, R60, R61, R63 ;  /* 0x0000003d3c427223 */ /* 0x000fe2000001003f */
[----:B------:R-:W-:-:S02]  /*db20*/  F2FP.F16.E4M3.UNPACK_B R62, R49 ;  /* 0x00000031ff3e723e */ /* 0x000fc400020006ff */
[----:B------:R-:W-:Y:S02]  /*db30*/  F2FP.F16.E4M3.UNPACK_B R60, R45 ;  /* 0x0000002dff3c723e */ /* 0x000fe400020006ff */
[----:B------:R-:W-:Y:S01]  /*db40*/  F2FP.SATFINITE.E4M3.F32.PACK_AB_MERGE_C R59, R70, R67, R58 ;  /* 0x00000043463b723e */ /* 0x000fe2000480703a */
[----:B------:R-:W-:Y:S01]  /*db50*/  HADD2.F32 R63, -RZ, R62.H0_H0 ;  /* 0x2000003eff3f7230 */ /* 0x000fe20000004100 */
[----:B------:R-:W-:Y:S01]  /*db60*/  F2FP.SATFINITE.E4M3.F32.PACK_AB_MERGE_C R58, R69, R68, R71 ;  /* 0x00000044453a723e */ /* 0x000fe20004807047 */
[----:B------:R-:W-:Y:S01]  /*db70*/  HADD2.F32 R68, -RZ, R65.H0_H0 ;  /* 0x20000041ff447230 */ /* 0x000fe20000004100 */
[----:B------:R-:W-:Y:S01]  /*db80*/  F2FP.F16.E4M3.UNPACK_B R64, R48 ;  /* 0x00000030ff40723e */ /* 0x000fe200020006ff */
[----:B------:R-:W-:Y:S01]  /*db90*/  HADD2.F32 R61, -RZ, R60.H0_H0 ;  /* 0x2000003cff3d7230 */ /* 0x000fe20000004100 */
[----:B------:R-:W-:Y:S01]  /*dba0*/  F2FP.SATFINITE.E4M3.F32.PACK_AB_MERGE_C R56, R55, R56, R80 ;  /* 0x000000383738723e */ /* 0x000fe20004807050 */
[----:B------:R-:W-:Y:S01]  /*dbb0*/  HADD2.F32 R62, -RZ, R62.H1_H1 ;  /* 0x3000003eff3e7230 */ /* 0x000fe20000004100 */
[----:B------:R-:W-:Y:S01]  /*dbc0*/  F2FP.SATFINITE.E4M3.F32.PACK_AB_MERGE_C R55, R79, R66, R81 ;  /* 0x000000424f37723e */ /* 0x000fe20004807051 */
[----:B------:R-:W-:-:S02]  /*dbd0*/  HADD2.F32 R66, -RZ, R64.H0_H0 ;  /* 0x20000040ff427230 */ /* 0x000fc40000004100 */
[-C--:B------:R-:W-:Y:S01]  /*dbe0*/  FMUL.FTZ R70, R63, R68.reuse ;  /* 0x000000443f467220 */ /* 0x080fe20000410000 */
[----:B------:R-:W-:Y:S01]  /*dbf0*/  FMUL.FTZ R68, R61, R68 ;  /* 0x000000443d447220 */ /* 0x000fe20000410000 */
[----:B------:R-:W-:Y:S01]  /*dc00*/  HADD2.F32 R65, -RZ, R65.H1_H1 ;  /* 0x30000041ff417230 */ /* 0x000fe20000004100 */
[----:B------:R-:W-:Y:S01]  /*dc10*/  F2FP.F16.E4M3.UNPACK_B R45, R45.H1 ;  /* 0x0000002dff2d723e */ /* 0x000fe200030006ff */
[----:B------:R-:W-:Y:S02]  /*dc20*/  HADD2.F32 R60, -RZ, R60.H1_H1 ;  /* 0x3000003cff3c7230 */ /* 0x000fe40000004100 */
[-C--:B------:R-:W-:Y:S01]  /*dc30*/  FFMA.FTZ R68, R63, R66.reuse, R68 ;  /* 0x000000423f447223 */ /* 0x080fe20000010044 */
[----:B------:R-:W-:Y:S02]  /*dc40*/  HADD2.F32 R63, -RZ, R64.H1_H1 ;  /* 0x30000040ff3f7230 */ /* 0x000fe40000004100 */
[-C--:B------:R-:W-:Y:S01]  /*dc50*/  FMUL.FTZ R67, R62, R65.reuse ;  /* 0x000000413e437220 */ /* 0x080fe20000410000 */
[----:B------:R-:W-:Y:S01]  /*dc60*/  FFMA.FTZ R70, R61, R66, -R70 ;  /* 0x000000423d467223 */ /* 0x000fe20000010846 */
[C---:B------:R-:W-:Y:S01]  /*dc70*/  FMUL.FTZ R65, R60.reuse, R65 ;  /* 0x000000413c417220 */ /* 0x040fe20000410000 */
[----:B------:R-:W-:Y:S01]  /*dc80*/  F2FP.F16.E4M3.UNPACK_B R61, R49.H1 ;  /* 0x00000031ff3d723e */ /* 0x000fe200030006ff */
[-C--:B------:R-:W-:Y:S01]  /*dc90*/  FFMA.FTZ R69, R60, R63.reuse, -R67 ;  /* 0x0000003f3c457223 */ /* 0x080fe20000010843 */
        /* <DEDUP_REMOVED lines=10> */
[----:B------:R-:W-:Y:S02]  /*dd40*/  HADD2.F32 R45, -RZ, R45.H1_H1 ;  /* 0x3000002dff2d7230 */ /* 0x000fe40000004100 */
[----:B------:R-:W-:Y:S01]  /*dd50*/  FMUL.FTZ R63, R49, R62 ;  /* 0x0000003e313f7220 */ /* 0x000fe20000410000 */
[--C-:B------:R-:W-:Y:S02]  /*dd60*/  HADD2.F32 R60, -RZ, R48.reuse.H0_H0 ;  /* 0x20000030ff3c7230 */ /* 0x100fe40000004100 */
[----:B------:R-:W-:Y:S01]  /*dd70*/  FMUL.FTZ R62, R61, R64 ;  /* 0x000000403d3e7220 */ /* 0x000fe20000410000 */
[----:B------:R-:W-:-:S02]  /*dd80*/  HADD2.F32 R48, -RZ, R48.H1_H1 ;  /* 0x30000030ff307230 */ /* 0x000fc40000004100 */
[----:B------:R-:W-:Y:S01]  /*dd90*/  FMUL.FTZ R64, R45, R64 ;  /* 0x000000402d407220 */ /* 0x000fe20000410000 */
[----:B------:R-:W-:Y:S01]  /*dda0*/  FFMA.FTZ R77, R50, R60, R63 ;  /* 0x0000003c324d7223 */ /* 0x000fe2000001003f */
[----:B------:R-:W-:Y:S02]  /*ddb0*/  F2FP.F16.E4M3.UNPACK_B R50, R51 ;  /* 0x00000033ff32723e */ /* 0x000fe400020006ff */
[----:B------:R-:W-:Y:S01]  /*ddc0*/  FFMA.FTZ R78, R61, R48, R64 ;  /* 0x000000303d4e7223 */ /* 0x000fe20000010040 */
[----:B------:R-:W-:Y:S01]  /*ddd0*/  F2FP.F16.E4M3.UNPACK_B R64, R46 ;  /* 0x0000002eff40723e */ /* 0x000fe200020006ff */
[----:B------:R-:W-:Y:S01]  /*dde0*/  FFMA.FTZ R79, R45, R48, -R62 ;  /* 0x000000302d4f7223 */ /* 0x000fe2000001083e */
[-C--:B------:R-:W-:Y:S01]  /*ddf0*/  F2FP.F16.E4M3.UNPACK_B R45, R47.reuse ;  /* 0x0000002fff2d723e */ /* 0x080fe200020006ff */
        /* <DEDUP_REMOVED lines=47> */
[----:B------:R-:W-:Y:S02]  /*e0f0*/  F2FP.SATFINITE.E4M3.F32.PACK_AB_MERGE_C R49, R71, R68, R77 ;  /* 0x000000444731723e */ /* 0x000fe4000480704d */
[----:B------:R-:W-:-:S07]  /*e100*/  MOV R48, R58 ;  /* 0x0000003a00307202 */ /* 0x000fce0000000f00 */
.L_x_2308:
[----:B------:R-:W-:Y:S05]  /*e110*/  BSYNC B2 ;  /* 0x0000000000027941 */ /* 0x000fea0003800000 */
.L_x_2307:
        /* <DEDUP_REMOVED lines=10> */
.L_x_2306:
[----:B------:R-:W-:Y:S05]  /*e1c0*/  BSYNC B1 ;  /* 0x0000000000017941 */ /* 0x000fea0003800000 */
.L_x_2305:
[----:B------:R-:W-:-:S13]  /*e1d0*/  ISETP.NE.AND P3, PT, R35, RZ, PT ;  /* 0x000000ff2300720c */ /* 0x000fda0003f65270 */
[----:B------:R-:W-:Y:S05]  /*e1e0*/  @!P3 BRA `(.L_x_2259) ;  /* 0x0000001000c0b947 */ /* 0x000fea0003800000 */
[----:B0--3--:R-:W-:Y:S01]  /*e1f0*/  IADD3 R53, P3, P4, R120, R138, R28 ;  /* 0x0000008a78357210 */ /* 0x009fe20007c7e01c */
[----:B------:R-:W-:Y:S01]  /*e200*/  BSSY B1, `(.L_x_2309) ;  /* 0x00000ed000017945 */ /* 0x000fe20003800000 */
[----:B------:R-:W-:Y:S02]  /*e210*/  ISETP.GE.AND P5, PT, R222, R100, PT ;  /* 0x00000064de00720c */ /* 0x000fe40003fa6270 */
[----:B------:R-:W-:Y:S02]  /*e220*/  IADD3.X R44, R0, R57, R31, P3, P4 ;  /* 0x00000039002c7210 */ /* 0x000fe40001fe841f */
[----:B------:R-:W-:Y:S02]  /*e230*/  IADD3 R52, P3, R53, R124, RZ ;  /* 0x0000007c35347210 */ /* 0x000fe40007f7e0ff */
[----:B------:R-:W-:Y:S02]  /*e240*/  SEL R153, R122, R153, !P5 ;  /* 0x000000997a997207 */ /* 0x000fe40006800000 */
[----:B------:R-:W-:-:S02]  /*e250*/  IADD3.X R53, R44, R125, RZ, P3, !PT ;  /* 0x0000007d2c357210 */ /* 0x000fc40001ffe4ff */
[----:B------:R-:W-:Y:S02]  /*e260*/  SHF.R.S32.HI R44, RZ, 0x1f, R153 ;  /* 0x0000001fff2c7819 */ /* 0x000fe40000011499 */
[----:B------:R-:W-:Y:S02]  /*e270*/  ISETP.GE.AND P3, PT, R222, R134, PT ;  /* 0x00000086de00720c */ /* 0x000fe40003f66270 */
        /* <DEDUP_REMOVED lines=17> */
[--C-:B------:R-:W-:Y:S01]  /*e390*/  SHF.R.U32.HI R61, RZ, 0x8, R85.reuse ;  /* 0x00000008ff3d7819 */ /* 0x100fe20000011655 */
[----:B--2---:R-:W-:Y:S01]  /*e3a0*/  IMAD.MOV.U32 R60, RZ, RZ, R48 ;  /* 0x000000ffff3c7224 */ /* 0x004fe200078e0030 */
[----:B------:R-:W-:Y:S01]  /*e3b0*/  LOP3.LUT R56, R85, 0xff0000ff, RZ, 0xc0, !PT ;  /* 0xff0000ff55387812 */ /* 0x000fe200078ec0ff */
[----:B0-----:R-:W-:Y:S01]  /*e3c0*/  IMAD.MOV.U32 R59, RZ, RZ, R46 ;  /* 0x000000ffff3b7224 */ /* 0x001fe200078e002e */
[----:B------:R-:W-:Y:S01]  /*e3d0*/  SHF.R.U32.HI R70, RZ, 0x10, R85 ;  /* 0x00000010ff467819 */ /* 0x000fe20000011655 */
[----:B------:R-:W-:Y:S01]  /*e3e0*/  IMAD.SHL.U32 R61, R61, 0x100, RZ ;  /* 0x000001003d3d7824 */ /* 0x000fe200078e00ff */
[----:B------:R-:W-:Y:S01]  /*e3f0*/  SHF.R.U32.HI R65, RZ, 0x8, R87 ;  /* 0x00000008ff417819 */ /* 0x000fe20000011657 */
[----:B------:R-:W-:Y:S01]  /*e400*/  IMAD.MOV.U32 R63, RZ, RZ, R50 ;  /* 0x000000ffff3f7224 */ /* 0x000fe200078e0032 */
[----:B------:R-:W-:Y:S02]  /*e410*/  LOP3.LUT R58, R87, 0xff0000ff, RZ, 0xc0, !PT ;  /* 0xff0000ff573a7812 */ /* 0x000fe400078ec0ff */
[----:B------:R-:W-:Y:S01]  /*e420*/  LOP3.LUT R48, R56, 0xff00, R61, 0xf8, !PT ;  /* 0x0000ff0038307812 */ /* 0x000fe200078ef83d */
[----:B------:R-:W-:Y:S01]  /*e430*/  IMAD.U32 R61, R70, 0x10000, RZ ;  /* 0x00010000463d7824 */ /* 0x000fe200078e00ff */
[----:B------:R-:W-:-:S02]  /*e440*/  SHF.R.U32.HI R66, RZ, 0x10, R87 ;  /* 0x00000010ff427819 */ /* 0x000fc40000011657 */
[----:B------:R-:W-:Y:S02]  /*e450*/  SHF.R.U32.HI R67, RZ, 0x8, R73 ;  /* 0x00000008ff437819 */ /* 0x000fe40000011649 */
[----:B------:R-:W-:Y:S02]  /*e460*/  SHF.R.U32.HI R69, RZ, 0x8, R75 ;  /* 0x00000008ff457819 */ /* 0x000fe4000001164b */
[----:B------:R-:W-:Y:S01]  /*e470*/  SHF.L.U32 R65, R65, 0x8, RZ ;  /* 0x0000000841417819 */ /* 0x000fe200000006ff */
[----:B------:R-:W-:Y:S01]  /*e480*/  IMAD.SHL.U32 R67, R67, 0x100, RZ ;  /* 0x0000010043437824 */ /* 0x000fe200078e00ff */
[----:B------:R-:W-:Y:S01]  /*e490*/  MOV R55, R44 ;  /* 0x0000002c00377202 */ /* 0x000fe20000000f00 */
[----:B------:R-:W-:Y:S01]  /*e4a0*/  IMAD.SHL.U32 R69, R69, 0x100, RZ ;  /* 0x0000010045457824 */ /* 0x000fe200078e00ff */
[----:B------:R-:W-:Y:S01]  /*e4b0*/  LOP3.LUT R44, R58, 0xff00, R65, 0xf8, !PT ;  /* 0x0000ff003a2c7812 */ /* 0x000fe200078ef841 */
[----:B------:R-:W-:Y:S01]  /*e4c0*/  IMAD.U32 R65, R66, 0x10000, RZ ;  /* 0x0001000042417824 */ /* 0x000fe200078e00ff */
[----:B------:R-:W-:-:S02]  /*e4d0*/  LOP3.LUT R48, R48, 0xff0000, R61, 0xf8, !PT ;  /* 0x00ff000030307812 */ /* 0x000fc400078ef83d */
[----:B------:R-:W-:Y:S02]  /*e4e0*/  LOP3.LUT R62, R73, 0xff0000ff, RZ, 0xc0, !PT ;  /* 0xff0000ff493e7812 */ /* 0x000fe400078ec0ff */
[----:B------:R-:W-:Y:S02]  /*e4f0*/  LOP3.LUT R64, R75, 0xff0000ff, RZ, 0xc0, !PT ;  /* 0xff0000ff4b407812 */ /* 0x000fe400078ec0ff */
        /* <DEDUP_REMOVED lines=14> */
[----:B------:R-:W-:Y:S02]  /*e5e0*/  SHF.R.U32.HI R71, RZ, 0x10, R75 ;  /* 0x00000010ff477819 */ /* 0x000fe4000001164b */
[----:B------:R-:W-:Y:S01]  /*e5f0*/  SHF.L.U32 R69, R68, 0x10, RZ ;  /* 0x0000001044457819 */ /* 0x000fe200000006ff */
[-C--:B------:R-:W-:Y:S01]  /*e600*/  FFMA.FTZ R70, R62, R65.reuse, R67 ;  /* 0x000000413e467223 */ /* 0x080fe20000010043 */
[----:B------:R-:W-:Y:S01]  /*e610*/  FFMA.FTZ R73, R58, R65, -R73 ;  /* 0x000000413a497223 */ /* 0x000fe20000010849 */
[----:B------:R-:W-:Y:S01]  /*e620*/  HADD2.F32 R67, -RZ, R66.H1_H1 ;  /* 0x30000042ff437230 */ /* 0x000fe20000004100 */
[----:B------:R-:W-:Y:S01]  /*e630*/  F2FP.F16.E4M3.UNPACK_B R147, R147 ;  /* 0x00000093ff93723e */ /* 0x000fe200020006ff */
[----:B------:R-:W-:Y:S01]  /*e640*/  HADD2.F32 R62, -RZ, R61.H1_H1 ;  /* 0x3000003dff3e7230 */ /* 0x000fe20000004100 */
[----:B------:R-:W-:Y:S01]  /*e650*/  F2FP.F16.E4M3.UNPACK_B R60, R60 ;  /* 0x0000003cff3c723e */ /* 0x000fe200020006ff */
[----:B------:R-:W-:Y:S01]  /*e660*/  HADD2.F32 R58, -RZ, R56.H1_H1 ;  /* 0x30000038ff3a7230 */ /* 0x000fe20000004100 */
[----:B------:R-:W-:Y:S01]  /*e670*/  F2FP.F16.E4M3.UNPACK_B R55, R55 ;  /* 0x00000037ff37723e */ /* 0x000fe200020006ff */
[----:B------:R-:W-:Y:S01]  /*e680*/  IMAD.U32 R71, R71, 0x10000, RZ ;  /* 0x0001000047477824 */ /* 0x000fe200078e00ff */
[----:B------:R-:W-:Y:S01]  /*e690*/  LOP3.LUT R50, R50, 0xff0000, R69, 0xf8, !PT ;  /* 0x00ff000032327812 */ /* 0x000fe200078ef845 */
[----:B------:R-:W-:-:S02]  /*e6a0*/  HADD2.F32 R65, -RZ, R64.H1_H1 ;  /* 0x30000040ff417230 */ /* 0x000fc40000004100 */
[----:B------:R-:W-:Y:S01]  /*e6b0*/  FMUL.FTZ R69, R62, R67 ;  /* 0x000000433e457220 */ /* 0x000fe20000410000 */
[----:B------:R-:W-:Y:S01]  /*e6c0*/  F2FP.F16.E4M3.UNPACK_B R149, R149 ;  /* 0x00000095ff95723e */ /* 0x000fe200020006ff */
[----:B------:R-:W-:Y:S02]  /*e6d0*/  HADD2.F32 R64, -RZ, R147.H0_H0 ;  /* 0x20000093ff407230 */ /* 0x000fe40000004100 */
[----:B------:R-:W-:Y:S01]  /*e6e0*/  FMUL.FTZ R67, R58, R67 ;  /* 0x000000433a437220 */ /* 0x000fe20000410000 */
[----:B------:R-:W-:Y:S01]  /*e6f0*/  HADD2.F32 R61, -RZ, R60.H0_H0 ;  /* 0x2000003cff3d7230 */ /* 0x000fe20000004100 */
[----:B------:R-:W-:Y:S01]  /*e700*/  LOP3.LUT R46, R46, 0xff0000, R71, 0xf8, !PT ;  /* 0x00ff00002e2e7812 */ /* 0x000fe200078ef847 */
[----:B------:R-:W-:Y:S02]  /*e710*/  HADD2.F32 R56, -RZ, R55.H0_H0 ;  /* 0x20000037ff387230 */ /* 0x000fe40000004100 */
[-C--:B------:R-:W-:Y:S01]  /*e720*/  FFMA.FTZ R72, R58, R65.reuse, -R69 ;  /* 0x000000413a487223 */ /* 0x080fe20000010845 */
[----:B------:R-:W-:Y:S01]  /*e730*/  FFMA.FTZ R71, R62, R65, R67 ;  /* 0x000000413e477223 */ /* 0x000fe20000010043 */
        /* <DEDUP_REMOVED lines=9> */
[CC--:B------:R-:W-:Y:S01]  /*e7d0*/  FMUL.FTZ R62, R60.reuse, R147.reuse ;  /* 0x000000933c3e7220 */ /* 0x0c0fe20000410000 */
[----:B------:R-:W-:Y:S01]  /*e7e0*/  F2FP.F16.E4M3.UNPACK_B R56, R148.H1 ;  /* 0x00000094ff38723e */ /* 0x000fe200030006ff */
[C---:B------:R-:W-:Y:S01]  /*e7f0*/  FMUL.FTZ R147, R55.reuse, R147 ;  /* 0x0000009337937220 */ /* 0x040fe20000410000 */
[----:B------:R-:W-:Y:S01]  /*e800*/  F2FP.F16.E4M3.UNPACK_B R58, R63.H1 ;  /* 0x0000003fff3a723e */ /* 0x000fe200030006ff */
[----:B------:R-:W-:Y:S01]  /*e810*/  FFMA.FTZ R69, R55, R149, -R62 ;  /* 0x0000009537457223 */ /* 0x000fe2000001083e */
[----:B------:R-:W-:Y:S01]  /*e820*/  F2FP.F16.E4M3.UNPACK_B R62, R150.H1 ;  /* 0x00000096ff3e723e */ /* 0x000fe200030006ff */
[----:B------:R-:W-:Y:S01]  /*e830*/  HADD2.F32 R64, -RZ, R56.H0_H0 ;  /* 0x20000038ff407230 */ /* 0x000fe20000004100 */
[----:B------:R-:W-:Y:S01]  /*e840*/  F2FP.F16.E4M3.UNPACK_B R55, R59.H1 ;  /* 0x0000003bff37723e */ /* 0x000fe200030006ff */
[----:B------:R-:W-:Y:S02]  /*e850*/  HADD2.F32 R61, -RZ, R58.H0_H0 ;  /* 0x2000003aff3d7230 */ /* 0x000fe40000004100 */
[----:B------:R-:W-:Y:S01]  /*e860*/  FFMA.FTZ R68, R60, R149, R147 ;  /* 0x000000953c447223 */ /* 0x000fe20000010093 */
[----:B------:R-:W-:Y:S01]  /*e870*/  HADD2.F32 R65, -RZ, R56.H1_H1 ;  /* 0x30000038ff417230 */ /* 0x000fe20000004100 */
[----:B------:R-:W-:Y:S01]  /*e880*/  F2FP.F16.E4M3.UNPACK_B R148, R148 ;  /* 0x00000094ff94723e */ /* 0x000fe200020006ff */
[----:B------:R-:W-:-:S02]  /*e890*/  HADD2.F32 R56, -RZ, R55.H0_H0 ;  /* 0x20000037ff387230 */ /* 0x000fc40000004100 */
[-C--:B------:R-:W-:Y:S01]  /*e8a0*/  FMUL.FTZ R75, R61, R64.reuse ;  /* 0x000000403d4b7220 */ /* 0x080fe20000410000 */
[----:B------:R-:W-:Y:S01]  /*e8b0*/  HADD2.F32 R60, -RZ, R62.H0_H0 ;  /* 0x2000003eff3c7230 */ /* 0x000fe20000004100 */
[----:B------:R-:W-:Y:S01]  /*e8c0*/  F2FP.F16.E4M3.UNPACK_B R63, R63 ;  /* 0x0000003fff3f723e */ /* 0x000fe200020006ff */
[----:B------:R-:W-:Y:S02]  /*e8d0*/  HADD2.F32 R58, -RZ, R58.H1_H1 ;  /* 0x3000003aff3a7230 */ /* 0x000fe40000004100 */
[C---:B------:R-:W-:Y:S01]  /*e8e0*/  FMUL.FTZ R64, R56.reuse, R64 ;  /* 0x0000004038407220 */ /* 0x040fe20000410000 */
[----:B------:R-:W-:Y:S02]  /*e8f0*/  HADD2.F32 R55, -RZ, R55.H1_H1 ;  /* 0x30000037ff377230 */ /* 0x000fe40000004100 */
[-C--:B------:R-:W-:Y:S01]  /*e900*/  FFMA.FTZ R74, R56, R60.reuse, -R75 ;  /* 0x0000003c384a7223 */ /* 0x080fe2000001084b */
[----:B------:R-:W-:Y:S02]  /*e910*/  HADD2.F32 R62, -RZ, R62.H1_H1 ;  /* 0x3000003eff3e7230 */ /* 0x000fe40000004100 */
[----:B------:R-:W-:Y:S01]  /*e920*/  FMUL.FTZ R56, R58, R65 ;  /* 0x000000413a387220 */ /* 0x000fe20000410000 */
[----:B------:R-:W-:Y:S01]  /*e930*/  F2FP.F16.E4M3.UNPACK_B R59, R59 ;  /* 0x0000003bff3b723e */ /* 0x000fe200020006ff */
[----:B------:R-:W-:Y:S01]  /*e940*/  FMUL.FTZ R65, R55, R65 ;  /* 0x0000004137417220 */ /* 0x000fe20000410000 */
[----:B------:R-:W-:Y:S01]  /*e950*/  FFMA.FTZ R76, R61, R60, R64 ;  /* 0x0000003c3d4c7223 */ /* 0x000fe20000010040 */
[----:B------:R-:W-:Y:S01]  /*e960*/  FFMA.FTZ R77, R55, R62, -R56 ;  /* 0x0000003e374d7223 */ /* 0x000fe20000010838 */
[----:B------:R-:W-:Y:S01]  /*e970*/  F2FP.F16.E4M3.UNPACK_B R150, R150 ;  /* 0x00000096ff96723e */ /* 0x000fe200020006ff */
[----:B------:R-:W-:-:S02]  /*e980*/  HADD2.F32 R60, -RZ, R148.H0_H0 ;  /* 0x20000094ff3c7230 */ /* 0x000fc40000004100 */
[----:B------:R-:W-:Y:S01]  /*e990*/  FFMA.FTZ R79, R58, R62, R65 ;  /* 0x0000003e3a4f7223 */ /* 0x000fe20000010041 */
[----:B------:R-:W-:Y:S02]  /*e9a0*/  HADD2.F32 R56, -RZ, R63.H0_H0 ;  /* 0x2000003fff387230 */ /* 0x000fe40000004100 */
[----:B------:R-:W-:Y:S02]  /*e9b0*/  HADD2.F32 R148, -RZ, R148.H1_H1 ;  /* 0x30000094ff947230 */ /* 0x000fe40000004100 */
[----:B------:R-:W-:Y:S02]  /*e9c0*/  HADD2.F32 R55, -RZ, R59.H0_H0 ;  /* 0x2000003bff377230 */ /* 0x000fe40000004100 */
[----:B------:R-:W-:Y:S01]  /*e9d0*/  FMUL.FTZ R62, R56, R60 ;  /* 0x0000003c383e7220 */ /* 0x000fe20000410000 */
[----:B------:R-:W-:Y:S01]  /*e9e0*/  HADD2.F32 R63, -RZ, R63.H1_H1 ;  /* 0x3000003fff3f7230 */ /* 0x000fe20000004100 */
[----:B------:R-:W-:Y:S01]  /*e9f0*/  F2FP.SATFINITE.E4M3.F32.PACK_AB_MERGE_C R76, R79, R76, RZ ;  /* 0x0000004c4f4c723e */ /* 0x000fe200048070ff */
[----:B------:R-:W-:-:S02]  /*ea00*/  HADD2.F32 R58, -RZ, R150.H0_H0 ;  /* 0x20000096ff3a7230 */ /* 0x000fc40000004100 */
[----:B------:R-:W-:Y:S01]  /*ea10*/  FMUL.FTZ R61, R55, R60 ;  /* 0x0000003c373d7220 */ /* 0x000fe20000410000 */
[----:B------:R-:W-:Y:S02]  /*ea20*/  HADD2.F32 R59, -RZ, R59.H1_H1 ;  /* 0x3000003bff3b7230 */ /* 0x000fe40000004100 */
[----:B------:R-:W-:Y:S01]  /*ea30*/  FMUL.FTZ R64, R63, R148 ;  /* 0x000000943f407220 */ /* 0x000fe20000410000 */
[----:B------:R-:W-:Y:S02]  /*ea40*/  HADD2.F32 R150, -RZ, R150.H1_H1 ;  /* 0x30000096ff967230 */ /* 0x000fe40000004100 */
[-C--:B------:R-:W-:Y:S01]  /*ea50*/  FFMA.FTZ R65, R56, R58.reuse, R61 ;  /* 0x0000003a38417223 */ /* 0x080fe2000001003d */
[----:B------:R-:W-:Y:S01]  /*ea60*/  FFMA.FTZ R60, R55, R58, -R62 ;  /* 0x0000003a373c7223 */ /* 0x000fe2000001083e */
[----:B------:R-:W-:Y:S01]  /*ea70*/  FMUL.FTZ R148, R59, R148 ;  /* 0x000000943b947220 */ /* 0x000fe20000410000 */
[----:B------:R-:W-:Y:S01]  /*ea80*/  F2FP.SATFINITE.E4M3.F32.PACK_AB_MERGE_C R56, R71, R70, RZ ;  /* 0x000000464738723e */ /* 0x000fe200048070ff */
[-C--:B------:R-:W-:Y:S01]  /*ea90*/  FFMA.FTZ R75, R59, R150.reuse, -R64 ;  /* 0x000000963b4b7223 */ /* 0x080fe20000010840 */
[----:B------:R-:W-:Y:S01]  /*eaa0*/  F2FP.F16.E4M3.UNPACK_B R61, R49 ;  /* 0x00000031ff3d723e */ /* 0x000fe200020006ff */
[----:B------:R-:W-:Y:S01]  /*eab0*/  FFMA.FTZ R148, R63, R150, R148 ;  /* 0x000000963f947223 */ /* 0x000fe20000010094 */
[----:B------:R-:W-:-:S02]  /*eac0*/  F2FP.F16.E4M3.UNPACK_B R64, R50 ;  /* 0x00000032ff40723e */ /* 0x000fc400020006ff */
[----:B------:R-:W-:Y:S01]  /*ead0*/  F2FP.SATFINITE.E4M3.F32.PACK_AB_MERGE_C R58, R77, R74, RZ ;  /* 0x0000004a4d3a723e */ /* 0x000fe200048070ff */
[--C-:B------:R-:W-:Y:S01]  /*eae0*/  HADD2.F32 R62, -RZ, R61.reuse.H0_H0 ;  /* 0x2000003dff3e7230 */ /* 0x100fe20000004100 */
[----:B------:R-:W-:Y:S01]  /*eaf0*/  F2FP.F16.E4M3.UNPACK_B R59, R45 ;  /* 0x0000002dff3b723e */ /* 0x000fe200020006ff */
[----:B------:R-:W-:Y:S01]  /*eb00*/  HADD2.F32 R61, -RZ, R61.H1_H1 ;  /* 0x3000003dff3d7230 */ /* 0x000fe20000004100 */
[----:B------:R-:W-:Y:S01]  /*eb10*/  F2FP.SATFINITE.E4M3.F32.PACK_AB_MERGE_C R56, R68, R67, R56 ;  /* 0x000000434438723e */ /* 0x000fe20004807038 */
[--C-:B------:R-:W-:Y:S01]  /*eb20*/  HADD2.F32 R67, -RZ, R64.reuse.H0_H0 ;  /* 0x20000040ff437230 */ /* 0x100fe20000004100 */
[----:B------:R-:W-:Y:S01]  /*eb30*/  F2FP.SATFINITE.E4M3.F32.PACK_AB_MERGE_C R55, R72, R73, RZ ;  /* 0x000000494837723e */ /* 0x000fe200048070ff */
[----:B------:R-:W-:Y:S01]  /*eb40*/  HADD2.F32 R64, -RZ, R64.H1_H1 ;  /* 0x30000040ff407230 */ /* 0x000fe20000004100 */
[----:B------:R-:W-:Y:S02]  /*eb50*/  F2FP.F16.E4M3.UNPACK_B R63, R48 ;  /* 0x00000030ff3f723e */ /* 0x000fe400020006ff */
[----:B------:R-:W-:Y:S01]  /*eb60*/  F2FP.SATFINITE.E4M3.F32.PACK_AB_MERGE_C R58, R75, R60, R58 ;  /* 0x0000003c4b3a723e */ /* 0x000fe2000480703a */
[----:B------:R-:W-:Y:S01]  /*eb70*/  HADD2.F32 R60, -RZ, R59.H0_H0 ;  /* 0x2000003bff3c7230 */ /* 0x000fe20000004100 */
[----:B------:R-:W-:Y:S01]  /*eb80*/  F2FP.SATFINITE.E4M3.F32.PACK_AB_MERGE_C R55, R69, R66, R55 ;  /* 0x000000424537723e */ /* 0x000fe20004807037 */
[----:B------:R-:W-:Y:S01]  /*eb90*/  FMUL.FTZ R69, R62, R67 ;  /* 0x000000433e457220 */ /* 0x000fe20000410000 */
[----:B------:R-:W-:Y:S01]  /*eba0*/  F2FP.SATFINITE.E4M3.F32.PACK_AB_MERGE_C R148, R148, R65, R76 ;  /* 0x000000419494723e */ /* 0x000fe2000480704c */
[----:B------:R-:W-:-:S02]  /*ebb0*/  HADD2.F32 R65, -RZ, R63.H0_H0 ;  /* 0x2000003fff417230 */ /* 0x000fc40000004100 */
[----:B------:R-:W-:Y:S01]  /*ebc0*/  FMUL.FTZ R67, R60, R67 ;  /* 0x000000433c437220 */ /* 0x000fe20000410000 */
[----:B------:R-:W-:Y:S02]  /*ebd0*/  HADD2.F32 R59, -RZ, R59.H1_H1 ;  /* 0x3000003bff3b7230 */ /* 0x000fe40000004100 */
[-C--:B------:R-:W-:Y:S01]  /*ebe0*/  FMUL.FTZ R66, R61, R64.reuse ;  /* 0x000000403d427220 */ /* 0x080fe20000410000 */
[----:B------:R-:W-:Y:S01]  /*ebf0*/  F2FP.F16.E4M3.UNPACK_B R45, R45.H1 ;  /* 0x0000002dff2d723e */ /* 0x000fe200030006ff */
[-C--:B------:R-:W-:Y:S01]  /*ec00*/  FFMA.FTZ R67, R62, R65.reuse, R67 ;  /* 0x000000413e437223 */ /* 0x080fe20000010043 */
[----:B------:R-:W-:Y:S02]  /*ec10*/  HADD2.F32 R62, -RZ, R63.H1_H1 ;  /* 0x3000003fff3e7230 */ /* 0x000fe40000004100 */
[----:B------:R-:W-:Y:S01]  /*ec20*/  FFMA.FTZ R69, R60, R65, -R69 ;  /* 0x000000413c457223 */ /* 0x000fe20000010845 */
[----:B------:R-:W-:Y:S01]  /*ec30*/  FMUL.FTZ R64, R59, R64 ;  /* 0x000000403b407220 */ /* 0x000fe20000410000 */
[----:B------:R-:W-:Y:S01]  /*ec40*/  F2FP.F16.E4M3.UNPACK_B R60, R49.H1 ;  /* 0x00000031ff3c723e */ /* 0x000fe200030006ff */
[----:B------:R-:W-:-:S02]  /*ec50*/  HADD2.F32 R49, -RZ, R45.H0_H0 ;  /* 0x2000002dff317230 */ /* 0x000fc40000004100 */
[----:B------:R-:W-:Y:S01]  /*ec60*/  FFMA.FTZ R68, R59, R62, -R66 ;  /* 0x0000003e3b447223 */ /* 0x000fe20000010842 */
[----:B------:R-:W-:Y:S01]  /*ec70*/  F2FP.F16.E4M3.UNPACK_B R59, R50.H1 ;  /* 0x00000032ff3b723e */ /* 0x000fe200030006ff */
[----:B------:R-:W-:Y:S01]  /*ec80*/  FFMA.FTZ R70, R61, R62, R64 ;  /* 0x0000003e3d467223 */ /* 0x000fe20000010040 */
[--C-:B------:R-:W-:Y:S01]  /*ec90*/  HADD2.F32 R50, -RZ, R60.reuse.H0_H0 ;  /* 0x2000003cff327230 */ /* 0x100fe20000004100 */
[----:B------:R-:W-:Y:S01]  /*eca0*/  F2FP.F16.E4M3.UNPACK_B R48, R48.H1 ;  /* 0x00000030ff30723e */ /* 0x000fe200030006ff */
[----:B------:R-:W-:Y:S01]  /*ecb0*/  HADD2.F32 R60, -RZ, R60.H1_H1 ;  /* 0x3000003cff3c7230 */ /* 0x000fe20000004100 */
[----:B------:R-:W-:Y:S01]  /*ecc0*/  F2FP.F16.E4M3.UNPACK_B R63, R46 ;  /* 0x0000002eff3f723e */ /* 0x000fe200020006ff */
[--C-:B------:R-:W-:Y:S02]  /*ecd0*/  HADD2.F32 R61, -RZ, R59.reuse.H0_H0 ;  /* 0x2000003bff3d7230 */ /* 0x100fe40000004100 */
[----:B------:R-:W-:Y:S02]  /*ece0*/  HADD2.F32 R62, -RZ, R59.H1_H1 ;  /* 0x3000003bff3e7230 */ /* 0x000fe40000004100 */
[----:B------:R-:W-:-:S02]  /*ecf0*/  HADD2.F32 R59, -RZ, R48.H0_H0 ;  /* 0x20000030ff3b7230 */ /* 0x000fc40000004100 */
[-C--:B------:R-:W-:Y:S01]  /*ed00*/  FMUL.FTZ R64, R50, R61.reuse ;  /* 0x0000003d32407220 */ /* 0x080fe20000410000 */
[C---:B------:R-:W-:Y:S01]  /*ed10*/  FMUL.FTZ R61, R49.reuse, R61 ;  /* 0x0000003d313d7220 */ /* 0x040fe20000410000 */
        /* <DEDUP_REMOVED lines=59> */
.L_x_2310:
[----:B------:R-:W-:Y:S05]  /*f0d0*/  BSYNC B1 ;  /* 0x0000000000017941 */ /* 0x000fea0003800000 */
.L_x_2309:
        /* <DEDUP_REMOVED lines=8> */
[----:B--2---:R0:W-:Y:S01]  /*f160*/  STG.E.128 desc[UR54][R124.64], R48 ;  /* 0x000000307c007986 */ /* 0x0041e2000c101d36 */
[----:B------:R-:W-:Y:S05]  /*f170*/  BRA `(.L_x_2259) ;  /* 0x0000000000dc7947 */ /* 0x000fea0003800000 */
.L_x_2226:
[----:B------:R-:W-:-:S06]  /*f180*/  UISETP.NE.AND UP0, UPT, UR53, 0x3, UPT ;  /* 0x000000033500788c */ /* 0x000fcc000bf05270 */
[----:B------:R-:W-:-:S13]  /*f190*/  PLOP3.LUT P2, PT, PT, PT, UP0, 0x80, 0x0 ;  /* 0x000000000000781c */ /* 0x000fda0003f4f008 */
[----:B------:R-:W-:Y:S05]  /*f1a0*/  @!P2 BRA `(.L_x_2311) ;  /* 0x000000000004a947 */ /* 0x000fea0003800000 */
[----:B------:R-:W-:Y:S01]  /*f1b0*/  BPT.TRAP 0x1 ;  /* 0x000000040000795c */ /* 0x000fe20000300000 */
.L_x_2311:
[----:B------:R-:W-:Y:S01]  /*f1c0*/  IMAD R42, R17, 0x8, R16 ;  /* 0x00000008112a7824 */ /* 0x000fe200078e0210 */
[----:B------:R-:W-:Y:S01]  /*f1d0*/  SHF.L.U32 R43, R223, 0x1f, RZ ;  /* 0x0000001fdf2b7819 */ /* 0x000fe200000006ff */
[----:B------:R-:W-:Y:S01]  /*f1e0*/  IMAD R41, R24, -0xa0, R2 ;  /* 0xffffff6018297824 */ /* 0x000fe200078e0202 */
[----:B------:R-:W-:Y:S02]  /*f1f0*/  BSSY B1, `(.L_x_2312) ;  /* 0x0000004000017945 */ /* 0x000fe40003800000 */
[----:B------:R-:W0:Y:S02]  /*f200*/  SYNCS.PHASECHK.TRANS64.TRYWAIT P3, [R42+URZ+0x33490], R43 ;  /* 0x0334902b2a0075a7 */ /* 0x000e24000806017f */
[----:B------:R-:W-:Y:S01]  /*f210*/  VIMNMX R41, R41, 0xa0, PT ;  /* 0x000000a029297848 */ /* 0x000fe20003fe0100 */
[----:B0-----:R-:W-:Y:S06]  /*f220*/  @!P3 BRA `(.L_x_2313) ;  /* 0x000001fc00b4b947 */ /* 0x001fec0003800000 */
.L_x_2559:
[----:B------:R-:W-:Y:S05]  /*f230*/  BSYNC B1 ;  /* 0x0000000000017941 */ /* 0x000fea0003800000 */
.L_x_2312:
        /* <DEDUP_REMOVED lines=21> */
.L_x_2315:
[----:B------:R-:W-:Y:S05]  /*f390*/  BSYNC B1 ;  /* 0x0000000000017941 */ /* 0x000fea0003800000 */
.L_x_2314:
        /* <DEDUP_REMOVED lines=21> */
.L_x_2259:
[----:B------:R-:W-:Y:S05]  /*f4f0*/  BSYNC B0 ;  /* 0x0000000000007941 */ /* 0x000fea0003800000 */
.L_x_2225:
        /* <DEDUP_REMOVED lines=12> */
[----:B------:R-:W-:-:S05]  /*f5c0*/  @!P3 VIADD R44, R42, 0x334a0 ;  /* 0x000334a02a2cb836 */ /* 0x000fca0000000000 */
[----:B------:R-:W-:-:S04]  /*f5d0*/  @!P3 PRMT R44, RZ, 0x654, R44 ;  /* 0x00000654ff2cb816 */ /* 0x000fc8000000002c */
[----:B------:R0:W-:Y:S01]  /*f5e0*/  @!P3 SYNCS.ARRIVE.TRANS64.RED.A1T0 RZ, [R44+URZ], RZ ;  /* 0x000000ff2cffb9a7 */ /* 0x0001e2000810043f */
[----:B------:R-:W-:Y:S05]  /*f5f0*/  @!P2 BRA `(.L_x_2317) ;  /* 0x000000000004a947 */ /* 0x000fea0003800000 */
[----:B------:R-:W-:Y:S01]  /*f600*/  BPT.TRAP 0x1 ;  /* 0x000000040000795c */ /* 0x000fe20000300000 */
.L_x_2317:
[----:B------:R-:W-:Y:S05]  /*f610*/  BSYNC B0 ;  /* 0x0000000000007941 */ /* 0x000fea0003800000 */
.L_x_2316:
[----:B------:R-:W1:Y:S01]  /*f620*/  SYNCS.PHASECHK.TRANS64.TRYWAIT P2, [R42+URZ+0x334b0], R43 ;  /* 0x0334b02b2a0075a7 */ /* 0x000e62000804017f */
[----:B------:R-:W-:Y:S01]  /*f630*/  ULDC UR37, c[0x0][0x2e4] ;  /* 0x0000b90000257ab9 */ /* 0x000fe20000000800 */
[----:B------:R-:W-:Y:S01]  /*f640*/  ULDC.64 UR38, c[0x0][0x318] ;  /* 0x0000c60000267ab9 */ /* 0x000fe20000000a00 */
[----:B------:R-:W-:Y:S01]  /*f650*/  ULDC.64 UR40, c[0x0][0x308] ;  /* 0x0000c20000287ab9 */ /* 0x000fe20000000a00 */
[----:B------:R-:W-:Y:S01]  /*f660*/  BSSY B0, `(.L_x_2318) ;  /* 0x0000003000007945 */ /* 0x000fe20003800000 */
[----:B------:R-:W-:-:S03]  /*f670*/  IMAD.WIDE R48, R24, 0xa0, R102 ;  /* 0x000000a018307825 */ /* 0x000fc600078e0266 */
[----:B-1----:R-:W-:Y:S05]  /*f680*/  @!P2 BRA `(.L_x_2319) ;  /* 0x000001f800b0a947 */ /* 0x002fea0003800000 */
.L_x_2560:
[----:B------:R-:W-:Y:S05]  /*f690*/  BSYNC B0 ;  /* 0x0000000000007941 */ /* 0x000fea0003800000 */
.L_x_2318:
[----:B------:R-:W-:Y:S01]  /*f6a0*/  ISETP.GE.AND P2, PT, R23, R41, PT ;  /* 0x000000291700720c */ /* 0x000fe20003f46270 */
[----:B------:R-:W-:-:S12]  /*f6b0*/  BSSY B0, `(.L_x_2320) ;  /* 0x000001b000007945 */ /* 0x000fd80003800000 */
[----:B------:R-:W-:Y:S05]  /*f6c0*/  @P2 BRA `(.L_x_2321) ;  /* 0x0000000000642947 */ /* 0x000fea0003800000 */
[----:B0-----:R-:W-:Y:S01]  /*f6d0*/  MOV R44, R118 ;  /* 0x00000076002c7202 */ /* 0x001fe20000000f00 */
[----:B------:R-:W-:Y:S02]  /*f6e0*/  IMAD.MOV.U32 R45, RZ, RZ, R32 ;  /* 0x000000ffff2d7224 */ /* 0x000fe400078e0020 */
[----:B-1----:R-:W-:Y:S02]  /*f6f0*/  IMAD R43, R49, UR38, RZ ;  /* 0x00000026312b7c24 */ /* 0x002fe4000f8e02ff */
        /* <DEDUP_REMOVED lines=22> */
.L_x_2321:
[----:B------:R-:W-:Y:S05]  /*f860*/  BSYNC B0 ;  /* 0x0000000000007941 */ /* 0x000fea0003800000 */
.L_x_2320:
[----:B-1----:R-:W-:Y:S01]  /*f870*/  VIADD R43, R23, 0x80 ;  /* 0x00000080172b7836 */ /* 0x002fe20000000000 */
[----:B------:R-:W-:Y:S04]  /*f880*/  BSSY B0, `(.L_x_2322) ;  /* 0x000001e000007945 */ /* 0x000fe80003800000 */
[----:B------:R-:W-:-:S13]  /*f890*/  ISETP.GE.AND P2, PT, R43, R41, PT ;  /* 0x000000292b00720c */ /* 0x000fda0003f46270 */
[----:B------:R-:W-:Y:S05]  /*f8a0*/  @P2 BRA `(.L_x_2323) ;  /* 0x00000000006c2947 */ /* 0x000fea0003800000 */
[----:B------:R-:W-:Y:S01]  /*f8b0*/  IADD3 R41, P2, R48, 0x80, RZ ;  /* 0x0000008030297810 */ /* 0x000fe20007f5e0ff */
[----:B0-2---:R-:W-:Y:S01]  /*f8c0*/  IMAD.MOV.U32 R44, RZ, RZ, R118 ;  /* 0x000000ffff2c7224 */ /* 0x005fe200078e0076 */
[----:B------:R-:W-:-:S03]  /*f8d0*/  MOV R45, R32 ;  /* 0x00000020002d7202 */ /* 0x000fc60000000f00 */
[----:B------:R-:W-:Y:S02]  /*f8e0*/  IMAD.X R48, RZ, RZ, R49, P2 ;  /* 0x000000ffff307224 */ /* 0x000fe400010e0631 */
        /* <DEDUP_REMOVED lines=23> */
.L_x_2323:
[----:B------:R-:W-:Y:S05]  /*fa60*/  BSYNC B0 ;  /* 0x0000000000007941 */ /* 0x000fea0003800000 */
.L_x_2322:
[----:B------:R-:W3:Y:S01]  /*fa70*/  LDL R39, [R1+0x10] ;  /* 0x0000100001277983 */ /* 0x000ee20000100800 */
[----:B------:R-:W-:Y:S02]  /*fa80*/  VIADD R17, R17, 0x1 ;  /* 0x0000000111117836 */ /* 0x000fe40000000000 */
[----:B------:R-:W-:Y:S01]  /*fa90*/  @!P3 VIADD R42, R42, 0x334c0 ;  /* 0x000334c02a2ab836 */ /* 0x000fe20000000000 */
[----:B------:R-:W-:Y:S01]  /*faa0*/  @!PT LDS RZ, [RZ] ;  /* 0x00000000fffff984 */ /* 0x000fe20000000800 */
[----:B------:R-:W-:Y:S01]  /*fab0*/  @!PT LDS RZ, [RZ] ;  /* 0x00000000fffff984 */ /* 0x000fe20000000800 */
[----:B------:R-:W-:Y:S01]  /*fac0*/  @!PT LDS RZ, [RZ] ;  /* 0x00000000fffff984 */ /* 0x000fe20000000800 */
[----:B------:R-:W-:Y:S01]  /*fad0*/  @!PT LDS RZ, [RZ] ;  /* 0x00000000fffff984 */ /* 0x000fe20000000800 */
[----:B------:R4:W-:Y:S06]  /*fae0*/  MEMBAR.ALL.CTA ;  /* 0x0000000000007992 */ /* 0x0009ec0000008000 */
[----:B----4-:R-:W4:Y:S02]  /*faf0*/  FENCE.VIEW.ASYNC.S ;  /* 0x00000000000073c6 */ /* 0x010f240000000000 */
[----:B----4-:R4:W-:Y:S01]  /*fb00*/  BAR.SYNC.DEFER_BLOCKING R152, 0x80 ;  /* 0x000200980000751d */ /* 0x0109e20000010000 */
[----:B------:R-:W-:-:S02]  /*fb10*/  ISETP.NE.AND P2, PT, R17, 0x2, PT ;  /* 0x000000021100780c */ /* 0x000fc40003f45270 */
[----:B------:R-:W-:Y:S02]  /*fb20*/  @!P3 PRMT R42, RZ, 0x654, R42 ;  /* 0x00000654ff2ab816 */ /* 0x000fe4000000002a */
[----:B------:R-:W-:Y:S02]  /*fb30*/  SEL R40, RZ, 0x1, P2 ;  /* 0x00000001ff287807 */ /* 0x000fe40001000000 */
[----:B------:R-:W-:Y:S02]  /*fb40*/  SEL R17, R17, RZ, P2 ;  /* 0x000000ff11117207 */ /* 0x000fe40001000000 */
[----:B------:R-:W-:Y:S01]  /*fb50*/  LOP3.LUT R223, R223, R40, RZ, 0x3c, !PT ;  /* 0x00000028dfdf7212 */ /* 0x000fe200078e3cff */
[----:B------:R4:W-:Y:S01]  /*fb60*/  @!P3 SYNCS.ARRIVE.TRANS64.RED.A1T0 RZ, [R42+URZ], RZ ;  /* 0x000000ff2affb9a7 */ /* 0x0009e2000810043f */
[----:B---3--:R-:W-:-:S13]  /*fb70*/  LOP3.LUT P4, RZ, R39, 0x2, RZ, 0xc0, !PT ;  /* 0x0000000227ff7812 */ /* 0x008fda000788c0ff */
[----:B----4-:R-:W-:Y:S05]  /*fb80*/  @P4 BRA `(.L_x_2324) ;  /* 0xffffff2c004c4947 */ /* 0x010fea000383ffff */
[----:B------:R-:W3:Y:S01]  /*fb90*/  S2R R39, SR_TID.X ;  /* 0x0000000000277919 */ /* 0x000ee20000002100 */
[----:B------:R-:W-:Y:S02]  /*fba0*/  PLOP3.LUT P0, PT, PT, PT, PT, 0x8, 0x0 ;  /* 0x000000000000781c */ /* 0x000fe40003f0e170 */
[----:B---3--:R-:W-:-:S04]  /*fbb0*/  SHF.R.U32.HI R39, RZ, 0x7, R39 ;  /* 0x00000007ff277819 */ /* 0x008fc80000011627 */
[----:B------:R-:W-:-:S13]  /*fbc0*/  ISETP.NE.AND P4, PT, R39, 0x1, PT ;  /* 0x000000012700780c */ /* 0x000fda0003f85270 */
[----:B------:R-:W-:Y:S06]  /*fbd0*/  @!P4 BAR.ARV 0x9, 0x100 ;  /* 0x024400000000cb1d */ /* 0x000fec0000002000 */
.L_x_2220:
[----:B------:R-:W3:Y:S01]  /*fbe0*/  LDC R0, c[0x0][0x428] ;  /* 0x00010a00ff007b82 */ /* 0x000ee20000000800 */
[----:B------:R-:W-:Y:S02]  /*fbf0*/  PLOP3.LUT P1, PT, PT, PT, PT, 0x80, 0x0 ;  /* 0x000000000000781c */ /* 0x000fe40003f2f070 */
        /* <DEDUP_REMOVED lines=12> */
[----:B--2---:R-:W-:Y:S02]  /*fcc0*/  MOV R50, RZ ;  /* 0x000000ff00327202 */ /* 0x004fe40000000f00 */
[----:B------:R-:W-:Y:S02]  /*fcd0*/  CS2R R54, SRZ ;  /* 0x0000000000367805 */ /* 0x000fe4000001ff00 */
[----:B------:R-:W-:Y:S01]  /*fce0*/  CS2R R78, SRZ ;  /* 0x00000000004e7805 */ /* 0x000fe2000001ff00 */
[----:B------:R-:W-:Y:S01]  /*fcf0*/  IMAD.MOV.U32 R67, RZ, RZ, RZ ;  /* 0x000000ffff437224 */ /* 0x000fe200078e00ff */
[----:B------:R-:W-:Y:S02]  /*fd00*/  CS2R R64, SRZ ;  /* 0x0000000000407805 */ /* 0x000fe4000001ff00 */
[----:B------:R-:W-:Y:S02]  /*fd10*/  CS2R R70, SRZ ;  /* 0x0000000000467805 */ /* 0x000fe4000001ff00 */
[----:B------:R-:W-:-:S02]  /*fd20*/  CS2R R60, SRZ ;  /* 0x00000000003c7805 */ /* 0x000fc4000001ff00 */
[----:B------:R-:W-:Y:S01]  /*fd30*/  CS2R R74, SRZ ;  /* 0x00000000004a7805 */ /* 0x000fe2000001ff00 */
[----:B------:R-:W-:Y:S01]  /*fd40*/  IMAD.MOV.U32 R82, RZ, RZ, RZ ;  /* 0x000000ffff527224 */ /* 0x000fe200078e00ff */
[----:B------:R-:W-:Y:S02]  /*fd50*/  CS2R R56, SRZ ;  /* 0x0000000000387805 */ /* 0x000fe4000001ff00 */
[----:B---3--:R-:W-:Y:S02]  /*fd60*/  ISETP.NE.AND P2, PT, R0, 0x1, PT ;  /* 0x000000010000780c */ /* 0x008fe40003f45270 */
[----:B------:R-:W-:Y:S02]  /*fd70*/  CS2R R52, SRZ ;  /* 0x0000000000347805 */ /* 0x000fe4000001ff00 */
[----:B------:R-:W-:Y:S02]  /*fd80*/  IADD3 R0, R234, 0x11f, -R227 ;  /* 0x0000011fea007810 */ /* 0x000fe40007ffe8e3 */
[----:B------:R-:W-:-:S02]  /*fd90*/  CS2R R96, SRZ ;  /* 0x0000000000607805 */ /* 0x000fc4000001ff00 */
[----:B-1----:R-:W-:Y:S02]  /*fda0*/  CS2R R48, SRZ ;  /* 0x0000000000307805 */ /* 0x002fe4000001ff00 */
[----:B------:R-:W-:Y:S02]  /*fdb0*/  CS2R R92, SRZ ;  /* 0x00000000005c7805 */ /* 0x000fe4000001ff00 */
[----:B0-----:R-:W-:Y:S01]  /*fdc0*/  CS2R R44, SRZ ;  /* 0x00000000002c7805 */ /* 0x001fe2000001ff00 */
[----:B------:R-:W-:Y:S01]  /*fdd0*/  IMAD R0, R225, 0x80, R0 ;  /* 0x00000080e1007824 */ /* 0x000fe200078e0200 */
[----:B------:R-:W-:Y:S02]  /*fde0*/  CS2R R32, SRZ ;  /* 0x0000000000207805 */ /* 0x000fe4000001ff00 */
[----:B------:R-:W-:Y:S02]  /*fdf0*/  CS2R R100, SRZ ;  /* 0x0000000000647805 */ /* 0x000fe4000001ff00 */
[----:B------:R-:W-:Y:S01]  /*fe00*/  CS2R R108, SRZ ;  /* 0x00000000006c7805 */ /* 0x000fe2000001ff00 */
[----:B------:R-:W-:Y:S01]  /*fe10*/  IMAD.HI R0, R0, 0x66666667, RZ ;  /* 0x6666666700007827 */ /* 0x000fe200078e02ff */
[----:B------:R-:W-:Y:S01]  /*fe20*/  CS2R R28, SRZ ;  /* 0x00000000001c7805 */ /* 0x000fe2000001ff00 */
[----:B------:R-:W0:Y:S01]  /*fe30*/  @P2 LDC R5, c[0x0][0x42c] ;  /* 0x00010b00ff052b82 */ /* 0x000e220000000800 */
[----:B------:R-:W-:-:S02]  /*fe40*/  CS2R R8, SRZ ;  /* 0x0000000000087805 */ /* 0x000fc4000001ff00 */
[----:B------:R-:W-:Y:S02]  /*fe50*/  CS2R R112, SRZ ;  /* 0x0000000000707805 */ /* 0x000fe4000001ff00 */
[----:B------:R-:W-:Y:S02]  /*fe60*/  SHF.R.U32.HI R3, RZ, 0x1f, R0 ;  /* 0x0000001fff037819 */ /* 0x000fe40000011600 */
[----:B------:R-:W-:Y:S02]  /*fe70*/  CS2R R40, SRZ ;  /* 0x0000000000287805 */ /* 0x000fe4000001ff00 */
[----:B------:R-:W-:Y:S01]  /*fe80*/  CS2R R12, SRZ ;  /* 0x00000000000c7805 */ /* 0x000fe2000001ff00 */
[----:B------:R-:W-:Y:S01]  /*fe90*/  IMAD.MOV.U32 R104, RZ, RZ, RZ ;  /* 0x000000ffff687224 */ /* 0x000fe200078e00ff */
[----:B------:R-:W-:Y:S01]  /*fea0*/  LEA.HI.SX32 R3, R0, R3, 0x1a ;  /* 0x0000000300037211 */ /* 0x000fe200078fd2ff */
[----:B------:R-:W1:Y:S01]  /*feb0*/  @P2 LDC R2, c[0x0][0x430] ;  /* 0x00010c00ff022b82 */ /* 0x000e620000000800 */
[----:B------:R-:W-:-:S02]  /*fec0*/  CS2R R6, SRZ ;  /* 0x0000000000067805 */ /* 0x000fc4000001ff00 */
[----:B------:R-:W-:Y:S02]  /*fed0*/  CS2R R26, SRZ ;  /* 0x00000000001a7805 */ /* 0x000fe4000001ff00 */
[----:B------:R-:W-:Y:S02]  /*fee0*/  VIMNMX R105, R158, R3, PT ;  /* 0x000000039e697248 */ /* 0x000fe40003fe0100 */
        /* <DEDUP_REMOVED lines=11> */
[----:B------:R-:W-:Y:S01]  /*ffa0*/  MOV R131, RZ ;  /* 0x000000ff00837202 */ /* 0x000fe20000000f00 */
[----:B0-----:R-:W-:-:S04]  /*ffb0*/  @P2 IMAD.HI.U32 R5, R226, R5, RZ ;  /* 0x00000005e2052227 */ /* 0x001fc800078e00ff */
[----:B------:R-:W-:Y:S02]  /*ffc0*/  IMAD.MOV.U32 R21, RZ, RZ, RZ ;  /* 0x000000ffff157224 */ /* 0x000fe400078e00ff */
[----:B------:R-:W-:Y:S01]  /*ffd0*/  IMAD.MOV.U32 R4, RZ, RZ, RZ ;  /* 0x000000ffff047224 */ /* 0x000fe200078e00ff */
[----:B-1----:R-:W-:Y:S01]  /*ffe0*/  @P2 SHF.R.U32.HI R226, RZ, R2, R5 ;  /* 0x00000002ffe22219 */ /* 0x002fe20000011605 */
[----:B------:R-:W-:Y:S01]  /*fff0*/  IMAD.MOV.U32 R133, RZ, RZ, RZ ;  /* 0x000000ffff857224 */ /* 0x000fe200078e00ff */
[----:B------:R-:W-:Y:S01]  /*10000*/  ISETP.GE.AND P2, PT, R105, 0x1, PT ;  /* 0x000000016900780c */ /* 0x000fe20003f46270 */
[----:B------:R-:W-:-:S12]  /*10010*/  @P0 BRA `(.L_x_2325) ;  /* 0x00000000000c0947 */ /* 0x000fd80003800000 */
[----:B------:R-:W0:Y:S01]  /*10020*/  FENCE.VIEW.ASYNC.G ;  /* 0x00000000000073c6 */ /* 0x000e220000000100 */
[----:B------:R-:W-:Y:S05]  /*10030*/  WARPSYNC.ALL ;  /* 0x0000000000007948 */ /* 0x000fea0003800000 */
[----:B0-----:R-:W-:Y:S06]  /*10040*/  BAR.ARV 0xc, 0x180 ;  /* 0x0306000000007b1d */ /* 0x001fec0000002000 */
.L_x_2325:
[----:B------:R-:W-:Y:S01]  /*10050*/  IMAD.MOV.U32 R20, RZ, RZ, RZ ;  /* 0x000000ffff147224 */ /* 0x000fe200078e00ff */
[----:B------:R-:W-:Y:S01]  /*10060*/  MOV R5, RZ ;  /* 0x000000ff00057202 */ /* 0x000fe20000000f00 */
[----:B------:R-:W-:Y:S06]  /*10070*/  @!P2 BRA `(.L_x_2326) ;  /* 0x000001500098a947 */ /* 0x000fec0003800000 */
[----:B------:R-:W-:-:S03]  /*10080*/  UMOV UR4, 0xffffffff ;  /* 0xffffffff00047882 */ /* 0x000fc60000000000 */
[----:B------:R-:W-:Y:S05]  /*10090*/  BRA.DIV UR4, `(.L_x_2327) ;  /* 0x000001f204407947 */ /* 0x000fea000b800000 */
[----:B------:R-:W0:Y:S02]  /*100a0*/  S2R R0, SR_TID.X ;  /* 0x0000000000007919 */ /* 0x000e240000002100 */
[C---:B0-----:R-:W-:Y:S02]  /*100b0*/  VIADD R2, R0.reuse, 0xffffff80 ;  /* 0xffffff8000027836 */ /* 0x041fe40000000000 */
[----:B------:R-:W-:-:S05]  /*100c0*/  VIADD R0, R0, 0xffffff80 ;  /* 0xffffff8000007836 */ /* 0x000fca0000000000 */
[----:B------:R-:W-:-:S04]  /*100d0*/  SHF.R.S32.HI R0, RZ, 0x1f, R0 ;  /* 0x0000001fff007819 */ /* 0x000fc80000011400 */
[----:B------:R-:W-:-:S04]  /*100e0*/  LEA.HI R0, R0, R2, RZ, 0x7 ;  /* 0x0000000200007211 */ /* 0x000fc800078f38ff */
[----:B------:R-:W-:-:S05]  /*100f0*/  SHF.R.S32.HI R0, RZ, 0x7, R0 ;  /* 0x00000007ff007819 */ /* 0x000fca0000011400 */
[----:B------:R0:W1:Y:S02]  /*10100*/  SHFL.IDX PT, R224, R0, RZ, 0x1f ;  /* 0x00001fff00e07589 */ /* 0x00006400000e0000 */
.L_x_2563:
        /* <DEDUP_REMOVED lines=25> */
.L_x_2328:
[----:B------:R-:W2:Y:S01]  /*102a0*/  LDL R2, [R1+0x1c] ;  /* 0x00001c0001027983 */ /* 0x000ea20000100800 */
[----:B------:R-:W-:Y:S01]  /*102b0*/  ULDC.64 UR4, c[0x0][0x990] ;  /* 0x0002640000047ab9 */ /* 0x000fe20000000a00 */
[----:B------:R-:W-:Y:S02]  /*102c0*/  ULDC.64 UR6, c[0x0][0x998] ;  /* 0x0002660000067ab9 */ /* 0x000fe40000000a00 */
[----:B------:R-:W3:Y:S01]  /*102d0*/  LDL R20, [R1+0xc] ;  /* 0x00000c0001147983 */ /* 0x000ee20000100800 */
        /* <DEDUP_REMOVED lines=8> */
[----:B------:R-:W4:Y:S01]  /*10360*/  @P1 LDC.64 R14, c[0x0][0x9c0] ;  /* 0x00027000ff0e1b82 */ /* 0x000f220000000a00 */
[----:B-1----:R-:W-:-:S02]  /*10370*/  @P0 IMAD R7, R7, R12, RZ ;  /* 0x0000000c07070224 */ /* 0x002fc400078e02ff */
[C---:B--2---:R-:W-:Y:S02]  /*10380*/  @P0 IMAD R0, R2.reuse, R8, RZ ;  /* 0x0000000802000224 */ /* 0x044fe400078e02ff */
[----:B0-----:R-:W-:Y:S02]  /*10390*/  @P1 IMAD R4, R2, R10, RZ ;  /* 0x0000000a02041224 */ /* 0x001fe400078e02ff */
[C---:B---3--:R-:W-:Y:S02]  /*103a0*/  @P0 IMAD R9, R20.reuse, R9, R0 ;  /* 0x0000000914090224 */ /* 0x048fe400078e0200 */
[----:B------:R-:W-:-:S04]  /*103b0*/  @P0 IMAD.WIDE.U32 R2, R20, R8, RZ ;  /* 0x0000000814020225 */ /* 0x000fc800078e00ff */
[----:B------:R-:W-:Y:S01]  /*103c0*/  @P0 IMAD.IADD R3, R3, 0x1, R9 ;  /* 0x0000000103030824 */ /* 0x000fe200078e0209 */
[----:B------:R-:W-:Y:S01]  /*103d0*/  @P1 SHF.R.S32.HI R9, RZ, 0x1f, R226 ;  /* 0x0000001fff091819 */ /* 0x000fe200000114e2 */
[C---:B------:R-:W-:Y:S02]  /*103e0*/  @P1 IMAD R11, R20.reuse, R11, R4 ;  /* 0x0000000b140b1224 */ /* 0x040fe400078e0204 */
[----:B------:R-:W-:-:S04]  /*103f0*/  @P1 IMAD.WIDE.U32 R4, R20, R10, RZ ;  /* 0x0000000a14041225 */ /* 0x000fc800078e00ff */
[----:B------:R-:W-:Y:S02]  /*10400*/  @P1 IMAD.IADD R5, R5, 0x1, R11 ;  /* 0x0000000105051824 */ /* 0x000fe400078e020b */
[----:B----4-:R-:W-:Y:S02]  /*10410*/  @P1 IMAD R0, R9, R14, RZ ;  /* 0x0000000e09001224 */ /* 0x010fe400078e02ff */
[C---:B------:R-:W-:Y:S02]  /*10420*/  @P0 IMAD R9, R226.reuse, R13, R7 ;  /* 0x0000000de2090224 */ /* 0x040fe400078e0207 */
[----:B------:R-:W-:-:S04]  /*10430*/  @P0 IMAD.WIDE.U32 R2, R226, R12, R2 ;  /* 0x0000000ce2020225 */ /* 0x000fc800078e0002 */
[C---:B------:R-:W-:Y:S02]  /*10440*/  @P1 IMAD R11, R226.reuse, R15, R0 ;  /* 0x0000000fe20b1224 */ /* 0x040fe400078e0200 */
[----:B------:R-:W-:Y:S01]  /*10450*/  @P1 IMAD.WIDE.U32 R6, R226, R14, R4 ;  /* 0x0000000ee2061225 */ /* 0x000fe200078e0004 */
[----:B------:R-:W-:Y:S02]  /*10460*/  @P0 IADD3 R5, R3, R9, RZ ;  /* 0x0000000903050210 */ /* 0x000fe40007ffe0ff */
[----:B------:R-:W-:Y:S01]  /*10470*/  @P0 LEA R4, P2, R2, UR4, 0x2 ;  /* 0x0000000402040c11 */ /* 0x000fe2000f8410ff */
[----:B------:R-:W-:Y:S01]  /*10480*/  @P1 IMAD.IADD R3, R7, 0x1, R11 ;  /* 0x0000000107031824 */ /* 0x000fe200078e020b */
[----:B------:R-:W-:Y:S01]  /*10490*/  @P1 LEA R8, P3, R6, UR6, 0x2 ;  /* 0x0000000606081c11 */ /* 0x000fe2000f8610ff */
[----:B------:R-:W-:Y:S01]  /*104a0*/  IMAD.MOV.U32 R0, RZ, RZ, 0x3f800000 ;  /* 0x3f800000ff007424 */ /* 0x000fe200078e00ff */
[----:B------:R-:W-:Y:S01]  /*104b0*/  @P0 LEA.HI.X R5, R2, UR5, R5, 0x2, P2 ;  /* 0x0000000502050c11 */ /* 0x000fe200090f1405 */
[----:B------:R-:W-:Y:S01]  /*104c0*/  ULDC UR4, c[0x0][0x3d4] ;  /* 0x0000f50000047ab9 */ /* 0x000fe20000000800 */
        /* <DEDUP_REMOVED lines=19> */
.L_x_2332:
[----:B-1----:R1:W2:Y:S02]  /*10600*/  SYNCS.PHASECHK.TRANS64.TRYWAIT P0, [R16+URZ+0x33400], R3 ;  /* 0x03340003100075a7 */ /* 0x0022a4000800017f */
[----:B--2---:R-:W-:Y:S05]  /*10610*/  @!P0 NANOSLEEP.SYNCS 0x989680 ;  /* 0x009896800000895d */ /* 0x004fea0003900000 */
[----:B------:R-:W2:Y:S02]  /*10620*/  @!P0 SYNCS.PHASECHK.TRANS64 P0, [R16+URZ+0x33400], R3 ;  /* 0x03340003100085a7 */ /* 0x000ea4000800007f */
[----:B--2---:R-:W-:Y:S05]  /*10630*/  @!P0 BRA `(.L_x_2332) ;  /* 0xfffffffc00f08947 */ /* 0x004fea000383ffff */
.L_x_2331:
[----:B------:R-:W-:Y:S05]  /*10640*/  BSYNC B0 ;  /* 0x0000000000007941 */ /* 0x000fea0003800000 */
.L_x_2330:
[----:B------:R-:W-:Y:S05]  /*10650*/  BRA `(.L_x_2333) ;  /* 0x00000070001c7947 */ /* 0x000fea0003800000 */
.L_x_2329:
        /* <DEDUP_REMOVED lines=12> */
[----:B------:R-:W-:Y:S01]  /*10720*/  IMAD.WIDE.U32 R144, R144, UR6, RZ ;  /* 0x0000000690907c25 */ /* 0x000fe2000f8e00ff */
[----:B------:R-:W-:-:S03]  /*10730*/  IADD3 R51, R3, R47, RZ ;  /* 0x0000002f03337210 */ /* 0x000fc60007ffe0ff */
[----:B------:R-:W-:Y:S01]  /*10740*/  IMAD.IADD R49, R5, 0x1, R145 ;  /* 0x0000000105317824 */ /* 0x000fe200078e0291 */
[----:B------:R-:W-:Y:S06]  /*10750*/  @!P0 BRA `(.L_x_2334) ;  /* 0x0000000000408947 */ /* 0x000fec0003800000 */
[----:B------:R-:W-:Y:S01]  /*10760*/  MOV R0, 0x0 ;  /* 0x0000000000007802 */ /* 0x000fe20000000f00 */
[----:B------:R-:W-:Y:S01]  /*10770*/  ULDC.64 UR4, c[0x4][0xc0] ;  /* 0x0100300000047ab9 */ /* 0x000fe20000000a00 */
[----:B------:R-:W-:Y:S01]  /*10780*/  ULDC.64 UR6, c[0x4][0xc8] ;  /* 0x0100320000067ab9 */ /* 0x000fe20000000a00 */
[----:B------:R-:W-:Y:S01]  /*10790*/  IMAD.U32 R4, RZ, RZ, UR4 ;  /* 0x00000004ff047e24 */ /* 0x000fe2000f8e00ff */
        /* <DEDUP_REMOVED lines=12> */
.L_x_2334:
[----:B------:R-:W0:Y:S01]  /*10860*/  LDC.64 R12, c[0x0][0x3d8] ;  /* 0x0000f600ff0c7b82 */ /* 0x000e220000000a00 */
[----:B------:R-:W-:Y:S01]  /*10870*/  SHF.R.S32.HI R3, RZ, 0x1f, R225 ;  /* 0x0000001fff037819 */ /* 0x000fe200000114e1 */
[----:B------:R-:W-:Y:S01]  /*10880*/  ULDC.U8 UR4, c[0x0][0x3f0] ;  /* 0x0000fc0000047ab9 */ /* 0x000fe20000000000 */
[----:B------:R-:W-:Y:S01]  /*10890*/  BSSY B0, `(.L_x_2335) ;  /* 0x00006db000007945 */ /* 0x000fe20003800000 */
[----:B------:R-:W-:-:S04]  /*108a0*/  ISETP.NE.AND P0, PT, RZ, UR4, PT ;  /* 0x00000004ff007c0c */ /* 0x000fc8000bf05270 */
[----:B------:R-:W1:Y:S01]  /*108b0*/  LDC.64 R10, c[0x0][0x3e8] ;  /* 0x0000fa00ff0a7b82 */ /* 0x000e620000000a00 */
[-C--:B0-----:R-:W-:Y:S02]  /*108c0*/  IMAD R0, R3, R12.reuse, RZ ;  /* 0x0000000c03007224 */ /* 0x081fe400078e02ff */
[----:B------:R-:W-:-:S04]  /*108d0*/  IMAD.WIDE.U32 R4, R225, R12, RZ ;  /* 0x0000000ce1047225 */ /* 0x000fc800078e00ff */
[----:B------:R-:W-:Y:S02]  /*108e0*/  IMAD.SHL.U32 R53, R4, 0x80, RZ ;  /* 0x0000008004357824 */ /* 0x000fe400078e00ff */
[-C--:B-1----:R-:W-:Y:S02]  /*108f0*/  IMAD R8, R3, R10.reuse, RZ ;  /* 0x0000000a03087224 */ /* 0x082fe400078e02ff */
        /* <DEDUP_REMOVED lines=11> */
[----:B------:R-:W0:Y:S01]  /*109b0*/  LDC R0, c[0x0][0x428] ;  /* 0x00010a00ff007b82 */ /* 0x000e220000000800 */
[----:B------:R-:W-:Y:S01]  /*109c0*/  ISETP.GE.AND P0, PT, R23, R4, PT ;  /* 0x000000041700720c */ /* 0x000fe20003f06270 */
[----:B------:R-:W-:Y:S01]  /*109d0*/  BSSY B1, `(.L_x_2337) ;  /* 0x0000052000017945 */ /* 0x000fe20003800000 */
[----:B------:R-:W-:Y:S02]  /*109e0*/  LEA R3, R225, R23, 0x7 ;  /* 0x00000017e1037211 */ /* 0x000fe400078e38ff */
        /* <DEDUP_REMOVED lines=15> */
[----:B0-----:R-:W-:-:S13]  /*10ae0*/  ISETP.NE.AND P1, PT, R0, 0x1, PT ;  /* 0x000000010000780c */ /* 0x001fda0003f25270 */
[----:B------:R-:W0:Y:S08]  /*10af0*/  @P1 LDC R0, c[0x0][0x42c] ;  /* 0x00010b00ff001b82 */ /* 0x000e300000000800 */
[----:B------:R-:W1:Y:S01]  /*10b00*/  @P1 LDC R5, c[0x0][0x430] ;  /* 0x00010c00ff051b82 */ /* 0x000e620000000800 */
[----:B0-----:R-:W-:-:S05]  /*10b10*/  @P1 IMAD.HI.U32 R0, R3, R0, RZ ;  /* 0x0000000003001227 */ /* 0x001fca00078e00ff */
[----:B-1----:R-:W-:Y:S01]  /*10b20*/  @P1 SHF.R.U32.HI R3, RZ, R5, R0 ;  /* 0x00000005ff031219 */ /* 0x002fe20000011600 */
[----:B------:R-:W-:-:S03]  /*10b30*/  IMAD.MOV.U32 R5, RZ, RZ, R51 ;  /* 0x000000ffff057224 */ /* 0x000fc600078e0033 */
[----:B------:R-:W-:Y:S01]  /*10b40*/  SHF.R.S32.HI R45, RZ, 0x1f, R3 ;  /* 0x0000001fff2d7819 */ /* 0x000fe20000011403 */
[----:B------:R-:W-:Y:S06]  /*10b50*/  @P0 BRA `(.L_x_2338) ;  /* 0x0000000000e40947 */ /* 0x000fec0003800000 */
[----:B------:R-:W-:Y:S01]  /*10b60*/  SHF.R.S32.HI R54, RZ, 0x1f, R23 ;  /* 0x0000001fff367819 */ /* 0x000fe20000011417 */
[----:B------:R-:W-:Y:S01]  /*10b70*/  IMAD.MOV.U32 R9, RZ, RZ, R48 ;  /* 0x000000ffff097224 */ /* 0x000fe200078e0030 */
[----:B------:R-:W-:Y:S01]  /*10b80*/  MOV R8, R19 ;  /* 0x0000001300087202 */ /* 0x000fe20000000f00 */
[----:B------:R-:W-:Y:S01]  /*10b90*/  ULDC UR4, c[0x0][0x3d4] ;  /* 0x0000f50000047ab9 */ /* 0x000fe20000000800 */
[----:B------:R-:W-:Y:S01]  /*10ba0*/  ULDC.64 UR6, c[0x0][0x3c8] ;  /* 0x0000f20000067ab9 */ /* 0x000fe20000000a00 */
[CC--:B------:R-:W-:Y:S01]  /*10bb0*/  IMAD R0, R54.reuse, R12.reuse, RZ ;  /* 0x0000000c36007224 */ /* 0x0c0fe200078e02ff */
[----:B------:R-:W-:Y:S01]  /*10bc0*/  ULDC.64 UR8, c[0x0][0x3e0] ;  /* 0x0000f80000087ab9 */ /* 0x000fe20000000a00 */
[C---:B------:R-:W-:Y:S01]  /*10bd0*/  IMAD.WIDE.U32 R14, R23.reuse, R12, R8 ;  /* 0x0000000c170e7225 */ /* 0x040fe200078e0008 */
[----:B------:R-:W-:Y:S02]  /*10be0*/  CS2R R42, SRZ ;  /* 0x00000000002a7805 */ /* 0x000fe4000001ff00 */
[----:B------:R-:W-:Y:S01]  /*10bf0*/  CS2R R40, SRZ ;  /* 0x0000000000287805 */ /* 0x000fe2000001ff00 */
[----:B------:R-:W-:Y:S01]  /*10c00*/  IMAD R21, R23, R13, R0 ;  /* 0x0000000d17157224 */ /* 0x000fe200078e0200 */
[----:B------:R-:W-:Y:S01]  /*10c10*/  IADD3 R14, P2, P5, R53, R46, R14 ;  /* 0x0000002e350e7210 */ /* 0x000fe20007d5e00e */
[----:B------:R-:W-:-:S02]  /*10c20*/  IMAD R0, R54, R10, RZ ;  /* 0x0000000a36007224 */ /* 0x000fc400078e02ff */
[----:B------:R-:W-:Y:S02]  /*10c30*/  IMAD.IADD R21, R15, 0x1, R21 ;  /* 0x000000010f157824 */ /* 0x000fe400078e0215 */
[----:B------:R-:W-:-:S04]  /*10c40*/  IMAD.WIDE.U32 R8, R23, R10, R8 ;  /* 0x0000000a17087225 */ /* 0x000fc800078e0008 */
[----:B------:R-:W-:Y:S01]  /*10c50*/  IMAD R15, R23, R11, R0 ;  /* 0x0000000b170f7224 */ /* 0x000fe200078e0200 */
[----:B------:R-:W-:Y:S01]  /*10c60*/  IADD3 R46, P3, P4, R55, R144, R8 ;  /* 0x00000090372e7210 */ /* 0x000fe20007c7e008 */
[C---:B------:R-:W-:Y:S02]  /*10c70*/  VIADD R8, R19.reuse, 0x10 ;  /* 0x0000001013087836 */ /* 0x040fe40000000000 */
[----:B------:R-:W-:Y:S01]  /*10c80*/  VIADD R20, R19, 0x20 ;  /* 0x0000002013147836 */ /* 0x000fe20000000000 */
[----:B------:R-:W-:Y:S01]  /*10c90*/  IADD3 R0, R9, R15, RZ ;  /* 0x0000000f09007210 */ /* 0x000fe20007ffe0ff */
[C---:B------:R-:W-:Y:S01]  /*10ca0*/  VIADD R9, R19.reuse, 0x30 ;  /* 0x0000003013097836 */ /* 0x040fe20000000000 */
[----:B------:R-:W-:Y:S02]  /*10cb0*/  ISETP.GE.AND P1, PT, R8, UR4, PT ;  /* 0x0000000408007c0c */ /* 0x000fe4000bf26270 */
[----:B------:R-:W-:Y:S02]  /*10cc0*/  IADD3.X R0, R52, R49, R0, P3, P4 ;  /* 0x0000003134007210 */ /* 0x000fe40001fe8400 */
[----:B------:R-:W-:-:S02]  /*10cd0*/  ISETP.GE.AND P4, PT, R19, UR4, PT ;  /* 0x0000000413007c0c */ /* 0x000fc4000bf86270 */
[----:B------:R-:W-:Y:S02]  /*10ce0*/  IADD3.X R8, R50, R51, R21, P2, P5 ;  /* 0x0000003332087210 */ /* 0x000fe400017ea415 */
[----:B------:R-:W-:Y:S02]  /*10cf0*/  IADD3 R14, P3, R14, UR6, RZ ;  /* 0x000000060e0e7c10 */ /* 0x000fe4000ff7e0ff */
[----:B------:R-:W-:Y:S02]  /*10d00*/  IADD3 R46, P5, R46, UR8, RZ ;  /* 0x000000082e2e7c10 */ /* 0x000fe4000ffbe0ff */
[----:B------:R-:W-:Y:S01]  /*10d10*/  ISETP.GE.AND P2, PT, R20, UR4, PT ;  /* 0x0000000414007c0c */ /* 0x000fe2000bf46270 */
[C---:B------:R-:W-:Y:S01]  /*10d20*/  VIADD R20, R19.reuse, 0x40 ;  /* 0x0000004013147836 */ /* 0x040fe20000000000 */
        /* <DEDUP_REMOVED lines=28> */
.L_x_2338:
[----:B------:R-:W-:Y:S05]  /*10ef0*/  BSYNC B1 ;  /* 0x0000000000017941 */ /* 0x000fea0003800000 */
.L_x_2337:
[----:B------:R-:W-:Y:S01]  /*10f00*/  IMAD R0, R45, R12, RZ ;  /* 0x0000000c2d007224 */ /* 0x000fe200078e02ff */
[----:B------:R-:W-:Y:S01]  /*10f10*/  ULDC.64 UR4, c[0x0][0x3c8] ;  /* 0x0000f20000047ab9 */ /* 0x000fe20000000a00 */
[----:B------:R-:W-:Y:S01]  /*10f20*/  IMAD.WIDE.U32 R6, R3, R10, R6 ;  /* 0x0000000a03067225 */ /* 0x000fe200078e0006 */
        /* <DEDUP_REMOVED lines=11> */
.L_x_2566:
[----:B------:R-:W-:-:S03]  /*10fe0*/  UMOV UR4, 0xffffffff ;  /* 0xffffffff00047882 */ /* 0x000fc60000000000 */
[----:B------:R-:W-:Y:S05]  /*10ff0*/  BRA.DIV UR4, `(.L_x_2340) ;  /* 0x000001e204d07947 */ /* 0x000fea000b800000 */
.L_x_2569:
[----:B------:R-:W-:-:S03]  /*11000*/  UMOV UR4, 0xffffffff ;  /* 0xffffffff00047882 */ /* 0x000fc60000000000 */
[----:B------:R-:W-:Y:S05]  /*11010*/  BRA.DIV UR4, `(.L_x_2341) ;  /* 0x000001e204f07947 */ /* 0x000fea000b800000 */
.L_x_2572:
[----:B------:R-:W-:-:S03]  /*11020*/  UMOV UR4, 0xffffffff ;  /* 0xffffffff00047882 */ /* 0x000fc60000000000 */
[----:B------:R-:W-:Y:S05]  /*11030*/  BRA.DIV UR4, `(.L_x_2342) ;  /* 0x000001e604107947 */ /* 0x000fea000b800000 */
.L_x_2575:
        /* <DEDUP_REMOVED lines=8> */
.L_x_2576:
[----:B------:R-:W-:Y:S05]  /*110c0*/  BSYNC B1 ;  /* 0x0000000000017941 */ /* 0x000fea0003800000 */
.L_x_2343:
[----:B------:R-:W-:Y:S05]  /*110d0*/  @P0 BRA `(.L_x_2345) ;  /* 0x0000006400580947 */ /* 0x000fea0003800000 */
[----:B------:R-:W2:Y:S01]  /*110e0*/  LDC R0, c[0x0][0x3d4] ;  /* 0x0000f500ff007b82 */ /* 0x000ea20000000800 */
[----:B------:R-:W-:Y:S01]  /*110f0*/  LOP3.LUT R4, R228, 0x10, R18, 0xf8, !PT ;  /* 0x00000010e4047812 */ /* 0x000fe200078ef812 */
[C---:B------:R-:W-:Y:S01]  /*11100*/  VIADD R5, R19.reuse, 0x20 ;  /* 0x0000002013057836 */ /* 0x040fe20000000000 */
[C---:B-1----:R-:W-:Y:S01]  /*11110*/  IADD3 R3, R19.reuse, 0x10, RZ ;  /* 0x0000001013037810 */ /* 0x042fe20007ffe0ff */
[C---:B------:R-:W-:Y:S01]  /*11120*/  VIADD R7, R19.reuse, 0x30 ;  /* 0x0000003013077836 */ /* 0x040fe20000000000 */
[----:B------:R-:W-:Y:S01]  /*11130*/  LOP3.LUT R4, R4, R229, RZ, 0x3c, !PT ;  /* 0x000000e504047212 */ /* 0x000fe200078e3cff */
[----:B------:R-:W-:Y:S01]  /*11140*/  BSSY B1, `(.L_x_2346) ;  /* 0x0000084000017945 */ /* 0x000fe20003800000 */
[----:B------:R-:W-:Y:S02]  /*11150*/  IADD3 R11, R19, 0x50, RZ ;  /* 0x00000050130b7810 */ /* 0x000fe40007ffe0ff */
[----:B------:R-:W-:Y:S01]  /*11160*/  LOP3.LUT P5, RZ, R235, 0x2, RZ, 0xc0, !PT ;  /* 0x00000002ebff7812 */ /* 0x000fe200078ac0ff */
[----:B------:R-:W-:Y:S01]  /*11170*/  IMAD.IADD R4, R230, 0x1, R4 ;  /* 0x00000001e6047824 */ /* 0x000fe200078e0204 */
[----:B--2---:R-:W-:-:S02]  /*11180*/  ISETP.GE.AND P6, PT, R19, R0, PT ;  /* 0x000000001300720c */ /* 0x004fc40003fc6270 */
[-C--:B------:R-:W-:Y:S01]  /*11190*/  ISETP.GE.AND P1, PT, R5, R0.reuse, PT ;  /* 0x000000000500720c */ /* 0x080fe20003f26270 */
[----:B------:R-:W-:Y:S01]  /*111a0*/  VIADD R5, R19, 0x40 ;  /* 0x0000004013057836 */ /* 0x000fe20000000000 */
[-C--:B------:R-:W-:Y:S01]  /*111b0*/  ISETP.GE.AND P0, PT, R3, R0.reuse, PT ;  /* 0x000000000300720c */ /* 0x080fe20003f06270 */
[----:B------:R-:W-:Y:S01]  /*111c0*/  IMAD.IADD R3, R16, 0x1, R4 ;  /* 0x0000000110037824 */ /* 0x000fe200078e0204 */
[-C--:B------:R-:W-:Y:S02]  /*111d0*/  ISETP.GE.AND P2, PT, R7, R0.reuse, PT ;  /* 0x000000000700720c */ /* 0x080fe40003f46270 */
[-C--:B------:R-:W-:Y:S02]  /*111e0*/  ISETP.GE.AND P3, PT, R5, R0.reuse, PT ;  /* 0x000000000500720c */ /* 0x080fe40003f66270 */
[----:B------:R-:W-:Y:S01]  /*111f0*/  ISETP.GE.AND P4, PT, R11, R0, PT ;  /* 0x000000000b00720c */ /* 0x000fe20003f86270 */
[----:B------:R-:W-:Y:S02]  /*11200*/  VIADD R0, R3, 0x20 ;  /* 0x0000002003007836 */ /* 0x000fe40000000000 */
        /* <DEDUP_REMOVED lines=8> */
[----:B0-----:R-:W-:Y:S02]  /*11290*/  SHF.R.U32.HI R14, RZ, 0x8, R41 ;  /* 0x00000008ff0e7819 */ /* 0x001fe40000011629 */
        /* <DEDUP_REMOVED lines=110> */
.L_x_2347:
[----:B------:R-:W-:Y:S05]  /*11980*/  BSYNC B1 ;  /* 0x0000000000017941 */ /* 0x000fea0003800000 */
.L_x_2346:
[----:B------:R-:W-:Y:S01]  /*11990*/  BSSY B1, `(.L_x_2348) ;  /* 0x000007d000017945 */ /* 0x000fe20003800000 */
[----:B------:R-:W-:-:S03]  /*119a0*/  @P5 IADD3 R0, R3, -0x20, RZ ;  /* 0xffffffe003005810 */ /* 0x000fc60007ffe0ff */
[----:B------:R-:W-:Y:S05]  /*119b0*/  @P0 BRA `(.L_x_2349) ;  /* 0x0000000400e80947 */ /* 0x000fea0003800000 */
[----:B-1----:R-:W1:Y:S01]  /*119c0*/  LDS.128 R4, [R0+0x1e200] ;  /* 0x01e2000000047984 */ /* 0x002e620000000c00 */
[----:B-----5:R-:W-:Y:S02]  /*119d0*/  SHF.R.U32.HI R11, RZ, 0x8, R36 ;  /* 0x00000008ff0b7819 */ /* 0x020fe40000011624 */
[----:B------:R-:W-:Y:S02]  /*119e0*/  SHF.R.U32.HI R13, RZ, 0x8, R37 ;  /* 0x00000008ff0d7819 */ /* 0x000fe40000011625 */
[----:B------:R-:W-:Y:S02]  /*119f0*/  SHF.R.U32.HI R41, RZ, 0x8, R39 ;  /* 0x00000008ff297819 */ /* 0x000fe40000011627 */
[----:B0-----:R-:W-:Y:S02]  /*11a00*/  SHF.R.U32.HI R15, RZ, 0x8, R38 ;  /* 0x00000008ff0f7819 */ /* 0x001fe40000011626 */
        /* <DEDUP_REMOVED lines=117> */
.L_x_2349:
[----:B------:R-:W-:Y:S05]  /*12160*/  BSYNC B1 ;  /* 0x0000000000017941 */ /* 0x000fea0003800000 */
.L_x_2348:
        /* <DEDUP_REMOVED lines=120> */
.L_x_2351:
[----:B------:R-:W-:Y:S05]  /*128f0*/  BSYNC B1 ;  /* 0x0000000000017941 */ /* 0x000fea0003800000 */
.L_x_2350:
[----:B------:R-:W-:Y:S04]  /*12900*/  BSSY B1, `(.L_x_2352) ;  /* 0x000007c000017945 */ /* 0x000fe80003800000 */
[----:B------:R-:W-:Y:S05]  /*12910*/  @P2 BRA `(.L_x_2353) ;  /* 0x0000000400e82947 */ /* 0x000fea0003800000 */
[----:B-123--:R-:W1:Y:S01]  /*12920*/  LDS.128 R4, [R0+0x20200] ;  /* 0x0202000000047984 */ /* 0x00ee620000000c00 */
        /* <DEDUP_REMOVED lines=121> */
.L_x_2353:
[----:B------:R-:W-:Y:S05]  /*130c0*/  BSYNC B1 ;  /* 0x0000000000017941 */ /* 0x000fea0003800000 */
.L_x_2352:
        /* <DEDUP_REMOVED lines=120> */
.L_x_2355:
[----:B------:R-:W-:Y:S05]  /*13850*/  BSYNC B1 ;  /* 0x0000000000017941 */ /* 0x000fea0003800000 */
.L_x_2354:
[----:B------:R-:W-:Y:S05]  /*13860*/  @P4 BRA `(.L_x_2345) ;  /* 0x0000003c00744947 */ /* 0x000fea0003800000 */
[----:B01234-:R-:W0:Y:S01]  /*13870*/  LDS.128 R4, [R0+0x22200] ;  /* 0x0222000000047984 */ /* 0x01fe220000000c00 */
        /* <DEDUP_REMOVED lines=30> */
[-C--:B0-----:R-:W-:Y:S02]  /*13a60*/  F2FP.F16.E4M3.UNPACK_B R3, R6.reuse.H1 ;  /* 0x00000006ff03723e */ /* 0x081fe400030006ff */
        /* <DEDUP_REMOVED lines=91> */
.L_x_2336:
[----:B------:R-:W0:Y:S01]  /*14020*/  LDC R0, c[0x0][0x428] ;  /* 0x00010a00ff007b82 */ /* 0x000e220000000800 */
[----:B------:R-:W-:Y:S01]  /*14030*/  ISETP.GE.AND P0, PT, R23, R4, PT ;  /* 0x000000041700720c */ /* 0x000fe20003f06270 */
[----:B------:R-:W-:Y:S01]  /*14040*/  BSSY B1, `(.L_x_2356) ;  /* 0x0000043000017945 */ /* 0x000fe20003800000 */
[----:B------:R-:W-:Y:S01]  /*14050*/  LEA R3, R225, R23, 0x7 ;  /* 0x00000017e1037211 */ /* 0x000fe200078e38ff */
[----:B------:R-:W-:Y:S01]  /*14060*/  IMAD.MOV.U32 R20, RZ, RZ, R46 ;  /* 0x000000ffff147224 */ /* 0x000fe200078e002e */
[----:B------:R-:W-:Y:S01]  /*14070*/  CS2R R40, SRZ ;  /* 0x0000000000287805 */ /* 0x000fe2000001ff00 */
[----:B------:R-:W-:Y:S01]  /*14080*/  IMAD.MOV.U32 R21, RZ, RZ, R51 ;  /* 0x000000ffff157224 */ /* 0x000fe200078e0033 */
[----:B------:R-:W-:Y:S01]  /*14090*/  CS2R R42, SRZ ;  /* 0x00000000002a7805 */ /* 0x000fe2000001ff00 */
[----:B------:R-:W-:Y:S01]  /*140a0*/  IMAD.MOV.U32 R48, RZ, RZ, R144 ;  /* 0x000000ffff307224 */ /* 0x000fe200078e0090 */
        /* <DEDUP_REMOVED lines=9> */
[----:B0-----:R-:W-:-:S13]  /*14140*/  ISETP.NE.AND P1, PT, R0, 0x1, PT ;  /* 0x000000010000780c */ /* 0x001fda0003f25270 */
[----:B------:R-:W0:Y:S08]  /*14150*/  @P1 LDC R0, c[0x0][0x42c] ;  /* 0x00010b00ff001b82 */ /* 0x000e300000000800 */
[----:B------:R-:W1:Y:S01]  /*14160*/  @P1 LDC R5, c[0x0][0x430] ;  /* 0x00010c00ff051b82 */ /* 0x000e620000000800 */
[----:B0-----:R-:W-:-:S05]  /*14170*/  @P1 IMAD.HI.U32 R0, R3, R0, RZ ;  /* 0x0000000003001227 */ /* 0x001fca00078e00ff */
[----:B-1----:R-:W-:Y:S02]  /*14180*/  @P1 SHF.R.U32.HI R3, RZ, R5, R0 ;  /* 0x00000005ff031219 */ /* 0x002fe40000011600 */
[----:B------:R-:W-:Y:S02]  /*14190*/  CS2R R4, SRZ ;  /* 0x0000000000047805 */ /* 0x000fe4000001ff00 */
[----:B------:R-:W-:Y:S01]  /*141a0*/  SHF.R.S32.HI R45, RZ, 0x1f, R3 ;  /* 0x0000001fff2d7819 */ /* 0x000fe20000011403 */
[----:B------:R-:W-:Y:S06]  /*141b0*/  @P0 BRA `(.L_x_2357) ;  /* 0x0000000000ac0947 */ /* 0x000fec0003800000 */
[----:B------:R-:W-:Y:S01]  /*141c0*/  SHF.R.S32.HI R8, RZ, 0x1f, R23 ;  /* 0x0000001fff087819 */ /* 0x000fe20000011417 */
[----:B------:R-:W-:Y:S01]  /*141d0*/  IMAD.MOV.U32 R4, RZ, RZ, R18 ;  /* 0x000000ffff047224 */ /* 0x000fe200078e0012 */
[----:B------:R-:W-:Y:S01]  /*141e0*/  MOV R5, R57 ;  /* 0x0000003900057202 */ /* 0x000fe20000000f00 */
[----:B------:R-:W-:Y:S01]  /*141f0*/  ULDC.64 UR4, c[0x0][0x3c8] ;  /* 0x0000f20000047ab9 */ /* 0x000fe20000000a00 */
[----:B------:R-:W-:Y:S01]  /*14200*/  ULDC.64 UR6, c[0x0][0x3e0] ;  /* 0x0000f80000067ab9 */ /* 0x000fe20000000a00 */
[C---:B------:R-:W-:Y:S01]  /*14210*/  IMAD R0, R8.reuse, R12, RZ ;  /* 0x0000000c08007224 */ /* 0x040fe200078e02ff */
[----:B------:R-:W-:Y:S01]  /*14220*/  CS2R R28, SRZ ;  /* 0x00000000001c7805 */ /* 0x000fe2000001ff00 */
[----:B------:R-:W-:Y:S01]  /*14230*/  IMAD R8, R8, R10, RZ ;  /* 0x0000000a08087224 */ /* 0x000fe200078e02ff */
[----:B------:R-:W-:Y:S01]  /*14240*/  CS2R R30, SRZ ;  /* 0x00000000001e7805 */ /* 0x000fe2000001ff00 */
[----:B------:R-:W-:Y:S01]  /*14250*/  IMAD.WIDE.U32 R6, R23, R12, R4 ;  /* 0x0000000c17067225 */ /* 0x000fe200078e0004 */
[----:B------:R-:W-:-:S02]  /*14260*/  CS2R R24, SRZ ;  /* 0x0000000000187805 */ /* 0x000fc4000001ff00 */
[----:B------:R-:W-:Y:S02]  /*14270*/  CS2R R26, SRZ ;  /* 0x00000000001a7805 */ /* 0x000fe4000001ff00 */
[----:B------:R-:W-:Y:S01]  /*14280*/  CS2R R40, SRZ ;  /* 0x0000000000287805 */ /* 0x000fe2000001ff00 */
[C---:B------:R-:W-:Y:S01]  /*14290*/  IMAD R9, R23.reuse, R13, R0 ;  /* 0x0000000d17097224 */ /* 0x040fe200078e0200 */
[----:B------:R-:W-:Y:S01]  /*142a0*/  CS2R R42, SRZ ;  /* 0x00000000002a7805 */ /* 0x000fe2000001ff00 */
[C---:B------:R-:W-:Y:S01]  /*142b0*/  IMAD.WIDE.U32 R4, R23.reuse, R10, R4 ;  /* 0x0000000a17047225 */ /* 0x040fe200078e0004 */
[----:B------:R-:W-:Y:S02]  /*142c0*/  CS2R R36, SRZ ;  /* 0x0000000000247805 */ /* 0x000fe4000001ff00 */
[----:B------:R-:W-:Y:S02]  /*142d0*/  CS2R R38, SRZ ;  /* 0x0000000000267805 */ /* 0x000fe4000001ff00 */
[----:B------:R-:W-:Y:S01]  /*142e0*/  CS2R R32, SRZ ;  /* 0x0000000000207805 */ /* 0x000fe2000001ff00 */
[----:B------:R-:W-:Y:S01]  /*142f0*/  IMAD R15, R23, R11, R8 ;  /* 0x0000000b170f7224 */ /* 0x000fe200078e0208 */
[----:B------:R-:W-:Y:S01]  /*14300*/  IADD3 R8, P1, P2, R53, R46, R6 ;  /* 0x0000002e35087210 */ /* 0x000fe20007a3e006 */
[----:B------:R-:W-:Y:S01]  /*14310*/  IMAD.IADD R9, R9, 0x1, R7 ;  /* 0x0000000109097824 */ /* 0x000fe200078e0207 */
[----:B------:R-:W-:Y:S01]  /*14320*/  IADD3 R14, P3, P4, R55, R144, R4 ;  /* 0x00000090370e7210 */ /* 0x000fe20007c7e004 */
[----:B------:R-:W-:Y:S01]  /*14330*/  IMAD.IADD R0, R15, 0x1, R5 ;  /* 0x000000010f007824 */ /* 0x000fe200078e0205 */
[----:B------:R-:W-:-:S02]  /*14340*/  CS2R R6, SRZ ;  /* 0x0000000000067805 */ /* 0x000fc4000001ff00 */
[----:B------:R-:W-:Y:S02]  /*14350*/  CS2R R34, SRZ ;  /* 0x0000000000227805 */ /* 0x000fe4000001ff00 */
[----:B------:R-:W-:Y:S02]  /*14360*/  IADD3.X R4, R50, R51, R9, P1, P2 ;  /* 0x0000003332047210 */ /* 0x000fe40000fe4409 */
[----:B------:R-:W-:Y:S01]  /*14370*/  IADD3 R8, P1, R8, UR4, RZ ;  /* 0x0000000408087c10 */ /* 0x000fe2000ff3e0ff */
[----:B------:R-:W-:Y:S01]  /*14380*/  ULDC UR4, c[0x0][0x3d4] ;  /* 0x0000f50000047ab9 */ /* 0x000fe20000000800 */
[----:B------:R-:W-:Y:S02]  /*14390*/  IADD3.X R0, R52, R49, R0, P3, P4 ;  /* 0x0000003134007210 */ /* 0x000fe40001fe8400 */
[----:B------:R-:W-:Y:S02]  /*143a0*/  IADD3 R14, P2, R14, UR6, RZ ;  /* 0x000000060e0e7c10 */ /* 0x000fe4000ff5e0ff */
[----:B------:R-:W-:-:S02]  /*143b0*/  IADD3.X R9, R4, UR5, RZ, P1, !PT ;  /* 0x0000000504097c10 */ /* 0x000fc40008ffe4ff */
[----:B------:R-:W-:Y:S02]  /*143c0*/  CS2R R4, SRZ ;  /* 0x0000000000047805 */ /* 0x000fe4000001ff00 */
        /* <DEDUP_REMOVED lines=10> */
.L_x_2357:
[----:B------:R-:W-:Y:S05]  /*14470*/  BSYNC B1 ;  /* 0x0000000000017941 */ /* 0x000fea0003800000 */
.L_x_2356:
[----:B------:R-:W-:Y:S01]  /*14480*/  IMAD R0, R45, R12, RZ ;  /* 0x0000000c2d007224 */ /* 0x000fe200078e02ff */
[----:B------:R-:W-:Y:S01]  /*14490*/  ULDC.64 UR4, c[0x0][0x3c8] ;  /* 0x0000f20000047ab9 */ /* 0x000fe20000000a00 */
[----:B0-----:R-:W-:Y:S01]  /*144a0*/  IMAD.WIDE.U32 R14, R3, R10, R48 ;  /* 0x0000000a030e7225 */ /* 0x001fe200078e0030 */
        /* <DEDUP_REMOVED lines=11> */
.L_x_2579:
[----:B------:R-:W-:-:S03]  /*14560*/  UMOV UR4, 0xffffffff ;  /* 0xffffffff00047882 */ /* 0x000fc60000000000 */
[----:B------:R-:W-:Y:S05]  /*14570*/  BRA.DIV UR4, `(.L_x_2359) ;  /* 0x000001b204207947 */ /* 0x000fea000b800000 */
.L_x_2582:
[----:B------:R-:W-:-:S03]  /*14580*/  UMOV UR4, 0xffffffff ;  /* 0xffffffff00047882 */ /* 0x000fc60000000000 */
[----:B------:R-:W-:Y:S05]  /*14590*/  BRA.DIV UR4, `(.L_x_2360) ;  /* 0x000001b204407947 */ /* 0x000fea000b800000 */
.L_x_2585:
[----:B------:R-:W-:-:S03]  /*145a0*/  UMOV UR4, 0xffffffff ;  /* 0xffffffff00047882 */ /* 0x000fc60000000000 */
[----:B------:R-:W-:Y:S05]  /*145b0*/  BRA.DIV UR4, `(.L_x_2361) ;  /* 0x000001b204607947 */ /* 0x000fea000b800000 */
.L_x_2588:
[----:B------:R-:W-:Y:S01]  /*145c0*/  ULEA.HI UR4, UR43, UR43, URZ, 0x1 ;  /* 0x0000002b2b047291 */ /* 0x000fe2000f8f083f */
[----:B------:R-:W-:Y:S03]  /*145d0*/  BSSY B1, `(.L_x_2362) ;  /* 0x0000007000017945 */ /* 0x000fe60003800000 */
[----:B------:R-:W-:-:S04]  /*145e0*/  ULOP3.LUT UR4, UR4, 0xfffffffe, URZ, 0xc0, !UPT ;  /* 0xfffffffe04047892 */ /* 0x000fc8000f8ec03f */
[----:B------:R-:W-:-:S06]  /*145f0*/  UIADD3 UR4, UR43, -UR4, URZ ;  /* 0x800000042b047290 */ /* 0x000fcc000fffe03f */
[----:B------:R-:W-:-:S05]  /*14600*/  IMAD.U32 R3, RZ, RZ, UR4 ;  /* 0x00000004ff037e24 */ /* 0x000fca000f8e00ff */
[----:B------:R-:W-:-:S04]  /*14610*/  SHF.L.U32 R3, R3, 0x1f, RZ ;  /* 0x0000001f03037819 */ /* 0x000fc800000006ff */
[----:B------:R-:W0:Y:S02]  /*14620*/  SYNCS.PHASECHK.TRANS64.TRYWAIT P1, [R16+URZ+0x33400], R3 ;  /* 0x03340003100075a7 */ /* 0x000e24000802017f */
[----:B0-----:R-:W-:Y:S05]  /*14630*/  @!P1 BRA `(.L_x_2363) ;  /* 0x000001b000689947 */ /* 0x001fea0003800000 */
.L_x_2589:
[----:B------:R-:W-:Y:S05]  /*14640*/  BSYNC B1 ;  /* 0x0000000000017941 */ /* 0x000fea0003800000 */
.L_x_2362:
[----:B------:R-:W-:Y:S05]  /*14650*/  @P0 BRA `(.L_x_2345) ;  /* 0x0000002c00f80947 */ /* 0x000fea0003800000 */
[----:B0-----:R-:W0:Y:S01]  /*14660*/  LDC R3, c[0x0][0x3d4] ;  /* 0x0000f500ff037b82 */ /* 0x001e220000000800 */
[----:B------:R-:W-:Y:S01]  /*14670*/  BSSY B1, `(.L_x_2364) ;  /* 0x00000fc000017945 */ /* 0x000fe20003800000 */
[-C--:B0-----:R-:W-:Y:S02]  /*14680*/  ISETP.GE.AND P0, PT, R18, R3.reuse, PT ;  /* 0x000000031200720c */ /* 0x081fe40003f06270 */
[-C--:B------:R-:W-:Y:S02]  /*14690*/  ISETP.GE.AND P1, PT, R221, R3.reuse, PT ;  /* 0x00000003dd00720c */ /* 0x080fe40003f26270 */
[----:B------:R-:W-:-:S09]  /*146a0*/  ISETP.GE.AND P2, PT, R222, R3, PT ;  /* 0x00000003de00720c */ /* 0x000fd20003f46270 */
[----:B------:R-:W-:Y:S05]  /*146b0*/  @P0 BRA `(.L_x_2365) ;  /* 0x0000000c00dc0947 */ /* 0x000fea0003800000 */
[----:B------:R-:W2:Y:S01]  /*146c0*/  LDL R67, [R1+0x3c] ;  /* 0x00003c0001437983 */ /* 0x000ea20000100800 */
[----:B-----5:R-:W-:Y:S02]  /*146d0*/  SHF.R.U32.HI R0, RZ, 0x8, R28 ;  /* 0x00000008ff007819 */ /* 0x020fe4000001161c */
        /* <DEDUP_REMOVED lines=11> */
[----:B------:R-:W-:-:S02]  /*14790*/  SHF.R.U32.HI R13, RZ, 0x8, R31 ;  /* 0x00000008ff0d7819 */ /* 0x000fc4000001161f */
[----:B------:R-:W-:Y:S02]  /*147a0*/  SHF.R.U32.HI R10, RZ, 0x8, R29 ;  /* 0x00000008ff0a7819 */ /* 0x000fe4000001161d */
[----:B------:R-:W-:Y:S02]  /*147b0*/  LOP3.LUT R0, R228, 0x30, R9, 0xf8, !PT ;  /* 0x00000030e4007812 */ /* 0x000fe400078ef809 */
[----:B------:R-:W-:Y:S02]  /*147c0*/  SHF.L.U32 R8, R8, 0xb, RZ ;  /* 0x0000000b08087819 */ /* 0x000fe400000006ff */
[----:B------:R-:W-:Y:S02]  /*147d0*/  LOP3.LUT R9, R13, 0xff, RZ, 0xc0, !PT ;  /* 0x000000ff0d097812 */ /* 0x000fe400078ec0ff */
[----:B------:R-:W-:Y:S02]  /*147e0*/  LOP3.LUT R11, R29, 0xff, RZ, 0xc0, !PT ;  /* 0x000000ff1d0b7812 */ /* 0x000fe400078ec0ff */
[----:B------:R-:W-:-:S02]  /*147f0*/  LOP3.LUT R10, R10, 0xff, RZ, 0xc0, !PT ;  /* 0x000000ff0a0a7812 */ /* 0x000fc400078ec0ff */
[----:B------:R-:W-:Y:S02]  /*14800*/  LOP3.LUT R0, R0, R229, RZ, 0x3c, !PT ;  /* 0x000000e500007212 */ /* 0x000fe400078e3cff */
[----:B------:R-:W-:Y:S02]  /*14810*/  LOP3.LUT R13, R8, 0xffffe000, RZ, 0xc0, !PT ;  /* 0xffffe000080d7812 */ /* 0x000fe400078ec0ff */
[----:B------:R-:W-:Y:S02]  /*14820*/  PRMT R20, R10, 0x7604, R11 ;  /* 0x000076040a147816 */ /* 0x000fe4000000000b */
[----:B------:R-:W-:Y:S02]  /*14830*/  IADD3 R13, R0, R230, R13 ;  /* 0x000000e6000d7210 */ /* 0x000fe40007ffe00d */
[----:B------:R-:W-:Y:S02]  /*14840*/  SHF.R.U32.HI R11, RZ, 0x8, R40 ;  /* 0x00000008ff0b7819 */ /* 0x000fe40000011628 */
[----:B------:R-:W-:Y:S01]  /*14850*/  LOP3.LUT R12, R40, 0xff, RZ, 0xc0, !PT ;  /* 0x000000ff280c7812 */ /* 0x000fe200078ec0ff */
[----:B------:R-:W-:Y:S01]  /*14860*/  IMAD.IADD R0, R16, 0x1, R13 ;  /* 0x0000000110007824 */ /* 0x000fe200078e020d */
[----:B------:R-:W-:-:S02]  /*14870*/  LOP3.LUT R11, R11, 0xff, RZ, 0xc0, !PT ;  /* 0x000000ff0b0b7812 */ /* 0x000fc400078ec0ff */
[----:B------:R-:W-:Y:S02]  /*14880*/  LOP3.LUT R10, R31, 0xff, RZ, 0xc0, !PT ;  /* 0x000000ff1f0a7812 */ /* 0x000fe400078ec0ff */
[----:B------:R-:W-:Y:S02]  /*14890*/  PRMT R53, R11, 0x7604, R12 ;  /* 0x000076040b357816 */ /* 0x000fe4000000000c */
[----:B------:R-:W0:Y:S01]  /*148a0*/  LDS.128 R12, [R0+0x1e200] ;  /* 0x01e20000000c7984 */ /* 0x000e220000000c00 */
[----:B------:R-:W-:Y:S02]  /*148b0*/  PRMT R46, R9, 0x7604, R10 ;  /* 0x00007604092e7816 */ /* 0x000fe4000000000a */
[----:B------:R-:W-:Y:S02]  /*148c0*/  SHF.R.U32.HI R49, RZ, 0x8, R42 ;  /* 0x00000008ff317819 */ /* 0x000fe4000001162a */
[----:B------:R-:W-:Y:S02]  /*148d0*/  SHF.R.U32.HI R45, RZ, 0x8, R41 ;  /* 0x00000008ff2d7819 */ /* 0x000fe40000011629 */
[----:B------:R-:W-:-:S02]  /*148e0*/  LOP3.LUT R50, R42, 0xff, RZ, 0xc0, !PT ;  /* 0x000000ff2a327812 */ /* 0x000fc400078ec0ff */
[----:B------:R-:W-:Y:S02]  /*148f0*/  LOP3.LUT R49, R49, 0xff, RZ, 0xc0, !PT ;  /* 0x000000ff31317812 */ /* 0x000fe400078ec0ff */
[----:B------:R-:W-:Y:S02]  /*14900*/  LOP3.LUT R48, R41, 0xff, RZ, 0xc0, !PT ;  /* 0x000000ff29307812 */ /* 0x000fe400078ec0ff */
[----:B------:R-:W-:Y:S02]  /*14910*/  LOP3.LUT R45, R45, 0xff, RZ, 0xc0, !PT ;  /* 0x000000ff2d2d7812 */ /* 0x000fe400078ec0ff */
[----:B------:R-:W-:Y:S02]  /*14920*/  PRMT R57, R49, 0x7604, R50 ;  /* 0x0000760431397816 */ /* 0x000fe40000000032 */
[----:B------:R-:W-:Y:S02]  /*14930*/  PRMT R48, R45, 0x7604, R48 ;  /* 0x000076042d307816 */ /* 0x000fe40000000030 */
[----:B------:R-:W-:-:S02]  /*14940*/  SHF.R.U32.HI R49, RZ, 0x10, R31 ;  /* 0x00000010ff317819 */ /* 0x000fc4000001161f */
[----:B------:R-:W-:Y:S02]  /*14950*/  SHF.R.U32.HI R55, RZ, 0x10, R41 ;  /* 0x00000010ff377819 */ /* 0x000fe40000011629 */
[----:B------:R-:W-:Y:S01]  /*14960*/  SHF.R.U32.HI R51, RZ, 0x8, R43 ;  /* 0x00000008ff337819 */ /* 0x000fe2000001162b */
[----:B------:R-:W-:Y:S01]  /*14970*/  IMAD.U32 R49, R49, 0x10000, RZ ;  /* 0x0001000031317824 */ /* 0x000fe200078e00ff */
[----:B------:R-:W-:Y:S01]  /*14980*/  SHF.R.U32.HI R45, RZ, 0x10, R29 ;  /* 0x00000010ff2d7819 */ /* 0x000fe2000001161d */
[----:B------:R-:W-:Y:S01]  /*14990*/  IMAD.U32 R55, R55, 0x10000, RZ ;  /* 0x0001000037377824 */ /* 0x000fe200078e00ff */
[----:B------:R-:W-:Y:S02]  /*149a0*/  LOP3.LUT R52, R43, 0xff, RZ, 0xc0, !PT ;  /* 0x000000ff2b347812 */ /* 0x000fe400078ec0ff */
[----:B------:R-:W-:Y:S01]  /*149b0*/  LOP3.LUT R51, R51, 0xff, RZ, 0xc0, !PT ;  /* 0x000000ff33337812 */ /* 0x000fe200078ec0ff */
[----:B------:R-:W-:Y:S01]  /*149c0*/  IMAD.U32 R45, R45, 0x10000, RZ ;  /* 0x000100002d2d7824 */ /* 0x000fe200078e00ff */
[----:B------:R-:W-:-:S02]  /*149d0*/  LOP3.LUT R21, R21, 0xff0000, R28, 0xf8, !PT ;  /* 0x00ff000015157812 */ /* 0x000fc400078ef81c */
[----:B------:R-:W-:Y:S02]  /*149e0*/  PRMT R52, R51, 0x7604, R52 ;  /* 0x0000760433347816 */ /* 0x000fe40000000034 */
[----:B------:R-:W-:Y:S02]  /*149f0*/  SHF.R.U32.HI R59, RZ, 0x10, R43 ;  /* 0x00000010ff3b7819 */ /* 0x000fe4000001162b */
[----:B------:R-:W-:Y:S02]  /*14a00*/  LOP3.LUT R51, R46, 0xff0000, R49, 0xf8, !PT ;  /* 0x00ff00002e337812 */ /* 0x000fe400078ef831 */
[----:B------:R-:W-:Y:S02]  /*14a10*/  LOP3.LUT R55, R48, 0xff0000, R55, 0xf8, !PT ;  /* 0x00ff000030377812 */ /* 0x000fe400078ef837 */
[----:B------:R-:W-:Y:S02]  /*14a20*/  LOP3.LUT R45, R20, 0xff0000, R45, 0xf8, !PT ;  /* 0x00ff0000142d7812 */ /* 0x000fe400078ef82d */
[----:B------:R-:W-:-:S02]  /*14a30*/  LOP3.LUT R49, R47, 0xff0000, R30, 0xf8, !PT ;  /* 0x00ff00002f317812 */ /* 0x000fc400078ef81e */
[----:B------:R-:W-:Y:S02]  /*14a40*/  LOP3.LUT R47, R21, 0xff000000, R28, 0xf8, !PT ;  /* 0xff000000152f7812 */ /* 0x000fe400078ef81c */
[----:B------:R-:W-:Y:S02]  /*14a50*/  SHF.L.U32 R59, R59, 0x10, RZ ;  /* 0x000000103b3b7819 */ /* 0x000fe400000006ff */
[----:B------:R-:W-:Y:S02]  /*14a60*/  LOP3.LUT R21, R53, 0xff0000, R40, 0xf8, !PT ;  /* 0x00ff000035157812 */ /* 0x000fe400078ef828 */
[----:B------:R-:W-:Y:S02]  /*14a70*/  LOP3.LUT R55, R55, 0xff000000, R41, 0xf8, !PT ;  /* 0xff00000037377812 */ /* 0x000fe400078ef829 */
[----:B------:R-:W-:Y:S02]  /*14a80*/  LOP3.LUT R48, R45, 0xff000000, R29, 0xf8, !PT ;  /* 0xff0000002d307812 */ /* 0x000fe400078ef81d */
[----:B------:R-:W-:-:S02]  /*14a90*/  LOP3.LUT R59, R52, 0xff0000, R59, 0xf8, !PT ;  /* 0x00ff0000343b7812 */ /* 0x000fc400078ef83b */
[----:B------:R-:W-:Y:S02]  /*14aa0*/  LOP3.LUT R53, R51, 0xff000000, R31, 0xf8, !PT ;  /* 0xff00000033357812 */ /* 0x000fe400078ef81f */
[----:B------:R-:W-:Y:S02]  /*14ab0*/  LOP3.LUT R54, R21, 0xff000000, R40, 0xf8, !PT ;  /* 0xff00000015367812 */ /* 0x000fe400078ef828 */
[----:B------:R-:W-:Y:S02]  /*14ac0*/  LOP3.LUT R52, R49, 0xff000000, R30, 0xf8, !PT ;  /* 0xff00000031347812 */ /* 0x000fe400078ef81e */
[----:B------:R-:W-:Y:S02]  /*14ad0*/  F2FP.F16.E4M3.UNPACK_B R51, R55 ;  /* 0x00000037ff33723e */ /* 0x000fe400020006ff */
[----:B0-----:R-:W-:Y:S02]  /*14ae0*/  F2FP.F16.E4M3.UNPACK_B R40, R13 ;  /* 0x0000000dff28723e */ /* 0x001fe400020006ff */
[----:B------:R-:W-:Y:S01]  /*14af0*/  F2FP.F16.E4M3.UNPACK_B R49, R48 ;  /* 0x00000030ff31723e */ /* 0x000fe200020006ff */
[----:B------:R-:W-:Y:S01]  /*14b00*/  HADD2.F32 R56, -RZ, R51.H0_H0 ;  /* 0x20000033ff387230 */ /* 0x000fe20000004100 */
[----:B------:R-:W-:-:S02]  /*14b10*/  LOP3.LUT R57, R57, 0xff0000, R42, 0xf8, !PT ;  /* 0x00ff000039397812 */ /* 0x000fc400078ef82a */
[----:B------:R-:W-:Y:S01]  /*14b20*/  F2FP.F16.E4M3.UNPACK_B R41, R13.H1 ;  /* 0x0000000dff29723e */ /* 0x000fe200030006ff */
[--C-:B------:R-:W-:Y:S01]  /*14b30*/  HADD2.F32 R50, -RZ, R49.reuse.H0_H0 ;  /* 0x20000031ff327230 */ /* 0x100fe20000004100 */
[----:B------:R-:W-:Y:S01]  /*14b40*/  LOP3.LUT R58, R57, 0xff000000, R42, 0xf8, !PT ;  /* 0xff000000393a7812 */ /* 0x000fe200078ef82a */
[----:B------:R-:W-:Y:S01]  /*14b50*/  HADD2.F32 R49, -RZ, R49.H1_H1 ;  /* 0x30000031ff317230 */ /* 0x000fe20000004100 */
[----:B------:R-:W-:Y:S02]  /*14b60*/  F2FP.F16.E4M3.UNPACK_B R55, R55.H1 ;  /* 0x00000037ff37723e */ /* 0x000fe400030006ff */
[----:B------:R-:W-:Y:S02]  /*14b70*/  F2FP.F16.E4M3.UNPACK_B R48, R48.H1 ;  /* 0x00000030ff30723e */ /* 0x000fe400030006ff */
[----:B------:R-:W-:Y:S01]  /*14b80*/  LOP3.LUT R60, R59, 0xff000000, R43, 0xf8, !PT ;  /* 0xff0000003b3c7812 */ /* 0x000fe200078ef82b */
[----:B------:R-:W-:Y:S01]  /*14b90*/  HADD2.F32 R59, -RZ, R55.H0_H0 ;  /* 0x20000037ff3b7230 */ /* 0x000fe20000004100 */
[----:B------:R-:W-:-:S02]  /*14ba0*/  F2FP.F16.E4M3.UNPACK_B R42, R14 ;  /* 0x0000000eff2a723e */ /* 0x000fc400020006ff */
[----:B------:R-:W-:Y:S01]  /*14bb0*/  F2FP.F16.E4M3.UNPACK_B R43, R14.H1 ;  /* 0x0000000eff2b723e */ /* 0x000fe200030006ff */
[--C-:B------:R-:W-:Y:S01]  /*14bc0*/  HADD2.F32 R14, -RZ, R41.reuse.H0_H0 ;  /* 0x20000029ff0e7230 */ /* 0x100fe20000004100 */
[-C--:B------:R-:W-:Y:S01]  /*14bd0*/  F2FP.F16.E4M3.UNPACK_B R45, R15.reuse ;  /* 0x0000000fff2d723e */ /* 0x080fe200020006ff */
[----:B------:R-:W-:Y:S01]  /*14be0*/  HADD2.F32 R41, -RZ, R41.H1_H1 ;  /* 0x30000029ff297230 */ /* 0x000fe20000004100 */
[----:B------:R-:W-:Y:S02]  /*14bf0*/  F2FP.F16.E4M3.UNPACK_B R46, R15.H1 ;  /* 0x0000000fff2e723e */ /* 0x000fe400030006ff */
[----:B------:R-:W-:Y:S01]  /*14c00*/  FMUL.FTZ R63, R14, R59 ;  /* 0x0000003b0e3f7220 */ /* 0x000fe20000410000 */
[-C--:B------:R-:W-:Y:S02]  /*14c10*/  F2FP.F16.E4M3.UNPACK_B R15, R12.reuse ;  /* 0x0000000cff0f723e */ /* 0x080fe400020006ff */
[----:B------:R-:W-:Y:S01]  /*14c20*/  F2FP.F16.E4M3.UNPACK_B R12, R12.H1 ;  /* 0x0000000cff0c723e */ /* 0x000fe200030006ff */
[----:B--2---:R-:W0:Y:S02]  /*14c30*/  LDS.128 R8, [R67+0x1e200] ;  /* 0x01e2000043087984 */ /* 0x004e240000000c00 */
[----:B0-----:R-:W-:-:S02]  /*14c40*/  F2FP.F16.E4M3.UNPACK_B R20, R9 ;  /* 0x00000009ff14723e */ /* 0x001fc400020006ff */
[----:B------:R-:W-:Y:S01]  /*14c50*/  F2FP.F16.E4M3.UNPACK_B R21, R9.H1 ;  /* 0x00000009ff15723e */ /* 0x000fe200030006ff */
[--C-:B------:R-:W-:Y:S01]  /*14c60*/  HADD2.F32 R9, -RZ, R40.reuse.H0_H0 ;  /* 0x20000028ff097230 */ /* 0x100fe20000004100 */
[-C--:B------:R-:W-:Y:S01]  /*14c70*/  F2FP.F16.E4M3.UNPACK_B R28, R10.reuse ;  /* 0x0000000aff1c723e */ /* 0x080fe200020006ff */
[----:B------:R-:W-:Y:S01]  /*14c80*/  HADD2.F32 R40, -RZ, R40.H1_H1 ;  /* 0x30000028ff287230 */ /* 0x000fe20000004100 */
[----:B------:R-:W-:Y:S01]  /*14c90*/  F2FP.F16.E4M3.UNPACK_B R29, R10.H1 ;  /* 0x0000000aff1d723e */ /* 0x000fe200030006ff */
[--C-:B------:R-:W-:Y:S02]  /*14ca0*/  HADD2.F32 R10, -RZ, R20.reuse.H0_H0 ;  /* 0x20000014ff0a7230 */ /* 0x100fe40000004100 */
[C---:B------:R-:W-:Y:S01]  /*14cb0*/  FMUL.FTZ R13, R9.reuse, R56 ;  /* 0x00000038090d7220 */ /* 0x040fe20000410000 */
[-C--:B------:R-:W-:Y:S01]  /*14cc0*/  FMUL.FTZ R57, R9, R50.reuse ;  /* 0x0000003209397220 */ /* 0x080fe20000410000 */
[----:B------:R-:W-:Y:S01]  /*14cd0*/  HADD2.F32 R20, -RZ, R20.H1_H1 ;  /* 0x30000014ff147230 */ /* 0x000fe20000004100 */
[----:B------:R-:W-:Y:S01]  /*14ce0*/  F2FP.F16.E4M3.UNPACK_B R30, R11 ;  /* 0x0000000bff1e723e */ /* 0x000fe200020006ff */
[C---:B------:R-:W-:Y:S01]  /*14cf0*/  FFMA.FTZ R9, R10.reuse, R50, -R13 ;  /* 0x000000320a097223 */ /* 0x040fe2000001080d */
[----:B------:R-:W-:Y:S01]  /*14d00*/  FFMA.FTZ R13, R10, R56, R57 ;  /* 0x000000380a0d7223 */ /* 0x000fe20000010039 */
[----:B------:R-:W-:Y:S01]  /*14d10*/  HADD2.F32 R57, -RZ, R51.H1_H1 ;  /* 0x30000033ff397230 */ /* 0x000fe20000004100 */
[-C--:B------:R-:W-:Y:S01]  /*14d20*/  F2FP.F16.E4M3.UNPACK_B R50, R60.reuse ;  /* 0x0000003cff32723e */ /* 0x080fe200020006ff */
[----:B------:R-:W-:Y:S01]  /*14d30*/  HADD2.F32 R51, -RZ, R48.H0_H0 ;  /* 0x20000030ff337230 */ /* 0x000fe20000004100 */
[----:B------:R-:W-:Y:S01]  /*14d40*/  F2FP.F16.E4M3.UNPACK_B R60, R60.H1 ;  /* 0x0000003cff3c723e */ /* 0x000fe200030006ff */
[----:B------:R-:W-:-:S02]  /*14d50*/  HADD2.F32 R10, -RZ, R21.H0_H0 ;  /* 0x20000015ff0a7230 */ /* 0x000fc40000004100 */
[C---:B------:R-:W-:Y:S01]  /*14d60*/  FMUL.FTZ R61, R40.reuse, R57 ;  /* 0x00000039283d7220 */ /* 0x040fe20000410000 */
[----:B------:R-:W-:Y:S01]  /*14d70*/  FMUL.FTZ R40, R40, R49 ;  /* 0x0000003128287220 */ /* 0x000fe20000410000 */
[----:B------:R-:W-:Y:S01]  /*14d80*/  FMUL.FTZ R14, R14, R51 ;  /* 0x000000330e0e7220 */ /* 0x000fe20000410000 */
[----:B------:R-:W-:Y:S02]  /*14d90*/  HADD2.F32 R48, -RZ, R48.H1_H1 ;  /* 0x30000030ff307230 */ /* 0x000fe40000004100 */
[C---:B------:R-:W-:Y:S01]  /*14da0*/  FFMA.FTZ R56, R20.reuse, R49, -R61 ;  /* 0x0000003114387223 */ /* 0x040fe2000001083d */
[----:B------:R-:W-:Y:S01]  /*14db0*/  FFMA.FTZ R62, R20, R57, R40 ;  /* 0x00000039143e7223 */ /* 0x000fe20000010028 */
[----:B------:R-:W-:Y:S01]  /*14dc0*/  F2FP.F16.E4M3.UNPACK_B R20, R53 ;  /* 0x00000035ff14723e */ /* 0x000fe200020006ff */
[C---:B------:R-:W-:Y:S01]  /*14dd0*/  FFMA.FTZ R63, R10.reuse, R51, -R63 ;  /* 0x000000330a3f7223 */ /* 0x040fe2000001083f */
[----:B------:R-:W-:Y:S01]  /*14de0*/  FFMA.FTZ R59, R10, R59, R14 ;  /* 0x0000003b0a3b7223 */ /* 0x000fe2000001000e */
[----:B------:R-:W-:Y:S01]  /*14df0*/  HADD2.F32 R40, -RZ, R55.H1_H1 ;  /* 0x30000037ff287230 */ /* 0x000fe20000004100 */
[----:B------:R-:W-:Y:S01]  /*14e00*/  F2FP.F16.E4M3.UNPACK_B R53, R53.H1 ;  /* 0x00000035ff35723e */ /* 0x000fe200030006ff */
[----:B------:R-:W-:Y:S01]  /*14e10*/  HADD2.F32 R51, -RZ, R50.H0_H0 ;  /* 0x20000032ff337230 */ /* 0x000fe20000004100 */
[----:B------:R-:W-:Y:S01]  /*14e20*/  F2FP.F16.E4M3.UNPACK_B R31, R11.H1 ;  /* 0x0000000bff1f723e */ /* 0x000fe200030006ff */
        /* <DEDUP_REMOVED lines=11> */
[----:B------:R-:W-:Y:S01]  /*14ee0*/  FFMA.FTZ R48, R21, R40, R41 ;  /* 0x0000002815307223 */ /* 0x000fe20000010029 */
[----:B------:R-:W-:Y:S02]  /*14ef0*/  HADD2.F32 R20, -RZ, R20.H1_H1 ;  /* 0x30000014ff147230 */ /* 0x000fe40000004100 */
[C---:B------:R-:W-:Y:S01]  /*14f00*/  FFMA.FTZ R55, R10.reuse, R49, -R55 ;  /* 0x000000310a377223 */ /* 0x040fe20000010837 */
[----:B------:R-:W-:Y:S01]  /*14f10*/  FFMA.FTZ R57, R10, R51, R14 ;  /* 0x000000330a397223 */ /* 0x000fe2000001000e */
[----:B------:R-:W-:Y:S02]  /*14f20*/  HADD2.F32 R30, -RZ, R30.H1_H1 ;  /* 0x3000001eff1e7230 */ /* 0x000fe40000004100 */
[----:B------:R-:W-:Y:S01]  /*14f30*/  FMUL.FTZ R49, R45, R50 ;  /* 0x000000322d317220 */ /* 0x000fe20000410000 */
[----:B------:R-:W-:-:S02]  /*14f40*/  HADD2.F32 R41, -RZ, R60.H0_H0 ;  /* 0x2000003cff297230 */ /* 0x000fc40000004100 */
[-C--:B------:R-:W-:Y:S01]  /*14f50*/  FMUL.FTZ R45, R45, R20.reuse ;  /* 0x000000142d2d7220 */ /* 0x080fe20000410000 */
[----:B------:R-:W-:Y:S02]  /*14f60*/  HADD2.F32 R14, -RZ, R46.H0_H0 ;  /* 0x2000002eff0e7230 */ /* 0x000fe40000004100 */
[C---:B------:R-:W-:Y:S01]  /*14f70*/  FFMA.FTZ R66, R30.reuse, R20, -R49 ;  /* 0x000000141e427223 */ /* 0x040fe20000010831 */
[----:B------:R-:W-:Y:S02]  /*14f80*/  HADD2.F32 R21, -RZ, R53.H0_H0 ;  /* 0x20000035ff157230 */ /* 0x000fe40000004100 */
[----:B------:R-:W-:Y:S01]  /*14f90*/  FFMA.FTZ R68, R30, R50, R45 ;  /* 0x000000321e447223 */ /* 0x000fe2000001002d */
[----:B------:R-:W-:Y:S02]  /*14fa0*/  HADD2.F32 R10, -RZ, R31.H0_H0 ;  /* 0x2000001fff0a7230 */ /* 0x000fe40000004100 */
[C---:B------:R-:W-:Y:S01]  /*14fb0*/  FMUL.FTZ R51, R14.reuse, R41 ;  /* 0x000000290e337220 */ /* 0x040fe20000410000 */
[----:B------:R-:W-:Y:S01]  /*14fc0*/  F2FP.F16.E4M3.UNPACK_B R30, R54.H1 ;  /* 0x00000036ff1e723e */ /* 0x000fe200030006ff */
[----:B------:R-:W-:Y:S01]  /*14fd0*/  FMUL.FTZ R14, R14, R21 ;  /* 0x000000150e0e7220 */ /* 0x000fe20000410000 */
[----:B------:R-:W-:Y:S01]  /*14fe0*/  F2FP.F16.E4M3.UNPACK_B R20, R47.H1 ;  /* 0x0000002fff14723e */ /* 0x000fe200030006ff */
[C---:B------:R-:W-:Y:S01]  /*14ff0*/  FFMA.FTZ R61, R10.reuse, R21, -R51 ;  /* 0x000000150a3d7223 */ /* 0x040fe20000010833 */
[-C--:B------:R-:W-:Y:S01]  /*15000*/  F2FP.F16.E4M3.UNPACK_B R11, R8.reuse ;  /* 0x00000008ff0b723e */ /* 0x080fe200020006ff */
[----:B------:R-:W-:Y:S01]  /*15010*/  FFMA.FTZ R65, R10, R41, R14 ;  /* 0x000000290a417223 */ /* 0x000fe2000001000e */
[----:B------:R-:W-:Y:S01]  /*15020*/  F2FP.F16.E4M3.UNPACK_B R8, R8.H1 ;  /* 0x00000008ff08723e */ /* 0x000fe200030006ff */
[----:B------:R-:W-:Y:S01]  /*15030*/  HADD2.F32 R41, -RZ, R30.H0_H0 ;  /* 0x2000001eff297230 */ /* 0x000fe20000004100 */
[----:B------:R-:W-:Y:S01]  /*15040*/  F2FP.F16.E4M3.UNPACK_B R54, R54 ;  /* 0x00000036ff36723e */ /* 0x000fe200020006ff */
[----:B------:R-:W-:Y:S01]  /*15050*/  HADD2.F32 R14, -RZ, R12.H0_H0 ;  /* 0x2000000cff0e7230 */ /* 0x000fe20000004100 */
[----:B------:R-:W-:Y:S01]  /*15060*/  F2FP.F16.E4M3.UNPACK_B R47, R47 ;  /* 0x0000002fff2f723e */ /* 0x000fe200020006ff */
[----:B------:R-:W-:Y:S01]  /*15070*/  HADD2.F32 R21, -RZ, R20.H0_H0 ;  /* 0x20000014ff157230 */ /* 0x000fe20000004100 */
[----:B------:R-:W-:Y:S01]  /*15080*/  F2FP.SATFINITE.E4M3.F32.PACK_AB_MERGE_C R63, R64, R63, RZ ;  /* 0x0000003f403f723e */ /* 0x000fe200048070ff */
[----:B------:R-:W-:-:S02]  /*15090*/  HADD2.F32 R53, -RZ, R53.H1_H1 ;  /* 0x30000035ff357230 */ /* 0x000fc40000004100 */
[C---:B------:R-:W-:Y:S01]  /*150a0*/  FMUL.FTZ R45, R14.reuse, R41 ;  /* 0x000000290e2d7220 */ /* 0x040fe20000410000 */
[----:B------:R-:W-:Y:S02]  /*150b0*/  HADD2.F32 R60, -RZ, R60.H1_H1 ;  /* 0x3000003cff3c7230 */ /* 0x000fe40000004100 */
[----:B------:R-:W-:Y:S01]  /*150c0*/  FMUL.FTZ R14, R14, R21 ;  /* 0x000000150e0e7220 */ /* 0x000fe20000410000 */
[----:B------:R-:W-:Y:S01]  /*150d0*/  HADD2.F32 R46, -RZ, R46.H1_H1 ;  /* 0x3000002eff2e7230 */ /* 0x000fe20000004100 */
[----:B------:R-:W-:Y:S01]  /*150e0*/  F2FP.SATFINITE.E4M3.F32.PACK_AB_MERGE_C R48, R48, R59, RZ ;  /* 0x0000003b3030723e */ /* 0x000fe200048070ff */
[----:B------:R-:W-:Y:S01]  /*150f0*/  HADD2.F32 R10, -RZ, R8.H0_H0 ;  /* 0x20000008ff0a7230 */ /* 0x000fe20000004100 */
[----:B------:R-:W-:Y:S01]  /*15100*/  F2FP.SATFINITE.E4M3.F32.PACK_AB_MERGE_C R9, R56, R9, R63 ;  /* 0x000000093809723e */ /* 0x000fe2000480703f */
[----:B------:R-:W-:Y:S02]  /*15110*/  HADD2.F32 R31, -RZ, R31.H1_H1 ;  /* 0x3000001fff1f7230 */ /* 0x000fe40000004100 */
[C---:B------:R-:W-:Y:S01]  /*15120*/  FMUL.FTZ R40, R46.reuse, R60 ;  /* 0x0000003c2e287220 */ /* 0x040fe20000410000 */
[----:B------:R-:W-:Y:S01]  /*15130*/  FMUL.FTZ R49, R46, R53 ;  /* 0x000000352e317220 */ /* 0x000fe20000410000 */
[----:B------:R-:W-:Y:S01]  /*15140*/  FFMA.FTZ R46, R10, R41, R14 ;  /* 0x000000290a2e7223 */ /* 0x000fe2000001000e */
[----:B------:R-:W-:-:S02]  /*15150*/  HADD2.F32 R41, -RZ, R30.H1_H1 ;  /* 0x3000001eff297230 */ /* 0x000fc40000004100 */
[C---:B------:R-:W-:Y:S01]  /*15160*/  FFMA.FTZ R70, R31.reuse, R53, -R40 ;  /* 0x000000351f467223 */ /* 0x040fe20000010828 */
[----:B------:R-:W-:Y:S02]  /*15170*/  HADD2.F32 R12, -RZ, R12.H1_H1 ;  /* 0x3000000cff0c7230 */ /* 0x000fe40000004100 */
[----:B------:R-:W-:Y:S01]  /*15180*/  FFMA.FTZ R40, R10, R21, -R45 ;  /* 0x000000150a287223 */ /* 0x000fe2000001082d */
[----:B------:R-:W-:Y:S02]  /*15190*/  HADD2.F32 R21, -RZ, R20.H1_H1 ;  /* 0x30000014ff157230 */ /* 0x000fe40000004100 */
        /* <DEDUP_REMOVED lines=10> */
[----:B------:R-:W-:Y:S01]  /*15240*/  FMUL.FTZ R41, R10, R31 ;  /* 0x0000001f0a297220 */ /* 0x000fe20000410000 */
[----:B------:R-:W-:-:S02]  /*15250*/  HADD2.F32 R54, -RZ, R54.H1_H1 ;  /* 0x30000036ff367230 */ /* 0x000fc40000004100 */
[-C--:B------:R-:W-:Y:S01]  /*15260*/  FMUL.FTZ R45, R10, R21.reuse ;  /* 0x000000150a2d7220 */ /* 0x080fe20000410000 */
[----:B------:R-:W-:Y:S02]  /*15270*/  HADD2.F32 R15, -RZ, R15.H1_H1 ;  /* 0x3000000fff0f7230 */ /* 0x000fe40000004100 */
[C---:B------:R-:W-:Y:S01]  /*15280*/  FFMA.FTZ R41, R8.reuse, R21, -R41 ;  /* 0x0000001508297223 */ /* 0x040fe20000010829 */
[----:B------:R-:W-:Y:S02]  /*15290*/  HADD2.F32 R10, -RZ, R47.H1_H1 ;  /* 0x3000002fff0a7230 */ /* 0x000fe40000004100 */
[----:B------:R-:W-:Y:S01]  /*152a0*/  FFMA.FTZ R45, R8, R31, R45 ;  /* 0x0000001f082d7223 */ /* 0x000fe2000001002d */
[----:B------:R-:W-:Y:S01]  /*152b0*/  HADD2.F32 R11, -RZ, R11.H1_H1 ;  /* 0x3000000bff0b7230 */ /* 0x000fe20000004100 */
        /* <DEDUP_REMOVED lines=11> */
[----:B------:R-:W-:Y:S01]  /*15370*/  F2FP.SATFINITE.E4M3.F32.PACK_AB_MERGE_C R13, R62, R13, R48 ;  /* 0x0000000d3e0d723e */ /* 0x000fe20004807030 */
[----:B------:R-:W-:Y:S02]  /*15380*/  HADD2.F32 R14, -RZ, R14.H1_H1 ;  /* 0x3000000eff0e7230 */ /* 0x000fe40000004100 */
[C---:B------:R-:W-:Y:S01]  /*15390*/  FMUL.FTZ R21, R10.reuse, R15 ;  /* 0x0000000f0a157220 */ /* 0x040fe20000410000 */
[----:B------:R-:W-:Y:S02]  /*153a0*/  HADD2.F32 R43, -RZ, R43.H1_H1 ;  /* 0x3000002bff2b7230 */ /* 0x000fe40000004100 */
[----:B------:R-:W-:Y:S01]  /*153b0*/  FMUL.FTZ R31, R10, R11 ;  /* 0x0000000b0a1f7220 */ /* 0x000fe20000410000 */
[----:B------:R-:W-:-:S02]  /*153c0*/  HADD2.F32 R12, -RZ, R8.H1_H1 ;  /* 0x30000008ff0c7230 */ /* 0x000fc40000004100 */
[--C-:B------:R-:W-:Y:S02]  /*153d0*/  HADD2.F32 R8, -RZ, R29.reuse.H0_H0 ;  /* 0x2000001dff087230 */ /* 0x100fe40000004100 */
[C---:B------:R-:W-:Y:S01]  /*153e0*/  FMUL.FTZ R10, R43.reuse, R14 ;  /* 0x0000000e2b0a7220 */ /* 0x040fe20000410000 */
[----:B------:R-:W-:Y:S02]  /*153f0*/  HADD2.F32 R29, -RZ, R29.H1_H1 ;  /* 0x3000001dff1d7230 */ /* 0x000fe40000004100 */
[-C--:B------:R-:W-:Y:S01]  /*15400*/  FMUL.FTZ R43, R43, R12.reuse ;  /* 0x0000000c2b2b7220 */ /* 0x080fe20000410000 */
[C---:B------:R-:W-:Y:S01]  /*15410*/  FFMA.FTZ R30, R8.reuse, R11, -R21 ;  /* 0x0000000b081e7223 */ /* 0x040fe20000010815 */
[----:B------:R-:W-:Y:S01]  /*15420*/  FFMA.FTZ R47, R8, R15, R31 ;  /* 0x0000000f082f7223 */ /* 0x000fe2000001001f */
[C---:B------:R-:W-:Y:S01]  /*15430*/  FFMA.FTZ R53, R29.reuse, R12, -R10 ;  /* 0x0000000c1d357223 */ /* 0x040fe2000001080a */
[----:B------:R-:W-:Y:S01]  /*15440*/  FFMA.FTZ R50, R29, R14, R43 ;  /* 0x0000000e1d327223 */ /* 0x000fe2000001002b */
[----:B------:R-:W-:-:S02]  /*15450*/  HADD2.F32 R10, -RZ, R42.H0_H0 ;  /* 0x2000002aff0a7230 */ /* 0x000fc40000004100 */
[----:B------:R-:W-:Y:S01]  /*15460*/  HADD2.F32 R11, -RZ, R52.H0_H0 ;  /* 0x20000034ff0b7230 */ /* 0x000fe20000004100 */
[----:B------:R-:W-:Y:S01]  /*15470*/  F2FP.SATFINITE.E4M3.F32.PACK_AB_MERGE_C R30, R53, R30, RZ ;  /* 0x0000001e351e723e */ /* 0x000fe200048070ff */
[--C-:B------:R-:W-:Y:S01]  /*15480*/  HADD2.F32 R21, -RZ, R58.reuse.H0_H0 ;  /* 0x2000003aff157230 */ /* 0x100fe20000004100 */
[----:B------:R-:W-:Y:S01]  /*15490*/  F2FP.SATFINITE.E4M3.F32.PACK_AB_MERGE_C R47, R50, R47, RZ ;  /* 0x0000002f322f723e */ /* 0x000fe200048070ff */
        /* <DEDUP_REMOVED lines=25> */
.L_x_2365:
[----:B------:R-:W-:Y:S05]  /*15630*/  BSYNC B1 ;  /* 0x0000000000017941 */ /* 0x000fea0003800000 */
.L_x_2364:
[----:B------:R-:W-:Y:S04]  /*15640*/  BSSY B1, `(.L_x_2366) ;  /* 0x0000104000017945 */ /* 0x000fe80003800000 */
[----:B------:R-:W-:Y:S05]  /*15650*/  @P1 BRA `(.L_x_2367) ;  /* 0x0000001000081947 */ /* 0x000fea0003800000 */
[----:B------:R-:W2:Y:S01]  /*15660*/  LDL R60, [R1+0x38] ;  /* 0x00003800013c7983 */ /* 0x000ea20000100800 */
[----:B0-----:R-:W-:Y:S02]  /*15670*/  SHF.R.S32.HI R12, RZ, 0x1f, R221 ;  /* 0x0000001fff0c7819 */ /* 0x001fe400000114dd */
[----:B-----5:R-:W-:Y:S02]  /*15680*/  SHF.R.U32.HI R0, RZ, 0x8, R24 ;  /* 0x00000008ff007819 */ /* 0x020fe40000011618 */
[----:B------:R-:W-:Y:S02]  /*15690*/  LEA.HI R12, R12, R221, RZ, 0x4 ;  /* 0x000000dd0c0c7211 */ /* 0x000fe400078f20ff */
[----:B------:R-:W-:Y:S02]  /*156a0*/  LOP3.LUT R8, R24, 0xff, RZ, 0xc0, !PT ;  /* 0x000000ff18087812 */ /* 0x000fe400078ec0ff */
[----:B------:R-:W-:Y:S02]  /*156b0*/  SHF.R.S32.HI R12, RZ, 0x4, R12 ;  /* 0x00000004ff0c7819 */ /* 0x000fe4000001140c */
[----:B------:R-:W-:-:S02]  /*156c0*/  LOP3.LUT R9, R0, 0xff, RZ, 0xc0, !PT ;  /* 0x000000ff00097812 */ /* 0x000fc400078ec0ff */
[----:B------:R-:W-:Y:S02]  /*156d0*/  LEA.HI R0, R3, R12, RZ, 0x1c ;  /* 0x0000000c03007211 */ /* 0x000fe400078fe0ff */
[----:B------:R-:W-:Y:S02]  /*156e0*/  PRMT R21, R9, 0x7604, R8 ;  /* 0x0000760409157816 */ /* 0x000fe40000000008 */
[----:B------:R-:W-:Y:S02]  /*156f0*/  SHF.R.S32.HI R9, RZ, 0x1f, R0 ;  /* 0x0000001fff097819 */ /* 0x000fe40000011400 */
[----:B------:R-:W-:Y:S02]  /*15700*/  SHF.R.U32.HI R15, RZ, 0x8, R36 ;  /* 0x00000008ff0f7819 */ /* 0x000fe40000011624 */
[----:B------:R-:W-:Y:S01]  /*15710*/  LEA.HI R8, R9, R0, RZ, 0x2 ;  /* 0x0000000009087211 */ /* 0x000fe200078f10ff */
[----:B------:R-:W-:Y:S01]  /*15720*/  IMAD.SHL.U32 R9, R0, 0x10, RZ ;  /* 0x0000001000097824 */ /* 0x000fe200078e00ff */
[----:B------:R-:W-:-:S02]  /*15730*/  SHF.R.U32.HI R13, RZ, 0x8, R27 ;  /* 0x00000008ff0d7819 */ /* 0x000fc4000001161b */
[----:B------:R-:W-:Y:S01]  /*15740*/  LOP3.LUT R14, R36, 0xff, RZ, 0xc0, !PT ;  /* 0x000000ff240e7812 */ /* 0x000fe200078ec0ff */
[----:B------:R-:W-:Y:S01]  /*15750*/  IMAD.SHL.U32 R8, R8, 0x800, RZ ;  /* 0x0000080008087824 */ /* 0x000fe200078e00ff */
[----:B------:R-:W-:Y:S02]  /*15760*/  LOP3.LUT R0, R228, 0x30, R9, 0xf8, !PT ;  /* 0x00000030e4007812 */ /* 0x000fe400078ef809 */
[----:B------:R-:W-:Y:S02]  /*15770*/  LOP3.LUT R15, R15, 0xff, RZ, 0xc0, !PT ;  /* 0x000000ff0f0f7812 */ /* 0x000fe400078ec0ff */
[----:B------:R-:W-:Y:S02]  /*15780*/  LOP3.LUT R12, R27, 0xff, RZ, 0xc0, !PT ;  /* 0x000000ff1b0c7812 */ /* 0x000fe400078ec0ff */
[----:B------:R-:W-:Y:S02]  /*15790*/  LOP3.LUT R13, R13, 0xff, RZ, 0xc0, !PT ;  /* 0x000000ff0d0d7812 */ /* 0x000fe400078ec0ff */
[----:B------:R-:W-:-:S02]  /*157a0*/  SHF.R.U32.HI R11, RZ, 0x8, R25 ;  /* 0x00000008ff0b7819 */ /* 0x000fc40000011619 */
[----:B------:R-:W-:Y:S02]  /*157b0*/  LOP3.LUT R0, R0, R229, RZ, 0x3c, !PT ;  /* 0x000000e500007212 */ /* 0x000fe400078e3cff */
[----:B------:R-:W-:Y:S02]  /*157c0*/  LOP3.LUT R9, R8, 0xffffe000, RZ, 0xc0, !PT ;  /* 0xffffe00008097812 */ /* 0x000fe400078ec0ff */
[----:B------:R-:W-:Y:S02]  /*157d0*/  PRMT R45, R15, 0x7604, R14 ;  /* 0x000076040f2d7816 */ /* 0x000fe4000000000e */
[----:B------:R-:W-:Y:S02]  /*157e0*/  SHF.R.U32.HI R15, RZ, 0x8, R37 ;  /* 0x00000008ff0f7819 */ /* 0x000fe40000011625 */
[----:B------:R-:W-:Y:S02]  /*157f0*/  PRMT R41, R13, 0x7604, R12 ;  /* 0x000076040d297816 */ /* 0x000fe4000000000c */
[----:B------:R-:W-:-:S02]  /*15800*/  LOP3.LUT R10, R25, 0xff, RZ, 0xc0, !PT ;  /* 0x000000ff190a7812 */ /* 0x000fc400078ec0ff */
[----:B------:R-:W-:Y:S02]  /*15810*/  LOP3.LUT R11, R11, 0xff, RZ, 0xc0, !PT ;  /* 0x000000ff0b0b7812 */ /* 0x000fe400078ec0ff */
[----:B------:R-:W-:Y:S02]  /*15820*/  IADD3 R13, R0, R230, R9 ;  /* 0x000000e6000d7210 */ /* 0x000fe40007ffe009 */
[----:B------:R-:W-:Y:S02]  /*15830*/  SHF.R.U32.HI R14, RZ, 0x8, R38 ;  /* 0x00000008ff0e7819 */ /* 0x000fe40000011626 */
[----:B------:R-:W-:Y:S02]  /*15840*/  LOP3.LUT R0, R37, 0xff, RZ, 0xc0, !PT ;  /* 0x000000ff25007812 */ /* 0x000fe400078ec0ff */
[----:B------:R-:W-:Y:S02]  /*15850*/  LOP3.LUT R15, R15, 0xff, RZ, 0xc0, !PT ;  /* 0x000000ff0f0f7812 */ /* 0x000fe400078ec0ff */
[----:B------:R-:W-:-:S02]  /*15860*/  SHF.R.U32.HI R51, RZ, 0x8, R39 ;  /* 0x00000008ff337819 */ /* 0x000fc40000011627 */
[----:B------:R-:W-:Y:S02]  /*15870*/  PRMT R29, R11, 0x7604, R10 ;  /* 0x000076040b1d7816 */ /* 0x000fe4000000000a */
[----:B------:R-:W-:Y:S02]  /*15880*/  LOP3.LUT R43, R14, 0xff, RZ, 0xc0, !PT ;  /* 0x000000ff0e2b7812 */ /* 0x000fe400078ec0ff */
[----:B------:R-:W-:Y:S02]  /*15890*/  SHF.R.U32.HI R11, RZ, 0x8, R26 ;  /* 0x00000008ff0b7819 */ /* 0x000fe4000001161a */
[----:B------:R-:W-:Y:S02]  /*158a0*/  LOP3.LUT R12, R38, 0xff, RZ, 0xc0, !PT ;  /* 0x000000ff260c7812 */ /* 0x000fe400078ec0ff */
[----:B------:R-:W-:Y:S02]  /*158b0*/  LOP3.LUT R14, R39, 0xff, RZ, 0xc0, !PT ;  /* 0x000000ff270e7812 */ /* 0x000fe400078ec0ff */
[----:B------:R-:W-:Y:S01]  /*158c0*/  PRMT R47, R15, 0x7604, R0 ;  /* 0x000076040f2f7816 */ /* 0x000fe20000000000 */
[----:B------:R-:W-:Y:S01]  /*158d0*/  IMAD.IADD R0, R16, 0x1, R13 ;  /* 0x0000000110007824 */ /* 0x000fe200078e020d */
[----:B------:R-:W-:-:S02]  /*158e0*/  LOP3.LUT R51, R51, 0xff, RZ, 0xc0, !PT ;  /* 0x000000ff33337812 */ /* 0x000fc400078ec0ff */
[----:B------:R-:W-:Y:S02]  /*158f0*/  LOP3.LUT R10, R26, 0xff, RZ, 0xc0, !PT ;  /* 0x000000ff1a0a7812 */ /* 0x000fe400078ec0ff */
[----:B------:R-:W-:Y:S02]  /*15900*/  LOP3.LUT R11, R11, 0xff, RZ, 0xc0, !PT ;  /* 0x000000ff0b0b7812 */ /* 0x000fe400078ec0ff */
[----:B------:R-:W-:Y:S02]  /*15910*/  PRMT R49, R43, 0x7604, R12 ;  /* 0x000076042b317816 */ /* 0x000fe4000000000c */
[----:B------:R-:W-:Y:S02]  /*15920*/  PRMT R51, R51, 0x7604, R14 ;  /* 0x0000760433337816 */ /* 0x000fe4000000000e */
[----:B------:R-:W0:Y:S01]  /*15930*/  LDS.128 R12, [R0+0x1e200] ;  /* 0x01e20000000c7984 */ /* 0x000e220000000c00 */
[----:B------:R-:W-:Y:S02]  /*15940*/  PRMT R31, R11, 0x7604, R10 ;  /* 0x000076040b1f7816 */ /* 0x000fe4000000000a */
[----:B------:R-:W-:-:S02]  /*15950*/  SHF.R.U32.HI R28, RZ, 0x10, R25 ;  /* 0x00000010ff1c7819 */ /* 0x000fc40000011619 */
[----:B------:R-:W-:Y:S02]  /*15960*/  SHF.R.U32.HI R20, RZ, 0x10, R24 ;  /* 0x00000010ff147819 */ /* 0x000fe40000011618 */
[----:B------:R-:W-:Y:S02]  /*15970*/  SHF.R.U32.HI R30, RZ, 0x10, R26 ;  /* 0x00000010ff1e7819 */ /* 0x000fe4000001161a */
[----:B------:R-:W-:Y:S02]  /*15980*/  LOP3.LUT R28, R28, 0xff, RZ, 0xc0, !PT ;  /* 0x000000ff1c1c7812 */ /* 0x000fe400078ec0ff */
[----:B------:R-:W-:Y:S02]  /*15990*/  LOP3.LUT R20, R20, 0xff, RZ, 0xc0, !PT ;  /* 0x000000ff14147812 */ /* 0x000fe400078ec0ff */
[----:B------:R-:W-:Y:S02]  /*159a0*/  LOP3.LUT R30, R30, 0xff, RZ, 0xc0, !PT ;  /* 0x000000ff1e1e7812 */ /* 0x000fe400078ec0ff */
[----:B------:R-:W-:-:S02]  /*159b0*/  SHF.R.U32.HI R40, RZ, 0x10, R27 ;  /* 0x00000010ff287819 */ /* 0x000fc4000001161b */
[----:B------:R-:W-:Y:S02]  /*159c0*/  PRMT R29, R28, 0x7054, R29 ;  /* 0x000070541c1d7816 */ /* 0x000fe4000000001d */
[----:B------:R-:W-:Y:S02]  /*159d0*/  SHF.R.U32.HI R28, RZ, 0x10, R37 ;  /* 0x00000010ff1c7819 */ /* 0x000fe40000011625 */
[----:B------:R-:W-:Y:S02]  /*159e0*/  PRMT R21, R20, 0x7054, R21 ;  /* 0x0000705414157816 */ /* 0x000fe40000000015 */
[----:B------:R-:W-:Y:S02]  /*159f0*/  PRMT R31, R30, 0x7054, R31 ;  /* 0x000070541e1f7816 */ /* 0x000fe4000000001f */
[----:B------:R-:W-:Y:S02]  /*15a00*/  SHF.R.U32.HI R20, RZ, 0x10, R36 ;  /* 0x00000010ff147819 */ /* 0x000fe40000011624 */
[----:B------:R-:W-:-:S02]  /*15a10*/  LOP3.LUT R40, R40, 0xff, RZ, 0xc0, !PT ;  /* 0x000000ff28287812 */ /* 0x000fc400078ec0ff */
[----:B------:R-:W-:Y:S02]  /*15a20*/  SHF.R.U32.HI R30, RZ, 0x10, R38 ;  /* 0x00000010ff1e7819 */ /* 0x000fe40000011626 */
[----:B------:R-:W-:Y:S02]  /*15a30*/  LOP3.LUT R28, R28, 0xff, RZ, 0xc0, !PT ;  /* 0x000000ff1c1c7812 */ /* 0x000fe400078ec0ff */
[----:B------:R-:W-:Y:S02]  /*15a40*/  LOP3.LUT R20, R20, 0xff, RZ, 0xc0, !PT ;  /* 0x000000ff14147812 */ /* 0x000fe400078ec0ff */
[----:B------:R-:W-:Y:S02]  /*15a50*/  PRMT R43, R40, 0x7054, R41 ;  /* 0x00007054282b7816 */ /* 0x000fe40000000029 */
[----:B------:R-:W-:Y:S02]  /*15a60*/  LOP3.LUT R30, R30, 0xff, RZ, 0xc0, !PT ;  /* 0x000000ff1e1e7812 */ /* 0x000fe400078ec0ff */
[----:B------:R-:W-:-:S02]  /*15a70*/  SHF.R.U32.HI R40, RZ, 0x10, R39 ;  /* 0x00000010ff287819 */ /* 0x000fc40000011627 */
[----:B------:R-:W-:Y:S02]  /*15a80*/  PRMT R47, R28, 0x7054, R47 ;  /* 0x000070541c2f7816 */ /* 0x000fe4000000002f */
[----:B------:R-:W-:Y:S02]  /*15a90*/  PRMT R45, R20, 0x7054, R45 ;  /* 0x00007054142d7816 */ /* 0x000fe4000000002d */
[----:B------:R-:W-:Y:S02]  /*15aa0*/  PRMT R49, R30, 0x7054, R49 ;  /* 0x000070541e317816 */ /* 0x000fe40000000031 */
[----:B------:R-:W-:Y:S02]  /*15ab0*/  LOP3.LUT R41, R29, 0xff000000, R25, 0xf8, !PT ;  /* 0xff0000001d297812 */ /* 0x000fe400078ef819 */
[----:B------:R-:W-:Y:S02]  /*15ac0*/  LOP3.LUT R40, R40, 0xff, RZ, 0xc0, !PT ;  /* 0x000000ff28287812 */ /* 0x000fe400078ec0ff */
[----:B------:R-:W-:-:S02]  /*15ad0*/  LOP3.LUT R47, R47, 0xff000000, R37, 0xf8, !PT ;  /* 0xff0000002f2f7812 */ /* 0x000fc400078ef825 */
[----:B------:R-:W-:Y:S02]  /*15ae0*/  LOP3.LUT R43, R43, 0xff000000, R27, 0xf8, !PT ;  /* 0xff0000002b2b7812 */ /* 0x000fe400078ef81b */
[----:B------:R-:W-:Y:S02]  /*15af0*/  LOP3.LUT R45, R45, 0xff000000, R36, 0xf8, !PT ;  /* 0xff0000002d2d7812 */ /* 0x000fe400078ef824 */
[----:B------:R-:W-:Y:S02]  /*15b00*/  LOP3.LUT R49, R49, 0xff000000, R38, 0xf8, !PT ;  /* 0xff00000031317812 */ /* 0x000fe400078ef826 */
[----:B------:R-:W-:Y:S02]  /*15b10*/  F2FP.F16.E4M3.UNPACK_B R36, R41 ;  /* 0x00000029ff24723e */ /* 0x000fe400020006ff */
[----:B0-----:R-:W-:Y:S02]  /*15b20*/  F2FP.F16.E4M3.UNPACK_B R27, R13 ;  /* 0x0000000dff1b723e */ /* 0x001fe400020006ff */
[----:B------:R-:W-:Y:S01]  /*15b30*/  PRMT R51, R40, 0x7054, R51 ;  /* 0x0000705428337816 */ /* 0x000fe20000000033 */
[----:B------:R-:W-:Y:S01]  /*15b40*/  HADD2.F32 R37, -RZ, R36.H0_H0 ;  /* 0x20000024ff257230 */ /* 0x000fe20000004100 */
[----:B------:R-:W-:Y:S01]  /*15b50*/  F2FP.F16.E4M3.UNPACK_B R38, R47 ;  /* 0x0000002fff26723e */ /* 0x000fe200020006ff */
[--C-:B------:R-:W-:Y:S01]  /*15b60*/  HADD2.F32 R29, -RZ, R27.reuse.H0_H0 ;  /* 0x2000001bff1d7230 */ /* 0x100fe20000004100 */
[----:B------:R-:W-:Y:S01]  /*15b70*/  LOP3.LUT R51, R51, 0xff000000, R39, 0xf8, !PT ;  /* 0xff00000033337812 */ /* 0x000fe200078ef827 */
[----:B------:R-:W-:Y:S01]  /*15b80*/  HADD2.F32 R27, -RZ, R27.H1_H1 ;  /* 0x3000001bff1b7230 */ /* 0x000fe20000004100 */
[----:B------:R-:W-:Y:S01]  /*15b90*/  LOP3.LUT R42, R31, 0xff000000, R26, 0xf8, !PT ;  /* 0xff0000001f2a7812 */ /* 0x000fe200078ef81a */
[--C-:B------:R-:W-:Y:S01]  /*15ba0*/  HADD2.F32 R39, -RZ, R38.reuse.H0_H0 ;  /* 0x20000026ff277230 */ /* 0x100fe20000004100 */
[----:B------:R-:W-:Y:S01]  /*15bb0*/  LOP3.LUT R40, R21, 0xff000000, R24, 0xf8, !PT ;  /* 0xff00000015287812 */ /* 0x000fe200078ef818 */
[C---:B------:R-:W-:Y:S01]  /*15bc0*/  FMUL.FTZ R46, R29.reuse, R37 ;  /* 0x000000251d2e7220 */ /* 0x040fe20000410000 */
[----:B------:R-:W-:Y:S01]  /*15bd0*/  F2FP.F16.E4M3.UNPACK_B R28, R13.H1 ;  /* 0x0000000dff1c723e */ /* 0x000fe200030006ff */
[----:B------:R-:W-:Y:S01]  /*15be0*/  HADD2.F32 R38, -RZ, R38.H1_H1 ;  /* 0x30000026ff267230 */ /* 0x000fe20000004100 */
[----:B------:R-:W-:Y:S01]  /*15bf0*/  F2FP.F16.E4M3.UNPACK_B R47, R47.H1 ;  /* 0x0000002fff2f723e */ /* 0x000fe200030006ff */
[----:B------:R-:W-:Y:S01]  /*15c00*/  FMUL.FTZ R53, R29, R39 ;  /* 0x000000271d357220 */ /* 0x000fe20000410000 */
[----:B------:R-:W-:Y:S01]  /*15c10*/  F2FP.F16.E4M3.UNPACK_B R41, R41.H1 ;  /* 0x00000029ff29723e */ /* 0x000fe200030006ff */
[----:B------:R-:W-:Y:S01]  /*15c20*/  HADD2.F32 R36, -RZ, R36.H1_H1 ;  /* 0x30000024ff247230 */ /* 0x000fe20000004100 */
[-C--:B------:R-:W-:Y:S01]  /*15c30*/  F2FP.F16.E4M3.UNPACK_B R30, R15.reuse ;  /* 0x0000000fff1e723e */ /* 0x080fe200020006ff */
[----:B------:R-:W-:Y:S01]  /*15c40*/  FMUL.FTZ R55, R27, R38 ;  /* 0x000000261b377220 */ /* 0x000fe20000410000 */
[----:B------:R-:W-:-:S02]  /*15c50*/  F2FP.F16.E4M3.UNPACK_B R31, R15.H1 ;  /* 0x0000000fff1f723e */ /* 0x000fc400030006ff */
[----:B------:R-:W-:Y:S01]  /*15c60*/  F2FP.F16.E4M3.UNPACK_B R15, R14 ;  /* 0x0000000eff0f723e */ /* 0x000fe200020006ff */
[----:B------:R-:W-:Y:S01]  /*15c70*/  FMUL.FTZ R27, R27, R36 ;  /* 0x000000241b1b7220 */ /* 0x000fe20000410000 */
[----:B------:R-:W-:Y:S01]  /*15c80*/  F2FP.F16.E4M3.UNPACK_B R29, R14.H1 ;  /* 0x0000000eff1d723e */ /* 0x000fe200030006ff */
[--C-:B------:R-:W-:Y:S01]  /*15c90*/  HADD2.F32 R14, -RZ, R28.reuse.H0_H0 ;  /* 0x2000001cff0e7230 */ /* 0x100fe20000004100 */
[-C--:B------:R-:W-:Y:S01]  /*15ca0*/  F2FP.F16.E4M3.UNPACK_B R13, R12.reuse ;  /* 0x0000000cff0d723e */ /* 0x080fe200020006ff */
[----:B------:R-:W-:Y:S01]  /*15cb0*/  HADD2.F32 R28, -RZ, R28.H1_H1 ;  /* 0x3000001cff1c7230 */ /* 0x000fe20000004100 */
[----:B------:R-:W-:Y:S01]  /*15cc0*/  F2FP.F16.E4M3.UNPACK_B R12, R12.H1 ;  /* 0x0000000cff0c723e */ /* 0x000fe200030006ff */
[----:B--2---:R-:W0:Y:S02]  /*15cd0*/  LDS.128 R8, [R60+0x1e200] ;  /* 0x01e200003c087984 */ /* 0x004e240000000c00 */
[----:B0-----:R-:W-:Y:S02]  /*15ce0*/  F2FP.F16.E4M3.UNPACK_B R20, R9 ;  /* 0x00000009ff14723e */ /* 0x001fe400020006ff */
[----:B------:R-:W-:-:S02]  /*15cf0*/  F2FP.F16.E4M3.UNPACK_B R25, R11 ;  /* 0x0000000bff19723e */ /* 0x000fc400020006ff */
[----:B------:R-:W-:Y:S02]  /*15d00*/  F2FP.F16.E4M3.UNPACK_B R26, R11.H1 ;  /* 0x0000000bff1a723e */ /* 0x000fe400030006ff */
[-C--:B------:R-:W-:Y:S02]  /*15d10*/  F2FP.F16.E4M3.UNPACK_B R11, R10.reuse ;  /* 0x0000000aff0b723e */ /* 0x080fe400020006ff */
[----:B------:R-:W-:Y:S01]  /*15d20*/  F2FP.F16.E4M3.UNPACK_B R24, R10.H1 ;  /* 0x0000000aff18723e */ /* 0x000fe200030006ff */
[--C-:B------:R-:W-:Y:S01]  /*15d30*/  HADD2.F32 R10, -RZ, R20.reuse.H0_H0 ;  /* 0x20000014ff0a7230 */ /* 0x100fe20000004100 */
[----:B------:R-:W-:Y:S01]  /*15d40*/  F2FP.F16.E4M3.UNPACK_B R21, R9.H1 ;  /* 0x00000009ff15723e */ /* 0x000fe200030006ff */
[----:B------:R-:W-:Y:S01]  /*15d50*/  HADD2.F32 R20, -RZ, R20.H1_H1 ;  /* 0x30000014ff147230 */ /* 0x000fe20000004100 */
[----:B------:R-:W-:Y:S02]  /*15d60*/  F2FP.F16.E4M3.UNPACK_B R9, R8 ;  /* 0x00000008ff09723e */ /* 0x000fe400020006ff */
[C---:B------:R-:W-:Y:S01]  /*15d70*/  FFMA.FTZ R46, R10.reuse, R39, R46 ;  /* 0x000000270a2e7223 */ /* 0x040fe2000001002e */
[----:B------:R-:W-:Y:S01]  /*15d80*/  FFMA.FTZ R53, R10, R37, -R53 ;  /* 0x000000250a357223 */ /* 0x000fe20000010835 */
[----:B------:R-:W-:-:S02]  /*15d90*/  HADD2.F32 R39, -RZ, R47.H0_H0 ;  /* 0x2000002fff277230 */ /* 0x000fc40000004100 */
[C---:B------:R-:W-:Y:S01]  /*15da0*/  FFMA.FTZ R48, R20.reuse, R36, -R55 ;  /* 0x0000002414307223 */ /* 0x040fe20000010837 */
[----:B------:R-:W-:Y:S02]  /*15db0*/  HADD2.F32 R37, -RZ, R41.H0_H0 ;  /* 0x20000029ff257230 */ /* 0x000fe40000004100 */
[----:B------:R-:W-:Y:S01]  /*15dc0*/  FFMA.FTZ R55, R20, R38, R27 ;  /* 0x0000002614377223 */ /* 0x000fe2000001001b */
[----:B------:R-:W-:Y:S02]  /*15dd0*/  HADD2.F32 R10, -RZ, R21.H0_H0 ;  /* 0x20000015ff0a7230 */ /* 0x000fe40000004100 */
[C---:B------:R-:W-:Y:S01]  /*15de0*/  FMUL.FTZ R57, R14.reuse, R39 ;  /* 0x000000270e397220 */ /* 0x040fe20000410000 */
[----:B------:R-:W-:Y:S01]  /*15df0*/  F2FP.F16.E4M3.UNPACK_B R36, R51 ;  /* 0x00000033ff24723e */ /* 0x000fe200020006ff */
[----:B------:R-:W-:Y:S01]  /*15e00*/  FMUL.FTZ R14, R14, R37 ;  /* 0x000000250e0e7220 */ /* 0x000fe20000410000 */
[----:B------:R-:W-:Y:S01]  /*15e10*/  F2FP.F16.E4M3.UNPACK_B R20, R43 ;  /* 0x0000002bff14723e */ /* 0x000fe200020006ff */
[----:B------:R-:W-:Y:S01]  /*15e20*/  FFMA.FTZ R57, R10, R37, -R57 ;  /* 0x000000250a397223 */ /* 0x000fe20000010839 */
[----:B------:R-:W-:-:S02]  /*15e30*/  HADD2.F32 R47, -RZ, R47.H1_H1 ;  /* 0x3000002fff2f7230 */ /* 0x000fc40000004100 */
[----:B------:R-:W-:Y:S01]  /*15e40*/  FFMA.FTZ R38, R10, R39, R14 ;  /* 0x000000270a267223 */ /* 0x000fe2000001000e */
[----:B------:R-:W-:Y:S01]  /*15e50*/  HADD2.F32 R37, -RZ, R36.H0_H0 ;  /* 0x20000024ff257230 */ /* 0x000fe20000004100 */
[----:B------:R-:W-:Y:S01]  /*15e60*/  F2FP.F16.E4M3.UNPACK_B R51, R51.H1 ;  /* 0x00000033ff33723e */ /* 0x000fe200030006ff */
[----:B------:R-:W-:Y:S02]  /*15e70*/  HADD2.F32 R14, -RZ, R30.H0_H0 ;  /* 0x2000001eff0e7230 */ /* 0x000fe40000004100 */
[----:B------:R-:W-:Y:S01]  /*15e80*/  FMUL.FTZ R50, R28, R47 ;  /* 0x0000002f1c327220 */ /* 0x000fe20000410000 */
[----:B------:R-:W-:Y:S01]  /*15e90*/  HADD2.F32 R27, -RZ, R20.H0_H0 ;  /* 0x20000014ff1b7230 */ /* 0x000fe20000004100 */
[----:B------:R-:W-:Y:S01]  /*15ea0*/  F2FP.F16.E4M3.UNPACK_B R43, R43.H1 ;  /* 0x0000002bff2b723e */ /* 0x000fe200030006ff */
[----:B------:R-:W-:Y:S02]  /*15eb0*/  HADD2.F32 R41, -RZ, R41.H1_H1 ;  /* 0x30000029ff297230 */ /* 0x000fe40000004100 */
[----:B------:R-:W-:Y:S01]  /*15ec0*/  FMUL.FTZ R39, R14, R37 ;  /* 0x000000250e277220 */ /* 0x000fe20000410000 */
[----:B------:R-:W-:-:S02]  /*15ed0*/  HADD2.F32 R10, -RZ, R25.H0_H0 ;  /* 0x20000019ff0a7230 */ /* 0x000fc40000004100 */
[----:B------:R-:W-:Y:S01]  /*15ee0*/  FMUL.FTZ R14, R14, R27 ;  /* 0x0000001b0e0e7220 */ /* 0x000fe20000410000 */
[----:B------:R-:W-:Y:S02]  /*15ef0*/  HADD2.F32 R21, -RZ, R21.H1_H1 ;  /* 0x30000015ff157230 */ /* 0x000fe40000004100 */
[----:B------:R-:W-:Y:S01]  /*15f00*/  FMUL.FTZ R28, R28, R41 ;  /* 0x000000291c1c7220 */ /* 0x000fe20000410000 */
[----:B------:R-:W-:Y:S02]  /*15f10*/  HADD2.F32 R20, -RZ, R20.H1_H1 ;  /* 0x30000014ff147230 */ /* 0x000fe40000004100 */
[C---:B------:R-:W-:Y:S01]  /*15f20*/  FFMA.FTZ R52, R10.reuse, R27, -R39 ;  /* 0x0000001b0a347223 */ /* 0x040fe20000010827 */
[----:B------:R-:W-:Y:S02]  /*15f30*/  HADD2.F32 R36, -RZ, R36.H1_H1 ;  /* 0x30000024ff247230 */ /* 0x000fe40000004100 */
[----:B------:R-:W-:Y:S01]  /*15f40*/  FFMA.FTZ R54, R10, R37, R14 ;  /* 0x000000250a367223 */ /* 0x000fe2000001000e */
[----:B------:R-:W-:-:S02]  /*15f50*/  HADD2.F32 R30, -RZ, R30.H1_H1 ;  /* 0x3000001eff1e7230 */ /* 0x000fc40000004100 */
[C---:B------:R-:W-:Y:S01]  /*15f60*/  FFMA.FTZ R50, R21.reuse, R41, -R50 ;  /* 0x0000002915327223 */ /* 0x040fe20000010832 */
[----:B------:R-:W-:Y:S01]  /*15f70*/  FFMA.FTZ R47, R21, R47, R28 ;  /* 0x0000002f152f7223 */ /* 0x000fe2000001001c */
[----:B------:R-:W-:Y:S01]  /*15f80*/  HADD2.F32 R25, -RZ, R25.H1_H1 ;  /* 0x30000019ff197230 */ /* 0x000fe20000004100 */
[----:B------:R-:W-:Y:S01]  /*15f90*/  F2FP.F16.E4M3.UNPACK_B R8, R8.H1 ;  /* 0x00000008ff08723e */ /* 0x000fe200030006ff */
[----:B------:R-:W-:Y:S02]  /*15fa0*/  HADD2.F32 R27, -RZ, R51.H0_H0 ;  /* 0x20000033ff1b7230 */ /* 0x000fe40000004100 */
[C---:B------:R-:W-:Y:S01]  /*15fb0*/  FMUL.FTZ R28, R30.reuse, R36 ;  /* 0x000000241e1c7220 */ /* 0x040fe20000410000 */
[----:B------:R-:W-:Y:S02]  /*15fc0*/  HADD2.F32 R14, -RZ, R31.H0_H0 ;  /* 0x2000001fff0e7230 */ /* 0x000fe40000004100 */
[----:B------:R-:W-:Y:S01]  /*15fd0*/  FMUL.FTZ R37, R30, R20 ;  /* 0x000000141e257220 */ /* 0x000fe20000410000 */
[----:B------:R-:W-:-:S02]  /*15fe0*/  HADD2.F32 R21, -RZ, R43.H0_H0 ;  /* 0x2000002bff157230 */ /* 0x000fc40000004100 */
        /* <DEDUP_REMOVED lines=24> */
[C---:B------:R-:W-:Y:S01]  /*16170*/  FFMA.FTZ R51, R26.reuse, R51, R28 ;  /* 0x000000331a337223 */ /* 0x040fe2000001001c */
[----:B------:R-:W-:Y:S01]  /*16180*/  FFMA.FTZ R43, R26, R43, -R37 ;  /* 0x0000002b1a2b7223 */ /* 0x000fe20000010825 */
        /* <DEDUP_REMOVED lines=40> */
[--C-:B------:R-:W-:Y:S02]  /*16410*/  HADD2.F32 R10, -RZ, R42.reuse.H0_H0 ;  /* 0x2000002aff0a7230 */ /* 0x100fe40000004100 */
[C---:B------:R-:W-:Y:S01]  /*16420*/  FMUL.FTZ R9, R29.reuse, R14 ;  /* 0x0000000e1d097220 */ /* 0x040fe20000410000 */
[-C--:B------:R-:W-:Y:S01]  /*16430*/  FMUL.FTZ R21, R29, R12.reuse ;  /* 0x0000000c1d157220 */ /* 0x080fe20000410000 */
[----:B------:R-:W-:Y:S02]  /*16440*/  HADD2.F32 R42, -RZ, R42.H1_H1 ;  /* 0x3000002aff2a7230 */ /* 0x000fe40000004100 */
[----:B------:R-:W-:Y:S01]  /*16450*/  FFMA.FTZ R29, R8, R13, R25 ;  /* 0x0000000d081d7223 */ /* 0x000fe20000010019 */
[C---:B------:R-:W-:Y:S01]  /*16460*/  FFMA.FTZ R41, R24.reuse, R12, -R9 ;  /* 0x0000000c18297223 */ /* 0x040fe20000010809 */
[----:B------:R-:W-:Y:S01]  /*16470*/  FFMA.FTZ R36, R24, R14, R21 ;  /* 0x0000000e18247223 */ /* 0x000fe20000010015 */
[----:B------:R-:W-:-:S02]  /*16480*/  HADD2.F32 R9, -RZ, R15.H0_H0 ;  /* 0x2000000fff097230 */ /* 0x000fc40000004100 */
[--C-:B------:R-:W-:Y:S02]  /*16490*/  HADD2.F32 R12, -RZ, R49.reuse.H0_H0 ;  /* 0x20000031ff0c7230 */ /* 0x100fe40000004100 */
[----:B------:R-:W-:Y:S01]  /*164a0*/  HADD2.F32 R14, -RZ, R49.H1_H1 ;  /* 0x30000031ff0e7230 */ /* 0x000fe20000004100 */
[----:B------:R-:W-:Y:S01]  /*164b0*/  F2FP.SATFINITE.E4M3.F32.PACK_AB_MERGE_C R29, R36, R29, RZ ;  /* 0x0000001d241d723e */ /* 0x000fe200048070ff */
[----:B------:R-:W-:Y:S02]  /*164c0*/  HADD2.F32 R15, -RZ, R15.H1_H1 ;  /* 0x3000000fff0f7230 */ /* 0x000fe40000004100 */
[C---:B------:R-:W-:Y:S01]  /*164d0*/  FMUL.FTZ R13, R9.reuse, R12 ;  /* 0x0000000c090d7220 */ /* 0x040fe20000410000 */
[--C-:B------:R-:W-:Y:S02]  /*164e0*/  HADD2.F32 R8, -RZ, R11.reuse.H0_H0 ;  /* 0x2000000bff087230 */ /* 0x100fe40000004100 */
[----:B------:R-:W-:Y:S01]  /*164f0*/  FMUL.FTZ R9, R9, R10 ;  /* 0x0000000a09097220 */ /* 0x000fe20000410000 */
[----:B------:R-:W-:-:S02]  /*16500*/  HADD2.F32 R11, -RZ, R11.H1_H1 ;  /* 0x3000000bff0b7230 */ /* 0x000fc40000004100 */
        /* <DEDUP_REMOVED lines=13> */
[----:B------:R-:W-:Y:S02]  /*165e0*/  F2FP.SATFINITE.E4M3.F32.PACK_AB_MERGE_C R13, R48, R53, R13 ;  /* 0x00000035300d723e */ /* 0x000fe4000480700d */
[----:B------:R-:W-:-:S02]  /*165f0*/  F2FP.SATFINITE.E4M3.F32.PACK_AB_MERGE_C R15, R59, R52, R15 ;  /* 0x000000343b0f723e */ /* 0x000fc4000480700f */
[----:B------:R-:W-:Y:S02]  /*16600*/  F2FP.SATFINITE.E4M3.F32.PACK_AB_MERGE_C R12, R40, R27, R12 ;  /* 0x0000001b280c723e */ /* 0x000fe4000480700c */
[----:B------:R-:W-:Y:S02]  /*16610*/  F2FP.SATFINITE.E4M3.F32.PACK_AB_MERGE_C R14, R25, R10, R14 ;  /* 0x0000000a190e723e */ /* 0x000fe4000480700e */
[----:B------:R-:W-:Y:S02]  /*16620*/  F2FP.SATFINITE.E4M3.F32.PACK_AB_MERGE_C R9, R55, R46, R9 ;  /* 0x0000002e3709723e */ /* 0x000fe40004807009 */
[----:B------:R-:W-:Y:S01]  /*16630*/  F2FP.SATFINITE.E4M3.F32.PACK_AB_MERGE_C R11, R61, R54, R11 ;  /* 0x000000363d0b723e */ /* 0x000fe2000480700b */
[----:B------:R1:W-:Y:S01]  /*16640*/  STS.128 [R60+0x1e200], R12 ;  /* 0x01e2000c3c007388 */ /* 0x0003e20000000c00 */
[----:B------:R-:W-:Y:S02]  /*16650*/  F2FP.SATFINITE.E4M3.F32.PACK_AB_MERGE_C R8, R20, R31, R8 ;  /* 0x0000001f1408723e */ /* 0x000fe40004807008 */
[----:B------:R-:W-:-:S05]  /*16660*/  F2FP.SATFINITE.E4M3.F32.PACK_AB_MERGE_C R10, R24, R21, R29 ;  /* 0x00000015180a723e */ /* 0x000fca000480701d */
[----:B------:R1:W-:Y:S02]  /*16670*/  STS.128 [R0+0x1e200], R8 ;  /* 0x01e2000800007388 */ /* 0x0003e40000000c00 */
.L_x_2367:
[----:B------:R-:W-:Y:S05]  /*16680*/  BSYNC B1 ;  /* 0x0000000000017941 */ /* 0x000fea0003800000 */
.L_x_2366:
[----:B------:R-:W-:Y:S05]  /*16690*/  @P2 BRA `(.L_x_2345) ;  /* 0x0000000c00e82947 */ /* 0x000fea0003800000 */
[----:B------:R-:W2:Y:S01]  /*166a0*/  LDL R51, [R1+0x34] ;  /* 0x0000340001337983 */ /* 0x000ea20000100800 */
[----:B01----:R-:W-:-:S04]  /*166b0*/  SHF.R.S32.HI R0, RZ, 0x1f, R222 ;  /* 0x0000001fff007819 */ /* 0x003fc800000114de */
[----:B------:R-:W-:-:S04]  /*166c0*/  LEA.HI R0, R0, R222, RZ, 0x4 ;  /* 0x000000de00007211 */ /* 0x000fc800078f20ff */
[----:B------:R-:W-:-:S04]  /*166d0*/  SHF.R.S32.HI R0, RZ, 0x4, R0 ;  /* 0x00000004ff007819 */ /* 0x000fc80000011400 */
[----:B------:R-:W-:Y:S02]  /*166e0*/  LEA.HI R3, R3, R0, RZ, 0x1c ;  /* 0x0000000003037211 */ /* 0x000fe400078fe0ff */
[----:B-----5:R-:W-:Y:S02]  /*166f0*/  SHF.R.U32.HI R0, RZ, 0x8, R4 ;  /* 0x00000008ff007819 */ /* 0x020fe40000011604 */
[----:B------:R-:W-:Y:S02]  /*16700*/  LOP3.LUT R9, R4, 0xff, RZ, 0xc0, !PT ;  /* 0x000000ff04097812 */ /* 0x000fe400078ec0ff */
[----:B------:R-:W-:Y:S02]  /*16710*/  SHF.R.U32.HI R8, RZ, 0x8, R5 ;  /* 0x00000008ff087819 */ /* 0x000fe40000011605 */
[----:B------:R-:W-:Y:S02]  /*16720*/  LOP3.LUT R0, R0, 0xff, RZ, 0xc0, !PT ;  /* 0x000000ff00007812 */ /* 0x000fe400078ec0ff */
[----:B------:R-:W-:-:S02]  /*16730*/  LOP3.LUT R11, R5, 0xff, RZ, 0xc0, !PT ;  /* 0x000000ff050b7812 */ /* 0x000fc400078ec0ff */
[----:B------:R-:W-:Y:S02]  /*16740*/  LOP3.LUT R8, R8, 0xff, RZ, 0xc0, !PT ;  /* 0x000000ff08087812 */ /* 0x000fe400078ec0ff */
[----:B------:R-:W-:Y:S02]  /*16750*/  PRMT R21, R0, 0x7604, R9 ;  /* 0x0000760400157816 */ /* 0x000fe40000000009 */
[----:B------:R-:W-:Y:S02]  /*16760*/  SHF.R.S32.HI R0, RZ, 0x1f, R3 ;  /* 0x0000001fff007819 */ /* 0x000fe40000011403 */
[----:B------:R-:W-:Y:S02]  /*16770*/  PRMT R20, R8, 0x7604, R11 ;  /* 0x0000760408147816 */ /* 0x000fe4000000000b */
[----:B------:R-:W-:Y:S01]  /*16780*/  LEA.HI R8, R0, R3, RZ, 0x2 ;  /* 0x0000000300087211 */ /* 0x000fe200078f10ff */
[----:B------:R-:W-:-:S03]  /*16790*/  IMAD.SHL.U32 R3, R3, 0x10, RZ ;  /* 0x0000001003037824 */ /* 0x000fc600078e00ff */
[----:B------:R-:W-:Y:S02]  /*167a0*/  SHF.L.U32 R8, R8, 0xb, RZ ;  /* 0x0000000b08087819 */ /* 0x000fe400000006ff */
[----:B------:R-:W-:Y:S02]  /*167b0*/  LOP3.LUT R0, R228, 0x30, R3, 0xf8, !PT ;  /* 0x00000030e4007812 */ /* 0x000fe400078ef803 */
[----:B------:R-:W-:Y:S02]  /*167c0*/  SHF.R.U32.HI R11, RZ, 0x8, R32 ;  /* 0x00000008ff0b7819 */ /* 0x000fe40000011620 */
[----:B------:R-:W-:Y:S02]  /*167d0*/  LOP3.LUT R0, R0, R229, RZ, 0x3c, !PT ;  /* 0x000000e500007212 */ /* 0x000fe400078e3cff */
[----:B------:R-:W-:Y:S02]  /*167e0*/  LOP3.LUT R3, R8, 0xffffe000, RZ, 0xc0, !PT ;  /* 0xffffe00008037812 */ /* 0x000fe400078ec0ff */
[----:B------:R-:W-:-:S02]  /*167f0*/  SHF.R.U32.HI R10, RZ, 0x8, R6 ;  /* 0x00000008ff0a7819 */ /* 0x000fc40000011606 */
[----:B------:R-:W-:Y:S02]  /*16800*/  LOP3.LUT R12, R32, 0xff, RZ, 0xc0, !PT ;  /* 0x000000ff200c7812 */ /* 0x000fe400078ec0ff */
[----:B------:R-:W-:Y:S02]  /*16810*/  LOP3.LUT R11, R11, 0xff, RZ, 0xc0, !PT ;  /* 0x000000ff0b0b7812 */ /* 0x000fe400078ec0ff */
[----:B------:R-:W-:Y:S02]  /*16820*/  IADD3 R3, R0, R230, R3 ;  /* 0x000000e600037210 */ /* 0x000fe40007ffe003 */
[----:B------:R-:W-:Y:S02]  /*16830*/  LOP3.LUT R13, R6, 0xff, RZ, 0xc0, !PT ;  /* 0x000000ff060d7812 */ /* 0x000fe400078ec0ff */
[----:B------:R-:W-:Y:S02]  /*16840*/  LOP3.LUT R10, R10, 0xff, RZ, 0xc0, !PT ;  /* 0x000000ff0a0a7812 */ /* 0x000fe400078ec0ff */
[----:B------:R-:W-:Y:S01]  /*16850*/  PRMT R31, R11, 0x7604, R12 ;  /* 0x000076040b1f7816 */ /* 0x000fe2000000000c */
[----:B------:R-:W-:Y:S01]  /*16860*/  IMAD.IADD R0, R16, 0x1, R3 ;  /* 0x0000000110007824 */ /* 0x000fe200078e0203 */
[----:B------:R-:W-:-:S02]  /*16870*/  SHF.R.U32.HI R9, RZ, 0x8, R7 ;  /* 0x00000008ff097819 */ /* 0x000fc40000011607 */
[----:B------:R-:W-:Y:S02]  /*16880*/  SHF.R.U32.HI R12, RZ, 0x8, R33 ;  /* 0x00000008ff0c7819 */ /* 0x000fe40000011621 */
[----:B------:R-:W-:Y:S02]  /*16890*/  PRMT R25, R10, 0x7604, R13 ;  /* 0x000076040a197816 */ /* 0x000fe4000000000d */
[----:B------:R-:W-:Y:S02]  /*168a0*/  LOP3.LUT R10, R7, 0xff, RZ, 0xc0, !PT ;  /* 0x000000ff070a7812 */ /* 0x000fe400078ec0ff */
[----:B------:R-:W-:Y:S02]  /*168b0*/  LOP3.LUT R9, R9, 0xff, RZ, 0xc0, !PT ;  /* 0x000000ff09097812 */ /* 0x000fe400078ec0ff */
[----:B------:R-:W-:Y:S02]  /*168c0*/  LOP3.LUT R3, R12, 0xff, RZ, 0xc0, !PT ;  /* 0x000000ff0c037812 */ /* 0x000fe400078ec0ff */
[----:B------:R-:W0:Y:S01]  /*168d0*/  LDS.128 R12, [R0+0x1e200] ;  /* 0x01e20000000c7984 */ /* 0x000e220000000c00 */
[----:B------:R-:W-:-:S02]  /*168e0*/  PRMT R24, R9, 0x7604, R10 ;  /* 0x0000760409187816 */ /* 0x000fc4000000000a */
[----:B------:R-:W-:Y:S02]  /*168f0*/  SHF.R.U32.HI R27, RZ, 0x8, R34 ;  /* 0x00000008ff1b7819 */ /* 0x000fe40000011622 */
[----:B------:R-:W-:Y:S02]  /*16900*/  LOP3.LUT R26, R33, 0xff, RZ, 0xc0, !PT ;  /* 0x000000ff211a7812 */ /* 0x000fe400078ec0ff */
[----:B------:R-:W-:Y:S02]  /*16910*/  LOP3.LUT R28, R34, 0xff, RZ, 0xc0, !PT ;  /* 0x000000ff221c7812 */ /* 0x000fe400078ec0ff */
[----:B------:R-:W-:Y:S02]  /*16920*/  LOP3.LUT R27, R27, 0xff, RZ, 0xc0, !PT ;  /* 0x000000ff1b1b7812 */ /* 0x000fe400078ec0ff */
[----:B------:R-:W-:Y:S02]  /*16930*/  PRMT R26, R3, 0x7604, R26 ;  /* 0x00007604031a7816 */ /* 0x000fe4000000001a */
[----:B------:R-:W-:-:S02]  /*16940*/  SHF.R.U32.HI R3, RZ, 0x10, R5 ;  /* 0x00000010ff037819 */ /* 0x000fc40000011605 */
[----:B------:R-:W-:Y:S02]  /*16950*/  SHF.R.U32.HI R37, RZ, 0x10, R33 ;  /* 0x00000010ff257819 */ /* 0x000fe40000011621 */
[----:B------:R-:W-:Y:S02]  /*16960*/  PRMT R39, R27, 0x7604, R28 ;  /* 0x000076041b277816 */ /* 0x000fe4000000001c */
[----:B------:R-:W-:Y:S01]  /*16970*/  SHF.R.U32.HI R27, RZ, 0x10, R7 ;  /* 0x00000010ff1b7819 */ /* 0x000fe20000011607 */
[----:B------:R-:W-:Y:S01]  /*16980*/  IMAD.U32 R3, R3, 0x10000, RZ ;  /* 0x0001000003037824 */ /* 0x000fe200078e00ff */
[----:B------:R-:W-:Y:S01]  /*16990*/  SHF.R.U32.HI R29, RZ, 0x8, R35 ;  /* 0x00000008ff1d7819 */ /* 0x000fe20000011623 */
[----:B------:R-:W-:Y:S01]  /*169a0*/  IMAD.U32 R37, R37, 0x10000, RZ ;  /* 0x0001000025257824 */ /* 0x000fe200078e00ff */
[----:B------:R-:W-:Y:S01]  /*169b0*/  LOP3.LUT R30, R35, 0xff, RZ, 0xc0, !PT ;  /* 0x000000ff231e7812 */ /* 0x000fe200078ec0ff */
[----:B------:R-:W-:Y:S01]  /*169c0*/  IMAD.U32 R27, R27, 0x10000, RZ ;  /* 0x000100001b1b7824 */ /* 0x000fe200078e00ff */
[----:B------:R-:W-:-:S02]  /*169d0*/  LOP3.LUT R29, R29, 0xff, RZ, 0xc0, !PT ;  /* 0x000000ff1d1d7812 */ /* 0x000fc400078ec0ff */
[----:B------:R-:W-:Y:S02]  /*169e0*/  LOP3.LUT R3, R20, 0xff0000, R3, 0xf8, !PT ;  /* 0x00ff000014037812 */ /* 0x000fe400078ef803 */
[----:B------:R-:W-:Y:S02]  /*169f0*/  LOP3.LUT R37, R26, 0xff0000, R37, 0xf8, !PT ;  /* 0x00ff00001a257812 */ /* 0x000fe400078ef825 */
[----:B------:R-:W-:Y:S02]  /*16a00*/  PRMT R30, R29, 0x7604, R30 ;  /* 0x000076041d1e7816 */ /* 0x000fe4000000001e */
[----:B------:R-:W-:Y:S02]  /*16a10*/  LOP3.LUT R29, R24, 0xff0000, R27, 0xf8, !PT ;  /* 0x00ff0000181d7812 */ /* 0x000fe400078ef81b */
[----:B------:R-:W-:Y:S02]  /*16a20*/  SHF.R.U32.HI R41, RZ, 0x10, R35 ;  /* 0x00000010ff297819 */ /* 0x000fe40000011623 */
[----:B------:R-:W-:-:S02]  /*16a30*/  LOP3.LUT R28, R3, 0xff000000, R5, 0xf8, !PT ;  /* 0xff000000031c7812 */ /* 0x000fc400078ef805 */
[----:B------:R-:W-:Y:S02]  /*16a40*/  LOP3.LUT R37, R37, 0xff000000, R33, 0xf8, !PT ;  /* 0xff00000025257812 */ /* 0x000fe400078ef821 */
[----:B------:R-:W-:Y:S02]  /*16a50*/  LOP3.LUT R21, R21, 0xff0000, R4, 0xf8, !PT ;  /* 0x00ff000015157812 */ /* 0x000fe400078ef804 */
[----:B------:R-:W-:Y:S02]  /*16a60*/  LOP3.LUT R36, R29, 0xff000000, R7, 0xf8, !PT ;  /* 0xff0000001d247812 */ /* 0x000fe400078ef807 */
[----:B------:R-:W-:Y:S02]  /*16a70*/  SHF.L.U32 R41, R41, 0x10, RZ ;  /* 0x0000001029297819 */ /* 0x000fe400000006ff */
[----:B------:R-:W-:Y:S02]  /*16a80*/  LOP3.LUT R39, R39, 0xff0000, R34, 0xf8, !PT ;  /* 0x00ff000027277812 */ /* 0x000fe400078ef822 */
[----:B------:R-:W-:-:S02]  /*16a90*/  F2FP.F16.E4M3.UNPACK_B R29, R28 ;  /* 0x0000001cff1d723e */ /* 0x000fc400020006ff */
[----:B------:R-:W-:Y:S02]  /*16aa0*/  F2FP.F16.E4M3.UNPACK_B R33, R37 ;  /* 0x00000025ff21723e */ /* 0x000fe400020006ff */
[-C--:B0-----:R-:W-:Y:S02]  /*16ab0*/  F2FP.F16.E4M3.UNPACK_B R20, R13.reuse ;  /* 0x0000000dff14723e */ /* 0x081fe400020006ff */
[----:B------:R-:W-:Y:S02]  /*16ac0*/  LOP3.LUT R27, R21, 0xff000000, R4, 0xf8, !PT ;  /* 0xff000000151b7812 */ /* 0x000fe400078ef804 */
[----:B------:R-:W-:Y:S01]  /*16ad0*/  LOP3.LUT R41, R30, 0xff0000, R41, 0xf8, !PT ;  /* 0x00ff00001e297812 */ /* 0x000fe200078ef829 */
[----:B------:R-:W-:Y:S01]  /*16ae0*/  HADD2.F32 R30, -RZ, R29.H0_H0 ;  /* 0x2000001dff1e7230 */ /* 0x000fe20000004100 */
[----:B------:R-:W-:Y:S01]  /*16af0*/  LOP3.LUT R39, R39, 0xff000000, R34, 0xf8, !PT ;  /* 0xff00000027277812 */ /* 0x000fe200078ef822 */
[--C-:B------:R-:W-:Y:S02]  /*16b00*/  HADD2.F32 R34, -RZ, R33.reuse.H0_H0 ;  /* 0x20000021ff227230 */ /* 0x100fe40000004100 */
[--C-:B------:R-:W-:Y:S01]  /*16b10*/  HADD2.F32 R24, -RZ, R20.reuse.H0_H0 ;  /* 0x20000014ff187230 */ /* 0x100fe20000004100 */
[----:B------:R-:W-:Y:S01]  /*16b20*/  LOP3.LUT R25, R25, 0xff0000, R6, 0xf8, !PT ;  /* 0x00ff000019197812 */ /* 0x000fe200078ef806 */
[----:B------:R-:W-:Y:S01]  /*16b30*/  HADD2.F32 R33, -RZ, R33.H1_H1 ;  /* 0x30000021ff217230 */ /* 0x000fe20000004100 */
[----:B------:R-:W-:Y:S01]  /*16b40*/  LOP3.LUT R41, R41, 0xff000000, R35, 0xf8, !PT ;  /* 0xff00000029297812 */ /* 0x000fe200078ef823 */
[----:B------:R-:W-:Y:S01]  /*16b50*/  HADD2.F32 R20, -RZ, R20.H1_H1 ;  /* 0x30000014ff147230 */ /* 0x000fe20000004100 */
[----:B------:R-:W-:Y:S01]  /*16b60*/  F2FP.F16.E4M3.UNPACK_B R21, R13.H1 ;  /* 0x0000000dff15723e */ /* 0x000fe200030006ff */
[C---:B------:R-:W-:Y:S01]  /*16b70*/  FMUL.FTZ R38, R24.reuse, R34 ;  /* 0x0000002218267220 */ /* 0x040fe20000410000 */
[----:B------:R-:W-:Y:S01]  /*16b80*/  FMUL.FTZ R35, R24, R30 ;  /* 0x0000001e18237220 */ /* 0x000fe20000410000 */
[----:B------:R-:W-:-:S02]  /*16b90*/  F2FP.F16.E4M3.UNPACK_B R37, R37.H1 ;  /* 0x00000025ff25723e */ /* 0x000fc400030006ff */
[----:B------:R-:W-:Y:S02]  /*16ba0*/  F2FP.F16.E4M3.UNPACK_B R28, R28.H1 ;  /* 0x0000001cff1c723e */ /* 0x000fe400030006ff */
[----:B------:R-:W-:Y:S02]  /*16bb0*/  LOP3.LUT R3, R31, 0xff0000, R32, 0xf8, !PT ;  /* 0x00ff00001f037812 */ /* 0x000fe400078ef820 */
[----:B------:R-:W-:Y:S01]  /*16bc0*/  LOP3.LUT R31, R25, 0xff000000, R6, 0xf8, !PT ;  /* 0xff000000191f7812 */ /* 0x000fe200078ef806 */
[----:B------:R-:W-:Y:S01]  /*16bd0*/  HADD2.F32 R29, -RZ, R29.H1_H1 ;  /* 0x3000001dff1d7230 */ /* 0x000fe20000004100 */
[-C--:B------:R-:W-:Y:S02]  /*16be0*/  F2FP.F16.E4M3.UNPACK_B R25, R15.reuse ;  /* 0x0000000fff19723e */ /* 0x080fe400020006ff */
[----:B------:R-:W-:Y:S01]  /*16bf0*/  F2FP.F16.E4M3.UNPACK_B R26, R15.H1 ;  /* 0x0000000fff1a723e */ /* 0x000fe200030006ff */
[----:B------:R-:W-:Y:S01]  /*16c00*/  FMUL.FTZ R43, R20, R33 ;  /* 0x00000021142b7220 */ /* 0x000fe20000410000 */
[----:B------:R-:W-:-:S02]  /*16c10*/  F2FP.F16.E4M3.UNPACK_B R15, R14 ;  /* 0x0000000eff0f723e */ /* 0x000fc400020006ff */
[----:B------:R-:W-:Y:S01]  /*16c20*/  F2FP.F16.E4M3.UNPACK_B R24, R14.H1 ;  /* 0x0000000eff18723e */ /* 0x000fe200030006ff */
[--C-:B------:R-:W-:Y:S02]  /*16c30*/  HADD2.F32 R14, -RZ, R21.reuse.H0_H0 ;  /* 0x20000015ff0e7230 */ /* 0x100fe40000004100 */
[----:B------:R-:W-:Y:S01]  /*16c40*/  FMUL.FTZ R20, R20, R29 ;  /* 0x0000001d14147220 */ /* 0x000fe20000410000 */
[----:B------:R-:W-:Y:S01]  /*16c50*/  HADD2.F32 R21, -RZ, R21.H1_H1 ;  /* 0x30000015ff157230 */ /* 0x000fe20000004100 */
[----:B------:R-:W-:Y:S02]  /*16c60*/  LOP3.LUT R32, R3, 0xff000000, R32, 0xf8, !PT ;  /* 0xff00000003207812 */ /* 0x000fe400078ef820 */
[-C--:B------:R-:W-:Y:S02]  /*16c70*/  F2FP.F16.E4M3.UNPACK_B R13, R12.reuse ;  /* 0x0000000cff0d723e */ /* 0x080fe400020006ff */
[----:B------:R-:W-:Y:S01]  /*16c80*/  F2FP.F16.E4M3.UNPACK_B R12, R12.H1 ;  /* 0x0000000cff0c723e */ /* 0x000fe200030006ff */
[----:B--2---:R-:W0:Y:S02]  /*16c90*/  LDS.128 R8, [R51+0x1e200] ;  /* 0x01e2000033087984 */ /* 0x004e240000000c00 */
[----:B0-----:R-:W-:-:S05]  /*16ca0*/  F2FP.F16.E4M3.UNPACK_B R4, R9 ;  /* 0x00000009ff04723e */ /* 0x001fca00020006ff */
[--C-:B------:R-:W-:Y:S01]  /*16cb0*/  HADD2.F32 R5, -RZ, R4.reuse.H0_H0 ;  /* 0x20000004ff057230 */ /* 0x100fe20000004100 */
[----:B------:R-:W-:Y:S01]  /*16cc0*/  F2FP.F16.E4M3.UNPACK_B R9, R9.H1 ;  /* 0x00000009ff09723e */ /* 0x000fe200030006ff */
[----:B------:R-:W-:-:S03]  /*16cd0*/  HADD2.F32 R4, -RZ, R4.H1_H1 ;  /* 0x30000004ff047230 */ /* 0x000fc60000004100 */
[C---:B------:R-:W-:Y:S01]  /*16ce0*/  FFMA.FTZ R38, R5.reuse, R30, -R38 ;  /* 0x0000001e05267223 */ /* 0x040fe20000010826 */
[----:B------:R-:W-:Y:S01]  /*16cf0*/  FFMA.FTZ R35, R5, R34, R35 ;  /* 0x0000002205237223 */ /* 0x000fe20000010023 */
[----:B------:R-:W-:Y:S02]  /*16d00*/  HADD2.F32 R34, -RZ, R37.H0_H0 ;  /* 0x20000025ff227230 */ /* 0x000fe40000004100 */
[----:B------:R-:W-:Y:S02]  /*16d10*/  HADD2.F32 R30, -RZ, R28.H0_H0 ;  /* 0x2000001cff1e7230 */ /* 0x000fe40000004100 */
[----:B------:R-:W-:Y:S01]  /*16d20*/  FFMA.FTZ R43, R4, R29, -R43 ;  /* 0x0000001d042b7223 */ /* 0x000fe2000001082b */
[----:B------:R-:W-:Y:S02]  /*16d30*/  HADD2.F32 R5, -RZ, R9.H0_H0 ;  /* 0x20000009ff057230 */ /* 0x000fe40000004100 */
[C---:B------:R-:W-:Y:S01]  /*16d40*/  FMUL.FTZ R42, R14.reuse, R34 ;  /* 0x000000220e2a7220 */ /* 0x040fe20000410000 */
[----:B------:R-:W-:Y:S01]  /*16d50*/  F2FP.F16.E4M3.UNPACK_B R29, R41 ;  /* 0x00000029ff1d723e */ /* 0x000fe200020006ff */
[-C--:B------:R-:W-:Y:S01]  /*16d60*/  FMUL.FTZ R45, R14, R30.reuse ;  /* 0x0000001e0e2d7220 */ /* 0x080fe20000410000 */
[----:B------:R-:W-:Y:S01]  /*16d70*/  F2FP.F16.E4M3.UNPACK_B R7, R11 ;  /* 0x0000000bff07723e */ /* 0x000fe200020006ff */
[----:B------:R-:W-:Y:S01]  /*16d80*/  FFMA.FTZ R40, R4, R33, R20 ;  /* 0x0000002104287223 */ /* 0x000fe20000010014 */
[C---:B------:R-:W-:Y:S01]  /*16d90*/  FFMA.FTZ R42, R5.reuse, R30, -R42 ;  /* 0x0000001e052a7223 */ /* 0x040fe2000001082a */
[----:B------:R-:W-:Y:S01]  /*16da0*/  FFMA.FTZ R45, R5, R34, R45 ;  /* 0x00000022052d7223 */ /* 0x000fe2000001002d */
[----:B------:R-:W-:Y:S01]  /*16db0*/  F2FP.F16.E4M3.UNPACK_B R14, R36 ;  /* 0x00000024ff0e723e */ /* 0x000fe200020006ff */
[----:B------:R-:W-:-:S02]  /*16dc0*/  HADD2.F32 R33, -RZ, R29.H0_H0 ;  /* 0x2000001dff217230 */ /* 0x000fc40000004100 */
[----:B------:R-:W-:Y:S02]  /*16dd0*/  HADD2.F32 R5, -RZ, R25.H0_H0 ;  /* 0x20000019ff057230 */ /* 0x000fe40000004100 */
[----:B------:R-:W-:Y:S02]  /*16de0*/  HADD2.F32 R20, -RZ, R14.H0_H0 ;  /* 0x2000000eff147230 */ /* 0x000fe40000004100 */
[----:B------:R-:W-:Y:S02]  /*16df0*/  HADD2.F32 R4, -RZ, R7.H0_H0 ;  /* 0x20000007ff047230 */ /* 0x000fe40000004100 */
[C---:B------:R-:W-:Y:S01]  /*16e00*/  FMUL.FTZ R47, R5.reuse, R33 ;  /* 0x00000021052f7220 */ /* 0x040fe20000410000 */
[----:B------:R-:W-:Y:S02]  /*16e10*/  HADD2.F32 R30, -RZ, R37.H1_H1 ;  /* 0x30000025ff1e7230 */ /* 0x000fe40000004100 */
[----:B------:R-:W-:Y:S02]  /*16e20*/  HADD2.F32 R28, -RZ, R28.H1_H1 ;  /* 0x3000001cff1c7230 */ /* 0x000fe40000004100 */
[----:B------:R-:W-:Y:S01]  /*16e30*/  FMUL.FTZ R46, R5, R20 ;  /* 0x00000014052e7220 */ /* 0x000fe20000410000 */
[----:B------:R-:W-:-:S02]  /*16e40*/  HADD2.F32 R9, -RZ, R9.H1_H1 ;  /* 0x30000009ff097230 */ /* 0x000fc40000004100 */
[----:B------:R-:W-:Y:S01]  /*16e50*/  FFMA.FTZ R47, R4, R20, -R47 ;  /* 0x00000014042f7223 */ /* 0x000fe2000001082f */
[C---:B------:R-:W-:Y:S01]  /*16e60*/  FMUL.FTZ R34, R21.reuse, R30 ;  /* 0x0000001e15227220 */ /* 0x040fe20000410000 */
[----:B------:R-:W-:Y:S02]  /*16e70*/  HADD2.F32 R20, -RZ, R29.H1_H1 ;  /* 0x3000001dff147230 */ /* 0x000fe40000004100 */
[-C--:B------:R-:W-:Y:S01]  /*16e80*/  FMUL.FTZ R21, R21, R28.reuse ;  /* 0x0000001c15157220 */ /* 0x080fe20000410000 */
[----:B------:R-:W-:Y:S01]  /*16e90*/  HADD2.F32 R25, -RZ, R25.H1_H1 ;  /* 0x30000019ff197230 */ /* 0x000fe20000004100 */
[----:B------:R-:W-:Y:S01]  /*16ea0*/  F2FP.F16.E4M3.UNPACK_B R41, R41.H1 ;  /* 0x00000029ff29723e */ /* 0x000fe200030006ff */
[----:B------:R-:W-:Y:S02]  /*16eb0*/  HADD2.F32 R14, -RZ, R14.H1_H1 ;  /* 0x3000000eff0e7230 */ /* 0x000fe40000004100 */
[C---:B------:R-:W-:Y:S01]  /*16ec0*/  FFMA.FTZ R37, R9.reuse, R28, -R34 ;  /* 0x0000001c09257223 */ /* 0x040fe20000010822 */
[----:B------:R-:W-:Y:S01]  /*16ed0*/  F2FP.F16.E4M3.UNPACK_B R36, R36.H1 ;  /* 0x00000024ff24723e */ /* 0x000fe200030006ff */
[----:B------:R-:W-:Y:S01]  /*16ee0*/  HADD2.F32 R7, -RZ, R7.H1_H1 ;  /* 0x30000007ff077230 */ /* 0x000fe20000004100 */
[----:B------:R-:W-:Y:S01]  /*16ef0*/  F2FP.F16.E4M3.UNPACK_B R11, R11.H1 ;  /* 0x0000000bff0b723e */ /* 0x000fe200030006ff */
[----:B------:R-:W-:Y:S01]  /*16f00*/  FFMA.FTZ R30, R9, R30, R21 ;  /* 0x0000001e091e7223 */ /* 0x000fe20000010015 */
[----:B------:R-:W-:Y:S01]  /*16f10*/  FMUL.FTZ R28, R25, R20 ;  /* 0x00000014191c7220 */ /* 0x000fe20000410000 */
[----:B------:R-:W-:-:S02]  /*16f20*/  HADD2.F32 R21, -RZ, R41.H0_H0 ;  /* 0x20000029ff157230 */ /* 0x000fc40000004100 */
[-C--:B------:R-:W-:Y:S01]  /*16f30*/  FMUL.FTZ R25, R25, R14.reuse ;  /* 0x0000000e19197220 */ /* 0x080fe20000410000 */
[----:B------:R-:W-:Y:S02]  /*16f40*/  HADD2.F32 R5, -RZ, R26.H0_H0 ;  /* 0x2000001aff057230 */ /* 0x000fe40000004100 */
[----:B------:R-:W-:Y:S01]  /*16f50*/  FFMA.FTZ R46, R4, R33, R46 ;  /* 0x00000021042e7223 */ /* 0x000fe2000001002e */
[----:B------:R-:W-:Y:S02]  /*16f60*/  HADD2.F32 R9, -RZ, R36.H0_H0 ;  /* 0x20000024ff097230 */ /* 0x000fe40000004100 */
[C---:B------:R-:W-:Y:S01]  /*16f70*/  FFMA.FTZ R34, R7.reuse, R14, -R28 ;  /* 0x0000000e07227223 */ /* 0x040fe2000001081c */
[----:B------:R-:W-:Y:S02]  /*16f80*/  HADD2.F32 R41, -RZ, R41.H1_H1 ;  /* 0x30000029ff297230 */ /* 0x000fe40000004100 */
[----:B------:R-:W-:Y:S01]  /*16f90*/  FFMA.FTZ R33, R7, R20, R25 ;  /* 0x0000001407217223 */ /* 0x000fe20000010019 */
[----:B------:R-:W-:Y:S01]  /*16fa0*/  HADD2.F32 R26, -RZ, R26.H1_H1 ;  /* 0x3000001aff1a7230 */ /* 0x000fe20000004100 */
[----:B------:R-:W-:Y:S01]  /*16fb0*/  F2FP.F16.E4M3.UNPACK_B R14, R32.H1 ;  /* 0x00000020ff0e723e */ /* 0x000fe200030006ff */
[----:B------:R-:W-:-:S02]  /*16fc0*/  HADD2.F32 R4, -RZ, R11.H0_H0 ;  /* 0x2000000bff047230 */ /* 0x000fc40000004100 */
[C---:B------:R-:W-:Y:S01]  /*16fd0*/  FMUL.FTZ R29, R5.reuse, R21 ;  /* 0x00000015051d7220 */ /* 0x040fe20000410000 */
[----:B------:R-:W-:Y:S01]  /*16fe0*/  HADD2.F32 R36, -RZ, R36.H1_H1 ;  /* 0x30000024ff247230 */ /* 0x000fe20000004100 */
[----:B------:R-:W-:Y:S01]  /*16ff0*/  F2FP.F16.E4M3.UNPACK_B R7, R27.H1 ;  /* 0x0000001bff07723e */ /* 0x000fe200030006ff */
[----:B------:R-:W-:Y:S01]  /*17000*/  FMUL.FTZ R50, R5, R9 ;  /* 0x0000000905327220 */ /* 0x000fe20000410000 */
[-C--:B------:R-:W-:Y:S01]  /*17010*/  F2FP.F16.E4M3.UNPACK_B R3, R8.reuse ;  /* 0x00000008ff03723e */ /* 0x080fe200020006ff */
[----:B------:R-:W-:Y:S01]  /*17020*/  HADD2.F32 R11, -RZ, R11.H1_H1 ;  /* 0x3000000bff0b7230 */ /* 0x000fe20000004100 */
[----:B------:R-:W-:Y:S01]  /*17030*/  F2FP.F16.E4M3.UNPACK_B R8, R8.H1 ;  /* 0x00000008ff08723e */ /* 0x000fe200030006ff */
[----:B------:R-:W-:Y:S01]  /*17040*/  FMUL.FTZ R28, R26, R41 ;  /* 0x000000291a1c7220 */ /* 0x000fe20000410000 */
[----:B------:R-:W-:Y:S01]  /*17050*/  FFMA.FTZ R48, R4, R9, -R29 ;  /* 0x0000000904307223 */ /* 0x000fe2000001081d */
[----:B------:R-:W-:Y:S02]  /*17060*/  HADD2.F32 R20, -RZ, R14.H0_H0 ;  /* 0x2000000eff147230 */ /* 0x000fe40000004100 */
[----:B------:R-:W-:Y:S01]  /*17070*/  FMUL.FTZ R26, R26, R36 ;  /* 0x000000241a1a7220 */ /* 0x000fe20000410000 */
[----:B------:R-:W-:-:S02]  /*17080*/  HADD2.F32 R5, -RZ, R12.H0_H0 ;  /* 0x2000000cff057230 */ /* 0x000fc40000004100 */
[--C-:B------:R-:W-:Y:S02]  /*17090*/  HADD2.F32 R9, -RZ, R7.reuse.H0_H0 ;  /* 0x20000007ff097230 */ /* 0x100fe40000004100 */
[----:B------:R-:W-:Y:S01]  /*170a0*/  FFMA.FTZ R50, R4, R21, R50 ;  /* 0x0000001504327223 */ /* 0x000fe20000010032 */
[----:B------:R-:W-:Y:S02]  /*170b0*/  HADD2.F32 R4, -RZ, R8.H0_H0 ;  /* 0x20000008ff047230 */ /* 0x000fe40000004100 */
[C---:B------:R-:W-:Y:S01]  /*170c0*/  FFMA.FTZ R49, R11.reuse, R36, -R28 ;  /* 0x000000240b317223 */ /* 0x040fe2000001081c */
[----:B------:R-:W-:Y:S01]  /*170d0*/  FFMA.FTZ R41, R11, R41, R26 ;  /* 0x000000290b297223 */ /* 0x000fe2000001001a */
[C---:B------:R-:W-:Y:S01]  /*170e0*/  FMUL.FTZ R21, R5.reuse, R20 ;  /* 0x0000001405157220 */ /* 0x040fe20000410000 */
[----:B------:R-:W-:Y:S02]  /*170f0*/  HADD2.F32 R11, -RZ, R14.H1_H1 ;  /* 0x3000000eff0b7230 */ /* 0x000fe40000004100 */
[----:B------:R-:W-:Y:S01]  /*17100*/  FMUL.FTZ R5, R5, R9 ;  /* 0x0000000905057220 */ /* 0x000fe20000410000 */
[----:B------:R-:W-:Y:S01]  /*17110*/  HADD2.F32 R12, -RZ, R12.H1_H1 ;  /* 0x3000000cff0c7230 */ /* 0x000fe20000004100 */
[----:B------:R-:W-:Y:S01]  /*17120*/  F2FP.F16.E4M3.UNPACK_B R32, R32 ;  /* 0x00000020ff20723e */ /* 0x000fe200020006ff */
[----:B------:R-:W-:-:S02]  /*17130*/  HADD2.F32 R7, -RZ, R7.H1_H1 ;  /* 0x30000007ff077230 */ /* 0x000fc40000004100 */
[C---:B------:R-:W-:Y:S01]  /*17140*/  FFMA.FTZ R25, R4.reuse, R9, -R21 ;  /* 0x0000000904197223 */ /* 0x040fe20000010815 */
[----:B------:R-:W-:Y:S02]  /*17150*/  HADD2.F32 R8, -RZ, R8.H1_H1 ;  /* 0x30000008ff087230 */ /* 0x000fe40000004100 */
[----:B------:R-:W-:Y:S01]  /*17160*/  FFMA.FTZ R26, R4, R20, R5 ;  /* 0x00000014041a7223 */ /* 0x000fe20000010005 */
[----:B------:R-:W-:Y:S01]  /*17170*/  F2FP.F16.E4M3.UNPACK_B R27, R27 ;  /* 0x0000001bff1b723e */ /* 0x000fe200020006ff */
[C---:B------:R-:W-:Y:S01]  /*17180*/  FMUL.FTZ R21, R12.reuse, R11 ;  /* 0x0000000b0c157220 */ /* 0x040fe20000410000 */
[-C--:B------:R-:W-:Y:S01]  /*17190*/  FMUL.FTZ R12, R12, R7.reuse ;  /* 0x000000070c0c7220 */ /* 0x080fe20000410000 */
[----:B------:R-:W-:Y:S02]  /*171a0*/  HADD2.F32 R9, -RZ, R32.H0_H0 ;  /* 0x20000020ff097230 */ /* 0x000fe40000004100 */
[----:B------:R-:W-:Y:S02]  /*171b0*/  HADD2.F32 R5, -RZ, R13.H0_H0 ;  /* 0x2000000dff057230 */ /* 0x000fe40000004100 */
[C---:B------:R-:W-:Y:S01]  /*171c0*/  FFMA.FTZ R28, R8.reuse, R7, -R21 ;  /* 0x00000007081c7223 */ /* 0x040fe20000010815 */
        /* <DEDUP_REMOVED lines=8> */
[C---:B------:R-:W-:Y:S01]  /*17250*/  FFMA.FTZ R12, R4.reuse, R7, -R11 ;  /* 0x00000007040c7223 */ /* 0x040fe2000001080b */
[----:B------:R-:W-:Y:S01]  /*17260*/  HADD2.F32 R3, -RZ, R3.H1_H1 ;  /* 0x30000003ff037230 */ /* 0x000fe20000004100 */
[----:B------:R-:W-:Y:S01]  /*17270*/  F2FP.F16.E4M3.UNPACK_B R11, R39.H1 ;  /* 0x00000027ff0b723e */ /* 0x000fe200030006ff */
[C---:B------:R-:W-:Y:S01]  /*17280*/  FMUL.FTZ R20, R13.reuse, R32 ;  /* 0x000000200d147220 */ /* 0x040fe20000410000 */
[----:B------:R-:W-:Y:S01]  /*17290*/  F2FP.F16.E4M3.UNPACK_B R6, R10 ;  /* 0x0000000aff06723e */ /* 0x000fe200020006ff */
[----:B------:R-:W-:Y:S01]  /*172a0*/  FFMA.FTZ R14, R4, R9, R5 ;  /* 0x00000009040e7223 */ /* 0x000fe20000010005 */
[----:B------:R-:W-:Y:S01]  /*172b0*/  FMUL.FTZ R7, R13, R8 ;  /* 0x000000080d077220 */ /* 0x000fe20000410000 */
[----:B------:R-:W-:Y:S01]  /*172c0*/  F2FP.F16.E4M3.UNPACK_B R10, R10.H1 ;  /* 0x0000000aff0a723e */ /* 0x000fe200030006ff */
[----:B------:R-:W-:Y:S01]  /*172d0*/  FFMA.FTZ R13, R3, R8, -R20 ;  /* 0x00000008030d7223 */ /* 0x000fe20000010814 */
[----:B------:R-:W-:Y:S01]  /*172e0*/  F2FP.F16.E4M3.UNPACK_B R5, R31.H1 ;  /* 0x0000001fff05723e */ /* 0x000fe200030006ff */
[----:B------:R-:W-:-:S02]  /*172f0*/  HADD2.F32 R8, -RZ, R11.H0_H0 ;  /* 0x2000000bff087230 */ /* 0x000fc40000004100 */
[----:B------:R-:W-:Y:S02]  /*17300*/  HADD2.F32 R4, -RZ, R24.H0_H0 ;  /* 0x20000018ff047230 */ /* 0x000fe40000004100 */
[----:B------:R-:W-:Y:S01]  /*17310*/  FFMA.FTZ R21, R3, R32, R7 ;  /* 0x0000002003157223 */ /* 0x000fe20000010007 */
[----:B------:R-:W-:Y:S02]  /*17320*/  HADD2.F32 R7, -RZ, R5.H0_H0 ;  /* 0x20000005ff077230 */ /* 0x000fe40000004100 */
[----:B------:R-:W-:Y:S02]  /*17330*/  HADD2.F32 R3, -RZ, R10.H0_H0 ;  /* 0x2000000aff037230 */ /* 0x000fe40000004100 */
[----:B------:R-:W-:Y:S01]  /*17340*/  FMUL.FTZ R20, R4, R8 ;  /* 0x0000000804147220 */ /* 0x000fe20000410000 */
[----:B------:R-:W-:Y:S02]  /*17350*/  HADD2.F32 R11, -RZ, R11.H1_H1 ;  /* 0x3000000bff0b7230 */ /* 0x000fe40000004100 */
[----:B------:R-:W-:-:S02]  /*17360*/  HADD2.F32 R24, -RZ, R24.H1_H1 ;  /* 0x30000018ff187230 */ /* 0x000fc40000004100 */
[-C--:B------:R-:W-:Y:S01]  /*17370*/  FMUL.FTZ R4, R4, R7.reuse ;  /* 0x0000000704047220 */ /* 0x080fe20000410000 */
[----:B------:R-:W-:Y:S02]  /*17380*/  HADD2.F32 R5, -RZ, R5.H1_H1 ;  /* 0x30000005ff057230 */ /* 0x000fe40000004100 */
[C---:B------:R-:W-:Y:S01]  /*17390*/  FFMA.FTZ R27, R3.reuse, R7, -R20 ;  /* 0x00000007031b7223 */ /* 0x040fe20000010814 */
[----:B------:R-:W-:Y:S01]  /*173a0*/  HADD2.F32 R10, -RZ, R10.H1_H1 ;  /* 0x3000000aff0a7230 */ /* 0x000fe20000004100 */
[----:B------:R-:W-:Y:S01]  /*173b0*/  F2FP.F16.E4M3.UNPACK_B R31, R31 ;  /* 0x0000001fff1f723e */ /* 0x000fe200020006ff */
[C---:B------:R-:W-:Y:S01]  /*173c0*/  FMUL.FTZ R7, R24.reuse, R11 ;  /* 0x0000000b18077220 */ /* 0x040fe20000410000 */
[----:B------:R-:W-:Y:S01]  /*173d0*/  F2FP.F16.E4M3.UNPACK_B R39, R39 ;  /* 0x00000027ff27723e */ /* 0x000fe200020006ff */
[-C--:B------:R-:W-:Y:S01]  /*173e0*/  FMUL.FTZ R20, R24, R5.reuse ;  /* 0x0000000518147220 */ /* 0x080fe20000410000 */
[----:B------:R-:W-:Y:S01]  /*173f0*/  FFMA.FTZ R24, R3, R8, R4 ;  /* 0x0000000803187223 */ /* 0x000fe20000010004 */
[----:B------:R-:W-:Y:S01]  /*17400*/  FFMA.FTZ R32, R10, R5, -R7 ;  /* 0x000000050a207223 */ /* 0x000fe20000010807 */
[----:B------:R-:W-:-:S02]  /*17410*/  HADD2.F32 R5, -RZ, R31.H0_H0 ;  /* 0x2000001fff057230 */ /* 0x000fc40000004100 */
[----:B------:R-:W-:Y:S02]  /*17420*/  HADD2.F32 R7, -RZ, R39.H0_H0 ;  /* 0x20000027ff077230 */ /* 0x000fe40000004100 */
[----:B------:R-:W-:Y:S02]  /*17430*/  HADD2.F32 R4, -RZ, R15.H0_H0 ;  /* 0x2000000fff047230 */ /* 0x000fe40000004100 */
[----:B------:R-:W-:Y:S02]  /*17440*/  HADD2.F32 R31, -RZ, R31.H1_H1 ;  /* 0x3000001fff1f7230 */ /* 0x000fe40000004100 */
[----:B------:R-:W-:Y:S02]  /*17450*/  HADD2.F32 R39, -RZ, R39.H1_H1 ;  /* 0x30000027ff277230 */ /* 0x000fe40000004100 */
[----:B------:R-:W-:Y:S02]  /*17460*/  HADD2.F32 R15, -RZ, R15.H1_H1 ;  /* 0x3000000fff0f7230 */ /* 0x000fe40000004100 */
[----:B------:R-:W-:Y:S01]  /*17470*/  FFMA.FTZ R11, R10, R11, R20 ;  /* 0x0000000b0a0b7223 */ /* 0x000fe20000010014 */
[----:B------:R-:W-:-:S02]  /*17480*/  HADD2.F32 R3, -RZ, R6.H0_H0 ;  /* 0x20000006ff037230 */ /* 0x000fc40000004100 */
[C---:B------:R-:W-:Y:S01]  /*17490*/  FMUL.FTZ R8, R4.reuse, R7 ;  /* 0x0000000704087220 */ /* 0x040fe20000410000 */
[----:B------:R-:W-:Y:S02]  /*174a0*/  HADD2.F32 R6, -RZ, R6.H1_H1 ;  /* 0x30000006ff067230 */ /* 0x000fe40000004100 */
[----:B------:R-:W-:Y:S01]  /*174b0*/  FMUL.FTZ R4, R4, R5 ;  /* 0x0000000504047220 */ /* 0x000fe20000410000 */
[C---:B------:R-:W-:Y:S01]  /*174c0*/  FMUL.FTZ R9, R15.reuse, R39 ;  /* 0x000000270f097220 */ /* 0x040fe20000410000 */
        /* <DEDUP_REMOVED lines=12> */
[----:B------:R-:W-:Y:S02]  /*17590*/  F2FP.SATFINITE.E4M3.F32.PACK_AB_MERGE_C R24, R11, R24, RZ ;  /* 0x000000180b18723e */ /* 0x000fe400048070ff */
        /* <DEDUP_REMOVED lines=8> */
[----:B------:R2:W-:Y:S04]  /*17620*/  STS.128 [R51+0x1e200], R4 ;  /* 0x01e2000433007388 */ /* 0x0005e80000000c00 */
[----:B------:R2:W-:Y:S02]  /*17630*/  STS.128 [R0+0x1e200], R8 ;  /* 0x01e2000800007388 */ /* 0x0005e40000000c00 */
.L_x_2345:
[----:B------:R-:W-:Y:S05]  /*17640*/  BSYNC B0 ;  /* 0x0000000000007941 */ /* 0x000fea0003800000 */
.L_x_2335:
[----:B------:R-:W-:Y:S01]  /*17650*/  @!PT LDS RZ, [RZ] ;  /* 0x00000000fffff984 */ /* 0x000fe20000000800 */
[----:B------:R-:W-:Y:S01]  /*17660*/  @!PT LDS RZ, [RZ] ;  /* 0x00000000fffff984 */ /* 0x000fe20000000800 */
[----:B------:R-:W-:Y:S01]  /*17670*/  @!PT LDS RZ, [RZ] ;  /* 0x00000000fffff984 */ /* 0x000fe20000000800 */
[----:B------:R-:W-:Y:S01]  /*17680*/  @!PT LDS RZ, [RZ] ;  /* 0x00000000fffff984 */ /* 0x000fe20000000800 */
[----:B------:R1:W-:Y:S06]  /*17690*/  MEMBAR.ALL.CTA ;  /* 0x0000000000007992 */ /* 0x0003ec0000008000 */
[----:B-1----:R-:W1:Y:S01]  /*176a0*/  FENCE.VIEW.ASYNC.S ;  /* 0x00000000000073c6 */ /* 0x002e620000000000 */
[----:B------:R-:W-:Y:S05]  /*176b0*/  WARPSYNC.ALL ;  /* 0x0000000000007948 */ /* 0x000fea0003800000 */
[----:B-1----:R-:W-:Y:S06]  /*176c0*/  BAR.SYNC.DEFER_BLOCKING 0xd, 0x100 ;  /* 0x0344000000007b1d */ /* 0x002fec0000010000 */
.L_x_2333:
[----:B0-2-4-:R-:W-:-:S05]  /*176d0*/  IMAD.U32 R0, RZ, RZ, UR53 ;  /* 0x00000035ff007e24 */ /* 0x015fca000f8e00ff */
[----:B------:R-:W-:-:S13]  /*176e0*/  ISETP.NE.AND P1, PT, R0, 0x3, PT ;  /* 0x000000030000780c */ /* 0x000fda0003f25270 */
[----:B------:R-:W-:Y:S05]  /*176f0*/  @!P1 BRA `(.L_x_2368) ;  /* 0x0000000000049947 */ /* 0x000fea0003800000 */
[----:B------:R-:W-:Y:S01]  /*17700*/  BPT.TRAP 0x1 ;  /* 0x000000040000795c */ /* 0x000fe20000300000 */
.L_x_2368:
[----:B------:R-:W-:Y:S01]  /*17710*/  IMAD R0, R146, 0x8, R16 ;  /* 0x0000000892007824 */ /* 0x000fe200078e0210 */
[----:B-1-3--:R-:W-:-:S04]  /*17720*/  SHF.L.U32 R3, R220, 0x1f, RZ ;  /* 0x0000001fdc037819 */ /* 0x00afc800000006ff */
[----:B------:R0:W1:Y:S01]  /*17730*/  SYNCS.PHASECHK.TRANS64.TRYWAIT P2, [R0+URZ+0x33430], R3 ;  /* 0x03343003000075a7 */ /* 0x000062000804017f */
[----:B------:R-:W-:Y:S05]  /*17740*/  @!P1 BRA `(.L_x_2369) ;  /* 0x0000000000049947 */ /* 0x000fea0003800000 */
[----:B------:R-:W-:Y:S01]  /*17750*/  BPT.TRAP 0x1 ;  /* 0x000000040000795c */ /* 0x000fe20000300000 */
.L_x_2369:
[----:B-----5:R-:W2:Y:S01]  /*17760*/  S2R R4, SR_TID.X ;  /* 0x0000000000047919 */ /* 0x020ea20000002100 */
[----:B------:R-:W-:Y:S01]  /*17770*/  IMAD.MOV.U32 R119, RZ, RZ, RZ ;  /* 0x000000ffff777224 */ /* 0x000fe200078e00ff */
[----:B--2---:R-:W-:-:S04]  /*17780*/  LOP3.LUT R4, R4, 0x7f, RZ, 0xc0, !PT ;  /* 0x0000007f04047812 */ /* 0x004fc800078ec0ff */
[----:B------:R-:W-:Y:S01]  /*17790*/  ISETP.NE.AND P0, PT, R4, RZ, PT ;  /* 0x000000ff0400720c */ /* 0x000fe20003f05270 */
[----:B-1----:R-:W-:-:S12]  /*177a0*/  @P2 BRA `(.L_x_2370) ;  /* 0x0000000000082947 */ /* 0x002fd80003800000 */
[----:B------:R-:W1:Y:S02]  /*177b0*/  SYNCS.PHASECHK.TRANS64.TRYWAIT P2, [R0+URZ+0x33430], R3 ;  /* 0x03343003000075a7 */ /* 0x000e64000804017f */
[----:B-1----:R-:W-:Y:S05]  /*177c0*/  @!P2 BRA `(.L_x_2371) ;  /* 0x000001800018a947 */ /* 0x002fea0003800000 */
.L_x_2370:
[----:B------:R-:W-:Y:S05]  /*177d0*/  WARPSYNC.ALL ;  /* 0x0000000000007948 */ /* 0x000fea0003800000 */
[----:B01----:R-:W-:Y:S01]  /*177e0*/  VIADD R3, R16, 0x24200 ;  /* 0x0002420010037836 */ /* 0x003fe20000000000 */
[----:B------:R-:W-:Y:S01]  /*177f0*/  R2UR UR44, R44 ;  /* 0x000000002c2c72ca */ /* 0x000fe200000e0000 */
[----:B------:R-:W2:Y:S01]  /*17800*/  LDL R106, [R1+0x4] ;  /* 0x00000400016a7983 */ /* 0x000ea20000100800 */
[----:B------:R-:W-:Y:S01]  /*17810*/  MOV R5, 0x80000020 ;  /* 0x8000002000057802 */ /* 0x000fe20000000f00 */
[----:B------:R-:W-:Y:S01]  /*17820*/  WARPGROUP.ARRIVE ;  /* 0x00000000000079c5 */ /* 0x000fe20000000000 */
[----:B------:R-:W-:Y:S01]  /*17830*/  SHF.R.U32.HI R3, RZ, 0x4, R3 ;  /* 0x00000004ff037819 */ /* 0x000fe20000011603 */
[----:B------:R-:W-:Y:S01]  /*17840*/  UMOV UR25, 0x80000020 ;  /* 0x8000002000197882 */ /* 0x000fe20000000000 */
[----:B------:R-:W-:Y:S01]  /*17850*/  IMAD.MOV.U32 R7, RZ, RZ, -0x7fffffe0 ;  /* 0x80000020ff077424 */ /* 0x000fe200078e00ff */
[----:B------:R-:W-:Y:S01]  /*17860*/  MOV R9, 0x80000020 ;  /* 0x8000002000097802 */ /* 0x000fe20000000f00 */
[----:B------:R-:W3:Y:S01]  /*17870*/  LDL R104, [R1] ;  /* 0x0000000001687983 */ /* 0x000ee20000100800 */
[----:B------:R-:W-:Y:S01]  /*17880*/  LOP3.LUT R3, R3, 0x3fff, RZ, 0xc0, !PT ;  /* 0x00003fff03037812 */ /* 0x000fe200078ec0ff */
[----:B------:R-:W-:Y:S01]  /*17890*/  UMOV UR9, UR25 ;  /* 0x0000001900097c82 */ /* 0x000fe20008000000 */
[----:B------:R-:W-:Y:S01]  /*178a0*/  R2UR UR27, R5 ;  /* 0x00000000051b72ca */ /* 0x000fe200000e0000 */
[----:B------:R-:W-:Y:S01]  /*178b0*/  UMOV UR13, UR25 ;  /* 0x00000019000d7c82 */ /* 0x000fe20008000000 */
[----:B------:R-:W-:Y:S01]  /*178c0*/  LOP3.LUT R14, R3, 0x10000, RZ, 0xfc, !PT ;  /* 0x00010000030e7812 */ /* 0x000fe200078efcff */
[----:B------:R-:W-:Y:S01]  /*178d0*/  ULOP3.LUT UR44, UR44, 0x10000, URZ, 0xfc, !UPT ;  /* 0x000100002c2c7892 */ /* 0x000fe2000f8efc3f */
[----:B------:R-:W-:Y:S01]  /*178e0*/  R2UR UR11, R9 ;  /* 0x00000000090b72ca */ /* 0x000fe200000e0000 */
[----:B------:R-:W-:Y:S01]  /*178f0*/  IMAD.MOV.U32 R9, RZ, RZ, -0x7fffffe0 ;  /* 0x80000020ff097424 */ /* 0x000fe200078e00ff */
[----:B------:R-:W-:Y:S01]  /*17900*/  UMOV UR17, UR25 ;  /* 0x0000001900117c82 */ /* 0x000fe20008000000 */
[----:B------:R-:W-:Y:S01]  /*17910*/  IMAD R4, R146, 0x780, R14 ;  /* 0x0000078092047824 */ /* 0x000fe200078e020e */
[----:B------:R-:W-:Y:S01]  /*17920*/  MOV R11, 0x80000020 ;  /* 0x80000020000b7802 */ /* 0x000fe20000000f00 */
[----:B------:R-:W-:Y:S01]  /*17930*/  UIADD3 UR4, UR44, 0x2, URZ ;  /* 0x000000022c047890 */ /* 0x000fe2000fffe03f */
[----:B------:R-:W-:Y:S01]  /*17940*/  R2UR UR19, R9 ;  /* 0x00000000091372ca */ /* 0x000fe200000e0000 */
[----:B------:R-:W-:Y:S01]  /*17950*/  UMOV UR24, UR44 ;  /* 0x0000002c00187c82 */ /* 0x000fe20008000000 */
[C---:B------:R-:W-:Y:S01]  /*17960*/  R2UR UR26, R4.reuse ;  /* 0x00000000041a72ca */ /* 0x040fe200000e0000 */
[C---:B------:R-:W-:Y:S01]  /*17970*/  VIADD R6, R4.reuse, 0x80 ;  /* 0x0000008004067836 */ /* 0x040fe20000000000 */
[----:B------:R-:W-:Y:S01]  /*17980*/  UMOV UR8, UR24 ;  /* 0x0000001800087c82 */ /* 0x000fe20008000000 */
[C---:B------:R-:W-:Y:S01]  /*17990*/  VIADD R8, R4.reuse, 0x100 ;  /* 0x0000010004087836 */ /* 0x040fe20000000000 */
[----:B------:R-:W-:Y:S01]  /*179a0*/  UMOV UR12, UR24 ;  /* 0x00000018000c7c82 */ /* 0x000fe20008000000 */
[----:B------:R-:W-:Y:S01]  /*179b0*/  UMOV UR16, UR24 ;  /* 0x0000001800107c82 */ /* 0x000fe20008000000 */
[----:B------:R-:W-:Y:S01]  /*179c0*/  VIADD R10, R4, 0x2 ;  /* 0x00000002040a7836 */ /* 0x000fe20000000000 */
[----:B------:R-:W-:Y:S01]  /*179d0*/  R2UR UR7, R11 ;  /* 0x000000000b0772ca */ /* 0x000fe200000e0000 */
[----:B------:R-:W-:Y:S01]  /*179e0*/  UMOV UR5, 0x80000020 ;  /* 0x8000002000057882 */ /* 0x000fe20000000000 */
[----:B------:R-:W-:Y:S01]  /*179f0*/  R2UR UR10, R8 ;  /* 0x00000000080a72ca */ /* 0x000fe200000e0000 */
[----:B------:R-:W-:Y:S01]  /*17a00*/  VIADD R8, R4, 0x200 ;  /* 0x0000020004087836 */ /* 0x000fe20000000000 */
[----:B------:R-:W-:Y:S01]  /*17a10*/  R2UR UR6, R10 ;  /* 0x000000000a0672ca */ /* 0x000fe200000e0000 */
[----:B------:R-:W-:Y:S01]  /*17a20*/  UMOV UR20, UR4 ;  /* 0x0000000400147c82 */ /* 0x000fe20008000000 */
        /* <DEDUP_REMOVED lines=11> */
[----:B------:R-:W-:Y:S01]  /*17ae0*/  MOV R9, 0x80000020 ;  /* 0x8000002000097802 */ /* 0x000fe20000000f00 */
[----:B------:R-:W-:Y:S01]  /*17af0*/  UMOV UR21, UR5 ;  /* 0x0000000500157c82 */ /* 0x000fe20008000000 */
[C---:B------:R-:W-:Y:S01]  /*17b00*/  VIADD R10, R4.reuse, 0x280 ;  /* 0x00000280040a7836 */ /* 0x040fe20000000000 */
[----:B------:R-:W-:Y:S01]  /*17b10*/  MOV R11, 0x80000020 ;  /* 0x80000020000b7802 */ /* 0x000fe20000000f00 */
[----:B------:R-:W-:Y:S01]  /*17b20*/  VIADD R20, R4, 0x602 ;  /* 0x0000060204147836 */ /* 0x000fe20000000000 */
[----:B------:R-:W-:Y:S01]  /*17b30*/  ULDC UR56, c[0x0][0x988] ;  /* 0x0002620000387ab9 */ /* 0x000fe20000000800 */
[----:B------:R-:W-:Y:S01]  /*17b40*/  IMAD.MOV.U32 R21, RZ, RZ, -0x7fffffe0 ;  /* 0x80000020ff157424 */ /* 0x000fe200078e00ff */
[----:B------:R-:W-:Y:S01]  /*17b50*/  ULDC UR57, c[0x0][0x988] ;  /* 0x0002620000397ab9 */ /* 0x000fe20000000800 */
[----:B------:R-:W-:Y:S01]  /*17b60*/  @!P0 VIADD R0, R0, 0x33440 ;  /* 0x0003344000008836 */ /* 0x000fe20000000000 */
[----:B------:R-:W-:Y:S01]  /*17b70*/  MOV R114, R119 ;  /* 0x0000007700727202 */ /* 0x000fe20000000f00 */
[----:B------:R-:W-:-:S02]  /*17b80*/  IMAD.MOV.U32 R118, RZ, RZ, R119 ;  /* 0x000000ffff767224 */ /* 0x000fc400078e0077 */
        /* <DEDUP_REMOVED lines=14> */
[----:B------:R-:W-:Y:S01]  /*17c70*/  VIADD R10, R4, 0x282 ;  /* 0x00000282040a7836 */ /* 0x000fe20000000000 */
[----:B------:R-:W-:Y:S01]  /*17c80*/  UMOV UR29, UR9 ;  /* 0x00000009001d7c82 */ /* 0x000fe20008000000 */
[----:B------:R-:W-:Y:S02]  /*17c90*/  MOV R11, 0x80000020 ;  /* 0x80000020000b7802 */ /* 0x000fe40000000f00 */
        /* <DEDUP_REMOVED lines=28> */
[----:B------:R-:W-:Y:S01]  /*17e60*/  R2UR UR19, R7 ;  /* 0x00000000071372ca */ /* 0x000fe200000e0000 */
[----:B------:R-:W-:Y:S01]  /*17e70*/  IMAD.MOV.U32 R7, RZ, RZ, -0x7fffffe0 ;  /* 0x80000020ff077424 */ /* 0x000fe200078e00ff */
[----:B------:R-:W-:Y:S02]  /*17e80*/  WARPGROUP.DEPBAR.LE gsb0, 0x0 ;  /* 0x00008000000079c5 */ /* 0x000fe40000010000 */
[----:B------:R-:W-:-:S06]  /*17e90*/  WARPGROUP.ARRIVE ;  /* 0x00000000000079c5 */ /* 0x000fcc0000000000 */
[----:B------:R-:W-:Y:S01]  /*17ea0*/  QGMMA.64x32x32.F32.E4M3.E4M3 R72, gdesc[UR4], R72, gsb0 ;  /* 0x00600000044879f3 */ /* 0x000fe20008000848 */
[----:B------:R-:W-:Y:S02]  /*17eb0*/  ULDC UR6, c[0x0][0x988] ;  /* 0x0002620000067ab9 */ /* 0x000fe40000000800 */
[----:B------:R-:W-:Y:S01]  /*17ec0*/  IMAD.U32 R120, RZ, RZ, UR6 ;  /* 0x00000006ff787e24 */ /* 0x000fe2000f8e00ff */
        /* <DEDUP_REMOVED lines=52> */
[----:B------:R-:W-:Y:S01]  /*18210*/  MOV R11, 0x80000020 ;  /* 0x80000020000b7802 */ /* 0x000fe20000000f00 */
        /* <DEDUP_REMOVED lines=93> */
[----:B------:R-:W0:Y:S01]  /*187f0*/  MUFU.TANH R10, R10 ;  /* 0x0000000a000a7308 */ /* 0x000e220000002400 */
[----:B------:R-:W-:Y:S01]  /*18800*/  R2UR UR23, R21 ;  /* 0x00000000151772ca */ /* 0x000fe200000e0000 */
        /* <DEDUP_REMOVED lines=11> */
[----:B------:R-:W-:Y:S01]  /*188c0*/  FMUL.FTZ R11, R2, R102 ;  /* 0x00000066020b7220 */ /* 0x000fe20000410000 */
[--C-:B------:R-:W-:Y:S01]  /*188d0*/  IMAD.MOV.U32 R102, RZ, RZ, R119.reuse ;  /* 0x000000ffff667224 */ /* 0x100fe200078e0077 */
[----:B------:R-:W-:Y:S01]  /*188e0*/  MOV R92, R119 ;  /* 0x00000077005c7202 */ /* 0x000fe20000000f00 */
[----:B------:R-:W4:Y:S01]  /*188f0*/  MUFU.TANH R121, R121 ;  /* 0x0000007900797308 */ /* 0x000f220000002400 */
[----:B------:R-:W-:-:S02]  /*18900*/  IMAD.MOV.U32 R98, RZ, RZ, R119 ;  /* 0x000000ffff627224 */ /* 0x000fc400078e0077 */
[--C-:B------:R-:W-:Y:S02]  /*18910*/  IMAD.MOV.U32 R94, RZ, RZ, R119.reuse ;  /* 0x000000ffff5e7224 */ /* 0x100fe400078e0077 */
[----:B------:R-:W-:-:S03]  /*18920*/  IMAD.MOV.U32 R90, RZ, RZ, R119 ;  /* 0x000000ffff5a7224 */ /* 0x000fc600078e0077 */
[----:B------:R-:W5:Y:S08]  /*18930*/  MUFU.TANH R125, R125 ;  /* 0x0000007d007d7308 */ /* 0x000f700000002400 */
[----:B------:R-:W5:Y:S08]  /*18940*/  MUFU.TANH R96, R96 ;  /* 0x0000006000607308 */ /* 0x000f700000002400 */
        /* <DEDUP_REMOVED lines=11> */
[C---:B------:R-:W-:Y:S01]  /*18a00*/  FMUL.FTZ R73, R2.reuse, R73 ;  /* 0x0000004902497220 */ /* 0x040fe20000410000 */
[C---:B------:R-:W-:Y:S01]  /*18a10*/  FMUL.FTZ R76, R2.reuse, R76 ;  /* 0x0000004c024c7220 */ /* 0x040fe20000410000 */
[----:B------:R2:W5:Y:S01]  /*18a20*/  MUFU.TANH R123, R72 ;  /* 0x00000048007b7308 */ /* 0x0005620000002400 */
        /* <DEDUP_REMOVED lines=8> */
[----:B--2---:R-:W-:-:S07]  /*18ab0*/  FMUL.FTZ R72, R2, R82 ;  /* 0x0000005202487220 */ /* 0x004fce0000410000 */
[----:B------:R-:W2:Y:S01]  /*18ac0*/  MUFU.TANH R76, R76 ;  /* 0x0000004c004c7308 */ /* 0x000ea20000002400 */
[----:B---3--:R-:W-:-:S07]  /*18ad0*/  FMUL.FTZ R73, R2, R83 ;  /* 0x0000005302497220 */ /* 0x008fce0000410000 */
[----:B------:R-:W3:Y:S08]  /*18ae0*/  MUFU.TANH R77, R77 ;  /* 0x0000004d004d7308 */ /* 0x000ef00000002400 */
[----:B------:R-:W3:Y:S08]  /*18af0*/  MUFU.TANH R80, R80 ;  /* 0x0000005000507308 */ /* 0x000ef00000002400 */
[----:B------:R-:W3:Y:S08]  /*18b00*/  MUFU.TANH R81, R81 ;  /* 0x0000005100517308 */ /* 0x000ef00000002400 */
[----:B------:R-:W3:Y:S08]  /*18b10*/  MUFU.TANH R84, R84 ;  /* 0x0000005400547308 */ /* 0x000ef00000002400 */
[----:B------:R-:W3:Y:S01]  /*18b20*/  MUFU.TANH R85, R85 ;  /* 0x0000005500557308 */ /* 0x000ee20000002400 */
[----:B------:R-:W-:-:S02]  /*18b30*/  WARPGROUP.DEPBAR.LE gsb0, 0x0 ;  /* 0x00008000000079c5 */ /* 0x000fc40000010000 */
[C---:B------:R-:W-:Y:S01]  /*18b40*/  FMUL.FTZ R79, R2.reuse, R57 ;  /* 0x00000039024f7220 */ /* 0x040fe20000410000 */
[C---:B------:R-:W-:Y:S01]  /*18b50*/  FMUL.FTZ R78, R2.reuse, R56 ;  /* 0x00000038024e7220 */ /* 0x040fe20000410000 */
[C---:B------:R-:W-:Y:S01]  /*18b60*/  FMUL.FTZ R57, R2.reuse, R59 ;  /* 0x0000003b02397220 */ /* 0x040fe20000410000 */
[----:B------:R-:W-:Y:S01]  /*18b70*/  FMUL.FTZ R56, R2, R58 ;  /* 0x0000003a02387220 */ /* 0x000fe20000410000 */
[----:B------:R-:W-:Y:S01]  /*18b80*/  IMAD.MOV.U32 R59, RZ, RZ, -0x7fffffe0 ;  /* 0x80000020ff3b7424 */ /* 0x000fe200078e00ff */
[----:B------:R-:W-:Y:S01]  /*18b90*/  IADD3 R58, R4, 0x682, RZ ;  /* 0x00000682043a7810 */ /* 0x000fe20007ffe0ff */
[----:B------:R-:W-:Y:S01]  /*18ba0*/  WARPGROUP.ARRIVE ;  /* 0x00000000000079c5 */ /* 0x000fe20000000000 */
[C---:B------:R-:W-:Y:S01]  /*18bb0*/  FMUL.FTZ R61, R2.reuse, R61 ;  /* 0x0000003d023d7220 */ /* 0x040fe20000410000 */
[----:B------:R-:W-:Y:S01]  /*18bc0*/  FMUL.FTZ R60, R2, R60 ;  /* 0x0000003c023c7220 */ /* 0x000fe20000410000 */
[----:B------:R-:W-:Y:S01]  /*18bd0*/  R2UR UR22, R58 ;  /* 0x000000003a1672ca */ /* 0x000fe200000e0000 */
[C---:B------:R-:W-:Y:S01]  /*18be0*/  FMUL.FTZ R58, R2.reuse, R62 ;  /* 0x0000003e023a7220 */ /* 0x040fe20000410000 */
[----:B------:R-:W-:Y:S01]  /*18bf0*/  R2UR UR23, R59 ;  /* 0x000000003b1772ca */ /* 0x000fe200000e0000 */
[----:B------:R-:W-:Y:S01]  /*18c00*/  IMAD R62, R105, -0xa0, R234 ;  /* 0xffffff60693e7824 */ /* 0x000fe200078e02ea */
[----:B------:R0:W-:Y:S01]  /*18c10*/  MUFU.TANH R93, R61 ;  /* 0x0000003d005d7308 */ /* 0x0001e20000002400 */
[C---:B------:R-:W-:Y:S01]  /*18c20*/  FMUL.FTZ R59, R2.reuse, R63 ;  /* 0x0000003f023b7220 */ /* 0x040fe20000410000 */
[----:B------:R-:W-:Y:S01]  /*18c30*/  FMUL.FTZ R68, R2, R68 ;  /* 0x0000004402447220 */ /* 0x000fe20000410000 */
[----:B------:R-:W-:-:S02]  /*18c40*/  VIADD R63, R62, 0xa0 ;  /* 0x000000a03e3f7836 */ /* 0x000fc40000000000 */
[C---:B------:R-:W-:Y:S01]  /*18c50*/  FMUL.FTZ R64, R2.reuse, R64 ;  /* 0x0000004002407220 */ /* 0x040fe20000410000 */
[C---:B------:R-:W-:Y:S01]  /*18c60*/  FMUL.FTZ R65, R2.reuse, R65 ;  /* 0x0000004102417220 */ /* 0x040fe20000410000 */
[----:B------:R-:W-:Y:S01]  /*18c70*/  FMUL.FTZ R69, R2, R69 ;  /* 0x0000004502457220 */ /* 0x000fe20000410000 */
[----:B------:R-:W-:Y:S01]  /*18c80*/  IMAD R63, R104, -0x2, R63 ;  /* 0xfffffffe683f7824 */ /* 0x000fe200078e023f */
[----:B------:R1:W-:Y:S01]  /*18c90*/  MUFU.TANH R95, R60 ;  /* 0x0000003c005f7308 */ /* 0x0003e20000002400 */
[C---:B0-----:R-:W-:Y:S01]  /*18ca0*/  FMUL.FTZ R61, R2.reuse, R67 ;  /* 0x00000043023d7220 */ /* 0x041fe20000410000 */
[----:B------:R-:W-:Y:S01]  /*18cb0*/  IADD3 R67, -R227, 0xa1, R62 ;  /* 0x000000a1e3437810 */ /* 0x000fe20007ffe13e */
[----:B------:R-:W-:Y:S01]  /*18cc0*/  QGMMA.64x32x32.F32.E4M3.E4M3 R40, gdesc[UR20], R40, gsb0 ;  /* 0x00600000142879f3 */ /* 0x000fe20008000828 */
[----:B------:R-:W-:-:S03]  /*18cd0*/  FMUL.FTZ R62, R2, R70 ;  /* 0x00000046023e7220 */ /* 0x000fc60000410000 */
[----:B------:R-:W-:Y:S01]  /*18ce0*/  IMAD R67, R104, -0x2, R67 ;  /* 0xfffffffe68437824 */ /* 0x000fe200078e0243 */
[----:B------:R0:W-:Y:S01]  /*18cf0*/  MUFU.TANH R86, R68 ;  /* 0x0000004400567308 */ /* 0x0001e20000002400 */
[----:B-1----:R-:W-:Y:S01]  /*18d00*/  FMUL.FTZ R60, R2, R66 ;  /* 0x00000042023c7220 */ /* 0x002fe20000410000 */
[----:B------:R-:W-:Y:S01]  /*18d10*/  IMAD R66, R225, 0x80, R106 ;  /* 0x00000080e1427824 */ /* 0x000fe200078e026a */
[----:B------:R-:W-:Y:S01]  /*18d20*/  MOV R104, R119 ;  /* 0x0000007700687202 */ /* 0x000fe20000000f00 */
[----:B------:R-:W-:-:S04]  /*18d30*/  IMAD.MOV.U32 R106, RZ, RZ, R119 ;  /* 0x000000ffff6a7224 */ /* 0x000fc800078e0077 */
[----:B------:R1:W-:Y:S01]  /*18d40*/  MUFU.TANH R83, R64 ;  /* 0x0000004000537308 */ /* 0x0003e20000002400 */
[----:B0-----:R-:W-:Y:S02]  /*18d50*/  VIADDMNMX R68, R66, R67, R63, PT ;  /* 0x0000004342447246 */ /* 0x001fe4000380013f */
[----:B------:R-:W-:Y:S02]  /*18d60*/  IADD3 R66, R67, 0x8, R66 ;  /* 0x0000000843427810 */ /* 0x000fe40007ffe042 */
[C---:B------:R-:W-:Y:S02]  /*18d70*/  ISETP.GT.AND P4, PT, R68.reuse, RZ, PT ;  /* 0x000000ff4400720c */ /* 0x040fe40003f84270 */
[C---:B------:R-:W-:Y:S01]  /*18d80*/  ISETP.GT.AND P5, PT, R68.reuse, 0x1, PT ;  /* 0x000000014400780c */ /* 0x040fe20003fa4270 */
[----:B------:R0:W-:Y:S01]  /*18d90*/  MUFU.TANH R82, R65 ;  /* 0x0000004100527308 */ /* 0x0001e20000002400 */
[----:B------:R-:W-:Y:S01]  /*18da0*/  ISETP.GT.AND P2, PT, R68, 0x8, PT ;  /* 0x000000084400780c */ /* 0x000fe20003f44270 */
[----:B-1----:R-:W-:Y:S01]  /*18db0*/  VIADD R64, R4, 0x702 ;  /* 0x0000070204407836 */ /* 0x002fe20000000000 */
[----:B------:R-:W-:Y:S01]  /*18dc0*/  FSEL R113, R10, -INF , P4 ;  /* 0xff8000000a717808 */ /* 0x000fe20002000000 */
[----:B------:R-:W-:Y:S01]  /*18dd0*/  FMUL.FTZ R4, R2, R71 ;  /* 0x0000004702047220 */ /* 0x000fe20000410000 */
[----:B------:R-:W-:-:S02]  /*18de0*/  FSEL R88, R88, -INF , P5 ;  /* 0xff80000058587808 */ /* 0x000fc40002800000 */
[C---:B------:R-:W-:Y:S01]  /*18df0*/  ISETP.GT.AND P3, PT, R68.reuse, 0x9, PT ;  /* 0x000000094400780c */ /* 0x040fe20003f64270 */
[----:B------:R-:W1:Y:S01]  /*18e00*/  MUFU.TANH R78, R78 ;  /* 0x0000004e004e7308 */ /* 0x000e620000002400 */
[----:B----4-:R-:W-:Y:S02]  /*18e10*/  FSEL R121, R121, -INF , P2 ;  /* 0xff80000079797808 */ /* 0x010fe40001000000 */
[----:B------:R-:W-:Y:S02]  /*18e20*/  FMNMX.FTZ R70, R113, R88, !PT ;  /* 0x0000005871467209 */ /* 0x000fe40007810000 */
[----:B------:R-:W-:Y:S02]  /*18e30*/  ISETP.GT.AND P4, PT, R68, 0x10, PT ;  /* 0x000000104400780c */ /* 0x000fe40003f84270 */
[----:B-----5:R-:W-:Y:S01]  /*18e40*/  FSEL R125, R125, -INF , P3 ;  /* 0xff8000007d7d7808 */ /* 0x020fe20001800000 */
[----:B------:R-:W4:Y:S01]  /*18e50*/  MUFU.TANH R79, R79 ;  /* 0x0000004f004f7308 */ /* 0x000f220000002400 */
[----:B------:R-:W-:-:S02]  /*18e60*/  FMNMX.FTZ R70, R121, R70, !PT ;  /* 0x0000004679467209 */ /* 0x000fc40007810000 */
[----:B------:R-:W-:Y:S02]  /*18e70*/  ISETP.GT.AND P5, PT, R68, 0x11, PT ;  /* 0x000000114400780c */ /* 0x000fe40003fa4270 */
[----:B------:R-:W-:Y:S02]  /*18e80*/  FSEL R129, R96, -INF , P4 ;  /* 0xff80000060817808 */ /* 0x000fe40002000000 */
[----:B------:R-:W-:Y:S01]  /*18e90*/  FMNMX.FTZ R70, R125, R70, !PT ;  /* 0x000000467d467209 */ /* 0x000fe20007810000 */
[----:B------:R-:W5:Y:S01]  /*18ea0*/  MUFU.TANH R69, R69 ;  /* 0x0000004500457308 */ /* 0x000f620000002400 */
[----:B------:R-:W-:Y:S02]  /*18eb0*/  ISETP.GT.AND P2, PT, R68, 0x18, PT ;  /* 0x000000184400780c */ /* 0x000fe40003f44270 */
[----:B------:R-:W-:Y:S02]  /*18ec0*/  FSEL R131, R97, -INF , P5 ;  /* 0xff80000061837808 */ /* 0x000fe40002800000 */
[----:B------:R-:W-:-:S02]  /*18ed0*/  FMNMX.FTZ R70, R129, R70, !PT ;  /* 0x0000004681467209 */ /* 0x000fc40007810000 */
[----:B------:R-:W-:Y:S01]  /*18ee0*/  ISETP.GT.AND P3, PT, R68, 0x19, PT ;  /* 0x000000194400780c */ /* 0x000fe20003f64270 */
[----:B------:R-:W-:Y:S01]  /*18ef0*/  MUFU.TANH R5, R5 ;  /* 0x0000000500057308 */ /* 0x000fe20000002400 */
[----:B------:R-:W-:Y:S02]  /*18f00*/  FSEL R133, R100, -INF , P2 ;  /* 0xff80000064857808 */ /* 0x000fe40001000000 */
[----:B------:R-:W-:Y:S02]  /*18f10*/  FMNMX.FTZ R70, R131, R70, !PT ;  /* 0x0000004683467209 */ /* 0x000fe40007810000 */
[----:B0-----:R-:W-:Y:S02]  /*18f20*/  MOV R65, 0x80000020 ;  /* 0x8000002000417802 */ /* 0x001fe40000000f00 */
[----:B------:R-:W-:Y:S01]  /*18f30*/  ISETP.GT.AND P2, PT, R68, 0x20, PT ;  /* 0x000000204400780c */ /* 0x000fe20003f44270 */
[----:B------:R-:W-:Y:S02]  /*18f40*/  WARPGROUP.DEPBAR.LE gsb0, 0x0 ;  /* 0x00008000000079c5 */ /* 0x000fe40000010000 */
[----:B------:R-:W-:Y:S01]  /*18f50*/  FSEL R127, R101, -INF , P3 ;  /* 0xff800000657f7808 */ /* 0x000fe20001800000 */
[----:B------:R-:W-:Y:S01]  /*18f60*/  WARPGROUP.ARRIVE ;  /* 0x00000000000079c5 */ /* 0x000fe20000000000 */
[----:B------:R-:W-:Y:S01]  /*18f70*/  FMNMX.FTZ R70, R133, R70, !PT ;  /* 0x0000004685467209 */ /* 0x000fe20007810000 */
[----:B------:R-:W-:Y:S01]  /*18f80*/  FMUL.FTZ R40, R2, R40 ;  /* 0x0000002802287220 */ /* 0x000fe20000410000 */
[----:B------:R-:W-:Y:S01]  /*18f90*/  R2UR UR22, R64 ;  /* 0x00000000401672ca */ /* 0x000fe200000e0000 */
[----:B------:R-:W-:Y:S01]  /*18fa0*/  FMUL.FTZ R41, R2, R41 ;  /* 0x0000002902297220 */ /* 0x000fe20000410000 */
[----:B------:R-:W-:Y:S01]  /*18fb0*/  R2UR UR23, R65 ;  /* 0x00000000411772ca */ /* 0x000fe200000e0000 */
[----:B------:R0:W5:Y:S01]  /*18fc0*/  MUFU.TANH R10, R40 ;  /* 0x00000028000a7308 */ /* 0x0001620000002400 */
[----:B------:R-:W-:Y:S01]  /*18fd0*/  ISETP.GT.AND P3, PT, R68, 0x21, PT ;  /* 0x000000214400780c */ /* 0x000fe20003f64270 */
[C---:B------:R-:W-:Y:S01]  /*18fe0*/  FMUL.FTZ R44, R2.reuse, R44 ;  /* 0x0000002c022c7220 */ /* 0x040fe20000410000 */
[----:B------:R-:W-:Y:S01]  /*18ff0*/  FSEL R123, R123, -INF , P2 ;  /* 0xff8000007b7b7808 */ /* 0x000fe20001000000 */
[C---:B------:R-:W-:Y:S01]  /*19000*/  FMUL.FTZ R45, R2.reuse, R45 ;  /* 0x0000002d022d7220 */ /* 0x040fe20000410000 */
[----:B------:R-:W-:Y:S01]  /*19010*/  FMNMX.FTZ R70, R127, R70, !PT ;  /* 0x000000467f467209 */ /* 0x000fe20007810000 */
[----:B------:R-:W-:Y:S01]  /*19020*/  FMUL.FTZ R48, R2, R48 ;  /* 0x0000003002307220 */ /* 0x000fe20000410000 */
[----:B------:R-:W-:Y:S01]  /*19030*/  ISETP.GT.AND P2, PT, R68, 0x28, PT ;  /* 0x000000284400780c */ /* 0x000fe20003f44270 */
[----:B------:R1:W5:Y:S01]  /*19040*/  MUFU.TANH R64, R41 ;  /* 0x0000002900407308 */ /* 0x0003620000002400 */
[----:B------:R-:W-:Y:S01]  /*19050*/  FSEL R117, R117, -INF , P3 ;  /* 0xff80000075757808 */ /* 0x000fe20001800000 */
[----:B------:R-:W-:Y:S01]  /*19060*/  FMUL.FTZ R53, R2, R53 ;  /* 0x0000003502357220 */ /* 0x000fe20000410000 */
[----:B------:R-:W-:Y:S01]  /*19070*/  FMNMX.FTZ R70, R123, R70, !PT ;  /* 0x000000467b467209 */ /* 0x000fe20007810000 */
[----:B------:R-:W-:Y:S01]  /*19080*/  QGMMA.64x32x32.F32.E4M3.E4M3 R24, gdesc[UR20], R24, gsb0 ;  /* 0x00600000141879f3 */ /* 0x000fe20008000818 */
[----:B------:R-:W-:Y:S01]  /*19090*/  ISETP.GT.AND P3, PT, R68, 0x29, PT ;  /* 0x000000294400780c */ /* 0x000fe20003f64270 */
[----:B------:R-:W-:Y:S01]  /*190a0*/  FMUL.FTZ R49, R2, R49 ;  /* 0x0000003102317220 */ /* 0x000fe20000410000 */
[----:B--2---:R-:W-:Y:S01]  /*190b0*/  FSEL R115, R76, -INF , P2 ;  /* 0xff8000004c737808 */ /* 0x004fe20001000000 */
[----:B------:R-:W2:Y:S01]  /*190c0*/  MUFU.TANH R44, R44 ;  /* 0x0000002c002c7308 */ /* 0x000ea20000002400 */
[----:B------:R-:W-:Y:S01]  /*190d0*/  FMNMX.FTZ R70, R117, R70, !PT ;  /* 0x0000004675467209 */ /* 0x000fe20007810000 */
[----:B------:R-:W-:Y:S01]  /*190e0*/  FMUL.FTZ R52, R2, R52 ;  /* 0x0000003402347220 */ /* 0x000fe20000410000 */
[----:B------:R-:W-:Y:S01]  /*190f0*/  ISETP.GT.AND P2, PT, R68, 0x30, PT ;  /* 0x000000304400780c */ /* 0x000fe20003f44270 */
[C---:B0-----:R-:W-:Y:S01]  /*19100*/  FMUL.FTZ R40, R2.reuse, R42 ;  /* 0x0000002a02287220 */ /* 0x041fe20000410000 */
[----:B---3--:R-:W-:Y:S01]  /*19110*/  FSEL R111, R77, -INF , P3 ;  /* 0xff8000004d6f7808 */ /* 0x008fe20001800000 */
[----:B-1----:R-:W-:Y:S01]  /*19120*/  FMUL.FTZ R41, R2, R43 ;  /* 0x0000002b02297220 */ /* 0x002fe20000410000 */
[----:B------:R-:W-:Y:S01]  /*19130*/  FMNMX.FTZ R70, R115, R70, !PT ;  /* 0x0000004673467209 */ /* 0x000fe20007810000 */
[----:B------:R-:W0:Y:S01]  /*19140*/  MUFU.TANH R45, R45 ;  /* 0x0000002d002d7308 */ /* 0x000e220000002400 */
[----:B------:R-:W-:Y:S01]  /*19150*/  ISETP.GT.AND P3, PT, R68, 0x31, PT ;  /* 0x000000314400780c */ /* 0x000fe20003f64270 */
[----:B------:R-:W-:Y:S01]  /*19160*/  FMUL.FTZ R54, R2, R54 ;  /* 0x0000003602367220 */ /* 0x000fe20000410000 */
[----:B------:R-:W-:-:S02]  /*19170*/  FSEL R109, R80, -INF , P2 ;  /* 0xff800000506d7808 */ /* 0x000fc40001000000 */
[----:B------:R-:W-:Y:S02]  /*19180*/  FMNMX.FTZ R70, R111, R70, !PT ;  /* 0x000000466f467209 */ /* 0x000fe40007810000 */
[C---:B------:R-:W-:Y:S01]  /*19190*/  ISETP.GT.AND P2, PT, R68.reuse, 0x38, PT ;  /* 0x000000384400780c */ /* 0x040fe20003f44270 */
[----:B------:R-:W1:Y:S01]  /*191a0*/  MUFU.TANH R48, R48 ;  /* 0x0000003000307308 */ /* 0x000e620000002400 */
[----:B------:R-:W-:Y:S02]  /*191b0*/  FSEL R107, R81, -INF , P3 ;  /* 0xff800000516b7808 */ /* 0x000fe40001800000 */
[----:B------:R-:W-:Y:S02]  /*191c0*/  FMNMX.FTZ R70, R109, R70, !PT ;  /* 0x000000466d467209 */ /* 0x000fe40007810000 */
[----:B------:R-:W-:Y:S02]  /*191d0*/  ISETP.GT.AND P3, PT, R68, 0x39, PT ;  /* 0x000000394400780c */ /* 0x000fe40003f64270 */
[----:B------:R-:W-:Y:S01]  /*191e0*/  FSEL R103, R84, -INF , P2 ;  /* 0xff80000054677808 */ /* 0x000fe20001000000 */
[----:B------:R-:W3:Y:S01]  /*191f0*/  MUFU.TANH R42, R49 ;  /* 0x00000031002a7308 */ /* 0x000ee20000002400 */
[----:B------:R-:W-:-:S02]  /*19200*/  FMNMX.FTZ R70, R107, R70, !PT ;  /* 0x000000466b467209 */ /* 0x000fc40007810000 */
[C---:B------:R-:W-:Y:S02]  /*19210*/  ISETP.GT.AND P2, PT, R68.reuse, 0x40, PT ;  /* 0x000000404400780c */ /* 0x040fe40003f44270 */
[----:B------:R-:W-:Y:S02]  /*19220*/  FSEL R101, R85, -INF , P3 ;  /* 0xff80000055657808 */ /* 0x000fe40001800000 */
[----:B------:R-:W-:Y:S01]  /*19230*/  FMNMX.FTZ R70, R103, R70, !PT ;  /* 0x0000004667467209 */ /* 0x000fe20007810000 */
[----:B------:R-:W3:Y:S01]  /*19240*/  MUFU.TANH R52, R52 ;  /* 0x0000003400347308 */ /* 0x000ee20000002400 */
[----:B------:R-:W-:Y:S02]  /*19250*/  ISETP.GT.AND P3, PT, R68, 0x41, PT ;  /* 0x000000414400780c */ /* 0x000fe40003f64270 */
[----:B------:R-:W-:Y:S02]  /*19260*/  FSEL R99, R78, -INF , P2 ;  /* 0xff8000004e637808 */ /* 0x000fe40001000000 */
[----:B------:R-:W-:-:S02]  /*19270*/  FMNMX.FTZ R70, R101, R70, !PT ;  /* 0x0000004665467209 */ /* 0x000fc40007810000 */
[C---:B------:R-:W-:Y:S01]  /*19280*/  ISETP.GT.AND P2, PT, R68.reuse, 0x48, PT ;  /* 0x000000484400780c */ /* 0x040fe20003f44270 */
[----:B------:R-:W-:Y:S01]  /*19290*/  MUFU.TANH R3, R3 ;  /* 0x0000000300037308 */ /* 0x000fe20000002400 */
[----:B----4-:R-:W-:Y:S02]  /*192a0*/  FSEL R97, R79, -INF , P3 ;  /* 0xff8000004f617808 */ /* 0x010fe40001800000 */
[----:B------:R-:W-:Y:S02]  /*192b0*/  FMNMX.FTZ R70, R99, R70, !PT ;  /* 0x0000004663467209 */ /* 0x000fe40007810000 */
[----:B------:R-:W-:Y:S02]  /*192c0*/  ISETP.GT.AND P3, PT, R68, 0x49, PT ;  /* 0x000000494400780c */ /* 0x000fe40003f64270 */
[----:B------:R-:W-:Y:S01]  /*192d0*/  FSEL R95, R95, -INF , P2 ;  /* 0xff8000005f5f7808 */ /* 0x000fe20001000000 */
[----:B------:R-:W-:Y:S01]  /*192e0*/  MUFU.TANH R6, R6 ;  /* 0x0000000600067308 */ /* 0x000fe20000002400 */
[----:B------:R-:W-:-:S02]  /*192f0*/  FMNMX.FTZ R76, R97, R70, !PT ;  /* 0x00000046614c7209 */ /* 0x000fc40007810000 */
[C---:B------:R-:W-:Y:S02]  /*19300*/  ISETP.GT.AND P2, PT, R68.reuse, 0x50, PT ;  /* 0x000000504400780c */ /* 0x040fe40003f44270 */
[----:B------:R-:W-:Y:S02]  /*19310*/  FSEL R93, R93, -INF , P3 ;  /* 0xff8000005d5d7808 */ /* 0x000fe40001800000 */
[----:B------:R-:W-:Y:S01]  /*19320*/  FMNMX.FTZ R76, R95, R76, !PT ;  /* 0x0000004c5f4c7209 */ /* 0x000fe20007810000 */
[----:B------:R4:W3:Y:S01]  /*19330*/  MUFU.TANH R70, R53 ;  /* 0x0000003500467308 */ /* 0x0008e20000002400 */
[----:B------:R-:W-:Y:S01]  /*19340*/  ISETP.GT.AND P3, PT, R68, 0x51, PT ;  /* 0x000000514400780c */ /* 0x000fe20003f64270 */
[----:B------:R-:W-:Y:S02]  /*19350*/  WARPGROUP.DEPBAR.LE gsb0, 0x0 ;  /* 0x00008000000079c5 */ /* 0x000fe40000010000 */
[----:B------:R-:W-:Y:S01]  /*19360*/  FSEL R83, R83, -INF , P2 ;  /* 0xff80000053537808 */ /* 0x000fe20001000000 */
[C---:B------:R-:W-:Y:S01]  /*19370*/  FMUL.FTZ R25, R2.reuse, R25 ;  /* 0x0000001902197220 */ /* 0x040fe20000410000 */
        /* <DEDUP_REMOVED lines=11> */
[----:B------:R-:W3:Y:S01]  /*19430*/  MUFU.TANH R24, R24 ;  /* 0x0000001800187308 */ /* 0x000ee20000002400 */
[----:B------:R-:W-:Y:S01]  /*19440*/  FMNMX.FTZ R76, R77, R76, !PT ;  /* 0x0000004c4d4c7209 */ /* 0x000fe20007810000 */
[----:B------:R-:W-:Y:S01]  /*19450*/  FMUL.FTZ R38, R2, R38 ;  /* 0x0000002602267220 */ /* 0x000fe20000410000 */
[----:B------:R-:W-:-:S02]  /*19460*/  ISETP.GT.AND P2, PT, R68, 0x60, PT ;  /* 0x000000604400780c */ /* 0x000fc40003f44270 */
[----:B-----5:R-:W-:Y:S02]  /*19470*/  FSEL R65, R69, -INF , P3 ;  /* 0xff80000045417808 */ /* 0x020fe40001800000 */
[----:B------:R-:W-:Y:S01]  /*19480*/  FMNMX.FTZ R76, R71, R76, !PT ;  /* 0x0000004c474c7209 */ /* 0x000fe20007810000 */
[----:B------:R-:W5:Y:S01]  /*19490*/  MUFU.TANH R28, R28 ;  /* 0x0000001c001c7308 */ /* 0x000f620000002400 */
[----:B------:R-:W-:Y:S02]  /*194a0*/  ISETP.GT.AND P3, PT, R68, 0x61, PT ;  /* 0x000000614400780c */ /* 0x000fe40003f64270 */
[----:B----4-:R-:W-:Y:S01]  /*194b0*/  FSEL R53, R10, -INF , P2 ;  /* 0xff8000000a357808 */ /* 0x010fe20001000000 */
[----:B------:R-:W-:Y:S01]  /*194c0*/  FMUL.FTZ R10, R2, R29 ;  /* 0x0000001d020a7220 */ /* 0x000fe20000410000 */
[----:B------:R-:W-:Y:S02]  /*194d0*/  FMNMX.FTZ R76, R65, R76, !PT ;  /* 0x0000004c414c7209 */ /* 0x000fe40007810000 */
[----:B------:R-:W-:Y:S01]  /*194e0*/  ISETP.GT.AND P2, PT, R68, 0x68, PT ;  /* 0x000000684400780c */ /* 0x000fe20003f44270 */
[----:B------:R4:W-:Y:S01]  /*194f0*/  MUFU.TANH R91, R32 ;  /* 0x00000020005b7308 */ /* 0x0009e20000002400 */
[----:B------:R-:W-:Y:S01]  /*19500*/  FSEL R43, R64, -INF , P3 ;  /* 0xff800000402b7808 */ /* 0x000fe20001800000 */
[----:B------:R-:W-:Y:S01]  /*19510*/  FMUL.FTZ R64, R2, R47 ;  /* 0x0000002f02407220 */ /* 0x000fe20000410000 */
[----:B------:R-:W-:-:S02]  /*19520*/  FMNMX.FTZ R76, R53, R76, !PT ;  /* 0x0000004c354c7209 */ /* 0x000fc40007810000 */
[----:B------:R-:W-:Y:S02]  /*19530*/  ISETP.GT.AND P3, PT, R68, 0x69, PT ;  /* 0x000000694400780c */ /* 0x000fe40003f64270 */
[----:B--2---:R-:W-:Y:S01]  /*19540*/  FSEL R29, R44, -INF , P2 ;  /* 0xff8000002c1d7808 */ /* 0x004fe20001000000 */
[----:B------:R-:W2:Y:S01]  /*19550*/  MUFU.TANH R10, R10 ;  /* 0x0000000a000a7308 */ /* 0x000ea20000002400 */
[----:B------:R-:W-:Y:S01]  /*19560*/  FMNMX.FTZ R76, R43, R76, !PT ;  /* 0x0000004c2b4c7209 */ /* 0x000fe20007810000 */
[----:B----4-:R-:W-:Y:S01]  /*19570*/  FMUL.FTZ R32, R2, R46 ;  /* 0x0000002e02207220 */ /* 0x010fe20000410000 */
[----:B------:R-:W-:Y:S01]  /*19580*/  ISETP.GT.AND P2, PT, R68, 0x70, PT ;  /* 0x000000704400780c */ /* 0x000fe20003f44270 */
[C---:B------:R-:W-:Y:S01]  /*19590*/  FMUL.FTZ R46, R2.reuse, R34 ;  /* 0x00000022022e7220 */ /* 0x040fe20000410000 */
[----:B0-----:R-:W-:Y:S01]  /*195a0*/  FSEL R25, R45, -INF , P3 ;  /* 0xff8000002d197808 */ /* 0x001fe20001800000 */
[----:B------:R-:W-:Y:S01]  /*195b0*/  FMUL.FTZ R44, R2, R27 ;  /* 0x0000001b022c7220 */ /* 0x000fe20000410000 */
[----:B------:R-:W-:Y:S01]  /*195c0*/  FMNMX.FTZ R76, R29, R76, !PT ;  /* 0x0000004c1d4c7209 */ /* 0x000fe20007810000 */
[----:B------:R-:W-:Y:S01]  /*195d0*/  MUFU.TANH R36, R36 ;  /* 0x0000002400247308 */ /* 0x000fe20000002400 */
[----:B------:R-:W-:-:S02]  /*195e0*/  ISETP.GT.AND P3, PT, R68, 0x71, PT ;  /* 0x000000714400780c */ /* 0x000fc40003f64270 */
[----:B-1----:R-:W-:Y:S01]  /*195f0*/  FSEL R49, R48, -INF , P2 ;  /* 0xff80000030317808 */ /* 0x002fe20001000000 */
[----:B------:R-:W-:Y:S01]  /*19600*/  FMUL.FTZ R48, R2, R31 ;  /* 0x0000001f02307220 */ /* 0x000fe20000410000 */
[----:B------:R-:W-:Y:S02]  /*19610*/  FMNMX.FTZ R76, R25, R76, !PT ;  /* 0x0000004c194c7209 */ /* 0x000fe40007810000 */
[----:B------:R-:W-:Y:S01]  /*19620*/  ISETP.GT.AND P2, PT, R68, 0x78, PT ;  /* 0x000000784400780c */ /* 0x000fe20003f44270 */
[----:B------:R-:W-:Y:S01]  /*19630*/  MUFU.TANH R7, R7 ;  /* 0x0000000700077308 */ /* 0x000fe20000002400 */
[----:B---3--:R-:W-:Y:S01]  /*19640*/  FSEL R45, R42, -INF , P3 ;  /* 0xff8000002a2d7808 */ /* 0x008fe20001800000 */
[----:B------:R-:W-:Y:S01]  /*19650*/  FMUL.FTZ R42, R2, R33 ;  /* 0x00000021022a7220 */ /* 0x000fe20000410000 */
[----:B------:R-:W-:Y:S02]  /*19660*/  FMNMX.FTZ R76, R49, R76, !PT ;  /* 0x0000004c314c7209 */ /* 0x000fe40007810000 */
[----:B------:R-:W-:-:S02]  /*19670*/  ISETP.GT.AND P3, PT, R68, 0x79, PT ;  /* 0x000000794400780c */ /* 0x000fc40003f64270 */
[----:B------:R-:W-:Y:S01]  /*19680*/  FSEL R33, R52, -INF , P2 ;  /* 0xff80000034217808 */ /* 0x000fe20001000000 */
[----:B------:R-:W0:Y:S01]  /*19690*/  MUFU.TANH R42, R42 ;  /* 0x0000002a002a7308 */ /* 0x000e220000002400 */
[----:B------:R-:W-:Y:S01]  /*196a0*/  FMNMX.FTZ R76, R45, R76, !PT ;  /* 0x0000004c2d4c7209 */ /* 0x000fe20007810000 */
[----:B------:R-:W-:Y:S01]  /*196b0*/  FMUL.FTZ R52, R2, R39 ;  /* 0x0000002702347220 */ /* 0x000fe20000410000 */
[----:B------:R-:W-:Y:S02]  /*196c0*/  ISETP.GT.AND P2, PT, R68, 0x80, PT ;  /* 0x000000804400780c */ /* 0x000fe40003f44270 */
[----:B------:R-:W-:Y:S01]  /*196d0*/  FSEL R69, R70, -INF , P3 ;  /* 0xff80000046457808 */ /* 0x000fe20001800000 */
[----:B------:R-:W-:Y:S01]  /*196e0*/  FMUL.FTZ R70, R2, R50 ;  /* 0x0000003202467220 */ /* 0x000fe20000410000 */
[----:B------:R-:W-:Y:S01]  /*196f0*/  FMNMX.FTZ R76, R33, R76, !PT ;  /* 0x0000004c214c7209 */ /* 0x000fe20007810000 */
[----:B------:R-:W-:Y:S01]  /*19700*/  MUFU.TANH R8, R8 ;  /* 0x0000000800087308 */ /* 0x000fe20000002400 */
[----:B------:R-:W-:Y:S01]  /*19710*/  ISETP.GT.AND P3, PT, R68, 0x81, PT ;  /* 0x000000814400780c */ /* 0x000fe20003f64270 */
[----:B------:R-:W-:Y:S01]  /*19720*/  FMUL.FTZ R50, R2, R35 ;  /* 0x0000002302327220 */ /* 0x000fe20000410000 */
[----:B------:R-:W-:Y:S01]  /*19730*/  FSEL R79, R24, -INF , P2 ;  /* 0xff800000184f7808 */ /* 0x000fe20001000000 */
[----:B------:R-:W-:Y:S01]  /*19740*/  FMUL.FTZ R24, R2, R37 ;  /* 0x0000002502187220 */ /* 0x000fe20000410000 */
[----:B------:R-:W-:-:S02]  /*19750*/  FMNMX.FTZ R76, R69, R76, !PT ;  /* 0x0000004c454c7209 */ /* 0x000fc40007810000 */
[C---:B------:R-:W-:Y:S01]  /*19760*/  ISETP.GT.AND P2, PT, R68.reuse, 0x88, PT ;  /* 0x000000884400780c */ /* 0x040fe20003f44270 */
[----:B------:R-:W-:Y:S01]  /*19770*/  MUFU.TANH R9, R9 ;  /* 0x0000000900097308 */ /* 0x000fe20000002400 */
[----:B------:R-:W-:Y:S02]  /*19780*/  FSEL R81, R81, -INF , P3 ;  /* 0xff80000051517808 */ /* 0x000fe40001800000 */
[----:B------:R-:W-:Y:S02]  /*19790*/  FMNMX.FTZ R76, R79, R76, !PT ;  /* 0x0000004c4f4c7209 */ /* 0x000fe40007810000 */
[----:B------:R-:W-:Y:S02]  /*197a0*/  ISETP.GT.AND P3, PT, R68, 0x89, PT ;  /* 0x000000894400780c */ /* 0x000fe40003f64270 */
[----:B-----5:R-:W-:Y:S01]  /*197b0*/  FSEL R89, R28, -INF , P2 ;  /* 0xff8000001c597808 */ /* 0x020fe20001000000 */
[----:B------:R-:W1:Y:S01]  /*197c0*/  MUFU.TANH R24, R24 ;  /* 0x0000001800187308 */ /* 0x000e620000002400 */
        /* <DEDUP_REMOVED lines=8> */
[----:B------:R-:W-:Y:S01]  /*19850*/  ISETP.GT.AND P2, PT, R68, 0x98, PT ;  /* 0x000000984400780c */ /* 0x000fe20003f44270 */
[----:B------:R-:W-:Y:S01]  /*19860*/  MUFU.TANH R12, R12 ;  /* 0x0000000c000c7308 */ /* 0x000fe20000002400 */
[----:B0-----:R-:W-:Y:S01]  /*19870*/  FSEL R85, R42, -INF , P3 ;  /* 0xff8000002a557808 */ /* 0x001fe20001800000 */
[----:B------:R-:W-:Y:S01]  /*19880*/  FMUL.FTZ R42, R2, R30 ;  /* 0x0000001e022a7220 */ /* 0x000fe20000410000 */
[----:B------:R-:W-:Y:S02]  /*19890*/  FMNMX.FTZ R76, R91, R76, !PT ;  /* 0x0000004c5b4c7209 */ /* 0x000fe40007810000 */
[----:B------:R-:W-:Y:S01]  /*198a0*/  ISETP.GT.AND P3, PT, R68, 0x99, PT ;  /* 0x000000994400780c */ /* 0x000fe20003f64270 */
[----:B------:R-:W-:Y:S01]  /*198b0*/  FMUL.FTZ R68, R2, R55 ;  /* 0x0000003702447220 */ /* 0x000fe20000410000 */
[----:B------:R-:W-:Y:S01]  /*198c0*/  FSEL R47, R36, -INF , P2 ;  /* 0xff800000242f7808 */ /* 0x000fe20001000000 */
[----:B------:R-:W0:Y:S01]  /*198d0*/  MUFU.TANH R13, R13 ;  /* 0x0000000d000d7308 */ /* 0x000e220000002400 */
[----:B------:R-:W-:Y:S01]  /*198e0*/  FMNMX.FTZ R76, R85, R76, !PT ;  /* 0x0000004c554c7209 */ /* 0x000fe20007810000 */
[----:B------:R-:W-:Y:S01]  /*198f0*/  FMUL.FTZ R36, R2, R26 ;  /* 0x0000001a02247220 */ /* 0x000fe20000410000 */
[----:B-1----:R-:W-:-:S02]  /*19900*/  FSEL R87, R24, -INF , P3 ;  /* 0xff80000018577808 */ /* 0x002fc40001800000 */
[----:B------:R-:W-:Y:S02]  /*19910*/  FMNMX.FTZ R76, R47, R76, !PT ;  /* 0x0000004c2f4c7209 */ /* 0x000fe40007810000 */
[----:B------:R-:W-:Y:S01]  /*19920*/  VIMNMX R66, R63, R66, PT ;  /* 0x000000423f427248 */ /* 0x000fe20003fe0100 */
[----:B------:R-:W1:Y:S01]  /*19930*/  MUFU.TANH R15, R15 ;  /* 0x0000000f000f7308 */ /* 0x000e620000002400 */
[----:B------:R-:W-:Y:S01]  /*19940*/  FMNMX.FTZ R10, R87, R76, !PT ;  /* 0x0000004c570a7209 */ /* 0x000fe20007810000 */
[----:B------:R-:W-:Y:S01]  /*19950*/  FMUL.FTZ R76, R2, R51 ;  /* 0x00000033024c7220 */ /* 0x000fe20000410000 */
[C---:B------:R-:W-:Y:S02]  /*19960*/  ISETP.GT.AND P3, PT, R66.reuse, 0x1, PT ;  /* 0x000000014200780c */ /* 0x040fe40003f64270 */
[----:B------:R-:W-:Y:S01]  /*19970*/  ISETP.GT.AND P4, PT, R66, 0x8, PT ;  /* 0x000000084200780c */ /* 0x000fe20003f84270 */
[----:B------:R-:W3:Y:S01]  /*19980*/  SHFL.BFLY PT, R135, R10, 0x2, 0x1f ;  /* 0x0c401f000a877f89 */ /* 0x000ee200000e0000 */
[----:B------:R-:W-:Y:S01]  /*19990*/  FSEL R34, R3, -INF , P3 ;  /* 0xff80000003227808 */ /* 0x000fe20001800000 */
[----:B------:R-:W4:Y:S01]  /*199a0*/  MUFU.TANH R20, R20 ;  /* 0x0000001400147308 */ /* 0x000f220000002400 */
[----:B------:R-:W-:-:S02]  /*199b0*/  FSEL R51, R6, -INF , P4 ;  /* 0xff80000006337808 */ /* 0x000fc40002000000 */
[----:B------:R-:W-:Y:S02]  /*199c0*/  ISETP.GT.AND P3, PT, R66, 0x10, PT ;  /* 0x000000104200780c */ /* 0x000fe40003f64270 */
[-C--:B------:R-:W-:Y:S02]  /*199d0*/  MOV R100, R119.reuse ;  /* 0x0000007700647202 */ /* 0x080fe40000000f00 */
[----:B------:R-:W-:Y:S01]  /*199e0*/  FSEL R55, R8, -INF , P3 ;  /* 0xff80000008377808 */ /* 0x000fe20001800000 */
[----:B------:R-:W5:Y:S01]  /*199f0*/  MUFU.TANH R21, R21 ;  /* 0x0000001500157308 */ /* 0x000f620000002400 */
[----:B------:R-:W-:Y:S02]  /*19a00*/  ISETP.GT.AND P3, PT, R66, 0x18, PT ;  /* 0x000000184200780c */ /* 0x000fe40003f64270 */
[----:B------:R-:W-:Y:S02]  /*19a10*/  MOV R96, R119 ;  /* 0x0000007700607202 */ /* 0x000fe40000000f00 */
[----:B--2---:R-:W-:-:S02]  /*19a20*/  FSEL R67, R11, -INF , P3 ;  /* 0xff8000000b437808 */ /* 0x004fc40001800000 */
[C---:B------:R-:W-:Y:S01]  /*19a30*/  ISETP.GT.AND P3, PT, R66.reuse, 0x20, PT ;  /* 0x000000204200780c */ /* 0x040fe20003f64270 */
[----:B------:R-:W2:Y:S03]  /*19a40*/  MUFU.TANH R72, R72 ;  /* 0x0000004800487308 */ /* 0x000ea60000002400 */
[----:B0-----:R-:W-:Y:S02]  /*19a50*/  FSEL R13, R13, -INF , P3 ;  /* 0xff8000000d0d7808 */ /* 0x001fe40001800000 */
[----:B------:R-:W-:Y:S02]  /*19a60*/  ISETP.GT.AND P3, PT, R66, 0x28, PT ;  /* 0x000000284200780c */ /* 0x000fe40003f64270 */
[----:B---3--:R-:W-:Y:S01]  /*19a70*/  FMNMX.FTZ R135, R10, R135, !PT ;  /* 0x000000870a877209 */ /* 0x008fe20007810000 */
[----:B------:R-:W0:Y:S04]  /*19a80*/  MUFU.TANH R73, R73 ;  /* 0x0000004900497308 */ /* 0x000e280000002400 */
[----:B------:R-:W3:Y:S04]  /*19a90*/  SHFL.BFLY PT, R10, R135, 0x1, 0x1f ;  /* 0x0c201f00870a7f89 */ /* 0x000ee800000e0000 */
[----:B------:R-:W0:Y:S08]  /*19aa0*/  MUFU.TANH R74, R74 ;  /* 0x0000004a004a7308 */ /* 0x000e300000002400 */
[----:B------:R-:W0:Y:S08]  /*19ab0*/  MUFU.TANH R75, R75 ;  /* 0x0000004b004b7308 */ /* 0x000e300000002400 */
[----:B------:R-:W0:Y:S01]  /*19ac0*/  MUFU.TANH R56, R56 ;  /* 0x0000003800387308 */ /* 0x000e220000002400 */
[----:B---3--:R-:W-:-:S04]  /*19ad0*/  FMNMX.FTZ R10, R135, R10, !PT ;  /* 0x0000000a870a7209 */ /* 0x008fc80007810000 */
[C---:B------:R-:W-:Y:S01]  /*19ae0*/  FSETP.NEU.FTZ.AND P2, PT, R10.reuse, -INF , PT ;  /* 0xff8000000a00780b */ /* 0x040fe20003f5d000 */
[----:B------:R-:W-:-:S02]  /*19af0*/  FFMA.FTZ R30, R10, R120, -8 ;  /* 0xc10000000a1e7423 */ /* 0x000fc40000010078 */
[----:B------:R-:W3:Y:S03]  /*19b00*/  MUFU.TANH R57, R57 ;  /* 0x0000003900397308 */ /* 0x000ee60000002400 */
[----:B------:R-:W-:Y:S02]  /*19b10*/  FSEL R30, R30, RZ, P2 ;  /* 0x000000ff1e1e7208 */ /* 0x000fe40001000000 */
[----:B------:R-:W-:-:S03]  /*19b20*/  ISETP.GT.AND P2, PT, R66, RZ, PT ;  /* 0x000000ff4200720c */ /* 0x000fc60003f44270 */
[----:B------:R-:W3:Y:S01]  /*19b30*/  MUFU.TANH R58, R58 ;  /* 0x0000003a003a7308 */ /* 0x000ee20000002400 */
        /* <DEDUP_REMOVED lines=8> */
[----:B------:R-:W3:Y:S01]  /*19bc0*/  MUFU.TANH R59, R59 ;  /* 0x0000003b003b7308 */ /* 0x000ee20000002400 */
[----:B------:R-:W-:Y:S01]  /*19bd0*/  FMNMX.FTZ R78, R51, R78, !PT ;  /* 0x0000004e334e7209 */ /* 0x000fe20007810000 */
[-CC-:B------:R-:W-:Y:S01]  /*19be0*/  FFMA.FTZ R31, R125, R120.reuse, -R30.reuse ;  /* 0x000000787d1f7223 */ /* 0x180fe2000001081e */
[C---:B------:R-:W-:Y:S01]  /*19bf0*/  ISETP.GT.AND P2, PT, R66.reuse, 0x11, PT ;  /* 0x000000114200780c */ /* 0x040fe20003f44270 */
[--C-:B------:R-:W-:Y:S01]  /*19c00*/  FFMA.FTZ R6, R127, R120, -R30.reuse ;  /* 0x000000787f067223 */ /* 0x100fe2000001081e */
[----:B------:R-:W-:Y:S01]  /*19c10*/  FMNMX.FTZ R78, R7, R78, !PT ;  /* 0x0000004e074e7209 */ /* 0x000fe20007810000 */
[-CC-:B------:R-:W-:Y:S01]  /*19c20*/  FFMA.FTZ R127, R93, R120.reuse, -R30.reuse ;  /* 0x000000785d7f7223 */ /* 0x180fe2000001081e */
[----:B------:R-:W-:Y:S01]  /*19c30*/  FSEL R63, R9, -INF , P2 ;  /* 0xff800000093f7808 */ /* 0x000fe20001000000 */
[--C-:B------:R-:W-:Y:S01]  /*19c40*/  FFMA.FTZ R9, R115, R120, -R30.reuse ;  /* 0x0000007873097223 */ /* 0x100fe2000001081e */
[----:B------:R-:W-:Y:S01]  /*19c50*/  FMNMX.FTZ R78, R55, R78, !PT ;  /* 0x0000004e374e7209 */ /* 0x000fe20007810000 */
[----:B------:R-:W3:Y:S01]  /*19c60*/  MUFU.TANH R60, R60 ;  /* 0x0000003c003c7308 */ /* 0x000ee20000002400 */
[----:B------:R-:W-:Y:S01]  /*19c70*/  ISETP.GT.AND P2, PT, R66, 0x19, PT ;  /* 0x000000194200780c */ /* 0x000fe20003f44270 */
        /* <DEDUP_REMOVED lines=11> */
[----:B-1----:R-:W-:Y:S01]  /*19d30*/  FSEL R15, R15, -INF , P2 ;  /* 0xff8000000f0f7808 */ /* 0x002fe20001000000 */
[--C-:B------:R-:W-:Y:S01]  /*19d40*/  FFMA.FTZ R27, R88, R120, -R30.reuse ;  /* 0x00000078581b7223 */ /* 0x100fe2000001081e */
[----:B------:R-:W-:Y:S01]  /*19d50*/  FMNMX.FTZ R78, R13, R78, !PT ;  /* 0x0000004e0d4e7209 */ /* 0x000fe20007810000 */
[----:B------:R-:W1:Y:S01]  /*19d60*/  MUFU.TANH R62, R62 ;  /* 0x0000003e003e7308 */ /* 0x000e620000002400 */
[----:B------:R-:W-:Y:S01]  /*19d70*/  ISETP.GT.AND P2, PT, R66, 0x29, PT ;  /* 0x000000294200780c */ /* 0x000fe20003f44270 */
[-CC-:B------:R-:W-:Y:S01]  /*19d80*/  FFMA.FTZ R77, R77, R120.reuse, -R30.reuse ;  /* 0x000000784d4d7223 */ /* 0x180fe2000001081e */
[----:B----4-:R-:W-:Y:S01]  /*19d90*/  FSEL R115, R20, -INF , P3 ;  /* 0xff80000014737808 */ /* 0x010fe20001800000 */
[--C-:B------:R-:W-:Y:S01]  /*19da0*/  FFMA.FTZ R20, R107, R120, -R30.reuse ;  /* 0x000000786b147223 */ /* 0x100fe2000001081e */
[----:B------:R-:W-:Y:S01]  /*19db0*/  FMNMX.FTZ R78, R15, R78, !PT ;  /* 0x0000004e0f4e7209 */ /* 0x000fe20007810000 */
[-CC-:B------:R-:W-:Y:S01]  /*19dc0*/  FFMA.FTZ R65, R65, R120.reuse, -R30.reuse ;  /* 0x0000007841417223 */ /* 0x180fe2000001081e */
[C---:B------:R-:W-:Y:S01]  /*19dd0*/  ISETP.GT.AND P3, PT, R66.reuse, 0x30, PT ;  /* 0x000000304200780c */ /* 0x040fe20003f64270 */
[----:B------:R-:W4:Y:S01]  /*19de0*/  MUFU.TANH R4, R4 ;  /* 0x0000000400047308 */ /* 0x000f220000002400 */
[----:B-----5:R-:W-:Y:S01]  /*19df0*/  FSEL R21, R21, -INF , P2 ;  /* 0xff80000015157808 */ /* 0x020fe20001000000 */
[--C-:B------:R-:W-:Y:S01]  /*19e00*/  FFMA.FTZ R43, R43, R120, -R30.reuse ;  /* 0x000000782b2b7223 */ /* 0x100fe2000001081e */
[----:B------:R-:W-:Y:S01]  /*19e10*/  FMNMX.FTZ R78, R115, R78, !PT ;  /* 0x0000004e734e7209 */ /* 0x000fe20007810000 */
[-CC-:B------:R-:W-:Y:S01]  /*19e20*/  FFMA.FTZ R29, R29, R120.reuse, -R30.reuse ;  /* 0x000000781d1d7223 */ /* 0x180fe2000001081e */
[----:B------:R-:W-:Y:S01]  /*19e30*/  ISETP.GT.AND P2, PT, R66, 0x31, PT ;  /* 0x000000314200780c */ /* 0x000fe20003f44270 */
[--C-:B------:R-:W-:Y:S01]  /*19e40*/  FFMA.FTZ R33, R33, R120, -R30.reuse ;  /* 0x0000007821217223 */ /* 0x100fe2000001081e */
[----:B--2---:R-:W-:Y:S01]  /*19e50*/  FSEL R111, R72, -INF , P3 ;  /* 0xff800000486f7808 */ /* 0x004fe20001800000 */
[----:B------:R-:W2:Y:S01]  /*19e60*/  MUFU.TANH R40, R40 ;  /* 0x0000002800287308 */ /* 0x000ea20000002400 */
[----:B------:R-:W-:Y:S01]  /*19e70*/  FMNMX.FTZ R78, R21, R78, !PT ;  /* 0x0000004e154e7209 */ /* 0x000fe20007810000 */
[-CC-:B------:R-:W-:Y:S01]  /*19e80*/  FFMA.FTZ R85, R85, R120.reuse, -R30.reuse ;  /* 0x0000007855557223 */ /* 0x180fe2000001081e */
[----:B------:R-:W-:Y:S01]  /*19e90*/  ISETP.GT.AND P3, PT, R66, 0x38, PT ;  /* 0x000000384200780c */ /* 0x000fe20003f64270 */
[----:B------:R-:W-:Y:S01]  /*19ea0*/  FFMA.FTZ R47, R47, R120, -R30 ;  /* 0x000000782f2f7223 */ /* 0x000fe2000001081e */
[----:B0-----:R-:W-:-:S02]  /*19eb0*/  FSEL R73, R73, -INF , P2 ;  /* 0xff80000049497808 */ /* 0x001fc40001000000 */
[----:B------:R-:W-:Y:S01]  /*19ec0*/  FMNMX.FTZ R78, R111, R78, !PT ;  /* 0x0000004e6f4e7209 */ /* 0x000fe20007810000 */
[----:B------:R-:W0:Y:S01]  /*19ed0*/  MUFU.TANH R41, R41 ;  /* 0x0000002900297308 */ /* 0x000e220000002400 */
[----:B------:R-:W-:Y:S02]  /*19ee0*/  ISETP.GT.AND P2, PT, R66, 0x39, PT ;  /* 0x000000394200780c */ /* 0x000fe40003f44270 */
[----:B------:R-:W-:Y:S02]  /*19ef0*/  FSEL R109, R74, -INF , P3 ;  /* 0xff8000004a6d7808 */ /* 0x000fe40001800000 */
[----:B------:R-:W-:Y:S02]  /*19f00*/  FMNMX.FTZ R78, R73, R78, !PT ;  /* 0x0000004e494e7209 */ /* 0x000fe40007810000 */
[----:B------:R-:W-:Y:S01]  /*19f10*/  ISETP.GT.AND P3, PT, R66, 0x40, PT ;  /* 0x000000404200780c */ /* 0x000fe20003f64270 */
[----:B------:R-:W5:Y:S01]  /*19f20*/  MUFU.TANH R32, R32 ;  /* 0x0000002000207308 */ /* 0x000f620000002400 */
[----:B------:R-:W-:-:S02]  /*19f30*/  FSEL R75, R75, -INF , P2 ;  /* 0xff8000004b4b7808 */ /* 0x000fc40001000000 */
[----:B------:R-:W-:Y:S02]  /*19f40*/  FMNMX.FTZ R78, R109, R78, !PT ;  /* 0x0000004e6d4e7209 */ /* 0x000fe40007810000 */
[----:B------:R-:W-:Y:S02]  /*19f50*/  ISETP.GT.AND P2, PT, R66, 0x41, PT ;  /* 0x000000414200780c */ /* 0x000fe40003f44270 */
[----:B------:R-:W-:Y:S01]  /*19f60*/  FSEL R107, R56, -INF , P3 ;  /* 0xff800000386b7808 */ /* 0x000fe20001800000 */
[----:B------:R-:W-:-:S01]  /*19f70*/  FFMA.FTZ R56, R103, R120, -R30 ;  /* 0x0000007867387223 */ /* 0x000fc2000001081e */
[----:B------:R-:W-:Y:S01]  /*19f80*/  FMNMX.FTZ R78, R75, R78, !PT ;  /* 0x0000004e4b4e7209 */ /* 0x000fe20007810000 */
[----:B------:R-:W5:Y:S01]  /*19f90*/  MUFU.TANH R64, R64 ;  /* 0x0000004000407308 */ /* 0x000f620000002400 */
[----:B------:R-:W-:Y:S02]  /*19fa0*/  ISETP.GT.AND P3, PT, R66, 0x48, PT ;  /* 0x000000484200780c */ /* 0x000fe40003f64270 */
[----:B---3--:R-:W-:Y:S01]  /*19fb0*/  FSEL R103, R57, -INF , P2 ;  /* 0xff80000039677808 */ /* 0x008fe20001000000 */
[----:B------:R-:W-:-:S01]  /*19fc0*/  FFMA.FTZ R57, R99, R120, -R30 ;  /* 0x0000007863397223 */ /* 0x000fc2000001081e */
[----:B------:R-:W-:-:S02]  /*19fd0*/  FMNMX.FTZ R78, R107, R78, !PT ;  /* 0x0000004e6b4e7209 */ /* 0x000fc40007810000 */
[----:B------:R-:W-:Y:S01]  /*19fe0*/  ISETP.GT.AND P2, PT, R66, 0x49, PT ;  /* 0x000000494200780c */ /* 0x000fe20003f44270 */
[----:B------:R-:W3:Y:S01]  /*19ff0*/  MUFU.TANH R70, R70 ;  /* 0x0000004600467308 */ /* 0x000ee20000002400 */
[----:B------:R-:W-:Y:S01]  /*1a000*/  FSEL R117, R58, -INF , P3 ;  /* 0xff8000003a757808 */ /* 0x000fe20001800000 */
[----:B------:R-:W-:Y:S01]  /*1a010*/  FFMA.FTZ R58, R101, R120, -R30 ;  /* 0x00000078653a7223 */ /* 0x000fe2000001081e */
[----:B------:R-:W-:Y:S02]  /*1a020*/  FMNMX.FTZ R78, R103, R78, !PT ;  /* 0x0000004e674e7209 */ /* 0x000fe40007810000 */
[----:B------:R-:W-:Y:S02]  /*1a030*/  ISETP.GT.AND P3, PT, R66, 0x50, PT ;  /* 0x000000504200780c */ /* 0x000fe40003f64270 */
[----:B------:R-:W-:Y:S01]  /*1a040*/  FSEL R101, R59, -INF , P2 ;  /* 0xff8000003b657808 */ /* 0x000fe20001000000 */
[----:B------:R-:W3:Y:S01]  /*1a050*/  MUFU.TANH R76, R76 ;  /* 0x0000004c004c7308 */ /* 0x000ee20000002400 */
[----:B------:R-:W-:-:S02]  /*1a060*/  FMNMX.FTZ R78, R117, R78, !PT ;  /* 0x0000004e754e7209 */ /* 0x000fc40007810000 */
[----:B------:R-:W-:Y:S02]  /*1a070*/  ISETP.GT.AND P2, PT, R66, 0x51, PT ;  /* 0x000000514200780c */ /* 0x000fe40003f44270 */
[----:B------:R-:W-:Y:S02]  /*1a080*/  FSEL R123, R60, -INF , P3 ;  /* 0xff8000003c7b7808 */ /* 0x000fe40001800000 */
[----:B------:R-:W-:Y:S01]  /*1a090*/  FMNMX.FTZ R78, R101, R78, !PT ;  /* 0x0000004e654e7209 */ /* 0x000fe20007810000 */
[----:B------:R4:W-:Y:S01]  /*1a0a0*/  MUFU.EX2 R59, R58 ;  /* 0x0000003a003b7308 */ /* 0x0009e20000000800 */
[----:B------:R-:W-:Y:S02]  /*1a0b0*/  ISETP.GT.AND P3, PT, R66, 0x58, PT ;  /* 0x000000584200780c */ /* 0x000fe40003f64270 */
[----:B------:R-:W-:Y:S02]  /*1a0c0*/  FSEL R61, R61, -INF , P2 ;  /* 0xff8000003d3d7808 */ /* 0x000fe40001000000 */
[----:B------:R-:W-:-:S02]  /*1a0d0*/  FMNMX.FTZ R78, R123, R78, !PT ;  /* 0x0000004e7b4e7209 */ /* 0x000fc40007810000 */
[----:B------:R-:W-:Y:S01]  /*1a0e0*/  ISETP.GT.AND P2, PT, R66, 0x59, PT ;  /* 0x000000594200780c */ /* 0x000fe20003f44270 */
[----:B------:R-:W3:Y:S01]  /*1a0f0*/  MUFU.TANH R54, R54 ;  /* 0x0000003600367308 */ /* 0x000ee20000002400 */
[----:B-1----:R-:W-:Y:S01]  /*1a100*/  FSEL R99, R62, -INF , P3 ;  /* 0xff8000003e637808 */ /* 0x002fe20001800000 */
[----:B----4-:R-:W-:Y:S01]  /*1a110*/  FFMA.FTZ R58, R97, R120, -R30 ;  /* 0x00000078613a7223 */ /* 0x010fe2000001081e */
[----:B------:R-:W-:Y:S02]  /*1a120*/  FMNMX.FTZ R78, R61, R78, !PT ;  /* 0x0000004e3d4e7209 */ /* 0x000fe40007810000 */
[----:B------:R-:W-:Y:S02]  /*1a130*/  ISETP.GT.AND P3, PT, R66, 0x60, PT ;  /* 0x000000604200780c */ /* 0x000fe40003f64270 */
[----:B------:R-:W-:Y:S01]  /*1a140*/  FSEL R97, R4, -INF , P2 ;  /* 0xff80000004617808 */ /* 0x000fe20001000000 */
[----:B------:R-:W1:Y:S01]  /*1a150*/  MUFU.TANH R68, R68 ;  /* 0x0000004400447308 */ /* 0x000e620000002400 */
[----:B------:R-:W-:-:S02]  /*1a160*/  FMNMX.FTZ R78, R99, R78, !PT ;  /* 0x0000004e634e7209 */ /* 0x000fc40007810000 */
[----:B------:R-:W-:Y:S02]  /*1a170*/  ISETP.GT.AND P2, PT, R66, 0x61, PT ;  /* 0x000000614200780c */ /* 0x000fe40003f44270 */
[----:B--2---:R-:W-:Y:S01]  /*1a180*/  FSEL R125, R40, -INF , P3 ;  /* 0xff800000287d7808 */ /* 0x004fe20001800000 */
[----:B------:R-:W-:Y:S01]  /*1a190*/  FFMA.FTZ R40, R95, R120, -R30 ;  /* 0x000000785f287223 */ /* 0x000fe2000001081e */
[----:B------:R-:W-:Y:S01]  /*1a1a0*/  FMNMX.FTZ R78, R97, R78, !PT ;  /* 0x0000004e614e7209 */ /* 0x000fe20007810000 */
[----:B------:R-:W2:Y:S01]  /*1a1b0*/  MUFU.TANH R36, R36 ;  /* 0x0000002400247308 */ /* 0x000ea20000002400 */
[----:B------:R-:W-:Y:S02]  /*1a1c0*/  ISETP.GT.AND P3, PT, R66, 0x68, PT ;  /* 0x000000684200780c */ /* 0x000fe40003f64270 */
[----:B0-----:R-:W-:Y:S02]  /*1a1d0*/  FSEL R41, R41, -INF , P2 ;  /* 0xff80000029297808 */ /* 0x001fe40001000000 */
[----:B------:R-:W-:-:S02]  /*1a1e0*/  FMNMX.FTZ R78, R125, R78, !PT ;  /* 0x0000004e7d4e7209 */ /* 0x000fc40007810000 */
[----:B------:R-:W-:Y:S01]  /*1a1f0*/  ISETP.GT.AND P2, PT, R66, 0x69, PT ;  /* 0x000000694200780c */ /* 0x000fe20003f44270 */
[----:B------:R-:W0:Y:S01]  /*1a200*/  MUFU.TANH R44, R44 ;  /* 0x0000002c002c7308 */ /* 0x000e220000002400 */
[----:B-----5:R-:W-:Y:S01]  /*1a210*/  FSEL R95, R32, -INF , P3 ;  /* 0xff800000205f7808 */ /* 0x020fe20001800000 */
[----:B------:R-:W-:Y:S01]  /*1a220*/  FFMA.FTZ R32, R83, R120, -R30 ;  /* 0x0000007853207223 */ /* 0x000fe2000001081e */
[----:B------:R-:W-:Y:S02]  /*1a230*/  FMNMX.FTZ R78, R41, R78, !PT ;  /* 0x0000004e294e7209 */ /* 0x000fe40007810000 */
[----:B------:R-:W-:Y:S02]  /*1a240*/  ISETP.GT.AND P3, PT, R66, 0x70, PT ;  /* 0x000000704200780c */ /* 0x000fe40003f64270 */
[----:B------:R-:W-:Y:S01]  /*1a250*/  FSEL R93, R64, -INF , P2 ;  /* 0xff800000405d7808 */ /* 0x000fe20001000000 */
[----:B------:R-:W4:Y:S01]  /*1a260*/  MUFU.TANH R42, R42 ;  /* 0x0000002a002a7308 */ /* 0x000f220000002400 */
[----:B------:R-:W-:Y:S01]  /*1a270*/  FMNMX.FTZ R78, R95, R78, !PT ;  /* 0x0000004e5f4e7209 */ /* 0x000fe20007810000 */
[----:B------:R-:W-:Y:S01]  /*1a280*/  IMAD.IADD R64, R234, 0x1, -R227 ;  /* 0x00000001ea407824 */ /* 0x000fe200078e0ae3 */
[----:B------:R-:W-:-:S02]  /*1a290*/  ISETP.GT.AND P2, PT, R66, 0x71, PT ;  /* 0x000000714200780c */ /* 0x000fc40003f44270 */
[----:B---3--:R-:W-:Y:S02]  /*1a2a0*/  FSEL R129, R70, -INF , P3 ;  /* 0xff80000046817808 */ /* 0x008fe40001800000 */
[----:B------:R-:W-:Y:S01]  /*1a2b0*/  FMNMX.FTZ R78, R93, R78, !PT ;  /* 0x0000004e5d4e7209 */ /* 0x000fe20007810000 */
[----:B------:R-:W3:Y:S01]  /*1a2c0*/  MUFU.TANH R48, R48 ;  /* 0x0000003000307308 */ /* 0x000ee20000002400 */
        /* <DEDUP_REMOVED lines=8> */
[----:B------:R-:W-:Y:S01]  /*1a350*/  FMNMX.FTZ R78, R131, R78, !PT ;  /* 0x0000004e834e7209 */ /* 0x000fe20007810000 */
[----:B------:R-:W5:Y:S01]  /*1a360*/  MUFU.TANH R46, R46 ;  /* 0x0000002e002e7308 */ /* 0x000f620000002400 */
[----:B-1----:R-:W-:Y:S02]  /*1a370*/  FSEL R133, R68, -INF , P2 ;  /* 0xff80000044857808 */ /* 0x002fe40001000000 */
[----:B------:R-:W-:Y:S02]  /*1a380*/  ISETP.GT.AND P2, PT, R66, 0x81, PT ;  /* 0x000000814200780c */ /* 0x000fe40003f44270 */
[----:B--2---:R-:W-:Y:S01]  /*1a390*/  FSEL R135, R36, -INF , P3 ;  /* 0xff80000024877808 */ /* 0x004fe20001800000 */
[----:B------:R-:W-:Y:S01]  /*1a3a0*/  FFMA.FTZ R36, R71, R120, -R30 ;  /* 0x0000007847247223 */ /* 0x000fe2000001081e */
[----:B------:R-:W-:Y:S01]  /*1a3b0*/  FMNMX.FTZ R78, R133, R78, !PT ;  /* 0x0000004e854e7209 */ /* 0x000fe20007810000 */
[----:B------:R-:W1:Y:S01]  /*1a3c0*/  MUFU.TANH R50, R50 ;  /* 0x0000003200327308 */ /* 0x000e620000002400 */
[----:B------:R-:W-:-:S02]  /*1a3d0*/  ISETP.GT.AND P3, PT, R66, 0x88, PT ;  /* 0x000000884200780c */ /* 0x000fc40003f64270 */
[----:B0-----:R-:W-:Y:S01]  /*1a3e0*/  FSEL R71, R44, -INF , P2 ;  /* 0xff8000002c477808 */ /* 0x001fe20001000000 */
[----:B------:R-:W-:-:S01]  /*1a3f0*/  FFMA.FTZ R44, R25, R120, -R30 ;  /* 0x00000078192c7223 */ /* 0x000fc2000001081e */
[----:B------:R-:W-:Y:S01]  /*1a400*/  FMNMX.FTZ R78, R135, R78, !PT ;  /* 0x0000004e874e7209 */ /* 0x000fe20007810000 */
[----:B------:R-:W-:-:S01]  /*1a410*/  FFMA.FTZ R25, R49, R120, -R30 ;  /* 0x0000007831197223 */ /* 0x000fc2000001081e */
[----:B------:R-:W-:Y:S01]  /*1a420*/  ISETP.GT.AND P2, PT, R66, 0x89, PT ;  /* 0x000000894200780c */ /* 0x000fe20003f44270 */
[----:B------:R-:W0:Y:S01]  /*1a430*/  MUFU.TANH R38, R38 ;  /* 0x0000002600267308 */ /* 0x000e220000002400 */
[----:B----4-:R-:W-:Y:S01]  /*1a440*/  FSEL R137, R42, -INF , P3 ;  /* 0xff8000002a897808 */ /* 0x010fe20001800000 */
[--C-:B------:R-:W-:Y:S01]  /*1a450*/  FFMA.FTZ R42, R53, R120, -R30.reuse ;  /* 0x00000078352a7223 */ /* 0x100fe2000001081e */
[----:B------:R-:W-:Y:S01]  /*1a460*/  FMNMX.FTZ R78, R71, R78, !PT ;  /* 0x0000004e474e7209 */ /* 0x000fe20007810000 */
[--C-:B------:R-:W-:Y:S01]  /*1a470*/  FFMA.FTZ R49, R89, R120, -R30.reuse ;  /* 0x0000007859317223 */ /* 0x100fe2000001081e */
[----:B------:R-:W-:Y:S01]  /*1a480*/  ISETP.GT.AND P3, PT, R66, 0x90, PT ;  /* 0x000000904200780c */ /* 0x000fe20003f64270 */
[--C-:B------:R-:W-:Y:S01]  /*1a490*/  IMAD.MOV.U32 R89, RZ, RZ, R119.reuse ;  /* 0x000000ffff597224 */ /* 0x100fe200078e0077 */
[----:B---3--:R-:W-:Y:S01]  /*1a4a0*/  FSEL R139, R48, -INF , P2 ;  /* 0xff800000308b7808 */ /* 0x008fe20001000000 */
[----:B------:R-:W2:Y:S01]  /*1a4b0*/  MUFU.TANH R52, R52 ;  /* 0x0000003400347308 */ /* 0x000ea20000002400 */
[----:B------:R-:W-:Y:S01]  /*1a4c0*/  FMNMX.FTZ R78, R137, R78, !PT ;  /* 0x0000004e894e7209 */ /* 0x000fe20007810000 */
[-CC-:B------:R-:W-:Y:S01]  /*1a4d0*/  FFMA.FTZ R48, R81, R120.reuse, -R30.reuse ;  /* 0x0000007851307223 */ /* 0x180fe2000001081e */
[----:B------:R-:W-:Y:S01]  /*1a4e0*/  ISETP.GT.AND P2, PT, R66, 0x91, PT ;  /* 0x000000914200780c */ /* 0x000fe20003f44270 */
[----:B------:R-:W-:Y:S01]  /*1a4f0*/  IMAD.MOV.U32 R81, RZ, RZ, R119 ;  /* 0x000000ffff517224 */ /* 0x000fe200078e0077 */
[----:B-----5:R-:W-:Y:S01]  /*1a500*/  FSEL R141, R46, -INF , P3 ;  /* 0xff8000002e8d7808 */ /* 0x020fe20001800000 */
[----:B------:R-:W-:Y:S01]  /*1a510*/  FFMA.FTZ R46, R69, R120, -R30 ;  /* 0x00000078452e7223 */ /* 0x000fe2000001081e */
[----:B------:R-:W-:Y:S01]  /*1a520*/  FMNMX.FTZ R78, R139, R78, !PT ;  /* 0x0000004e8b4e7209 */ /* 0x000fe20007810000 */
[----:B------:R-:W-:Y:S01]  /*1a530*/  MUFU.EX2 R24, R24 ;  /* 0x0000001800187308 */ /* 0x000fe20000000800 */
[----:B------:R-:W-:-:S02]  /*1a540*/  ISETP.GT.AND P3, PT, R66, 0x98, PT ;  /* 0x000000984200780c */ /* 0x000fc40003f64270 */
[----:B-1----:R-:W-:Y:S01]  /*1a550*/  FSEL R53, R50, -INF , P2 ;  /* 0xff80000032357808 */ /* 0x002fe20001000000 */
[----:B------:R-:W-:-:S01]  /*1a560*/  FFMA.FTZ R50, R37, R120, -R30 ;  /* 0x0000007825327223 */ /* 0x000fc2000001081e */
[----:B------:R-:W-:Y:S01]  /*1a570*/  FMNMX.FTZ R78, R141, R78, !PT ;  /* 0x0000004e8d4e7209 */ /* 0x000fe20007810000 */
[----:B------:R-:W-:-:S01]  /*1a580*/  FFMA.FTZ R37, R91, R120, -R30 ;  /* 0x000000785b257223 */ /* 0x000fc2000001081e */
[----:B------:R-:W-:Y:S01]  /*1a590*/  ISETP.GT.AND P2, PT, R66, 0x99, PT ;  /* 0x000000994200780c */ /* 0x000fe20003f44270 */
[----:B------:R-:W-:Y:S01]  /*1a5a0*/  MUFU.EX2 R27, R27 ;  /* 0x0000001b001b7308 */ /* 0x000fe20000000800 */
[----:B0-----:R-:W-:Y:S01]  /*1a5b0*/  FSEL R143, R38, -INF , P3 ;  /* 0xff800000268f7808 */ /* 0x001fe20001800000 */
[--C-:B------:R-:W-:Y:S01]  /*1a5c0*/  FFMA.FTZ R38, R45, R120, -R30.reuse ;  /* 0x000000782d267223 */ /* 0x100fe2000001081e */
[----:B------:R-:W-:Y:S01]  /*1a5d0*/  FMNMX.FTZ R78, R53, R78, !PT ;  /* 0x0000004e354e7209 */ /* 0x000fe20007810000 */
[-CC-:B------:R-:W-:Y:S01]  /*1a5e0*/  FFMA.FTZ R45, R79, R120.reuse, -R30.reuse ;  /* 0x000000784f2d7223 */ /* 0x180fe2000001081e */
[----:B--2---:R-:W-:Y:S01]  /*1a5f0*/  FSEL R145, R52, -INF , P2 ;  /* 0xff80000034917808 */ /* 0x004fe20001000000 */
[----:B------:R-:W-:Y:S01]  /*1a600*/  FFMA.FTZ R30, R87, R120, -R30 ;  /* 0x00000078571e7223 */ /* 0x000fe2000001081e */
[----:B------:R-:W-:Y:S01]  /*1a610*/  FMNMX.FTZ R78, R143, R78, !PT ;  /* 0x0000004e8f4e7209 */ /* 0x000fe20007810000 */
[----:B------:R-:W-:Y:S01]  /*1a620*/  MUFU.EX2 R4, R58 ;  /* 0x0000003a00047308 */ /* 0x000fe20000000800 */
[--C-:B------:R-:W-:Y:S01]  /*1a630*/  IMAD.MOV.U32 R91, RZ, RZ, R119.reuse ;  /* 0x000000ffff5b7224 */ /* 0x100fe200078e0077 */
[----:B------:R-:W-:Y:S01]  /*1a640*/  MOV R88, R119 ;  /* 0x0000007700587202 */ /* 0x000fe20000000f00 */
[--C-:B------:R-:W-:Y:S01]  /*1a650*/  IMAD.MOV.U32 R87, RZ, RZ, R119.reuse ;  /* 0x000000ffff577224 */ /* 0x100fe200078e0077 */
[----:B------:R-:W-:Y:S01]  /*1a660*/  FMNMX.FTZ R78, R145, R78, !PT ;  /* 0x0000004e914e7209 */ /* 0x000fe20007810000 */
[----:B------:R-:W-:-:S03]  /*1a670*/  IMAD.MOV.U32 R79, RZ, RZ, R119 ;  /* 0x000000ffff4f7224 */ /* 0x000fc600078e0077 */
[----:B------:R-:W-:Y:S01]  /*1a680*/  MUFU.EX2 R26, R26 ;  /* 0x0000001a001a7308 */ /* 0x000fe20000000800 */
[----:B------:R-:W0:Y:S07]  /*1a690*/  SHFL.BFLY PT, R121, R78, 0x2, 0x1f ;  /* 0x0c401f004e797f89 */ /* 0x000e2e00000e0000 */
[----:B------:R-:W1:Y:S08]  /*1a6a0*/  MUFU.EX2 R31, R31 ;  /* 0x0000001f001f7308 */ /* 0x000e700000000800 */
[----:B------:R-:W-:Y:S08]  /*1a6b0*/  MUFU.EX2 R28, R28 ;  /* 0x0000001c001c7308 */ /* 0x000ff00000000800 */
[----:B------:R-:W-:Y:S01]  /*1a6c0*/  MUFU.EX2 R35, R35 ;  /* 0x0000002300237308 */ /* 0x000fe20000000800 */
[----:B0-----:R-:W-:-:S02]  /*1a6d0*/  FMNMX.FTZ R52, R78, R121, !PT ;  /* 0x000000794e347209 */ /* 0x001fc40007810000 */
[----:B-1----:R-:W-:-:S03]  /*1a6e0*/  F2FP.SATFINITE.E4M3.F32.PACK_AB_MERGE_C R216, R31, R26, RZ ;  /* 0x0000001a1fd8723e */ /* 0x002fc600048070ff */
[----:B------:R-:W0:Y:S01]  /*1a6f0*/  SHFL.BFLY PT, R121, R52, 0x1, 0x1f ;  /* 0x0c201f0034797f89 */ /* 0x000e2200000e0000 */
[----:B------:R-:W-:Y:S01]  /*1a700*/  F2FP.SATFINITE.E4M3.F32.PACK_AB_MERGE_C R216, R27, R24, R216 ;  /* 0x000000181bd8723e */ /* 0x000fe200048070d8 */
[----:B------:R-:W1:Y:S08]  /*1a710*/  MUFU.EX2 R6, R6 ;  /* 0x0000000600067308 */ /* 0x000e700000000800 */
[----:B------:R-:W-:Y:S08]  /*1a720*/  MUFU.EX2 R3, R3 ;  /* 0x0000000300037308 */ /* 0x000ff00000000800 */
[----:B------:R-:W-:Y:S01]  /*1a730*/  MUFU.EX2 R8, R8 ;  /* 0x0000000800087308 */ /* 0x000fe20000000800 */
[----:B-1----:R-:W-:-:S04]  /*1a740*/  F2FP.SATFINITE.E4M3.F32.PACK_AB_MERGE_C R218, R6, R5, RZ ;  /* 0x0000000506da723e */ /* 0x002fc800048070ff */
[----:B------:R-:W-:Y:S02]  /*1a750*/  F2FP.SATFINITE.E4M3.F32.PACK_AB_MERGE_C R218, R35, R28, R218 ;  /* 0x0000001c23da723e */ /* 0x000fe400048070da */
[----:B0-----:R-:W-:Y:S01]  /*1a760*/  FMNMX.FTZ R121, R52, R121, !PT ;  /* 0x0000007934797209 */ /* 0x001fe20007810000 */
[----:B------:R-:W-:Y:S03]  /*1a770*/  MUFU.EX2 R9, R9 ;  /* 0x0000000900097308 */ /* 0x000fe60000000800 */
[C---:B------:R-:W-:Y:S01]  /*1a780*/  FSETP.NEU.FTZ.AND P2, PT, R121.reuse, -INF , PT ;  /* 0xff8000007900780b */ /* 0x040fe20003f5d000 */
[----:B------:R-:W-:-:S04]  /*1a790*/  FFMA.FTZ R66, R121, R120, -8 ;  /* 0xc100000079427423 */ /* 0x000fc80000010078 */
[----:B------:R-:W0:Y:S01]  /*1a7a0*/  MUFU.EX2 R12, R12 ;  /* 0x0000000c000c7308 */ /* 0x000e220000000800 */
        /* <DEDUP_REMOVED lines=21> */
[----:B0-----:R-:W-:Y:S01]  /*1a900*/  F2FP.SATFINITE.E4M3.F32.PACK_AB_MERGE_C R212, R12, R9, RZ ;  /* 0x000000090cd4723e */ /* 0x001fe200048070ff */
[----:B------:R-:W-:-:S01]  /*1a910*/  FFMA.FTZ R97, R97, R120, -R66 ;  /* 0x0000007861617223 */ /* 0x000fc20000010842 */
[----:B------:R0:W2:Y:S01]  /*1a920*/  MUFU.EX2 R68, R51 ;  /* 0x0000003300447308 */ /* 0x0000a20000000800 */
        /* <DEDUP_REMOVED lines=8> */
[----:B-1----:R-:W-:-:S01]  /*1a9b0*/  FADD.FTZ R63, R39, R34 ;  /* 0x00000022273f7221 */ /* 0x002fc20000010000 */
[-CC-:B0-----:R-:W-:Y:S01]  /*1a9c0*/  FFMA.FTZ R51, R107, R120.reuse, -R66.reuse ;  /* 0x000000786b337223 */ /* 0x181fe20000010842 */
[----:B------:R-:W-:-:S01]  /*1a9d0*/  FFMA.FTZ R133, R133, R120, -R66 ;  /* 0x0000007885857223 */ /* 0x000fc20000010842 */
[-CC-:B------:R-:W-:Y:S01]  /*1a9e0*/  FFMA.FTZ R135, R135, R120.reuse, -R66.reuse ;  /* 0x0000007887877223 */ /* 0x180fe20000010842 */
[----:B------:R-:W-:-:S01]  /*1a9f0*/  FFMA.FTZ R71, R71, R120, -R66 ;  /* 0x0000007847477223 */ /* 0x000fc20000010842 */
[-C--:B------:R-:W-:Y:S01]  /*1aa00*/  FFMA.FTZ R137, R137, R120.reuse, -R66 ;  /* 0x0000007889897223 */ /* 0x080fe20000010842 */
[----:B------:R-:W-:Y:S01]  /*1aa10*/  F2FP.SATFINITE.E4M3.F32.PACK_AB_MERGE_C R212, R8, R3, R212 ;  /* 0x0000000308d4723e */ /* 0x000fe200048070d4 */
[----:B------:R-:W0:Y:S01]  /*1aa20*/  MUFU.EX2 R7, R7 ;  /* 0x0000000700077308 */ /* 0x000e220000000800 */
[----:B---3--:R-:W-:-:S01]  /*1aa30*/  FFMA.FTZ R58, R15, R120, -R66 ;  /* 0x000000780f3a7223 */ /* 0x008fc20000010842 */
[----:B------:R-:W-:Y:S01]  /*1aa40*/  FFMA.FTZ R15, R21, R120, -R66 ;  /* 0x00000078150f7223 */ /* 0x000fe20000010842 */
[----:B--2---:R-:W-:-:S01]  /*1aa50*/  FADD.FTZ R82, R68, R63 ;  /* 0x0000003f44527221 */ /* 0x004fc20000010000 */
[-CC-:B------:R-:W-:Y:S01]  /*1aa60*/  FFMA.FTZ R21, R111, R120.reuse, -R66.reuse ;  /* 0x000000786f157223 */ /* 0x180fe20000010842 */
[----:B------:R-:W-:-:S01]  /*1aa70*/  FFMA.FTZ R139, R139, R120, -R66 ;  /* 0x000000788b8b7223 */ /* 0x000fc20000010842 */
[-CC-:B------:R-:W-:Y:S01]  /*1aa80*/  FFMA.FTZ R141, R141, R120.reuse, -R66.reuse ;  /* 0x000000788d8d7223 */ /* 0x180fe20000010842 */
[----:B------:R-:W-:-:S01]  /*1aa90*/  FFMA.FTZ R53, R53, R120, -R66 ;  /* 0x0000007835357223 */ /* 0x000fc20000010842 */
[----:B------:R1:W-:Y:S01]  /*1aaa0*/  MUFU.EX2 R72, R15 ;  /* 0x0000000f00487308 */ /* 0x0003e20000000800 */
[----:B----4-:R-:W-:-:S01]  /*1aab0*/  FADD.FTZ R82, R69, R82 ;  /* 0x0000005245527221 */ /* 0x010fc20000010000 */
[----:B------:R-:W-:Y:S01]  /*1aac0*/  FFMA.FTZ R143, R143, R120, -R66 ;  /* 0x000000788f8f7223 */ /* 0x000fe20000010842 */
[----:B------:R-:W-:Y:S01]  /*1aad0*/  F2FP.SATFINITE.E4M3.F32.PACK_AB_MERGE_C R217, R69, R68, RZ ;  /* 0x0000004445d9723e */ /* 0x000fe200048070ff */
[--C-:B------:R-:W-:Y:S01]  /*1aae0*/  IMAD.MOV.U32 R111, RZ, RZ, R119.reuse ;  /* 0x000000ffff6f7224 */ /* 0x100fe200078e0077 */
[----:B------:R-:W-:Y:S01]  /*1aaf0*/  MOV R68, R119 ;  /* 0x0000007700447202 */ /* 0x000fe20000000f00 */
[----:B------:R-:W-:Y:S01]  /*1ab00*/  IMAD.MOV.U32 R107, RZ, RZ, R119 ;  /* 0x000000ffff6b7224 */ /* 0x000fe200078e0077 */
[----:B------:R-:W-:Y:S01]  /*1ab10*/  F2FP.SATFINITE.E4M3.F32.PACK_AB_MERGE_C R217, R34, R39, R217 ;  /* 0x0000002722d9723e */ /* 0x000fe200048070d9 */
[----:B------:R-:W2:Y:S01]  /*1ab20*/  MUFU.EX2 R54, R54 ;  /* 0x0000003600367308 */ /* 0x000ea20000000800 */
[----:B-1----:R-:W-:-:S02]  /*1ab30*/  IMAD R15, R225, 0x80, R64 ;  /* 0x00000080e10f7824 */ /* 0x002fc400078e0240 */
[----:B------:R-:W-:Y:S01]  /*1ab40*/  FFMA.FTZ R64, R61, R120, -R66 ;  /* 0x000000783d407223 */ /* 0x000fe20000010842 */
[----:B------:R-:W-:-:S01]  /*1ab50*/  FADD.FTZ R61, R24, R27 ;  /* 0x0000001b183d7221 */ /* 0x000fc20000010000 */
[----:B------:R-:W-:Y:S01]  /*1ab60*/  FFMA.FTZ R66, R145, R120, -R66 ;  /* 0x0000007891427223 */ /* 0x000fe20000010842 */
[----:B------:R-:W-:-:S04]  /*1ab70*/  IMAD.HI R15, R15, 0x66666667, RZ ;  /* 0x666666670f0f7827 */ /* 0x000fc800078e02ff */
[----:B------:R-:W-:Y:S01]  /*1ab80*/  FADD.FTZ R80, R26, R61 ;  /* 0x0000003d1a507221 */ /* 0x000fe20000010000 */
[----:B------:R-:W1:Y:S01]  /*1ab90*/  MUFU.EX2 R67, R67 ;  /* 0x0000004300437308 */ /* 0x000e620000000800 */
[----:B------:R-:W-:Y:S01]  /*1aba0*/  @!P0 PRMT R61, RZ, 0x654, R0 ;  /* 0x00000654ff3d8816 */ /* 0x000fe20000000000 */
[----:B------:R-:W-:Y:S02]  /*1abb0*/  IMAD.MOV.U32 R103, RZ, RZ, R119 ;  /* 0x000000ffff677224 */ /* 0x000fe400078e0077 */
[----:B------:R-:W-:-:S01]  /*1abc0*/  FADD.FTZ R63, R31, R80 ;  /* 0x000000501f3f7221 */ /* 0x000fc20000010000 */
[----:B------:R-:W-:Y:S01]  /*1abd0*/  SHF.R.U32.HI R78, RZ, 0x1f, R15 ;  /* 0x0000001fff4e7819 */ /* 0x000fe2000001160f */
[----:B------:R0:W-:Y:S01]  /*1abe0*/  @!P0 SYNCS.ARRIVE.TRANS64.RED.A1T0 RZ, [R61+URZ], RZ ;  /* 0x000000ff3dff89a7 */ /* 0x0001e2000810043f */
[----:B------:R-:W-:Y:S02]  /*1abf0*/  IMAD.MOV.U32 R73, RZ, RZ, R119 ;  /* 0x000000ffff497224 */ /* 0x000fe400078e0077 */
[----:B------:R-:W-:Y:S01]  /*1ac00*/  FADD.FTZ R80, R28, R63 ;  /* 0x0000003f1c507221 */ /* 0x000fe20000010000 */
[----:B------:R3:W4:Y:S01]  /*1ac10*/  MUFU.EX2 R70, R113 ;  /* 0x0000007100467308 */ /* 0x0007220000000800 */
[----:B------:R-:W-:Y:S01]  /*1ac20*/  LEA.HI.SX32 R15, R15, R78, 0x1a ;  /* 0x0000004e0f0f7211 */ /* 0x000fe200078fd2ff */
[----:B------:R-:W-:-:S02]  /*1ac30*/  IMAD.MOV.U32 R69, RZ, RZ, R119 ;  /* 0x000000ffff457224 */ /* 0x000fc400078e0077 */
[----:B------:R-:W-:-:S01]  /*1ac40*/  FADD.FTZ R80, R35, R80 ;  /* 0x0000005023507221 */ /* 0x000fc20000010000 */
[----:B------:R-:W-:Y:S02]  /*1ac50*/  IMAD.MOV.U32 R39, RZ, RZ, R119 ;  /* 0x000000ffff277224 */ /* 0x000fe400078e0077 */
[----:B0-----:R-:W-:-:S01]  /*1ac60*/  FADD.FTZ R61, R7, R82 ;  /* 0x00000052073d7221 */ /* 0x001fc20000010000 */
[----:B------:R-:W-:Y:S01]  /*1ac70*/  VIMNMX R15, RZ, R15, !PT ;  /* 0x0000000fff0f7248 */ /* 0x000fe20007fe0100 */
[----:B------:R-:W-:Y:S01]  /*1ac80*/  IMAD.MOV.U32 R35, RZ, RZ, R119 ;  /* 0x000000ffff237224 */ /* 0x000fe200078e0077 */
[----:B------:R-:W0:Y:S01]  /*1ac90*/  MUFU.EX2 R13, R13 ;  /* 0x0000000d000d7308 */ /* 0x000e220000000800 */
[----:B--2---:R-:W-:-:S01]  /*1aca0*/  FADD.FTZ R82, R54, R61 ;  /* 0x0000003d36527221 */ /* 0x004fc20000010000 */
[----:B------:R-:W-:Y:S01]  /*1acb0*/  FADD.FTZ R61, R5, R80 ;  /* 0x00000050053d7221 */ /* 0x000fe20000010000 */
[----:B---3--:R-:W-:Y:S01]  /*1acc0*/  IMAD.MOV.U32 R113, RZ, RZ, R119 ;  /* 0x000000ffff717224 */ /* 0x008fe200078e0077 */
[----:B------:R-:W-:Y:S01]  /*1acd0*/  MOV R28, R119 ;  /* 0x00000077001c7202 */ /* 0x000fe20000000f00 */
[----:B-1----:R-:W-:-:S01]  /*1ace0*/  FADD.FTZ R63, R67, R82 ;  /* 0x00000052433f7221 */ /* 0x002fc20000010000 */
[----:B------:R-:W-:Y:S01]  /*1acf0*/  FADD.FTZ R80, R6, R61 ;  /* 0x0000003d06507221 */ /* 0x000fe20000010000 */
[----:B------:R-:W-:Y:S01]  /*1ad00*/  IMAD.MOV.U32 R34, RZ, RZ, R119 ;  /* 0x000000ffff227224 */ /* 0x000fe200078e0077 */
[----:B------:R-:W1:Y:S01]  /*1ad10*/  MUFU.EX2 R58, R58 ;  /* 0x0000003a003a7308 */ /* 0x000e620000000800 */
[----:B----4-:R-:W-:-:S01]  /*1ad20*/  FADD.FTZ R82, R70, R63 ;  /* 0x0000003f46527221 */ /* 0x010fc20000010000 */
[----:B------:R-:W-:Y:S01]  /*1ad30*/  FADD.FTZ R61, R3, R80 ;  /* 0x00000050033d7221 */ /* 0x000fe20000010000 */
[----:B------:R-:W-:Y:S01]  /*1ad40*/  F2FP.SATFINITE.E4M3.F32.PACK_AB_MERGE_C R219, R70, R67, RZ ;  /* 0x0000004346db723e */ /* 0x000fe200048070ff */
[----:B------:R-:W-:-:S02]  /*1ad50*/  IMAD.MOV.U32 R70, RZ, RZ, R119 ;  /* 0x000000ffff467224 */ /* 0x000fc400078e0077 */
[----:B------:R-:W-:Y:S01]  /*1ad60*/  IMAD.MOV.U32 R67, RZ, RZ, R119 ;  /* 0x000000ffff437224 */ /* 0x000fe200078e0077 */
[----:B------:R-:W-:Y:S01]  /*1ad70*/  F2FP.SATFINITE.E4M3.F32.PACK_AB_MERGE_C R219, R54, R7, R219 ;  /* 0x0000000736db723e */ /* 0x000fe200048070db */
[----:B------:R-:W2:Y:S01]  /*1ad80*/  MUFU.EX2 R115, R115 ;  /* 0x0000007300737308 */ /* 0x000ea20000000800 */
[----:B0-----:R-:W-:-:S01]  /*1ad90*/  FADD.FTZ R63, R13, R82 ;  /* 0x000000520d3f7221 */ /* 0x001fc20000010000 */
[----:B------:R-:W-:Y:S01]  /*1ada0*/  FADD.FTZ R82, R8, R61 ;  /* 0x0000003d08527221 */ /* 0x000fe20000010000 */
[--C-:B------:R-:W-:Y:S02]  /*1adb0*/  IMAD.MOV.U32 R54, RZ, RZ, R119.reuse ;  /* 0x000000ffff367224 */ /* 0x100fe400078e0077 */
[----:B------:R-:W-:Y:S02]  /*1adc0*/  IMAD.MOV.U32 R27, RZ, RZ, R119 ;  /* 0x000000ffff1b7224 */ /* 0x000fe400078e0077 */
[----:B------:R-:W-:-:S01]  /*1add0*/  FADD.FTZ R61, R9, R82 ;  /* 0x00000052093d7221 */ /* 0x000fc20000010000 */
[----:B------:R-:W0:Y:S01]  /*1ade0*/  MUFU.EX2 R11, R11 ;  /* 0x0000000b000b7308 */ /* 0x000e220000000800 */
[----:B-1----:R-:W-:-:S02]  /*1adf0*/  FADD.FTZ R84, R58, R63 ;  /* 0x0000003f3a547221 */ /* 0x002fc40000010000 */
[----:B------:R-:W-:-:S05]  /*1ae00*/  FADD.FTZ R82, R12, R61 ;  /* 0x0000003d0c527221 */ /* 0x000fca0000010000 */
[----:B------:R-:W1:Y:S01]  /*1ae10*/  MUFU.EX2 R21, R21 ;  /* 0x0000001500157308 */ /* 0x000e620000000800 */
[----:B--2---:R-:W-:-:S01]  /*1ae20*/  FADD.FTZ R63, R115, R84 ;  /* 0x00000054733f7221 */ /* 0x004fc20000010000 */
[C---:B------:R-:W-:Y:S01]  /*1ae30*/  F2FP.SATFINITE.E4M3.F32.PACK_AB_MERGE_C R213, R72.reuse, R115, RZ ;  /* 0x0000007348d5723e */ /* 0x040fe200048070ff */
[----:B------:R-:W-:Y:S02]  /*1ae40*/  IMAD.MOV.U32 R115, RZ, RZ, R119 ;  /* 0x000000ffff737224 */ /* 0x000fe400078e0077 */
[----:B------:R-:W-:Y:S01]  /*1ae50*/  FADD.FTZ R84, R72, R63 ;  /* 0x0000003f48547221 */ /* 0x000fe20000010000 */
[----:B------:R-:W-:Y:S01]  /*1ae60*/  F2FP.SATFINITE.E4M3.F32.PACK_AB_MERGE_C R213, R58, R13, R213 ;  /* 0x0000000d3ad5723e */ /* 0x000fe200048070d5 */
[----:B------:R-:W-:Y:S01]  /*1ae70*/  IMAD.MOV.U32 R58, RZ, RZ, R119 ;  /* 0x000000ffff3a7224 */ /* 0x000fe200078e0077 */
[----:B------:R-:W2:Y:S01]  /*1ae80*/  MUFU.EX2 R20, R20 ;  /* 0x0000001400147308 */ /* 0x000ea20000000800 */
[----:B0-----:R-:W-:-:S01]  /*1ae90*/  FADD.FTZ R61, R11, R82 ;  /* 0x000000520b3d7221 */ /* 0x001fc20000010000 */
[----:B------:R-:W-:-:S06]  /*1aea0*/  MOV R72, R119 ;  /* 0x0000007700487202 */ /* 0x000fcc0000000f00 */
[----:B------:R-:W0:Y:S01]  /*1aeb0*/  MUFU.EX2 R60, R60 ;  /* 0x0000003c003c7308 */ /* 0x000e220000000800 */
[----:B-1----:R-:W-:-:S07]  /*1aec0*/  FADD.FTZ R63, R21, R84 ;  /* 0x00000054153f7221 */ /* 0x002fce0000010000 */
[----:B------:R-:W1:Y:S01]  /*1aed0*/  MUFU.EX2 R56, R56 ;  /* 0x0000003800387308 */ /* 0x000e620000000800 */
[----:B--2---:R-:W-:-:S07]  /*1aee0*/  FADD.FTZ R61, R20, R61 ;  /* 0x0000003d143d7221 */ /* 0x004fce0000010000 */
[----:B------:R-:W2:Y:S01]  /*1aef0*/  MUFU.EX2 R109, R109 ;  /* 0x0000006d006d7308 */ /* 0x000ea20000000800 */
[----:B0-----:R-:W-:-:S01]  /*1af00*/  FADD.FTZ R84, R60, R63 ;  /* 0x0000003f3c547221 */ /* 0x001fc20000010000 */
[----:B------:R-:W-:-:S06]  /*1af10*/  IMAD.MOV.U32 R63, RZ, RZ, R119 ;  /* 0x000000ffff3f7224 */ /* 0x000fcc00078e0077 */
[----:B------:R0:W3:Y:S01]  /*1af20*/  MUFU.EX2 R74, R75 ;  /* 0x0000004b004a7308 */ /* 0x0000e20000000800 */
[----:B-1----:R-:W-:-:S01]  /*1af30*/  FADD.FTZ R86, R56, R61 ;  /* 0x0000003d38567221 */ /* 0x002fc20000010000 */
[C---:B------:R-:W-:Y:S02]  /*1af40*/  F2FP.SATFINITE.E4M3.F32.PACK_AB_MERGE_C R214, R59.reuse, R56, RZ ;  /* 0x000000383bd6723e */ /* 0x040fe400048070ff */
[----:B------:R-:W-:Y:S01]  /*1af50*/  MOV R56, R119 ;  /* 0x0000007700387202 */ /* 0x000fe20000000f00 */
[----:B------:R-:W-:Y:S01]  /*1af60*/  FADD.FTZ R86, R59, R86 ;  /* 0x000000563b567221 */ /* 0x000fe20000010000 */
[----:B------:R-:W-:Y:S01]  /*1af70*/  F2FP.SATFINITE.E4M3.F32.PACK_AB_MERGE_C R214, R20, R11, R214 ;  /* 0x0000000b14d6723e */ /* 0x000fe200048070d6 */
[----:B------:R-:W-:Y:S01]  /*1af80*/  IMAD.MOV.U32 R59, RZ, RZ, R119 ;  /* 0x000000ffff3b7224 */ /* 0x000fe200078e0077 */
[----:B------:R-:W1:Y:S01]  /*1af90*/  MUFU.EX2 R51, R51 ;  /* 0x0000003300337308 */ /* 0x000e620000000800 */
[----:B--2---:R-:W-:-:S01]  /*1afa0*/  FADD.FTZ R61, R109, R84 ;  /* 0x000000546d3d7221 */ /* 0x004fc20000010000 */
[----:B------:R-:W-:Y:S01]  /*1afb0*/  MOV R84, R119 ;  /* 0x0000007700547202 */ /* 0x000fe20000000f00 */
[----:B0-----:R-:W-:-:S05]  /*1afc0*/  IMAD.MOV.U32 R75, RZ, RZ, R119 ;  /* 0x000000ffff4b7224 */ /* 0x001fca00078e0077 */
[----:B------:R-:W0:Y:S01]  /*1afd0*/  MUFU.EX2 R57, R57 ;  /* 0x0000003900397308 */ /* 0x000e220000000800 */
[----:B---3--:R-:W-:-:S01]  /*1afe0*/  FADD.FTZ R26, R74, R61 ;  /* 0x0000003d4a1a7221 */ /* 0x008fc20000010000 */
[----:B------:R-:W-:Y:S01]  /*1aff0*/  F2FP.SATFINITE.E4M3.F32.PACK_AB_MERGE_C R215, R74, R109, RZ ;  /* 0x0000006d4ad7723e */ /* 0x000fe200048070ff */
[--C-:B------:R-:W-:Y:S01]  /*1b000*/  IMAD.MOV.U32 R74, RZ, RZ, R119.reuse ;  /* 0x000000ffff4a7224 */ /* 0x100fe200078e0077 */
[----:B------:R-:W-:Y:S01]  /*1b010*/  MOV R109, R119 ;  /* 0x00000077006d7202 */ /* 0x000fe20000000f00 */
[----:B------:R-:W-:Y:S01]  /*1b020*/  IMAD.MOV.U32 R61, RZ, RZ, R119 ;  /* 0x000000ffff3d7224 */ /* 0x000fe200078e0077 */
[----:B------:R-:W-:Y:S02]  /*1b030*/  F2FP.SATFINITE.E4M3.F32.PACK_AB_MERGE_C R215, R60, R21, R215 ;  /* 0x000000153cd7723e */ /* 0x000fe400048070d7 */
[----:B------:R-:W2:Y:S01]  /*1b040*/  MUFU.EX2 R62, R62 ;  /* 0x0000003e003e7308 */ /* 0x000ea20000000800 */
[----:B-1----:R-:W-:-:S01]  /*1b050*/  FADD.FTZ R5, R51, R26 ;  /* 0x0000001a33057221 */ /* 0x002fc20000010000 */
[----:B------:R-:W-:-:S06]  /*1b060*/  MOV R60, R119 ;  /* 0x00000077003c7202 */ /* 0x000fcc0000000f00 */
[----:B------:R-:W1:Y:S01]  /*1b070*/  MUFU.EX2 R117, R117 ;  /* 0x0000007500757308 */ /* 0x000e620000000800 */
[----:B0-----:R-:W-:-:S01]  /*1b080*/  FADD.FTZ R31, R57, R86 ;  /* 0x00000056391f7221 */ /* 0x001fc20000010000 */
[----:B------:R-:W-:-:S03]  /*1b090*/  IMAD.MOV.U32 R86, RZ, RZ, R119 ;  /* 0x000000ffff567224 */ /* 0x000fc600078e0077 */
[----:B------:R-:W-:-:S03]  /*1b0a0*/  FADD.FTZ R31, R4, R31 ;  /* 0x0000001f041f7221 */ /* 0x000fc60000010000 */
[----:B------:R-:W0:Y:S01]  /*1b0b0*/  MUFU.EX2 R40, R40 ;  /* 0x0000002800287308 */ /* 0x000e220000000800 */
[----:B--2---:R-:W-:-:S07]  /*1b0c0*/  FADD.FTZ R12, R62, R5 ;  /* 0x000000053e0c7221 */ /* 0x004fce0000010000 */
[----:B------:R2:W3:Y:S01]  /*1b0d0*/  MUFU.EX2 R76, R101 ;  /* 0x00000065004c7308 */ /* 0x0004e20000000800 */
[----:B-1----:R-:W-:-:S07]  /*1b0e0*/  FADD.FTZ R5, R117, R12 ;  /* 0x0000000c75057221 */ /* 0x002fce0000010000 */
[----:B------:R-:W1:Y:S01]  /*1b0f0*/  MUFU.EX2 R127, R127 ;  /* 0x0000007f007f7308 */ /* 0x000e620000000800 */
[----:B0-----:R-:W-:-:S01]  /*1b100*/  FADD.FTZ R26, R40, R31 ;  /* 0x0000001f281a7221 */ /* 0x001fc20000010000 */
[--C-:B--2---:R-:W-:Y:S02]  /*1b110*/  IMAD.MOV.U32 R101, RZ, RZ, R119.reuse ;  /* 0x000000ffff657224 */ /* 0x104fe400078e0077 */
[----:B------:R-:W-:-:S04]  /*1b120*/  IMAD.MOV.U32 R31, RZ, RZ, R119 ;  /* 0x000000ffff1f7224 */ /* 0x000fc800078e0077 */
[----:B------:R-:W0:Y:S01]  /*1b130*/  MUFU.EX2 R55, R55 ;  /* 0x0000003700377308 */ /* 0x000e220000000800 */
[----:B---3--:R-:W-:-:S01]  /*1b140*/  FADD.FTZ R12, R76, R5 ;  /* 0x000000054c0c7221 */ /* 0x008fc20000010000 */
[----:B------:R-:W-:Y:S01]  /*1b150*/  F2FP.SATFINITE.E4M3.F32.PACK_AB_MERGE_C R209, R76, R117, RZ ;  /* 0x000000754cd1723e */ /* 0x000fe200048070ff */
[----:B------:R-:W-:Y:S01]  /*1b160*/  IMAD.MOV.U32 R117, RZ, RZ, R119 ;  /* 0x000000ffff757224 */ /* 0x000fe200078e0077 */
[----:B------:R-:W-:Y:S02]  /*1b170*/  MOV R76, R119 ;  /* 0x00000077004c7202 */ /* 0x000fe40000000f00 */
[----:B------:R-:W-:Y:S01]  /*1b180*/  F2FP.SATFINITE.E4M3.F32.PACK_AB_MERGE_C R209, R62, R51, R209 ;  /* 0x000000333ed1723e */ /* 0x000fe200048070d1 */
[----:B------:R-:W-:Y:S01]  /*1b190*/  IMAD.MOV.U32 R62, RZ, RZ, R119 ;  /* 0x000000ffff3e7224 */ /* 0x000fe200078e0077 */
[----:B------:R-:W2:Y:S01]  /*1b1a0*/  MUFU.EX2 R32, R32 ;  /* 0x0000002000207308 */ /* 0x000ea20000000800 */
[----:B-1----:R-:W-:-:S01]  /*1b1b0*/  FADD.FTZ R9, R127, R26 ;  /* 0x0000001a7f097221 */ /* 0x002fc20000010000 */
[----:B------:R-:W-:Y:S01]  /*1b1c0*/  F2FP.SATFINITE.E4M3.F32.PACK_AB_MERGE_C R208, R127, R40, RZ ;  /* 0x000000287fd0723e */ /* 0x000fe200048070ff */
[----:B------:R-:W-:Y:S01]  /*1b1d0*/  IMAD.MOV.U32 R51, RZ, RZ, R119 ;  /* 0x000000ffff337224 */ /* 0x000fe200078e0077 */
[----:B------:R-:W-:-:S02]  /*1b1e0*/  MOV R40, R119 ;  /* 0x0000007700287202 */ /* 0x000fc40000000f00 */
[----:B------:R-:W-:Y:S01]  /*1b1f0*/  F2FP.SATFINITE.E4M3.F32.PACK_AB_MERGE_C R208, R4, R57, R208 ;  /* 0x0000003904d0723e */ /* 0x000fe200048070d0 */
[----:B------:R-:W-:Y:S01]  /*1b200*/  IMAD.MOV.U32 R57, RZ, RZ, R119 ;  /* 0x000000ffff397224 */ /* 0x000fe200078e0077 */
        /* <DEDUP_REMOVED lines=8> */
[----:B------:R0:W3:Y:S01]  /*1b290*/  MUFU.EX2 R78, R97 ;  /* 0x00000061004e7308 */ /* 0x0000e20000000800 */
[----:B--2---:R-:W-:-:S07]  /*1b2a0*/  FADD.FTZ R5, R99, R24 ;  /* 0x0000001863057221 */ /* 0x004fce0000010000 */
[----:B------:R-:W2:Y:S01]  /*1b2b0*/  MUFU.EX2 R65, R65 ;  /* 0x0000004100417308 */ /* 0x000ea20000000800 */
[----:B-1----:R-:W-:-:S01]  /*1b2c0*/  FADD.FTZ R26, R36, R9 ;  /* 0x00000009241a7221 */ /* 0x002fc20000010000 */
[----:B0-----:R-:W-:-:S06]  /*1b2d0*/  IMAD.MOV.U32 R97, RZ, RZ, R119 ;  /* 0x000000ffff617224 */ /* 0x001fcc00078e0077 */
[----:B------:R-:W0:Y:S01]  /*1b2e0*/  MUFU.EX2 R0, R125 ;  /* 0x0000007d00007308 */ /* 0x000e220000000800 */
[----:B---3--:R-:W-:-:S01]  /*1b2f0*/  FADD.FTZ R5, R78, R5 ;  /* 0x000000054e057221 */ /* 0x008fc20000010000 */
[----:B------:R-:W-:Y:S01]  /*1b300*/  F2FP.SATFINITE.E4M3.F32.PACK_AB_MERGE_C R99, R78, R99, RZ ;  /* 0x000000634e63723e */ /* 0x000fe200048070ff */
[----:B------:R-:W-:-:S03]  /*1b310*/  IMAD.MOV.U32 R78, RZ, RZ, R119 ;  /* 0x000000ffff4e7224 */ /* 0x000fc600078e0077 */
[----:B------:R-:W-:Y:S01]  /*1b320*/  F2FP.SATFINITE.E4M3.F32.PACK_AB_MERGE_C R211, R64, R55, R99 ;  /* 0x0000003740d3723e */ /* 0x000fe20004807063 */
[--C-:B------:R-:W-:Y:S01]  /*1b330*/  IMAD.MOV.U32 R99, RZ, RZ, R119.reuse ;  /* 0x000000ffff637224 */ /* 0x100fe200078e0077 */
[----:B------:R-:W1:Y:S01]  /*1b340*/  MUFU.EX2 R41, R41 ;  /* 0x0000002900297308 */ /* 0x000e620000000800 */
[C---:B--2---:R-:W-:Y:S01]  /*1b350*/  F2FP.SATFINITE.E4M3.F32.PACK_AB_MERGE_C R36, R65.reuse, R36, RZ ;  /* 0x000000244124723e */ /* 0x044fe200048070ff */
[----:B------:R-:W-:Y:S01]  /*1b360*/  FADD.FTZ R65, R65, R26 ;  /* 0x0000001a41417221 */ /* 0x000fe20000010000 */
[-C--:B------:R-:W-:Y:S01]  /*1b370*/  MOV R64, R119.reuse ;  /* 0x0000007700407202 */ /* 0x080fe20000000f00 */
[--C-:B------:R-:W-:Y:S01]  /*1b380*/  IMAD.MOV.U32 R55, RZ, RZ, R119.reuse ;  /* 0x000000ffff377224 */ /* 0x100fe200078e0077 */
[----:B------:R-:W-:Y:S01]  /*1b390*/  F2FP.SATFINITE.E4M3.F32.PACK_AB_MERGE_C R210, R77, R32, R36 ;  /* 0x000000204dd2723e */ /* 0x000fe20004807024 */
[----:B------:R-:W-:Y:S01]  /*1b3a0*/  IMAD.MOV.U32 R77, RZ, RZ, R119 ;  /* 0x000000ffff4d7224 */ /* 0x000fe200078e0077 */
[----:B------:R-:W-:Y:S01]  /*1b3b0*/  MOV R36, R119 ;  /* 0x0000007700247202 */ /* 0x000fe20000000f00 */
[----:B------:R-:W2:Y:S01]  /*1b3c0*/  MUFU.EX2 R95, R95 ;  /* 0x0000005f005f7308 */ /* 0x000ea20000000800 */
[----:B0-----:R-:W-:-:S01]  /*1b3d0*/  FADD.FTZ R26, R0, R5 ;  /* 0x00000005001a7221 */ /* 0x001fc20000010000 */
[----:B------:R-:W-:-:S06]  /*1b3e0*/  MOV R32, R119 ;  /* 0x0000007700207202 */ /* 0x000fcc0000000f00 */
[----:B------:R-:W0:Y:S01]  /*1b3f0*/  MUFU.EX2 R42, R42 ;  /* 0x0000002a002a7308 */ /* 0x000e220000000800 */
[----:B-1----:R-:W-:-:S07]  /*1b400*/  FADD.FTZ R26, R41, R26 ;  /* 0x0000001a291a7221 */ /* 0x002fce0000010000 */
[----:B------:R1:W3:Y:S01]  /*1b410*/  MUFU.EX2 R80, R93 ;  /* 0x0000005d00507308 */ /* 0x0002e20000000800 */
[----:B--2---:R-:W-:-:S01]  /*1b420*/  FADD.FTZ R5, R95, R26 ;  /* 0x0000001a5f057221 */ /* 0x004fc20000010000 */
[----:B------:R-:W-:-:S06]  /*1b430*/  IMAD.MOV.U32 R26, RZ, RZ, R119 ;  /* 0x000000ffff1a7224 */ /* 0x000fcc00078e0077 */
[----:B------:R-:W2:Y:S01]  /*1b440*/  MUFU.EX2 R43, R43 ;  /* 0x0000002b002b7308 */ /* 0x000ea20000000800 */
[----:B0-----:R-:W-:-:S01]  /*1b450*/  FADD.FTZ R24, R42, R65 ;  /* 0x000000412a187221 */ /* 0x001fc20000010000 */
[--C-:B-1----:R-:W-:Y:S02]  /*1b460*/  IMAD.MOV.U32 R93, RZ, RZ, R119.reuse ;  /* 0x000000ffff5d7224 */ /* 0x102fe400078e0077 */
[----:B------:R-:W-:-:S04]  /*1b470*/  IMAD.MOV.U32 R65, RZ, RZ, R119 ;  /* 0x000000ffff417224 */ /* 0x000fc800078e0077 */
[----:B------:R-:W0:Y:S01]  /*1b480*/  MUFU.EX2 R129, R129 ;  /* 0x0000008100817308 */ /* 0x000e220000000800 */
[C---:B---3--:R-:W-:Y:S01]  /*1b490*/  F2FP.SATFINITE.E4M3.F32.PACK_AB_MERGE_C R95, R80.reuse, R95, RZ ;  /* 0x0000005f505f723e */ /* 0x048fe200048070ff */
[----:B------:R-:W-:-:S03]  /*1b4a0*/  FADD.FTZ R80, R80, R5 ;  /* 0x0000000550507221 */ /* 0x000fc60000010000 */
[----:B------:R-:W-:Y:S01]  /*1b4b0*/  F2FP.SATFINITE.E4M3.F32.PACK_AB_MERGE_C R205, R41, R0, R95 ;  /* 0x0000000029cd723e */ /* 0x000fe2000480705f */
[----:B------:R-:W-:Y:S02]  /*1b4c0*/  IMAD.MOV.U32 R95, RZ, RZ, R119 ;  /* 0x000000ffff5f7224 */ /* 0x000fe400078e0077 */
[----:B------:R-:W1:Y:S01]  /*1b4d0*/  MUFU.EX2 R29, R29 ;  /* 0x0000001d001d7308 */ /* 0x000e620000000800 */
[----:B--2---:R-:W-:-:S01]  /*1b4e0*/  FADD.FTZ R24, R43, R24 ;  /* 0x000000182b187221 */ /* 0x004fc20000010000 */
[----:B------:R-:W-:-:S06]  /*1b4f0*/  IMAD.MOV.U32 R41, RZ, RZ, R119 ;  /* 0x000000ffff297224 */ /* 0x000fcc00078e0077 */
[----:B------:R2:W3:Y:S01]  /*1b500*/  MUFU.EX2 R82, R83 ;  /* 0x0000005300527308 */ /* 0x0004e20000000800 */
[----:B0-----:R-:W-:-:S01]  /*1b510*/  FADD.FTZ R5, R129, R80 ;  /* 0x0000005081057221 */ /* 0x001fc20000010000 */
[----:B------:R-:W-:-:S06]  /*1b520*/  MOV R80, R119 ;  /* 0x0000007700507202 */ /* 0x000fcc0000000f00 */
[----:B------:R-:W0:Y:S01]  /*1b530*/  MUFU.EX2 R44, R44 ;  /* 0x0000002c002c7308 */ /* 0x000e220000000800 */
[----:B-1----:R-:W-:-:S01]  /*1b540*/  FADD.FTZ R3, R29, R24 ;  /* 0x000000181d037221 */ /* 0x002fc20000010000 */
[----:B--2---:R-:W-:-:S06]  /*1b550*/  IMAD.MOV.U32 R83, RZ, RZ, R119 ;  /* 0x000000ffff537224 */ /* 0x004fcc00078e0077 */
[----:B------:R-:W1:Y:S01]  /*1b560*/  MUFU.EX2 R131, R131 ;  /* 0x0000008300837308 */ /* 0x000e620000000800 */
[----:B---3--:R-:W-:-:S07]  /*1b570*/  FADD.FTZ R24, R82, R5 ;  /* 0x0000000552187221 */ /* 0x008fce0000010000 */
[----:B------:R-:W2:Y:S01]  /*1b580*/  MUFU.EX2 R25, R25 ;  /* 0x0000001900197308 */ /* 0x000ea20000000800 */
[C---:B0-----:R-:W-:Y:S01]  /*1b590*/  F2FP.SATFINITE.E4M3.F32.PACK_AB_MERGE_C R29, R44.reuse, R29, RZ ;  /* 0x0000001d2c1d723e */ /* 0x041fe200048070ff */
[----:B------:R-:W-:-:S03]  /*1b5a0*/  FADD.FTZ R44, R44, R3 ;  /* 0x000000032c2c7221 */ /* 0x000fc60000010000 */
[----:B------:R-:W-:Y:S01]  /*1b5b0*/  F2FP.SATFINITE.E4M3.F32.PACK_AB_MERGE_C R204, R43, R42, R29 ;  /* 0x0000002a2bcc723e */ /* 0x000fe2000480701d */
[----:B------:R-:W-:Y:S02]  /*1b5c0*/  IMAD.MOV.U32 R43, RZ, RZ, R119 ;  /* 0x000000ffff2b7224 */ /* 0x000fe400078e0077 */
[----:B------:R-:W0:Y:S01]  /*1b5d0*/  MUFU.EX2 R6, R133 ;  /* 0x0000008500067308 */ /* 0x000e220000000800 */
[----:B-1----:R-:W-:-:S01]  /*1b5e0*/  FADD.FTZ R5, R131, R24 ;  /* 0x0000001883057221 */ /* 0x002fc20000010000 */
[--C-:B------:R-:W-:Y:S01]  /*1b5f0*/  IMAD.MOV.U32 R42, RZ, RZ, R119.reuse ;  /* 0x000000ffff2a7224 */ /* 0x100fe200078e0077 */
[----:B------:R-:W-:Y:S01]  /*1b600*/  MOV R24, R119 ;  /* 0x0000007700187202 */ /* 0x000fe20000000f00 */
[----:B------:R-:W-:-:S04]  /*1b610*/  IMAD.MOV.U32 R29, RZ, RZ, R119 ;  /* 0x000000ffff1d7224 */ /* 0x000fc800078e0077 */
[----:B------:R-:W1:Y:S01]  /*1b620*/  MUFU.EX2 R38, R38 ;  /* 0x0000002600267308 */ /* 0x000e620000000800 */
[----:B--2---:R-:W-:-:S01]  /*1b630*/  FADD.FTZ R3, R25, R44 ;  /* 0x0000002c19037221 */ /* 0x004fc20000010000 */
[----:B------:R-:W-:-:S06]  /*1b640*/  MOV R44, R119 ;  /* 0x00000077002c7202 */ /* 0x000fcc0000000f00 */
[----:B------:R-:W2:Y:S01]  /*1b650*/  MUFU.EX2 R135, R135 ;  /* 0x0000008700877308 */ /* 0x000ea20000000800 */
[C---:B0-----:R-:W-:Y:S01]  /*1b660*/  F2FP.SATFINITE.E4M3.F32.PACK_AB_MERGE_C R131, R6.reuse, R131, RZ ;  /* 0x000000830683723e */ /* 0x041fe200048070ff */
[----:B------:R-:W-:-:S03]  /*1b670*/  FADD.FTZ R6, R6, R5 ;  /* 0x0000000506067221 */ /* 0x000fc60000010000 */
[----:B------:R-:W-:Y:S01]  /*1b680*/  F2FP.SATFINITE.E4M3.F32.PACK_AB_MERGE_C R207, R82, R129, R131 ;  /* 0x0000008152cf723e */ /* 0x000fe20004807083 */
[----:B------:R-:W-:Y:S02]  /*1b690*/  IMAD.MOV.U32 R82, RZ, RZ, R119 ;  /* 0x000000ffff527224 */ /* 0x000fe400078e0077 */
[----:B------:R-:W0:Y:S01]  /*1b6a0*/  MUFU.EX2 R33, R33 ;  /* 0x0000002100217308 */ /* 0x000e220000000800 */
[----:B-1----:R-:W-:-:S07]  /*1b6b0*/  FADD.FTZ R20, R38, R3 ;  /* 0x0000000326147221 */ /* 0x002fce0000010000 */
[----:B------:R1:W3:Y:S01]  /*1b6c0*/  MUFU.EX2 R12, R71 ;  /* 0x00000047000c7308 */ /* 0x0002e20000000800 */
[----:B--2---:R-:W-:-:S07]  /*1b6d0*/  FADD.FTZ R5, R135, R6 ;  /* 0x0000000687057221 */ /* 0x004fce0000010000 */
[----:B------:R-:W2:Y:S01]  /*1b6e0*/  MUFU.EX2 R46, R46 ;  /* 0x0000002e002e7308 */ /* 0x000ea20000000800 */
[----:B0-----:R-:W-:-:S01]  /*1b6f0*/  FADD.FTZ R3, R33, R20 ;  /* 0x0000001421037221 */ /* 0x001fc20000010000 */
[----:B-1----:R-:W-:-:S06]  /*1b700*/  IMAD.MOV.U32 R71, RZ, RZ, R119 ;  /* 0x000000ffff477224 */ /* 0x002fcc00078e0077 */
[----:B------:R-:W0:Y:S01]  /*1b710*/  MUFU.EX2 R137, R137 ;  /* 0x0000008900897308 */ /* 0x000e220000000800 */
[----:B---3--:R-:W-:-:S07]  /*1b720*/  FADD.FTZ R20, R12, R5 ;  /* 0x000000050c147221 */ /* 0x008fce0000010000 */
[----:B------:R-:W1:Y:S01]  /*1b730*/  MUFU.EX2 R45, R45 ;  /* 0x0000002d002d7308 */ /* 0x000e620000000800 */
[C---:B--2---:R-:W-:Y:S01]  /*1b740*/  F2FP.SATFINITE.E4M3.F32.PACK_AB_MERGE_C R33, R46.reuse, R33, RZ ;  /* 0x000000212e21723e */ /* 0x044fe200048070ff */
[----:B------:R-:W-:-:S03]  /*1b750*/  FADD.FTZ R46, R46, R3 ;  /* 0x000000032e2e7221 */ /* 0x000fc60000010000 */
[----:B------:R-:W-:Y:S01]  /*1b760*/  F2FP.SATFINITE.E4M3.F32.PACK_AB_MERGE_C R206, R38, R25, R33 ;  /* 0x0000001926ce723e */ /* 0x000fe20004807021 */
[----:B------:R-:W-:Y:S02]  /*1b770*/  IMAD.MOV.U32 R38, RZ, RZ, R119 ;  /* 0x000000ffff267224 */ /* 0x000fe400078e0077 */
[----:B------:R-:W2:Y:S01]  /*1b780*/  MUFU.EX2 R8, R139 ;  /* 0x0000008b00087308 */ /* 0x000ea20000000800 */
[----:B0-----:R-:W-:-:S01]  /*1b790*/  FADD.FTZ R5, R137, R20 ;  /* 0x0000001489057221 */ /* 0x001fc20000010000 */
[--C-:B------:R-:W-:Y:S02]  /*1b7a0*/  IMAD.MOV.U32 R33, RZ, RZ, R119.reuse ;  /* 0x000000ffff217224 */ /* 0x100fe400078e0077 */
[----:B------:R-:W-:-:S04]  /*1b7b0*/  IMAD.MOV.U32 R25, RZ, RZ, R119 ;  /* 0x000000ffff197224 */ /* 0x000fc800078e0077 */
[----:B------:R-:W0:Y:S01]  /*1b7c0*/  MUFU.EX2 R48, R48 ;  /* 0x0000003000307308 */ /* 0x000e220000000800 */
[----:B-1----:R-:W-:-:S01]  /*1b7d0*/  FADD.FTZ R3, R45, R46 ;  /* 0x0000002e2d037221 */ /* 0x002fc20000010000 */
[----:B------:R-:W-:-:S06]  /*1b7e0*/  IMAD.MOV.U32 R46, RZ, RZ, R119 ;  /* 0x000000ffff2e7224 */ /* 0x000fcc00078e0077 */
[----:B------:R-:W1:Y:S01]  /*1b7f0*/  MUFU.EX2 R141, R141 ;  /* 0x0000008d008d7308 */ /* 0x000e620000000800 */
[C---:B--2---:R-:W-:Y:S01]  /*1b800*/  F2FP.SATFINITE.E4M3.F32.PACK_AB_MERGE_C R137, R8.reuse, R137, RZ ;  /* 0x000000890889723e */ /* 0x044fe200048070ff */
[----:B------:R-:W-:-:S03]  /*1b810*/  FADD.FTZ R8, R8, R5 ;  /* 0x0000000508087221 */ /* 0x000fc60000010000 */
[----:B------:R-:W-:-:S03]  /*1b820*/  F2FP.SATFINITE.E4M3.F32.PACK_AB_MERGE_C R201, R12, R135, R137 ;  /* 0x000000870cc9723e */ /* 0x000fc60004807089 */
[----:B------:R-:W2:Y:S01]  /*1b830*/  MUFU.EX2 R49, R49 ;  /* 0x0000003100317308 */ /* 0x000ea20000000800 */
[----:B0-----:R-:W-:-:S07]  /*1b840*/  FADD.FTZ R6, R48, R3 ;  /* 0x0000000330067221 */ /* 0x001fce0000010000 */
[----:B------:R0:W3:Y:S01]  /*1b850*/  MUFU.EX2 R4, R53 ;  /* 0x0000003500047308 */ /* 0x0000e20000000800 */
[----:B-1----:R-:W-:-:S07]  /*1b860*/  FADD.FTZ R5, R141, R8 ;  /* 0x000000088d057221 */ /* 0x002fce0000010000 */
[----:B------:R-:W-:Y:S01]  /*1b870*/  MUFU.EX2 R143, R143 ;  /* 0x0000008f008f7308 */ /* 0x000fe20000000800 */
[----:B--2---:R-:W-:-:S01]  /*1b880*/  FADD.FTZ R3, R49, R6 ;  /* 0x0000000631037221 */ /* 0x004fc20000010000 */
[----:B0-----:R-:W-:-:S06]  /*1b890*/  IMAD.MOV.U32 R53, RZ, RZ, R119 ;  /* 0x000000ffff357224 */ /* 0x001fcc00078e0077 */
[----:B------:R-:W0:Y:S01]  /*1b8a0*/  MUFU.EX2 R66, R66 ;  /* 0x0000004200427308 */ /* 0x000e220000000800 */
[----:B---3--:R-:W-:-:S07]  /*1b8b0*/  FADD.FTZ R6, R4, R5 ;  /* 0x0000000504067221 */ /* 0x008fce0000010000 */
[----:B------:R-:W1:Y:S08]  /*1b8c0*/  MUFU.EX2 R50, R50 ;  /* 0x0000003200327308 */ /* 0x000e700000000800 */
[----:B------:R-:W2:Y:S01]  /*1b8d0*/  MUFU.EX2 R37, R37 ;  /* 0x0000002500257308 */ /* 0x000ea20000000800 */
[----:B0-----:R-:W-:Y:S01]  /*1b8e0*/  F2FP.SATFINITE.E4M3.F32.PACK_AB_MERGE_C R7, R66, R143, RZ ;  /* 0x0000008f4207723e */ /* 0x001fe200048070ff */
[----:B------:R-:W-:Y:S01]  /*1b8f0*/  FADD.FTZ R143, R143, R6 ;  /* 0x000000068f8f7221 */ /* 0x000fe20000010000 */
[----:B------:R-:W-:Y:S01]  /*1b900*/  IADD3 R6, R105, -0x2, RZ ;  /* 0xfffffffe69067810 */ /* 0x000fe20007ffe0ff */
[----:B------:R-:W-:Y:S01]  /*1b910*/  IMAD.MOV.U32 R105, RZ, RZ, R119 ;  /* 0x000000ffff697224 */ /* 0x000fe200078e0077 */
[----:B------:R-:W-:-:S02]  /*1b920*/  F2FP.SATFINITE.E4M3.F32.PACK_AB_MERGE_C R203, R4, R141, R7 ;  /* 0x0000008d04cb723e */ /* 0x000fc40004807007 */
[----:B------:R-:W-:Y:S01]  /*1b930*/  ISETP.GE.AND P0, PT, R6, R15, PT ;  /* 0x0000000f0600720c */ /* 0x000fe20003f06270 */
[----:B------:R0:W3:Y:S01]  /*1b940*/  MUFU.EX2 R52, R85 ;  /* 0x0000005500347308 */ /* 0x0000e20000000800 */
[C---:B-1----:R-:W-:Y:S01]  /*1b950*/  F2FP.SATFINITE.E4M3.F32.PACK_AB_MERGE_C R49, R50.reuse, R49, RZ ;  /* 0x000000313231723e */ /* 0x042fe200048070ff */
[----:B------:R-:W-:-:S03]  /*1b960*/  FADD.FTZ R50, R50, R3 ;  /* 0x0000000332327221 */ /* 0x000fc60000010000 */
[----:B------:R-:W-:Y:S01]  /*1b970*/  F2FP.SATFINITE.E4M3.F32.PACK_AB_MERGE_C R200, R48, R45, R49 ;  /* 0x0000002d30c8723e */ /* 0x000fe20004807031 */
[----:B------:R-:W-:Y:S01]  /*1b980*/  IMAD.MOV.U32 R49, RZ, RZ, R119 ;  /* 0x000000ffff317224 */ /* 0x000fe200078e0077 */
[----:B------:R-:W-:Y:S01]  /*1b990*/  MOV R48, R119 ;  /* 0x0000007700307202 */ /* 0x000fe20000000f00 */
[----:B------:R-:W1:Y:S01]  /*1b9a0*/  MUFU.EX2 R47, R47 ;  /* 0x0000002f002f7308 */ /* 0x000e620000000800 */
[----:B--2---:R-:W-:-:S01]  /*1b9b0*/  FADD.FTZ R3, R37, R50 ;  /* 0x0000003225037221 */ /* 0x004fc20000010000 */
[--C-:B0-----:R-:W-:Y:S02]  /*1b9c0*/  IMAD.MOV.U32 R85, RZ, RZ, R119.reuse ;  /* 0x000000ffff557224 */ /* 0x101fe400078e0077 */
[--C-:B------:R-:W-:Y:S02]  /*1b9d0*/  IMAD.MOV.U32 R50, RZ, RZ, R119.reuse ;  /* 0x000000ffff327224 */ /* 0x100fe400078e0077 */
[----:B------:R-:W-:Y:S02]  /*1b9e0*/  IMAD.MOV.U32 R45, RZ, RZ, R119 ;  /* 0x000000ffff2d7224 */ /* 0x000fe400078e0077 */
[----:B------:R-:W0:Y:S01]  /*1b9f0*/  MUFU.EX2 R30, R30 ;  /* 0x0000001e001e7308 */ /* 0x000e220000000800 */
[----:B---3--:R-:W-:-:S04]  /*1ba00*/  FADD.FTZ R0, R52, R3 ;  /* 0x0000000334007221 */ /* 0x008fc80000010000 */
[----:B-1----:R-:W-:Y:S01]  /*1ba10*/  FADD.FTZ R3, R47, R0 ;  /* 0x000000002f037221 */ /* 0x002fe20000010000 */
[----:B------:R-:W-:-:S01]  /*1ba20*/  FADD.FTZ R0, R66, R143 ;  /* 0x0000008f42007221 */ /* 0x000fc20000010000 */
[----:B------:R-:W-:Y:S01]  /*1ba30*/  IMAD.MOV.U32 R66, RZ, RZ, R119 ;  /* 0x000000ffff427224 */ /* 0x000fe200078e0077 */
[C---:B0-----:R-:W-:Y:S01]  /*1ba40*/  F2FP.SATFINITE.E4M3.F32.PACK_AB_MERGE_C R5, R30.reuse, R47, RZ ;  /* 0x0000002f1e05723e */ /* 0x041fe200048070ff */
[----:B------:R-:W-:Y:S01]  /*1ba50*/  FADD.FTZ R3, R30, R3 ;  /* 0x000000031e037221 */ /* 0x000fe20000010000 */
[----:B------:R-:W-:Y:S02]  /*1ba60*/  IMAD.MOV.U32 R47, RZ, RZ, R119 ;  /* 0x000000ffff2f7224 */ /* 0x000fe400078e0077 */
[----:B------:R-:W-:Y:S01]  /*1ba70*/  F2FP.SATFINITE.E4M3.F32.PACK_AB_MERGE_C R202, R52, R37, R5 ;  /* 0x0000002534ca723e */ /* 0x000fe20004807005 */
[--C-:B------:R-:W-:Y:S01]  /*1ba80*/  IMAD.MOV.U32 R37, RZ, RZ, R119.reuse ;  /* 0x000000ffff257224 */ /* 0x100fe200078e0077 */
[----:B------:R-:W-:Y:S01]  /*1ba90*/  MOV R52, R119 ;  /* 0x0000007700347202 */ /* 0x000fe20000000f00 */
[----:B------:R-:W-:Y:S01]  /*1baa0*/  IMAD.MOV.U32 R30, RZ, RZ, R119 ;  /* 0x000000ffff1e7224 */ /* 0x000fe200078e0077 */
[----:B------:R-:W-:Y:S06]  /*1bab0*/  @!P0 BRA `(.L_x_2372) ;  /* 0x0000004c00188947 */ /* 0x000fec0003800000 */
[----:B------:R-:W-:Y:S01]  /*1bac0*/  IMAD.MOV.U32 R4, RZ, RZ, R121 ;  /* 0x000000ffff047224 */ /* 0x000fe200078e0079 */
[----:B------:R-:W-:Y:S01]  /*1bad0*/  MOV R8, R146 ;  /* 0x0000009200087202 */ /* 0x000fe20000000f00 */
        /* <DEDUP_REMOVED lines=50> */
.L_x_2383:
        /* <DEDUP_REMOVED lines=8> */
.L_x_2374:
[----:B------:R-:W-:Y:S01]  /*1be80*/  VIADD R9, R8, 0x1 ;  /* 0x0000000108097836 */ /* 0x000fe20000000000 */
[----:B------:R-:W-:-:S04]  /*1be90*/  SHF.L.U32 R10, R220, 0x1f, RZ ;  /* 0x0000001fdc0a7819 */ /* 0x000fc800000006ff */
[----:B------:R-:W-:-:S04]  /*1bea0*/  ISETP.NE.AND P2, PT, R9, 0x2, PT ;  /* 0x000000020900780c */ /* 0x000fc80003f45270 */
[----:B------:R-:W-:-:S05]  /*1beb0*/  SEL R9, R9, RZ, P2 ;  /* 0x000000ff09097207 */ /* 0x000fca0001000000 */
[----:B------:R-:W-:-:S04]  /*1bec0*/  IMAD R9, R9, 0x8, R16 ;  /* 0x0000000809097824 */ /* 0x000fc800078e0210 */
[----:B------:R0:W1:Y:S01]  /*1bed0*/  SYNCS.PHASECHK.TRANS64.TRYWAIT P2, [R9+URZ+0x33430], R10 ;  /* 0x0334300a090075a7 */ /* 0x000062000804017f */
[----:B------:R-:W-:Y:S05]  /*1bee0*/  @!P1 BRA `(.L_x_2375) ;  /* 0x0000000000049947 */ /* 0x000fea0003800000 */
[----:B------:R-:W-:Y:S01]  /*1bef0*/  BPT.TRAP 0x1 ;  /* 0x000000040000795c */ /* 0x000fe20000300000 */
.L_x_2375:
[----:B------:R-:W-:Y:S04]  /*1bf00*/  BSSY B0, `(.L_x_2373) ;  /* 0x0000004000007945 */ /* 0x000fe80003800000 */
[----:B-1----:R-:W-:Y:S05]  /*1bf10*/  @P2 BRA `(.L_x_2376) ;  /* 0x0000000000082947 */ /* 0x002fea0003800000 */
[----:B------:R-:W1:Y:S02]  /*1bf20*/  SYNCS.PHASECHK.TRANS64.TRYWAIT P2, [R9+URZ+0x33430], R10 ;  /* 0x0334300a090075a7 */ /* 0x000e64000804017f */
[----:B-1----:R-:W-:Y:S05]  /*1bf30*/  @!P2 BRA `(.L_x_2377) ;  /* 0x000001380050a947 */ /* 0x002fea0003800000 */
.L_x_2376:
[----:B------:R-:W-:Y:S05]  /*1bf40*/  BSYNC B0 ;  /* 0x0000000000007941 */ /* 0x000fea0003800000 */
.L_x_2373:
[----:B01----:R-:W0:Y:S01]  /*1bf50*/  S2R R9, SR_TID.X ;  /* 0x0000000000097919 */ /* 0x003e220000002100 */
[----:B------:R-:W-:Y:S05]  /*1bf60*/  WARPSYNC.ALL ;  /* 0x0000000000007948 */ /* 0x000fea0003800000 */
[----:B------:R-:W-:Y:S01]  /*1bf70*/  IMAD.MOV.U32 R11, RZ, RZ, -0x7fffffe0 ;  /* 0x80000020ff0b7424 */ /* 0x000fe200078e00ff */
[----:B------:R-:W-:Y:S01]  /*1bf80*/  UMOV UR48, UR24 ;  /* 0x0000001800307c82 */ /* 0x000fe20008000000 */
[----:B------:R-:W-:Y:S01]  /*1bf90*/  UMOV UR49, UR25 ;  /* 0x0000001900317c82 */ /* 0x000fe20008000000 */
[----:B------:R-:W-:Y:S01]  /*1bfa0*/  MOV R21, 0x80000020 ;  /* 0x8000002000157802 */ /* 0x000fe20000000f00 */
[----:B------:R-:W-:Y:S01]  /*1bfb0*/  UMOV UR44, UR24 ;  /* 0x00000018002c7c82 */ /* 0x000fe20008000000 */
[----:B------:R-:W-:Y:S01]  /*1bfc0*/  R2UR UR51, R11 ;  /* 0x000000000b3372ca */ /* 0x000fe200000e0000 */
[----:B------:R-:W-:Y:S01]  /*1bfd0*/  UMOV UR45, UR25 ;  /* 0x00000019002d7c82 */ /* 0x000fe20008000000 */
[C---:B------:R-:W-:Y:S01]  /*1bfe0*/  R2UR UR47, R21.reuse ;  /* 0x00000000152f72ca */ /* 0x040fe200000e0000 */
[----:B------:R-:W-:Y:S01]  /*1bff0*/  IMAD.MOV.U32 R13, RZ, RZ, -0x7fffffe0 ;  /* 0x80000020ff0d7424 */ /* 0x000fe200078e00ff */
[----:B------:R-:W-:Y:S01]  /*1c000*/  UMOV UR28, UR24 ;  /* 0x00000018001c7c82 */ /* 0x000fe20008000000 */
[----:B------:R-:W-:Y:S01]  /*1c010*/  IMAD.MOV.U32 R121, RZ, RZ, -0x7fffffe0 ;  /* 0x80000020ff797424 */ /* 0x000fe200078e00ff */
[----:B------:R-:W-:Y:S01]  /*1c020*/  UMOV UR29, UR25 ;  /* 0x00000019001d7c82 */ /* 0x000fe20008000000 */
[----:B------:R-:W-:Y:S01]  /*1c030*/  R2UR UR35, R21 ;  /* 0x00000000152372ca */ /* 0x000fe200000e0000 */
[----:B------:R-:W-:Y:S01]  /*1c040*/  UMOV UR32, UR24 ;  /* 0x0000001800207c82 */ /* 0x000fe20008000000 */
[----:B------:R-:W-:Y:S01]  /*1c050*/  R2UR UR27, R13 ;  /* 0x000000000d1b72ca */ /* 0x000fe200000e0000 */
[----:B------:R-:W-:Y:S01]  /*1c060*/  UMOV UR33, UR25 ;  /* 0x0000001900217c82 */ /* 0x000fe20008000000 */
[----:B------:R-:W-:Y:S01]  /*1c070*/  R2UR UR31, R121 ;  /* 0x00000000791f72ca */ /* 0x000fe200000e0000 */
[----:B------:R-:W-:Y:S01]  /*1c080*/  IMAD.MOV.U32 R11, RZ, RZ, -0x7fffffe0 ;  /* 0x80000020ff0b7424 */ /* 0x000fe200078e00ff */
[----:B------:R-:W-:Y:S01]  /*1c090*/  R2UR UR7, R13 ;  /* 0x000000000d0772ca */ /* 0x000fe200000e0000 */
[----:B------:R-:W-:Y:S01]  /*1c0a0*/  IMAD.MOV.U32 R13, RZ, RZ, -0x7fffffe0 ;  /* 0x80000020ff0d7424 */ /* 0x000fe200078e00ff */
[----:B------:R-:W-:-:S02]  /*1c0b0*/  MOV R21, 0x80000020 ;  /* 0x8000002000157802 */ /* 0x000fc40000000f00 */
[----:B0-----:R-:W-:Y:S01]  /*1c0c0*/  SHF.R.U32.HI R10, RZ, 0x7, R9 ;  /* 0x00000007ff0a7819 */ /* 0x001fe20000011609 */
[----:B------:R-:W-:-:S03]  /*1c0d0*/  VIADD R9, R8, 0x1 ;  /* 0x0000000108097836 */ /* 0x000fc60000000000 */
[----:B------:R-:W-:-:S05]  /*1c0e0*/  IADD3 R122, R10, 0x8, RZ ;  /* 0x000000080a7a7810 */ /* 0x000fca0007ffe0ff */
[----:B------:R0:W-:Y:S01]  /*1c0f0*/  BAR.SYNC.DEFER_BLOCKING R122, 0x100 ;  /* 0x0004007a0000751d */ /* 0x0001e20000010000 */
[----:B------:R-:W-:-:S04]  /*1c100*/  ISETP.NE.AND P2, PT, R9, 0x2, PT ;  /* 0x000000020900780c */ /* 0x000fc80003f45270 */
[----:B------:R-:W-:-:S05]  /*1c110*/  SEL R9, R9, RZ, P2 ;  /* 0x000000ff09097207 */ /* 0x000fca0001000000 */
[----:B------:R-:W-:-:S04]  /*1c120*/  IMAD R10, R9, 0x780, R14 ;  /* 0x00000780090a7824 */ /* 0x000fc800078e020e */
[C---:B------:R-:W-:Y:S01]  /*1c130*/  VIADD R20, R10.reuse, 0x80 ;  /* 0x000000800a147836 */ /* 0x040fe20000000000 */
[C---:B------:R-:W-:Y:S01]  /*1c140*/  R2UR UR50, R10.reuse ;  /* 0x000000000a3272ca */ /* 0x040fe200000e0000 */
[C---:B------:R-:W-:Y:S02]  /*1c150*/  VIADD R12, R10.reuse, 0x100 ;  /* 0x000001000a0c7836 */ /* 0x040fe40000000000 */
[----:B------:R-:W-:Y:S01]  /*1c160*/  VIADD R120, R10, 0x180 ;  /* 0x000001800a787836 */ /* 0x000fe20000000000 */
[----:B------:R-:W-:Y:S01]  /*1c170*/  R2UR UR46, R20 ;  /* 0x00000000142e72ca */ /* 0x000fe200000e0000 */
[----:B------:R-:W-:Y:S01]  /*1c180*/  VIADD R20, R10, 0x200 ;  /* 0x000002000a147836 */ /* 0x000fe20000000000 */
[----:B------:R-:W-:Y:S02]  /*1c190*/  R2UR UR26, R12 ;  /* 0x000000000c1a72ca */ /* 0x000fe400000e0000 */
[----:B------:R-:W-:Y:S01]  /*1c1a0*/  R2UR UR30, R120 ;  /* 0x00000000781e72ca */ /* 0x000fe200000e0000 */
[----:B------:R-:W-:Y:S01]  /*1c1b0*/  WARPGROUP.ARRIVE ;  /* 0x00000000000079c5 */ /* 0x000fe20000000000 */
[----:B------:R-:W-:Y:S01]  /*1c1c0*/  R2UR UR34, R20 ;  /* 0x00000000142272ca */ /* 0x000fe200000e0000 */
[C---:B------:R-:W-:Y:S01]  /*1c1d0*/  VIADD R20, R10.reuse, 0x82 ;  /* 0x000000820a147836 */ /* 0x040fe20000000000 */
[----:B------:R-:W-:-:S03]  /*1c1e0*/  IADD3 R12, R10, 0x2, RZ ;  /* 0x000000020a0c7810 */ /* 0x000fc60007ffe0ff */
[----:B------:R-:W-:Y:S01]  /*1c1f0*/  QGMMA.64x32x32.F32.E4M3.E4M3 R184, gdesc[UR48], RZ, !UPT, gsb0 ;  /* 0x0060000030b879f3 */ /* 0x000fe2000c0008ff */
[----:B------:R-:W-:Y:S01]  /*1c200*/  R2UR UR6, R12 ;  /* 0x000000000c0672ca */ /* 0x000fe200000e0000 */
[----:B------:R-:W-:Y:S01]  /*1c210*/  VIADD R12, R10, 0x102 ;  /* 0x000001020a0c7836 */ /* 0x000fe20000000000 */
[----:B------:R-:W-:Y:S01]  /*1c220*/  R2UR UR51, R13 ;  /* 0x000000000d3372ca */ /* 0x000fe200000e0000 */
[----:B------:R-:W-:Y:S01]  /*1c230*/  UMOV UR48, UR4 ;  /* 0x0000000400307c82 */ /* 0x000fe20008000000 */
[----:B------:R-:W-:Y:S01]  /*1c240*/  UMOV UR49, UR5 ;  /* 0x0000000500317c82 */ /* 0x000fe20008000000 */
[----:B------:R-:W-:Y:S01]  /*1c250*/  IMAD.MOV.U32 R13, RZ, RZ, -0x7fffffe0 ;  /* 0x80000020ff0d7424 */ /* 0x000fe200078e00ff */
[----:B------:R-:W-:Y:S01]  /*1c260*/  R2UR UR50, R12 ;  /* 0x000000000c3272ca */ /* 0x000fe200000e0000 */
[----:B------:R-:W-:Y:S01]  /*1c270*/  VIADD R12, R10, 0x182 ;  /* 0x000001820a0c7836 */ /* 0x000fe20000000000 */
[----:B------:R-:W-:Y:S02]  /*1c280*/  WARPGROUP.DEPBAR.LE gsb0, 0x0 ;  /* 0x00008000000079c5 */ /* 0x000fe40000010000 */
[----:B------:R-:W-:-:S06]  /*1c290*/  WARPGROUP.ARRIVE ;  /* 0x00000000000079c5 */ /* 0x000fcc0000000000 */
[----:B------:R-:W-:Y:S01]  /*1c2a0*/  QGMMA.64x32x32.F32.E4M3.E4M3 R168, gdesc[UR44], RZ, !UPT, gsb0 ;  /* 0x006000002ca879f3 */ /* 0x000fe2000c0008ff */
[----:B------:R-:W-:Y:S01]  /*1c2b0*/  R2UR UR46, R20 ;  /* 0x00000000142e72ca */ /* 0x000fe200000e0000 */
[----:B------:R-:W-:Y:S01]  /*1c2c0*/  UMOV UR44, UR4 ;  /* 0x00000004002c7c82 */ /* 0x000fe20008000000 */
[----:B------:R-:W-:Y:S01]  /*1c2d0*/  R2UR UR47, R21 ;  /* 0x00000000152f72ca */ /* 0x000fe200000e0000 */
[----:B------:R-:W-:Y:S01]  /*1c2e0*/  UMOV UR45, UR5 ;  /* 0x00000005002d7c82 */ /* 0x000fe20008000000 */
        /* <DEDUP_REMOVED lines=13> */
[----:B0-----:R-:W-:-:S06]  /*1c3c0*/  WARPGROUP.ARRIVE ;  /* 0x00000000000079c5 */ /* 0x001fcc0000000000 */
[----:B------:R-:W-:Y:S01]  /*1c3d0*/  QGMMA.64x32x32.F32.E4M3.E4M3 R120, gdesc[UR32], RZ, !UPT, gsb0 ;  /* 0x00600000207879f3 */ /* 0x000fe2000c0008ff */
        /* <DEDUP_REMOVED lines=44> */
[----:B------:R-:W-:-:S03]  /*1c6a0*/  IMAD.MOV.U32 R13, RZ, RZ, -0x7fffffe0 ;  /* 0x80000020ff0d7424 */ /* 0x000fc600078e00ff */
[----:B------:R-:W-:Y:S02]  /*1c6b0*/  R2UR UR50, R12 ;  /* 0x000000000c3272ca */ /* 0x000fe400000e0000 */
[----:B------:R-:W-:Y:S01]  /*1c6c0*/  R2UR UR51, R13 ;  /* 0x000000000d3372ca */ /* 0x000fe200000e0000 */
        /* <DEDUP_REMOVED lines=111> */
[C---:B------:R-:W-:Y:S01]  /*1cdc0*/  VIADD R12, R10.reuse, 0x682 ;  /* 0x000006820a0c7836 */ /* 0x040fe20000000000 */
[----:B------:R-:W-:Y:S01]  /*1cdd0*/  IADD3 R10, R10, 0x702, RZ ;  /* 0x000007020a0a7810 */ /* 0x000fe20007ffe0ff */
        /* <DEDUP_REMOVED lines=31> */
[----:B------:R-:W-:Y:S05]  /*1cfd0*/  @P0 BRA `(.L_x_2378) ;  /* 0x0000000000280947 */ /* 0x000fea0003800000 */
[----:B------:R-:W-:Y:S05]  /*1cfe0*/  @!P1 BRA `(.L_x_2379) ;  /* 0x0000000000049947 */ /* 0x000fea0003800000 */
[----:B------:R-:W-:Y:S01]  /*1cff0*/  BPT.TRAP 0x1 ;  /* 0x000000040000795c */ /* 0x000fe20000300000 */
.L_x_2379:
[----:B------:R-:W-:Y:S01]  /*1d000*/  SHF.L.U32 R7, R7, 0x1f, RZ ;  /* 0x0000001f07077819 */ /* 0x000fe200000006ff */
[----:B------:R-:W-:-:S04]  /*1d010*/  IMAD R10, R8, 0x8, R16 ;  /* 0x00000008080a7824 */ /* 0x000fc800078e0210 */
[----:B------:R0:W1:Y:S01]  /*1d020*/  SYNCS.PHASECHK.TRANS64.TRYWAIT P0, [R10+URZ+0x33450], R7 ;  /* 0x033450070a0075a7 */ /* 0x000062000800017f */
[----:B------:R-:W-:Y:S05]  /*1d030*/  @!P1 BRA `(.L_x_2380) ;  /* 0x0000000000049947 */ /* 0x000fea0003800000 */
[----:B------:R-:W-:Y:S01]  /*1d040*/  BPT.TRAP 0x1 ;  /* 0x000000040000795c */ /* 0x000fe20000300000 */
.L_x_2380:
[----:B-1----:R-:W-:Y:S05]  /*1d050*/  @P0 BRA `(.L_x_2378) ;  /* 0x0000000000080947 */ /* 0x002fea0003800000 */
[----:B------:R-:W1:Y:S02]  /*1d060*/  SYNCS.PHASECHK.TRANS64.TRYWAIT P0, [R10+URZ+0x33450], R7 ;  /* 0x033450070a0075a7 */ /* 0x000e64000800017f */
[----:B-1----:R-:W-:Y:S05]  /*1d070*/  @!P0 BRA `(.L_x_2381) ;  /* 0x0000012800148947 */ /* 0x002fea0003800000 */
.L_x_2378:
[----:B01----:R-:W-:Y:S01]  /*1d080*/  VIADD R7, R16, 0x200 ;  /* 0x0000020010077836 */ /* 0x003fe20000000000 */
[----:B------:R-:W-:Y:S01]  /*1d090*/  MOV R11, 0xc0000010 ;  /* 0xc0000010000b7802 */ /* 0x000fe20000000f00 */
[----:B------:R-:W-:Y:S05]  /*1d0a0*/  WARPSYNC.ALL ;  /* 0x0000000000007948 */ /* 0x000fea0003800000 */
[----:B------:R-:W-:Y:S01]  /*1d0b0*/  SHF.R.U32.HI R7, RZ, 0x4, R7 ;  /* 0x00000004ff077819 */ /* 0x000fe20000011607 */
[----:B------:R-:W-:Y:S01]  /*1d0c0*/  WARPGROUP.ARRIVE ;  /* 0x00000000000079c5 */ /* 0x000fe20000000000 */
[----:B------:R-:W-:Y:S02]  /*1d0d0*/  R2UR UR7, R11 ;  /* 0x000000000b0772ca */ /* 0x000fe400000e0000 */
[----:B------:R-:W-:-:S04]  /*1d0e0*/  LOP3.LUT R7, R7, 0x3fff, RZ, 0xc0, !PT ;  /* 0x00003fff07077812 */ /* 0x000fc800078ec0ff */
[----:B------:R-:W-:-:S05]  /*1d0f0*/  LOP3.LUT R7, R7, 0x10000, RZ, 0xfc, !PT ;  /* 0x0001000007077812 */ /* 0x000fca00078efcff */
[----:B------:R-:W-:-:S05]  /*1d100*/  IMAD R10, R8, 0x780, R7 ;  /* 0x00000780080a7824 */ /* 0x000fca00078e0207 */
[----:B------:R-:W-:-:S13]  /*1d110*/  R2UR UR6, R10 ;  /* 0x000000000a0672ca */ /* 0x000fda00000e0000 */
[----:B------:R-:W-:Y:S01]  /*1d120*/  QGMMA.64x192x32.F32.E4M3.E4M3 R24, R216, gdesc[UR4], R24, gsb0 ;  /* 0x02e00004d8187df3 */ /* 0x000fe20008000818 */
[----:B------:R-:W-:Y:S02]  /*1d130*/  VIADD R12, R10, 0x180 ;  /* 0x000001800a0c7836 */ /* 0x000fe40000000000 */
[----:B------:R-:W-:-:S03]  /*1d140*/  IMAD.MOV.U32 R13, RZ, RZ, -0x3ffffff0 ;  /* 0xc0000010ff0d7424 */ /* 0x000fc600078e00ff */
[----:B------:R-:W-:Y:S02]  /*1d150*/  R2UR UR6, R12 ;  /* 0x000000000c0672ca */ /* 0x000fe400000e0000 */
[----:B------:R-:W-:Y:S01]  /*1d160*/  R2UR UR7, R13 ;  /* 0x000000000d0772ca */ /* 0x000fe200000e0000 */
[----:B------:R-:W-:Y:S01]  /*1d170*/  VIADD R12, R10, 0x300 ;  /* 0x000003000a0c7836 */ /* 0x000fe20000000000 */
[----:B------:R-:W-:Y:S01]  /*1d180*/  MOV R13, 0xc0000010 ;  /* 0xc0000010000d7802 */ /* 0x000fe20000000f00 */
[----:B------:R-:W-:Y:S02]  /*1d190*/  WARPGROUP.DEPBAR.LE gsb0, 0x0 ;  /* 0x00008000000079c5 */ /* 0x000fe40000010000 */
[----:B------:R-:W2:Y:S04]  /*1d1a0*/  LDL R218, [R1] ;  /* 0x0000000001da7983 */ /* 0x000ea80000100800 */
[----:B------:R-:W3:Y:S01]  /*1d1b0*/  LDL R219, [R1+0x4] ;  /* 0x0000040001db7983 */ /* 0x000ee20000100800 */
[----:B------:R-:W-:Y:S01]  /*1d1c0*/  WARPGROUP.ARRIVE ;  /* 0x00000000000079c5 */ /* 0x000fe20000000000 */
[----:B------:R-:W-:Y:S01]  /*1d1d0*/  MOV R11, 0xc0000010 ;  /* 0xc0000010000b7802 */ /* 0x000fe20000000f00 */
[C---:B------:R-:W-:Y:S01]  /*1d1e0*/  FMUL.FTZ R7, R2.reuse, R184 ;  /* 0x000000b802077220 */ /* 0x040fe20000410000 */
[C---:B------:R-:W-:Y:S01]  /*1d1f0*/  FMUL.FTZ R166, R2.reuse, R166 ;  /* 0x000000a602a67220 */ /* 0x040fe20000410000 */
[C---:B------:R-:W-:Y:S01]  /*1d200*/  FMUL.FTZ R21, R2.reuse, R189 ;  /* 0x000000bd02157220 */ /* 0x040fe20000410000 */
[----:B------:R-:W-:Y:S01]  /*1d210*/  FMUL.FTZ R189, R2, R196 ;  /* 0x000000c402bd7220 */ /* 0x000fe20000410000 */
[----:B------:R-:W-:Y:S01]  /*1d220*/  QGMMA.64x192x32.F32.E4M3.E4M3 R24, R212, gdesc[UR4], R24, gsb0 ;  /* 0x02e00004d4187df3 */ /* 0x000fe20008000818 */
[----:B------:R-:W-:Y:S01]  /*1d230*/  R2UR UR6, R12 ;  /* 0x000000000c0672ca */ /* 0x000fe200000e0000 */
[C---:B------:R-:W-:Y:S01]  /*1d240*/  VIADD R12, R10.reuse, 0x480 ;  /* 0x000004800a0c7836 */ /* 0x040fe20000000000 */
[----:B------:R-:W-:Y:S01]  /*1d250*/  R2UR UR7, R13 ;  /* 0x000000000d0772ca */ /* 0x000fe200000e0000 */
[----:B------:R-:W-:Y:S01]  /*1d260*/  IMAD.MOV.U32 R13, RZ, RZ, -0x3ffffff0 ;  /* 0xc0000010ff0d7424 */ /* 0x000fe200078e00ff */
[----:B------:R-:W0:Y:S01]  /*1d270*/  MUFU.TANH R7, R7 ;  /* 0x0000000700077308 */ /* 0x000e220000002400 */
[----:B------:R-:W-:-:S02]  /*1d280*/  VIADD R10, R10, 0x600 ;  /* 0x000006000a0a7836 */ /* 0x000fc40000000000 */
        /* <DEDUP_REMOVED lines=79> */
[----:B------:R-:W-:Y:S01]  /*1d780*/  R2UR UR7, R13 ;  /* 0x000000000d0772ca */ /* 0x000fe200000e0000 */
[C---:B------:R-:W-:Y:S01]  /*1d790*/  FMUL.FTZ R160, R2.reuse, R162 ;  /* 0x000000a202a07220 */ /* 0x040fe20000410000 */
[C---:B------:R-:W-:Y:S01]  /*1d7a0*/  FMUL.FTZ R162, R2.reuse, R163 ;  /* 0x000000a302a27220 */ /* 0x040fe20000410000 */
[----:B------:R-:W-:Y:S01]  /*1d7b0*/  FMUL.FTZ R163, R2, R164 ;  /* 0x000000a402a37220 */ /* 0x000fe20000410000 */
[----:B------:R-:W-:-:S02]  /*1d7c0*/  IMAD.SHL.U32 R164, R225, 0x80, RZ ;  /* 0x00000080e1a47824 */ /* 0x000fc400078e00ff */
[C---:B------:R-:W-:Y:S01]  /*1d7d0*/  FMUL.FTZ R13, R2.reuse, R188 ;  /* 0x000000bc020d7220 */ /* 0x040fe20000410000 */
[----:B------:R-:W-:Y:S01]  /*1d7e0*/  MUFU.TANH R187, R187 ;  /* 0x000000bb00bb7308 */ /* 0x000fe20000002400 */
[----:B------:R-:W-:Y:S01]  /*1d7f0*/  FMUL.FTZ R188, R2, R195 ;  /* 0x000000c302bc7220 */ /* 0x000fe20000410000 */
[----:B------:R-:W-:-:S05]  /*1d800*/  IMAD R164, R6, -0xa0, R164 ;  /* 0xffffff6006a47824 */ /* 0x000fca00078e02a4 */
[----:B------:R-:W-:Y:S01]  /*1d810*/  IADD3 R164, R164, 0x1, R234 ;  /* 0x00000001a4a47810 */ /* 0x000fe20007ffe0ea */
        /* <DEDUP_REMOVED lines=30> */
[----:B------:R-:W-:Y:S01]  /*1da00*/  FMUL.FTZ R186, R2, R194 ;  /* 0x000000c202ba7220 */ /* 0x000fe20000410000 */
[----:B------:R-:W-:Y:S02]  /*1da10*/  IMAD.IADD R194, R164, 0x1, -R227 ;  /* 0x00000001a4c27824 */ /* 0x000fe400078e0ae3 */
[C---:B------:R-:W-:Y:S01]  /*1da20*/  FMUL.FTZ R185, R2.reuse, R192 ;  /* 0x000000c002b97220 */ /* 0x040fe20000410000 */
[----:B------:R2:W-:Y:S01]  /*1da30*/  MUFU.TANH R164, R166 ;  /* 0x000000a600a47308 */ /* 0x0005e20000002400 */
[----:B------:R-:W-:-:S07]  /*1da40*/  FMUL.FTZ R192, R2, R199 ;  /* 0x000000c702c07220 */ /* 0x000fce0000410000 */
[----:B------:R-:W1:Y:S01]  /*1da50*/  MUFU.TANH R10, R10 ;  /* 0x0000000a000a7308 */ /* 0x000e620000002400 */
[----:B--2---:R-:W-:Y:S02]  /*1da60*/  IMAD R166, R218, -0x2, R194 ;  /* 0xfffffffedaa67824 */ /* 0x004fe400078e02c2 */
[----:B------:R-:W-:Y:S02]  /*1da70*/  FMUL.FTZ R194, R2, R136 ;  /* 0x0000008802c27220 */ /* 0x000fe40000410000 */
[----:B---3--:R-:W-:Y:S02]  /*1da80*/  IMAD.IADD R166, R219, 0x1, R166 ;  /* 0x00000001dba67824 */ /* 0x008fe400078e02a6 */
[----:B------:R-:W2:Y:S01]  /*1da90*/  S2R R219, SR_TID.X ;  /* 0x0000000000db7919 */ /* 0x000ea20000002100 */
[----:B------:R-:W3:Y:S02]  /*1daa0*/  MUFU.TANH R185, R185 ;  /* 0x000000b900b97308 */ /* 0x000ee40000002400 */
[----:B------:R-:W-:-:S02]  /*1dab0*/  ISETP.GT.AND P0, PT, R166, RZ, PT ;  /* 0x000000ffa600720c */ /* 0x000fc40003f04270 */
[C---:B------:R-:W-:Y:S02]  /*1dac0*/  ISETP.GT.AND P2, PT, R166.reuse, 0x1, PT ;  /* 0x00000001a600780c */ /* 0x040fe40003f44270 */
[----:B0-----:R-:W-:Y:S02]  /*1dad0*/  FSEL R7, R7, -INF , P0 ;  /* 0xff80000007077808 */ /* 0x001fe40000000000 */
[----:B------:R-:W-:Y:S01]  /*1dae0*/  ISETP.GT.AND P0, PT, R166, 0x8, PT ;  /* 0x00000008a600780c */ /* 0x000fe20003f04270 */
[----:B------:R-:W0:Y:S01]  /*1daf0*/  MUFU.TANH R194, R194 ;  /* 0x000000c200c27308 */ /* 0x000e220000002400 */
[----:B-1----:R-:W-:Y:S01]  /*1db00*/  FSEL R136, R10, -INF , P2 ;  /* 0xff8000000a887808 */ /* 0x002fe20001000000 */
[C---:B------:R-:W-:Y:S01]  /*1db10*/  FMUL.FTZ R10, R2.reuse, R137 ;  /* 0x00000089020a7220 */ /* 0x040fe20000410000 */
[----:B------:R-:W-:Y:S01]  /*1db20*/  FMNMX.FTZ R195, R7, R5, !PT ;  /* 0x0000000507c37209 */ /* 0x000fe20007810000 */
[----:B------:R-:W-:Y:S01]  /*1db30*/  FMUL.FTZ R137, R2, R138 ;  /* 0x0000008a02897220 */ /* 0x000fe20000410000 */
[----:B------:R-:W-:Y:S01]  /*1db40*/  ISETP.GT.AND P2, PT, R166, 0x9, PT ;  /* 0x00000009a600780c */ /* 0x000fe20003f44270 */
[C---:B------:R-:W-:Y:S01]  /*1db50*/  FMUL.FTZ R138, R2.reuse, R139 ;  /* 0x0000008b028a7220 */ /* 0x040fe20000410000 */
[----:B------:R-:W-:Y:S01]  /*1db60*/  FSEL R13, R13, -INF , P0 ;  /* 0xff8000000d0d7808 */ /* 0x000fe20000000000 */
[----:B------:R-:W-:Y:S01]  /*1db70*/  FMUL.FTZ R139, R2, R140 ;  /* 0x0000008c028b7220 */ /* 0x000fe20000410000 */
[----:B------:R-:W-:Y:S01]  /*1db80*/  FMNMX.FTZ R196, R136, R195, !PT ;  /* 0x000000c388c47209 */ /* 0x000fe20007810000 */
[----:B------:R-:W-:Y:S01]  /*1db90*/  FMUL.FTZ R140, R2, R141 ;  /* 0x0000008d028c7220 */ /* 0x000fe20000410000 */
[----:B------:R-:W-:Y:S01]  /*1dba0*/  ISETP.GT.AND P0, PT, R166, 0x10, PT ;  /* 0x00000010a600780c */ /* 0x000fe20003f04270 */
[----:B------:R-:W1:Y:S01]  /*1dbb0*/  MUFU.TANH R10, R10 ;  /* 0x0000000a000a7308 */ /* 0x000e620000002400 */
[----:B------:R-:W-:-:S02]  /*1dbc0*/  FSEL R21, R21, -INF , P2 ;  /* 0xff80000015157808 */ /* 0x000fc40001000000 */
[----:B------:R-:W-:Y:S02]  /*1dbd0*/  FMNMX.FTZ R196, R13, R196, !PT ;  /* 0x000000c40dc47209 */ /* 0x000fe40007810000 */
[C---:B------:R-:W-:Y:S02]  /*1dbe0*/  ISETP.GT.AND P2, PT, R166.reuse, 0x11, PT ;  /* 0x00000011a600780c */ /* 0x040fe40003f44270 */
[----:B---3--:R-:W-:Y:S01]  /*1dbf0*/  FSEL R185, R185, -INF , P0 ;  /* 0xff800000b9b97808 */ /* 0x008fe20000000000 */
[----:B------:R-:W3:Y:S01]  /*1dc00*/  MUFU.TANH R139, R139 ;  /* 0x0000008b008b7308 */ /* 0x000ee20000002400 */
[----:B------:R-:W-:Y:S02]  /*1dc10*/  FMNMX.FTZ R196, R21, R196, !PT ;  /* 0x000000c415c47209 */ /* 0x000fe40007810000 */
[----:B------:R-:W-:Y:S02]  /*1dc20*/  ISETP.GT.AND P0, PT, R166, 0x18, PT ;  /* 0x00000018a600780c */ /* 0x000fe40003f04270 */
[----:B------:R-:W-:-:S02]  /*1dc30*/  FSEL R187, R187, -INF , P2 ;  /* 0xff800000bbbb7808 */ /* 0x000fc40001000000 */
[----:B------:R-:W-:Y:S01]  /*1dc40*/  FMNMX.FTZ R196, R185, R196, !PT ;  /* 0x000000c4b9c47209 */ /* 0x000fe20007810000 */
[----:B------:R-:W4:Y:S01]  /*1dc50*/  MUFU.TANH R140, R140 ;  /* 0x0000008c008c7308 */ /* 0x000f220000002400 */
[C---:B------:R-:W-:Y:S02]  /*1dc60*/  ISETP.GT.AND P2, PT, R166.reuse, 0x19, PT ;  /* 0x00000019a600780c */ /* 0x040fe40003f44270 */
[----:B------:R-:W-:Y:S02]  /*1dc70*/  FSEL R189, R189, -INF , P0 ;  /* 0xff800000bdbd7808 */ /* 0x000fe40000000000 */
[----:B------:R-:W-:Y:S02]  /*1dc80*/  FMNMX.FTZ R196, R187, R196, !PT ;  /* 0x000000c4bbc47209 */ /* 0x000fe40007810000 */
[----:B------:R-:W-:Y:S01]  /*1dc90*/  ISETP.GT.AND P0, PT, R166, 0x20, PT ;  /* 0x00000020a600780c */ /* 0x000fe20003f04270 */
[----:B------:R-:W-:Y:S01]  /*1dca0*/  MUFU.TANH R11, R11 ;  /* 0x0000000b000b7308 */ /* 0x000fe20000002400 */
[----:B------:R-:W-:-:S02]  /*1dcb0*/  FSEL R191, R191, -INF , P2 ;  /* 0xff800000bfbf7808 */ /* 0x000fc40001000000 */
[----:B------:R-:W-:Y:S02]  /*1dcc0*/  FMNMX.FTZ R196, R189, R196, !PT ;  /* 0x000000c4bdc47209 */ /* 0x000fe40007810000 */
[C---:B------:R-:W-:Y:S02]  /*1dcd0*/  ISETP.GT.AND P2, PT, R166.reuse, 0x21, PT ;  /* 0x00000021a600780c */ /* 0x040fe40003f44270 */
[----:B------:R-:W-:Y:S01]  /*1dce0*/  FSEL R193, R193, -INF , P0 ;  /* 0xff800000c1c17808 */ /* 0x000fe20000000000 */
[----:B------:R-:W-:Y:S01]  /*1dcf0*/  MUFU.TANH R186, R186 ;  /* 0x000000ba00ba7308 */ /* 0x000fe20000002400 */
[----:B------:R-:W-:Y:S02]  /*1dd00*/  FMNMX.FTZ R196, R191, R196, !PT ;  /* 0x000000c4bfc47209 */ /* 0x000fe40007810000 */
[----:B------:R-:W-:Y:S02]  /*1dd10*/  ISETP.GT.AND P0, PT, R166, 0x28, PT ;  /* 0x00000028a600780c */ /* 0x000fe40003f04270 */
[----:B------:R-:W-:-:S02]  /*1dd20*/  FSEL R169, R169, -INF , P2 ;  /* 0xff800000a9a97808 */ /* 0x000fc40001000000 */
[----:B------:R-:W-:Y:S01]  /*1dd30*/  FMNMX.FTZ R196, R193, R196, !PT ;  /* 0x000000c4c1c47209 */ /* 0x000fe20007810000 */
[----:B------:R-:W-:Y:S01]  /*1dd40*/  MUFU.TANH R192, R192 ;  /* 0x000000c000c07308 */ /* 0x000fe20000002400 */
[----:B------:R-:W-:Y:S02]  /*1dd50*/  ISETP.GT.AND P2, PT, R166, 0x29, PT ;  /* 0x00000029a600780c */ /* 0x000fe40003f44270 */
[----:B------:R-:W-:Y:S02]  /*1dd60*/  FSEL R172, R172, -INF , P0 ;  /* 0xff800000acac7808 */ /* 0x000fe40000000000 */
[----:B------:R-:W-:Y:S02]  /*1dd70*/  FMNMX.FTZ R141, R169, R196, !PT ;  /* 0x000000c4a98d7209 */ /* 0x000fe40007810000 */
[----:B------:R-:W-:Y:S01]  /*1dd80*/  ISETP.GT.AND P0, PT, R166, 0x30, PT ;  /* 0x00000030a600780c */ /* 0x000fe20003f04270 */
[----:B------:R-:W-:Y:S01]  /*1dd90*/  MUFU.TANH R137, R137 ;  /* 0x0000008900897308 */ /* 0x000fe20000002400 */
[----:B------:R-:W-:-:S02]  /*1dda0*/  FSEL R173, R173, -INF , P2 ;  /* 0xff800000adad7808 */ /* 0x000fc40001000000 */
[----:B------:R-:W-:Y:S01]  /*1ddb0*/  FMNMX.FTZ R196, R172, R141, !PT ;  /* 0x0000008dacc47209 */ /* 0x000fe20007810000 */
[----:B------:R-:W-:Y:S01]  /*1ddc0*/  FMUL.FTZ R141, R2, R144 ;  /* 0x00000090028d7220 */ /* 0x000fe20000410000 */
[----:B------:R-:W-:Y:S01]  /*1ddd0*/  ISETP.GT.AND P2, PT, R166, 0x31, PT ;  /* 0x00000031a600780c */ /* 0x000fe20003f44270 */
[----:B------:R-:W-:Y:S01]  /*1dde0*/  FMUL.FTZ R144, R2, R145 ;  /* 0x0000009102907220 */ /* 0x000fe20000410000 */
[----:B------:R-:W-:Y:S01]  /*1ddf0*/  FSEL R176, R176, -INF , P0 ;  /* 0xff800000b0b07808 */ /* 0x000fe20000000000 */
[----:B------:R-:W-:Y:S01]  /*1de00*/  MUFU.TANH R138, R138 ;  /* 0x0000008a008a7308 */ /* 0x000fe20000002400 */
[----:B------:R-:W-:Y:S02]  /*1de10*/  FMNMX.FTZ R195, R173, R196, !PT ;  /* 0x000000c4adc37209 */ /* 0x000fe40007810000 */
[----:B------:R-:W-:Y:S02]  /*1de20*/  ISETP.GT.AND P0, PT, R166, 0x38, PT ;  /* 0x00000038a600780c */ /* 0x000fe40003f04270 */
[----:B------:R-:W-:-:S02]  /*1de30*/  FSEL R177, R177, -INF , P2 ;  /* 0xff800000b1b17808 */ /* 0x000fc40001000000 */
[----:B------:R-:W-:Y:S01]  /*1de40*/  FMNMX.FTZ R196, R176, R195, !PT ;  /* 0x000000c3b0c47209 */ /* 0x000fe20007810000 */
[----:B------:R-:W5:Y:S01]  /*1de50*/  MUFU.TANH R141, R141 ;  /* 0x0000008d008d7308 */ /* 0x000f620000002400 */
[----:B------:R-:W-:Y:S02]  /*1de60*/  ISETP.GT.AND P2, PT, R166, 0x39, PT ;  /* 0x00000039a600780c */ /* 0x000fe40003f44270 */
[----:B------:R-:W-:Y:S02]  /*1de70*/  FSEL R180, R180, -INF , P0 ;  /* 0xff800000b4b47808 */ /* 0x000fe40000000000 */
[----:B------:R-:W-:Y:S02]  /*1de80*/  FMNMX.FTZ R145, R177, R196, !PT ;  /* 0x000000c4b1917209 */ /* 0x000fe40007810000 */
[----:B------:R-:W-:Y:S01]  /*1de90*/  ISETP.GT.AND P0, PT, R166, 0x40, PT ;  /* 0x00000040a600780c */ /* 0x000fe20003f04270 */
[----:B------:R-:W2:Y:S01]  /*1dea0*/  MUFU.TANH R144, R144 ;  /* 0x0000009000907308 */ /* 0x000ea20000002400 */
        /* <DEDUP_REMOVED lines=11> */
[----:B------:R-:W2:Y:S01]  /*1df60*/  MUFU.TANH R145, R145 ;  /* 0x0000009100917308 */ /* 0x000ea20000002400 */
        /* <DEDUP_REMOVED lines=8> */
[C---:B------:R-:W-:Y:S02]  /*1dff0*/  ISETP.GT.AND P2, PT, R166.reuse, 0x51, PT ;  /* 0x00000051a600780c */ /* 0x040fe40003f44270 */
[----:B------:R-:W-:Y:S01]  /*1e000*/  FSEL R159, R159, -INF , P0 ;  /* 0xff8000009f9f7808 */ /* 0x000fe20000000000 */
[----:B------:R-:W-:Y:S01]  /*1e010*/  MUFU.TANH R127, R127 ;  /* 0x0000007f007f7308 */ /* 0x000fe20000002400 */
[----:B------:R-:W-:Y:S02]  /*1e020*/  FMNMX.FTZ R196, R157, R196, !PT ;  /* 0x000000c49dc47209 */ /* 0x000fe40007810000 */
[----:B------:R-:W-:Y:S02]  /*1e030*/  ISETP.GT.AND P0, PT, R166, 0x58, PT ;  /* 0x00000058a600780c */ /* 0x000fe40003f04270 */
[----:B------:R-:W-:-:S02]  /*1e040*/  FSEL R161, R161, -INF , P2 ;  /* 0xff800000a1a17808 */ /* 0x000fc40001000000 */
[----:B------:R-:W-:Y:S01]  /*1e050*/  FMNMX.FTZ R196, R159, R196, !PT ;  /* 0x000000c49fc47209 */ /* 0x000fe20007810000 */
[----:B------:R-:W2:Y:S01]  /*1e060*/  MUFU.TANH R149, R149 ;  /* 0x0000009500957308 */ /* 0x000ea20000002400 */
[C---:B------:R-:W-:Y:S02]  /*1e070*/  ISETP.GT.AND P2, PT, R166.reuse, 0x59, PT ;  /* 0x00000059a600780c */ /* 0x040fe40003f44270 */
[----:B------:R-:W-:Y:S02]  /*1e080*/  FSEL R163, R163, -INF , P0 ;  /* 0xff800000a3a37808 */ /* 0x000fe40000000000 */
[----:B------:R-:W-:Y:S02]  /*1e090*/  FMNMX.FTZ R196, R161, R196, !PT ;  /* 0x000000c4a1c47209 */ /* 0x000fe40007810000 */
[----:B------:R-:W-:Y:S01]  /*1e0a0*/  ISETP.GT.AND P0, PT, R166, 0x60, PT ;  /* 0x00000060a600780c */ /* 0x000fe20003f04270 */
[----:B------:R-:W-:Y:S01]  /*1e0b0*/  MUFU.TANH R130, R130 ;  /* 0x0000008200827308 */ /* 0x000fe20000002400 */
[----:B------:R-:W-:-:S02]  /*1e0c0*/  FSEL R165, R165, -INF , P2 ;  /* 0xff800000a5a57808 */ /* 0x000fc40001000000 */
[----:B------:R-:W-:Y:S02]  /*1e0d0*/  FMNMX.FTZ R196, R163, R196, !PT ;  /* 0x000000c4a3c47209 */ /* 0x000fe40007810000 */
[----:B------:R-:W-:Y:S02]  /*1e0e0*/  ISETP.GT.AND P2, PT, R166, 0x61, PT ;  /* 0x00000061a600780c */ /* 0x000fe40003f44270 */
[----:B0-----:R-:W-:Y:S01]  /*1e0f0*/  FSEL R194, R194, -INF , P0 ;  /* 0xff800000c2c27808 */ /* 0x001fe20000000000 */
[----:B------:R-:W-:Y:S01]  /*1e100*/  MUFU.TANH R131, R131 ;  /* 0x0000008300837308 */ /* 0x000fe20000002400 */
[----:B------:R-:W-:Y:S02]  /*1e110*/  FMNMX.FTZ R195, R165, R196, !PT ;  /* 0x000000c4a5c37209 */ /* 0x000fe40007810000 */
[----:B------:R-:W-:Y:S02]  /*1e120*/  ISETP.GT.AND P0, PT, R166, 0x68, PT ;  /* 0x00000068a600780c */ /* 0x000fe40003f04270 */
[----:B-1----:R-:W-:Y:S01]  /*1e130*/  FSEL R124, R10, -INF , P2 ;  /* 0xff8000000a7c7808 */ /* 0x002fe20001000000 */
[----:B------:R-:W-:Y:S01]  /*1e140*/  FMUL.FTZ R10, R2, R125 ;  /* 0x0000007d020a7220 */ /* 0x000fe20000410000 */
[----:B------:R-:W-:Y:S01]  /*1e150*/  FMNMX.FTZ R195, R194, R195, !PT ;  /* 0x000000c3c2c37209 */ /* 0x000fe20007810000 */
[----:B------:R-:W-:Y:S01]  /*1e160*/  FMUL.FTZ R125, R2, R128 ;  /* 0x00000080027d7220 */ /* 0x000fe20000410000 */
[----:B------:R-:W-:Y:S01]  /*1e170*/  ISETP.GT.AND P2, PT, R166, 0x69, PT ;  /* 0x00000069a600780c */ /* 0x000fe20003f44270 */
[----:B------:R-:W-:Y:S01]  /*1e180*/  MUFU.TANH R134, R134 ;  /* 0x0000008600867308 */ /* 0x000fe20000002400 */
[----:B---3--:R-:W-:-:S02]  /*1e190*/  FSEL R139, R139, -INF , P0 ;  /* 0xff8000008b8b7808 */ /* 0x008fc40000000000 */
[----:B------:R-:W-:Y:S02]  /*1e1a0*/  FMNMX.FTZ R196, R124, R195, !PT ;  /* 0x000000c37cc47209 */ /* 0x000fe40007810000 */
[----:B------:R-:W-:Y:S02]  /*1e1b0*/  ISETP.GT.AND P0, PT, R166, 0x70, PT ;  /* 0x00000070a600780c */ /* 0x000fe40003f04270 */
[----:B----4-:R-:W-:Y:S01]  /*1e1c0*/  FSEL R140, R140, -INF , P2 ;  /* 0xff8000008c8c7808 */ /* 0x010fe20001000000 */
[----:B------:R-:W0:Y:S01]  /*1e1d0*/  MUFU.TANH R10, R10 ;  /* 0x0000000a000a7308 */ /* 0x000e220000002400 */
[----:B------:R-:W-:Y:S02]  /*1e1e0*/  FMNMX.FTZ R195, R139, R196, !PT ;  /* 0x000000c48bc37209 */ /* 0x000fe40007810000 */
[----:B------:R-:W-:Y:S02]  /*1e1f0*/  ISETP.GT.AND P2, PT, R166, 0x71, PT ;  /* 0x00000071a600780c */ /* 0x000fe40003f44270 */
[----:B-----5:R-:W-:-:S02]  /*1e200*/  FSEL R141, R141, -INF , P0 ;  /* 0xff8000008d8d7808 */ /* 0x020fc40000000000 */
[----:B------:R-:W-:Y:S01]  /*1e210*/  FMNMX.FTZ R128, R140, R195, !PT ;  /* 0x000000c38c807209 */ /* 0x000fe20007810000 */
[----:B------:R-:W1:Y:S01]  /*1e220*/  MUFU.TANH R125, R125 ;  /* 0x0000007d007d7308 */ /* 0x000e620000002400 */
[----:B------:R-:W-:Y:S02]  /*1e230*/  ISETP.GT.AND P0, PT, R166, 0x78, PT ;  /* 0x00000078a600780c */ /* 0x000fe40003f04270 */
[----:B--2---:R-:W-:Y:S02]  /*1e240*/  FSEL R144, R144, -INF , P2 ;  /* 0xff80000090907808 */ /* 0x004fe40001000000 */
[----:B------:R-:W-:Y:S01]  /*1e250*/  FMNMX.FTZ R195, R141, R128, !PT ;  /* 0x000000808dc37209 */ /* 0x000fe20007810000 */
[----:B------:R-:W-:Y:S01]  /*1e260*/  FMUL.FTZ R128, R2, R129 ;  /* 0x0000008102807220 */ /* 0x000fe20000410000 */
[----:B------:R-:W-:Y:S01]  /*1e270*/  ISETP.GT.AND P2, PT, R166, 0x79, PT ;  /* 0x00000079a600780c */ /* 0x000fe20003f44270 */
[----:B------:R-:W-:Y:S02]  /*1e280*/  WARPGROUP.DEPBAR.LE gsb0, 0x0 ;  /* 0x00008000000079c5 */ /* 0x000fe40000010000 */
[----:B------:R-:W-:Y:S01]  /*1e290*/  FSEL R145, R145, -INF , P0 ;  /* 0xff80000091917808 */ /* 0x000fe20000000000 */
[----:B------:R-:W-:Y:S01]  /*1e2a0*/  WARPGROUP.ARRIVE ;  /* 0x00000000000079c5 */ /* 0x000fe20000000000 */
[----:B------:R-:W-:Y:S01]  /*1e2b0*/  FMNMX.FTZ R196, R144, R195, !PT ;  /* 0x000000c390c47209 */ /* 0x000fe20007810000 */
[----:B------:R-:W-:Y:S01]  /*1e2c0*/  FMUL.FTZ R195, R2, R132 ;  /* 0x0000008402c37220 */ /* 0x000fe20000410000 */
[----:B------:R-:W-:Y:S01]  /*1e2d0*/  ISETP.GT.AND P0, PT, R166, 0x80, PT ;  /* 0x00000080a600780c */ /* 0x000fe20003f04270 */
[----:B------:R-:W2:Y:S01]  /*1e2e0*/  MUFU.TANH R128, R128 ;  /* 0x0000008000807308 */ /* 0x000ea20000002400 */
[----:B------:R-:W-:Y:S01]  /*1e2f0*/  FSEL R148, R148, -INF , P2 ;  /* 0xff80000094947808 */ /* 0x000fe20001000000 */
[----:B------:R-:W-:Y:S01]  /*1e300*/  QGMMA.64x192x32.F32.E4M3.E4M3 R24, R200, gdesc[UR4], R24, gsb0 ;  /* 0x02e00004c8187df3 */ /* 0x000fe20008000818 */
[----:B------:R-:W-:-:S02]  /*1e310*/  FMNMX.FTZ R197, R145, R196, !PT ;  /* 0x000000c491c57209 */ /* 0x000fc40007810000 */
[----:B------:R-:W-:Y:S02]  /*1e320*/  ISETP.GT.AND P2, PT, R166, 0x81, PT ;  /* 0x00000081a600780c */ /* 0x000fe40003f44270 */
[----:B------:R-:W-:Y:S01]  /*1e330*/  FSEL R129, R120, -INF , P0 ;  /* 0xff80000078817808 */ /* 0x000fe20000000000 */
[----:B------:R-:W-:Y:S01]  /*1e340*/  MUFU.TANH R135, R135 ;  /* 0x0000008700877308 */ /* 0x000fe20000002400 */
[----:B------:R-:W-:Y:S02]  /*1e350*/  FMNMX.FTZ R132, R148, R197, !PT ;  /* 0x000000c594847209 */ /* 0x000fe40007810000 */
[C---:B------:R-:W-:Y:S02]  /*1e360*/  ISETP.GT.AND P0, PT, R166.reuse, 0x88, PT ;  /* 0x00000088a600780c */ /* 0x040fe40003f04270 */
[----:B------:R-:W-:Y:S02]  /*1e370*/  FSEL R121, R121, -INF , P2 ;  /* 0xff80000079797808 */ /* 0x000fe40001000000 */
[----:B------:R-:W-:Y:S01]  /*1e380*/  FMNMX.FTZ R132, R129, R132, !PT ;  /* 0x0000008481847209 */ /* 0x000fe20007810000 */
[----:B------:R3:W4:Y:S01]  /*1e390*/  MUFU.TANH R120, R195 ;  /* 0x000000c300787308 */ /* 0x0007220000002400 */
[----:B------:R-:W-:-:S02]  /*1e3a0*/  ISETP.GT.AND P2, PT, R166, 0x89, PT ;  /* 0x00000089a600780c */ /* 0x000fc40003f44270 */
[----:B------:R-:W-:Y:S02]  /*1e3b0*/  FSEL R149, R149, -INF , P0 ;  /* 0xff80000095957808 */ /* 0x000fe40000000000 */
[----:B------:R-:W-:Y:S02]  /*1e3c0*/  FMNMX.FTZ R196, R121, R132, !PT ;  /* 0x0000008479c47209 */ /* 0x000fe40007810000 */
[----:B------:R-:W-:Y:S02]  /*1e3d0*/  ISETP.GT.AND P0, PT, R166, 0x90, PT ;  /* 0x00000090a600780c */ /* 0x000fe40003f04270 */
[----:B0-----:R-:W-:Y:S01]  /*1e3e0*/  FSEL R132, R10, -INF , P2 ;  /* 0xff8000000a847808 */ /* 0x001fe20001000000 */
[----:B------:R-:W-:Y:S01]  /*1e3f0*/  FMUL.FTZ R10, R2, R142 ;  /* 0x0000008e020a7220 */ /* 0x000fe20000410000 */
[----:B---3--:R-:W-:Y:S02]  /*1e400*/  FMNMX.FTZ R195, R149, R196, !PT ;  /* 0x000000c495c37209 */ /* 0x008fe40007810000 */
[----:B------:R-:W-:-:S02]  /*1e410*/  ISETP.GT.AND P2, PT, R166, 0x91, PT ;  /* 0x00000091a600780c */ /* 0x000fc40003f44270 */
[----:B-1----:R-:W-:Y:S02]  /*1e420*/  FSEL R142, R125, -INF , P0 ;  /* 0xff8000007d8e7808 */ /* 0x002fe40000000000 */
[----:B------:R-:W-:Y:S01]  /*1e430*/  FMNMX.FTZ R195, R132, R195, !PT ;  /* 0x000000c384c37209 */ /* 0x000fe20007810000 */
[----:B------:R0:W1:Y:S01]  /*1e440*/  MUFU.TANH R125, R10 ;  /* 0x0000000a007d7308 */ /* 0x0000620000002400 */
[----:B------:R-:W-:Y:S02]  /*1e450*/  ISETP.GT.AND P0, PT, R166, 0x98, PT ;  /* 0x00000098a600780c */ /* 0x000fe40003f04270 */
[----:B--2---:R-:W-:Y:S02]  /*1e460*/  FSEL R128, R128, -INF , P2 ;  /* 0xff80000080807808 */ /* 0x004fe40001000000 */
[----:B------:R-:W-:Y:S01]  /*1e470*/  FMNMX.FTZ R197, R142, R195, !PT ;  /* 0x000000c38ec57209 */ /* 0x000fe20007810000 */
[----:B------:R-:W-:Y:S01]  /*1e480*/  FMUL.FTZ R195, R2, R143 ;  /* 0x0000008f02c37220 */ /* 0x000fe20000410000 */
[----:B----4-:R-:W-:-:S02]  /*1e490*/  FSEL R143, R120, -INF , P0 ;  /* 0xff800000788f7808 */ /* 0x010fc40000000000 */
[----:B------:R-:W-:Y:S02]  /*1e4a0*/  ISETP.GT.AND P2, PT, R166, 0x99, PT ;  /* 0x00000099a600780c */ /* 0x000fe40003f44270 */
[----:B------:R-:W-:Y:S01]  /*1e4b0*/  FMNMX.FTZ R120, R128, R197, !PT ;  /* 0x000000c580787209 */ /* 0x000fe20007810000 */
[----:B------:R-:W2:Y:S01]  /*1e4c0*/  MUFU.TANH R195, R195 ;  /* 0x000000c300c37308 */ /* 0x000ea20000002400 */
[----:B------:R-:W-:Y:S02]  /*1e4d0*/  FSEL R133, R133, -INF , P2 ;  /* 0xff80000085857808 */ /* 0x000fe40001000000 */
[----:B------:R-:W-:Y:S02]  /*1e4e0*/  FMNMX.FTZ R120, R143, R120, !PT ;  /* 0x000000788f787209 */ /* 0x000fe40007810000 */
[----:B------:R-:W-:Y:S02]  /*1e4f0*/  LOP3.LUT R204, R219, 0x7f, RZ, 0xc0, !PT ;  /* 0x0000007fdbcc7812 */ /* 0x000fe400078ec0ff */
[----:B0-----:R-:W-:Y:S01]  /*1e500*/  FMNMX.FTZ R10, R133, R120, !PT ;  /* 0x00000078850a7209 */ /* 0x001fe20007810000 */
[----:B------:R-:W0:Y:S04]  /*1e510*/  S2R R219, SR_TID.X ;  /* 0x0000000000db7919 */ /* 0x000e280000002100 */
[----:B------:R-:W3:Y:S02]  /*1e520*/  SHFL.BFLY PT, R120, R10, 0x2, 0x1f ;  /* 0x0c401f000a787f89 */ /* 0x000ee400000e0000 */
[----:B---3--:R-:W-:-:S05]  /*1e530*/  FMNMX.FTZ R10, R10, R120, !PT ;  /* 0x000000780a0a7209 */ /* 0x008fca0007810000 */
[----:B------:R-:W3:Y:S02]  /*1e540*/  SHFL.BFLY PT, R120, R10, 0x1, 0x1f ;  /* 0x0c201f000a787f89 */ /* 0x000ee400000e0000 */
[----:B---3--:R-:W-:Y:S02]  /*1e550*/  FMNMX.FTZ R10, R10, R120, !PT ;  /* 0x000000780a0a7209 */ /* 0x008fe40007810000 */
[----:B------:R-:W-:Y:S02]  /*1e560*/  MOV R120, UR57 ;  /* 0x0000003900787c02 */ /* 0x000fe40008000f00 */
[----:B------:R-:W-:-:S03]  /*1e570*/  FSETP.NEU.FTZ.AND P0, PT, R10, -INF , PT ;  /* 0xff8000000a00780b */ /* 0x000fc60003f1d000 */
[----:B------:R-:W-:-:S05]  /*1e580*/  FFMA.FTZ R196, R10, R120, -8 ;  /* 0xc10000000ac47423 */ /* 0x000fca0000010078 */
[----:B------:R-:W-:-:S05]  /*1e590*/  FSEL R196, R196, RZ, P0 ;  /* 0x000000ffc4c47208 */ /* 0x000fca0000000000 */
[-CC-:B------:R-:W-:Y:S01]  /*1e5a0*/  FFMA.FTZ R197, R189, R120.reuse, -R196.reuse ;  /* 0x00000078bdc57223 */ /* 0x180fe200000108c4 */
[----:B------:R-:W-:Y:S02]  /*1e5b0*/  VIADD R189, R166, 0x8 ;  /* 0x00000008a6bd7836 */ /* 0x000fe40000000000 */
[-CC-:B------:R-:W-:Y:S01]  /*1e5c0*/  FFMA.FTZ R199, R191, R120.reuse, -R196.reuse ;  /* 0x00000078bfc77223 */ /* 0x180fe200000108c4 */
[----:B------:R-:W-:-:S01]  /*1e5d0*/  FFMA.FTZ R198, R193, R120, -R196 ;  /* 0x00000078c1c67223 */ /* 0x000fc200000108c4 */
[----:B------:R3:W-:Y:S01]  /*1e5e0*/  MUFU.EX2 R166, R197 ;  /* 0x000000c500a67308 */ /* 0x0007e20000000800 */
[----:B------:R-:W-:-:S01]  /*1e5f0*/  FFMA.FTZ R7, R7, R120, -R196 ;  /* 0x0000007807077223 */ /* 0x000fc200000108c4 */
[----:B------:R-:W-:Y:S01]  /*1e600*/  ISETP.GT.AND P4, PT, R189, RZ, PT ;  /* 0x000000ffbd00720c */ /* 0x000fe20003f84270 */
[----:B------:R-:W-:-:S01]  /*1e610*/  FFMA.FTZ R136, R136, R120, -R196 ;  /* 0x0000007888887223 */ /* 0x000fc200000108c4 */
[----:B------:R-:W-:Y:S01]  /*1e620*/  ISETP.GT.AND P5, PT, R189, 0x1, PT ;  /* 0x00000001bd00780c */ /* 0x000fe20003fa4270 */
[----:B------:R-:W-:-:S01]  /*1e630*/  FFMA.FTZ R13, R13, R120, -R196 ;  /* 0x000000780d0d7223 */ /* 0x000fc200000108c4 */
[----:B------:R-:W-:Y:S01]  /*1e640*/  FSEL R191, R11, -INF , P4 ;  /* 0xff8000000bbf7808 */ /* 0x000fe20002000000 */
[----:B------:R-:W-:-:S01]  /*1e650*/  FFMA.FTZ R21, R21, R120, -R196 ;  /* 0x0000007815157223 */ /* 0x000fc200000108c4 */
[----:B------:R-:W-:Y:S01]  /*1e660*/  ISETP.GT.AND P2, PT, R189, 0x8, PT ;  /* 0x00000008bd00780c */ /* 0x000fe20003f44270 */
[----:B------:R-:W-:-:S01]  /*1e670*/  FFMA.FTZ R185, R185, R120, -R196 ;  /* 0x00000078b9b97223 */ /* 0x000fc200000108c4 */
[----:B------:R-:W-:Y:S01]  /*1e680*/  FSEL R12, R12, -INF , P5 ;  /* 0xff8000000c0c7808 */ /* 0x000fe20002800000 */
[----:B------:R-:W-:-:S01]  /*1e690*/  FFMA.FTZ R187, R187, R120, -R196 ;  /* 0x00000078bbbb7223 */ /* 0x000fc200000108c4 */
[----:B---3--:R-:W-:Y:S01]  /*1e6a0*/  FMNMX.FTZ R197, R191, R4, !PT ;  /* 0x00000004bfc57209 */ /* 0x008fe20007810000 */
[----:B------:R-:W-:-:S01]  /*1e6b0*/  FFMA.FTZ R169, R169, R120, -R196 ;  /* 0x00000078a9a97223 */ /* 0x000fc200000108c4 */
[----:B------:R-:W-:Y:S01]  /*1e6c0*/  ISETP.GT.AND P3, PT, R189, 0x9, PT ;  /* 0x00000009bd00780c */ /* 0x000fe20003f64270 */
[----:B------:R-:W-:-:S01]  /*1e6d0*/  FFMA.FTZ R172, R172, R120, -R196 ;  /* 0x00000078acac7223 */ /* 0x000fc200000108c4 */
[----:B------:R-:W-:Y:S01]  /*1e6e0*/  FSEL R193, R20, -INF , P2 ;  /* 0xff80000014c17808 */ /* 0x000fe20001000000 */
[----:B------:R-:W-:-:S01]  /*1e6f0*/  FFMA.FTZ R173, R173, R120, -R196 ;  /* 0x00000078adad7223 */ /* 0x000fc200000108c4 */
[----:B------:R-:W-:Y:S01]  /*1e700*/  FMNMX.FTZ R197, R12, R197, !PT ;  /* 0x000000c50cc57209 */ /* 0x000fe20007810000 */
[----:B------:R3:W-:Y:S01]  /*1e710*/  MUFU.EX2 R20, R198 ;  /* 0x000000c600147308 */ /* 0x0007e20000000800 */
[----:B------:R-:W-:Y:S01]  /*1e720*/  ISETP.GT.AND P4, PT, R189, 0x10, PT ;  /* 0x00000010bd00780c */ /* 0x000fe20003f84270 */
[-CC-:B------:R-:W-:Y:S01]  /*1e730*/  FFMA.FTZ R176, R176, R120.reuse, -R196.reuse ;  /* 0x00000078b0b07223 */ /* 0x180fe200000108c4 */
[----:B------:R-:W-:Y:S01]  /*1e740*/  FSEL R184, R184, -INF , P3 ;  /* 0xff800000b8b87808 */ /* 0x000fe20001800000 */
[-CC-:B------:R-:W-:Y:S01]  /*1e750*/  FFMA.FTZ R177, R177, R120.reuse, -R196.reuse ;  /* 0x00000078b1b17223 */ /* 0x180fe200000108c4 */
[----:B------:R-:W-:Y:S01]  /*1e760*/  FMNMX.FTZ R197, R193, R197, !PT ;  /* 0x000000c5c1c57209 */ /* 0x000fe20007810000 */
[-CC-:B------:R-:W-:Y:S01]  /*1e770*/  FFMA.FTZ R180, R180, R120.reuse, -R196.reuse ;  /* 0x00000078b4b47223 */ /* 0x180fe200000108c4 */
        /* <DEDUP_REMOVED lines=18> */
[C---:B------:R-:W-:Y:S01]  /*1e8a0*/  ISETP.GT.AND P4, PT, R189.reuse, 0x20, PT ;  /* 0x00000020bd00780c */ /* 0x040fe20003f84270 */
        /* <DEDUP_REMOVED lines=24> */
[----:B------:R-:W-:Y:S01]  /*1ea30*/  FFMA.FTZ R143, R143, R120, -R196 ;  /* 0x000000788f8f7223 */ /* 0x000fe200000108c4 */
[----:B------:R-:W-:Y:S01]  /*1ea40*/  FSEL R174, R174, -INF , P3 ;  /* 0xff800000aeae7808 */ /* 0x000fe20001800000 */
[----:B------:R-:W-:Y:S01]  /*1ea50*/  MUFU.EX2 R7, R7 ;  /* 0x0000000700077308 */ /* 0x000fe20000000800 */
[----:B------:R-:W-:-:S02]  /*1ea60*/  FMNMX.FTZ R197, R171, R197, !PT ;  /* 0x000000c5abc57209 */ /* 0x000fc40007810000 */
[----:B------:R-:W-:Y:S02]  /*1ea70*/  ISETP.GT.AND P5, PT, R189, 0x31, PT ;  /* 0x00000031bd00780c */ /* 0x000fe40003fa4270 */
[----:B------:R-:W-:Y:S01]  /*1ea80*/  FSEL R175, R175, -INF , P4 ;  /* 0xff800000afaf7808 */ /* 0x000fe20002000000 */
[----:B------:R-:W-:Y:S02]  /*1ea90*/  WARPGROUP.DEPBAR.LE gsb0, 0x0 ;  /* 0x00008000000079c5 */ /* 0x000fe40000010000 */
[----:B------:R-:W-:Y:S01]  /*1eaa0*/  FMNMX.FTZ R197, R174, R197, !PT ;  /* 0x000000c5aec57209 */ /* 0x000fe20007810000 */
[----:B------:R-:W-:Y:S01]  /*1eab0*/  MUFU.EX2 R136, R136 ;  /* 0x0000008800887308 */ /* 0x000fe20000000800 */
[----:B------:R-:W-:Y:S02]  /*1eac0*/  ISETP.GT.AND P2, PT, R189, 0x38, PT ;  /* 0x00000038bd00780c */ /* 0x000fe40003f44270 */
[----:B------:R-:W-:Y:S02]  /*1ead0*/  FSEL R178, R178, -INF , P5 ;  /* 0xff800000b2b27808 */ /* 0x000fe40002800000 */
[----:B------:R-:W-:-:S02]  /*1eae0*/  FMNMX.FTZ R197, R175, R197, !PT ;  /* 0x000000c5afc57209 */ /* 0x000fc40007810000 */
[----:B------:R-:W-:Y:S01]  /*1eaf0*/  ISETP.GT.AND P3, PT, R189, 0x39, PT ;  /* 0x00000039bd00780c */ /* 0x000fe20003f64270 */
[----:B------:R-:W-:Y:S01]  /*1eb00*/  MUFU.EX2 R13, R13 ;  /* 0x0000000d000d7308 */ /* 0x000fe20000000800 */
[----:B------:R-:W-:Y:S02]  /*1eb10*/  FSEL R179, R179, -INF , P2 ;  /* 0xff800000b3b37808 */ /* 0x000fe40001000000 */
[----:B------:R-:W-:Y:S02]  /*1eb20*/  FMNMX.FTZ R197, R178, R197, !PT ;  /* 0x000000c5b2c57209 */ /* 0x000fe40007810000 */
[----:B------:R-:W-:Y:S02]  /*1eb30*/  ISETP.GT.AND P4, PT, R189, 0x40, PT ;  /* 0x00000040bd00780c */ /* 0x000fe40003f84270 */
[----:B------:R-:W-:Y:S01]  /*1eb40*/  FSEL R182, R182, -INF , P3 ;  /* 0xff800000b6b67808 */ /* 0x000fe20001800000 */
[----:B------:R-:W-:Y:S01]  /*1eb50*/  MUFU.EX2 R21, R21 ;  /* 0x0000001500157308 */ /* 0x000fe20000000800 */
[----:B------:R-:W-:-:S02]  /*1eb60*/  FMNMX.FTZ R197, R179, R197, !PT ;  /* 0x000000c5b3c57209 */ /* 0x000fc40007810000 */
[C---:B------:R-:W-:Y:S02]  /*1eb70*/  ISETP.GT.AND P5, PT, R189.reuse, 0x41, PT ;  /* 0x00000041bd00780c */ /* 0x040fe40003fa4270 */
[----:B------:R-:W-:Y:S02]  /*1eb80*/  FSEL R152, R152, -INF , P4 ;  /* 0xff80000098987808 */ /* 0x000fe40002000000 */
        /* <DEDUP_REMOVED lines=20> */
[C---:B------:R-:W-:Y:S01]  /*1ecd0*/  ISETP.GT.AND P3, PT, R189.reuse, 0x59, PT ;  /* 0x00000059bd00780c */ /* 0x040fe20003f64270 */
[----:B------:R-:W-:Y:S01]  /*1ece0*/  MUFU.EX2 R172, R172 ;  /* 0x000000ac00ac7308 */ /* 0x000fe20000000800 */
[----:B------:R-:W-:Y:S02]  /*1ecf0*/  FSEL R164, R164, -INF , P2 ;  /* 0xff800000a4a47808 */ /* 0x000fe40001000000 */
[----:B------:R-:W-:Y:S02]  /*1ed00*/  FMNMX.FTZ R197, R162, R197, !PT ;  /* 0x000000c5a2c57209 */ /* 0x000fe40007810000 */
[----:B------:R-:W-:Y:S02]  /*1ed10*/  ISETP.GT.AND P4, PT, R189, 0x60, PT ;  /* 0x00000060bd00780c */ /* 0x000fe40003f84270 */
[----:B------:R-:W-:Y:S01]  /*1ed20*/  FSEL R167, R167, -INF , P3 ;  /* 0xff800000a7a77808 */ /* 0x000fe20001800000 */
[----:B------:R-:W-:Y:S01]  /*1ed30*/  MUFU.EX2 R173, R173 ;  /* 0x000000ad00ad7308 */ /* 0x000fe20000000800 */
[----:B------:R-:W-:-:S02]  /*1ed40*/  FMNMX.FTZ R197, R164, R197, !PT ;  /* 0x000000c5a4c57209 */ /* 0x000fc40007810000 */
[----:B------:R-:W-:Y:S02]  /*1ed50*/  ISETP.GT.AND P5, PT, R189, 0x61, PT ;  /* 0x00000061bd00780c */ /* 0x000fe40003fa4270 */
        /* <DEDUP_REMOVED lines=8> */
[----:B-1----:R-:W-:Y:S02]  /*1ede0*/  FSEL R125, R125, -INF , P2 ;  /* 0xff8000007d7d7808 */ /* 0x002fe40001000000 */
[----:B------:R-:W-:Y:S02]  /*1edf0*/  FMNMX.FTZ R197, R138, R197, !PT ;  /* 0x000000c58ac57209 */ /* 0x000fe40007810000 */
[----:B------:R-:W-:Y:S02]  /*1ee00*/  ISETP.GT.AND P4, PT, R189, 0x70, PT ;  /* 0x00000070bd00780c */ /* 0x000fe40003f84270 */
[----:B--2---:R-:W-:Y:S01]  /*1ee10*/  FSEL R195, R195, -INF , P3 ;  /* 0xff800000c3c37808 */ /* 0x004fe20001800000 */
        /* <DEDUP_REMOVED lines=40> */
[----:B------:R-:W-:-:S01]  /*1f0a0*/  FFMA.FTZ R189, R139, R120, -R196 ;  /* 0x000000788bbd7223 */ /* 0x000fc200000108c4 */
[----:B------:R-:W-:Y:S01]  /*1f0b0*/  FSEL R139, R134, -INF , P2 ;  /* 0xff800000868b7808 */ /* 0x000fe20001000000 */
[----:B------:R-:W-:Y:S01]  /*1f0c0*/  MUFU.EX2 R163, R163 ;  /* 0x000000a300a37308 */ /* 0x000fe20000000800 */
[----:B---3--:R-:W-:Y:S02]  /*1f0d0*/  FMNMX.FTZ R198, R131, R197, !PT ;  /* 0x000000c583c67209 */ /* 0x008fe40007810000 */
[----:B------:R-:W-:Y:S02]  /*1f0e0*/  FSEL R135, R135, -INF , P3 ;  /* 0xff80000087877808 */ /* 0x000fe40001800000 */
[----:B------:R-:W-:-:S03]  /*1f0f0*/  FMNMX.FTZ R198, R139, R198, !PT ;  /* 0x000000c68bc67209 */ /* 0x000fc60007810000 */
[----:B------:R1:W-:Y:S08]  /*1f100*/  MUFU.EX2 R134, R189 ;  /* 0x000000bd00867308 */ /* 0x0003f00000000800 */
[----:B------:R-:W-:Y:S01]  /*1f110*/  MUFU.EX2 R165, R165 ;  /* 0x000000a500a57308 */ /* 0x000fe20000000800 */
[----:B-1----:R-:W-:Y:S01]  /*1f120*/  FMNMX.FTZ R189, R135, R198, !PT ;  /* 0x000000c687bd7209 */ /* 0x002fe20007810000 */
[-CC-:B------:R-:W-:Y:S01]  /*1f130*/  FFMA.FTZ R198, R121, R120.reuse, -R196.reuse ;  /* 0x0000007879c67223 */ /* 0x180fe200000108c4 */
[----:B------:R-:W-:-:S03]  /*1f140*/  FFMA.FTZ R196, R133, R120, -R196 ;  /* 0x0000007885c47223 */ /* 0x000fc600000108c4 */
[----:B------:R-:W1:Y:S02]  /*1f150*/  SHFL.BFLY PT, R197, R189, 0x2, 0x1f ;  /* 0x0c401f00bdc57f89 */ /* 0x000e6400000e0000 */
[----:B------:R-:W-:Y:S08]  /*1f160*/  MUFU.EX2 R194, R194 ;  /* 0x000000c200c27308 */ /* 0x000ff00000000800 */
[----:B------:R-:W-:Y:S08]  /*1f170*/  MUFU.EX2 R124, R124 ;  /* 0x0000007c007c7308 */ /* 0x000ff00000000800 */
[----:B------:R-:W-:Y:S01]  /*1f180*/  MUFU.EX2 R140, R140 ;  /* 0x0000008c008c7308 */ /* 0x000fe20000000800 */
[----:B-1----:R-:W-:-:S07]  /*1f190*/  FMNMX.FTZ R197, R189, R197, !PT ;  /* 0x000000c5bdc57209 */ /* 0x002fce0007810000 */
[----:B------:R1:W-:Y:S01]  /*1f1a0*/  MUFU.EX2 R189, R198 ;  /* 0x000000c600bd7308 */ /* 0x0003e20000000800 */
[----:B------:R-:W2:Y:S07]  /*1f1b0*/  SHFL.BFLY PT, R121, R197, 0x1, 0x1f ;  /* 0x0c201f00c5797f89 */ /* 0x000eae00000e0000 */
[----:B------:R-:W-:Y:S01]  /*1f1c0*/  MUFU.EX2 R141, R141 ;  /* 0x0000008d008d7308 */ /* 0x000fe20000000800 */
[----:B-1----:R-:W-:-:S05]  /*1f1d0*/  FSEL R198, R10, RZ, P0 ;  /* 0x000000ff0ac67208 */ /* 0x002fca0000000000 */
[----:B------:R-:W-:Y:S02]  /*1f1e0*/  FADD.FTZ R5, -R198, R5 ;  /* 0x00000005c6057221 */ /* 0x000fe40000010100 */
[----:B------:R-:W-:Y:S02]  /*1f1f0*/  MUFU.EX2 R144, R144 ;  /* 0x0000009000907308 */ /* 0x000fe40000000800 */
[----:B------:R-:W-:-:S06]  /*1f200*/  FMUL.FTZ R198, R5, R120 ;  /* 0x0000007805c67220 */ /* 0x000fcc0000410000 */
[----:B------:R-:W1:Y:S01]  /*1f210*/  MUFU.EX2 R198, R198 ;  /* 0x000000c600c67308 */ /* 0x000e620000000800 */
[----:B--2---:R-:W-:-:S04]  /*1f220*/  FMNMX.FTZ R121, R197, R121, !PT ;  /* 0x00000079c5797209 */ /* 0x004fc80007810000 */
[C---:B------:R-:W-:Y:S01]  /*1f230*/  FSETP.NEU.FTZ.AND P0, PT, R121.reuse, -INF , PT ;  /* 0xff8000007900780b */ /* 0x040fe20003f1d000 */
[----:B------:R-:W-:-:S02]  /*1f240*/  FFMA.FTZ R133, R121, R120, -8 ;  /* 0xc100000079857423 */ /* 0x000fc40000010078 */
[----:B------:R-:W-:Y:S01]  /*1f250*/  MUFU.EX2 R145, R145 ;  /* 0x0000009100917308 */ /* 0x000fe20000000800 */
[----:B------:R-:W-:Y:S02]  /*1f260*/  FSEL R203, R121, RZ, P0 ;  /* 0x000000ff79cb7208 */ /* 0x000fe40000000000 */
[----:B------:R-:W-:Y:S02]  /*1f270*/  FSEL R133, R133, RZ, P0 ;  /* 0x000000ff85857208 */ /* 0x000fe40000000000 */
[----:B------:R-:W-:Y:S01]  /*1f280*/  ISETP.NE.AND P0, PT, R204, RZ, PT ;  /* 0x000000ffcc00720c */ /* 0x000fe20003f05270 */
[----:B------:R-:W-:Y:S01]  /*1f290*/  FADD.FTZ R203, -R203, R4 ;  /* 0x00000004cbcb7221 */ /* 0x000fe20000010100 */
[----:B-1----:R-:W-:-:S01]  /*1f2a0*/  FFMA.FTZ R3, R198, R3, R7 ;  /* 0x00000003c6037223 */ /* 0x002fc20000010007 */
[-CC-:B------:R-:W-:Y:S01]  /*1f2b0*/  FFMA.FTZ R5, R191, R120.reuse, -R133.reuse ;  /* 0x00000078bf057223 */ /* 0x180fe20000010885 */
[----:B------:R-:W-:-:S01]  /*1f2c0*/  FFMA.FTZ R12, R12, R120, -R133 ;  /* 0x000000780c0c7223 */ /* 0x000fc20000010885 */
[-C--:B------:R-:W-:Y:S01]  /*1f2d0*/  FMUL.FTZ R4, R203, R120.reuse ;  /* 0x00000078cb047220 */ /* 0x080fe20000410000 */
[----:B------:R-:W-:-:S01]  /*1f2e0*/  FFMA.FTZ R191, R193, R120, -R133 ;  /* 0x00000078c1bf7223 */ /* 0x000fc20000010885 */
[-CC-:B------:R-:W-:Y:S01]  /*1f2f0*/  FFMA.FTZ R184, R184, R120.reuse, -R133.reuse ;  /* 0x00000078b8b87223 */ /* 0x180fe20000010885 */
        /* <DEDUP_REMOVED lines=9> */
[----:B------:R-:W1:Y:S01]  /*1f390*/  MUFU.EX2 R4, R4 ;  /* 0x0000000400047308 */ /* 0x000e620000000800 */
[----:B------:R-:W-:-:S01]  /*1f3a0*/  FADD.FTZ R162, R13, R162 ;  /* 0x000000a20da27221 */ /* 0x000fc20000010000 */
[-CC-:B------:R-:W-:Y:S01]  /*1f3b0*/  FFMA.FTZ R170, R171, R120.reuse, -R133.reuse ;  /* 0x00000078abaa7223 */ /* 0x180fe20000010885 */
[----:B------:R-:W-:-:S01]  /*1f3c0*/  FFMA.FTZ R171, R174, R120, -R133 ;  /* 0x00000078aeab7223 */ /* 0x000fc20000010885 */
[----:B------:R-:W-:Y:S01]  /*1f3d0*/  FFMA.FTZ R174, R175, R120, -R133 ;  /* 0x00000078afae7223 */ /* 0x000fe20000010885 */
[----:B------:R-:W-:-:S01]  /*1f3e0*/  FADD.FTZ R162, R21, R162 ;  /* 0x000000a215a27221 */ /* 0x000fc20000010000 */
[-CC-:B------:R-:W-:Y:S01]  /*1f3f0*/  FFMA.FTZ R175, R178, R120.reuse, -R133.reuse ;  /* 0x00000078b2af7223 */ /* 0x180fe20000010885 */
[----:B------:R-:W-:-:S01]  /*1f400*/  FFMA.FTZ R178, R179, R120, -R133 ;  /* 0x00000078b3b27223 */ /* 0x000fc20000010885 */
[----:B------:R-:W2:Y:S01]  /*1f410*/  MUFU.EX2 R12, R12 ;  /* 0x0000000c000c7308 */ /* 0x000ea20000000800 */
[----:B------:R-:W-:-:S01]  /*1f420*/  FADD.FTZ R162, R185, R162 ;  /* 0x000000a2b9a27221 */ /* 0x000fc20000010000 */
        /* <DEDUP_REMOVED lines=8> */
[-CC-:B------:R-:W-:Y:S01]  /*1f4b0*/  FFMA.FTZ R152, R152, R120.reuse, -R133.reuse ;  /* 0x0000007898987223 */ /* 0x180fe20000010885 */
[----:B------:R-:W-:-:S01]  /*1f4c0*/  FFMA.FTZ R167, R167, R120, -R133 ;  /* 0x00000078a7a77223 */ /* 0x000fc20000010885 */
[-CC-:B------:R-:W-:Y:S01]  /*1f4d0*/  FFMA.FTZ R137, R137, R120.reuse, -R133.reuse ;  /* 0x0000007889897223 */ /* 0x180fe20000010885 */
[----:B------:R-:W-:-:S01]  /*1f4e0*/  FFMA.FTZ R138, R138, R120, -R133 ;  /* 0x000000788a8a7223 */ /* 0x000fc20000010885 */
[-CC-:B------:R-:W-:Y:S01]  /*1f4f0*/  FFMA.FTZ R125, R125, R120.reuse, -R133.reuse ;  /* 0x000000787d7d7223 */ /* 0x180fe20000010885 */
[----:B------:R-:W-:-:S01]  /*1f500*/  FFMA.FTZ R146, R146, R120, -R133 ;  /* 0x0000007892927223 */ /* 0x000fc20000010885 */
[----:B------:R-:W1:Y:S01]  /*1f510*/  MUFU.EX2 R184, R184 ;  /* 0x000000b800b87308 */ /* 0x000e620000000800 */
[----:B--2---:R-:W-:-:S01]  /*1f520*/  FADD.FTZ R0, R12, R205 ;  /* 0x000000cd0c007221 */ /* 0x004fc20000010000 */
[----:B------:R-:W-:Y:S01]  /*1f530*/  FADD.FTZ R205, R187, R162 ;  /* 0x000000a2bbcd7221 */ /* 0x000fe20000010000 */
[----:B------:R-:W-:-:S01]  /*1f540*/  FFMA.FTZ R147, R147, R120, -R133 ;  /* 0x0000007893937223 */ /* 0x000fc20000010885 */
[-CC-:B------:R-:W-:Y:S01]  /*1f550*/  FFMA.FTZ R150, R150, R120.reuse, -R133.reuse ;  /* 0x0000007896967223 */ /* 0x180fe20000010885 */
[----:B------:R-:W-:-:S01]  /*1f560*/  FFMA.FTZ R151, R151, R120, -R133 ;  /* 0x0000007897977223 */ /* 0x000fc20000010885 */
[-CC-:B------:R-:W-:Y:S01]  /*1f570*/  FFMA.FTZ R122, R122, R120.reuse, -R133.reuse ;  /* 0x000000787a7a7223 */ /* 0x180fe20000010885 */
[----:B------:R-:W-:-:S01]  /*1f580*/  FFMA.FTZ R123, R123, R120, -R133 ;  /* 0x000000787b7b7223 */ /* 0x000fc20000010885 */
[----:B------:R-:W2:Y:S01]  /*1f590*/  MUFU.EX2 R186, R186 ;  /* 0x000000ba00ba7308 */ /* 0x000ea20000000800 */
[----:B---3--:R-:W-:-:S01]  /*1f5a0*/  FADD.FTZ R3, R191, R0 ;  /* 0x00000000bf037221 */ /* 0x008fc20000010000 */
[-CC-:B------:R-:W-:Y:S01]  /*1f5b0*/  FFMA.FTZ R126, R126, R120.reuse, -R133.reuse ;  /* 0x000000787e7e7223 */ /* 0x180fe20000010885 */
[----:B------:R-:W-:-:S01]  /*1f5c0*/  FFMA.FTZ R127, R127, R120, -R133 ;  /* 0x000000787f7f7223 */ /* 0x000fc20000010885 */
[-CC-:B------:R-:W-:Y:S01]  /*1f5d0*/  FFMA.FTZ R130, R130, R120.reuse, -R133.reuse ;  /* 0x0000007882827223 */ /* 0x180fe20000010885 */
[----:B------:R-:W-:-:S01]  /*1f5e0*/  FFMA.FTZ R131, R131, R120, -R133 ;  /* 0x0000007883837223 */ /* 0x000fc20000010885 */
[----:B------:R-:W-:Y:S01]  /*1f5f0*/  FFMA.FTZ R139, R139, R120, -R133 ;  /* 0x000000788b8b7223 */ /* 0x000fe20000010885 */
[----:B0-----:R-:W-:Y:S01]  /*1f600*/  SHF.R.U32.HI R204, RZ, 0x7, R219 ;  /* 0x00000007ffcc7819 */ /* 0x001fe200000116db */
[----:B------:R-:W0:Y:S01]  /*1f610*/  MUFU.EX2 R193, R193 ;  /* 0x000000c100c17308 */ /* 0x000e220000000800 */
[----:B-1----:R-:W-:-:S02]  /*1f620*/  FADD.FTZ R3, R184, R3 ;  /* 0x00000003b8037221 */ /* 0x002fc40000010000 */
[----:B------:R-:W-:-:S05]  /*1f630*/  IADD3 R190, -R204, 0xb, RZ ;  /* 0x0000000bccbe7810 */ /* 0x000fca0007ffe1ff */
        /* <DEDUP_REMOVED lines=12> */
[----:B------:R-:W-:-:S06]  /*1f700*/  FADD.FTZ R0, R172, R205 ;  /* 0x000000cdac007221 */ /* 0x000fcc0000010000 */
[----:B------:R-:W2:Y:S01]  /*1f710*/  MUFU.EX2 R170, R170 ;  /* 0x000000aa00aa7308 */ /* 0x000ea20000000800 */
[----:B0-----:R-:W-:-:S07]  /*1f720*/  FADD.FTZ R162, R168, R3 ;  /* 0x00000003a8a27221 */ /* 0x001fce0000010000 */
[----:B------:R-:W0:Y:S01]  /*1f730*/  MUFU.EX2 R171, R171 ;  /* 0x000000ab00ab7308 */ /* 0x000e220000000800 */
[----:B-1----:R-:W-:-:S01]  /*1f740*/  FADD.FTZ R3, R199, R162 ;  /* 0x000000a2c7037221 */ /* 0x002fc20000010000 */
[----:B------:R-:W-:Y:S01]  /*1f750*/  FFMA.FTZ R162, R195, R120, -R133 ;  /* 0x00000078c3a27223 */ /* 0x000fe20000010885 */
[----:B------:R-:W-:-:S01]  /*1f760*/  FADD.FTZ R195, R173, R0 ;  /* 0x00000000adc37221 */ /* 0x000fc20000010000 */
[----:B------:R-:W-:-:S03]  /*1f770*/  FFMA.FTZ R133, R135, R120, -R133 ;  /* 0x0000007887857223 */ /* 0x000fc60000010885 */
[----:B------:R-:W-:Y:S01]  /*1f780*/  FADD.FTZ R0, R176, R195 ;  /* 0x000000c3b0007221 */ /* 0x000fe20000010000 */
[----:B------:R-:W1:Y:S01]  /*1f790*/  MUFU.EX2 R174, R174 ;  /* 0x000000ae00ae7308 */ /* 0x000e620000000800 */
[----:B--2---:R-:W-:-:S02]  /*1f7a0*/  FADD.FTZ R164, R170, R3 ;  /* 0x00000003aaa47221 */ /* 0x004fc40000010000 */
[----:B------:R-:W-:-:S04]  /*1f7b0*/  FADD.FTZ R195, R177, R0 ;  /* 0x00000000b1c37221 */ /* 0x000fc80000010000 */
[----:B------:R-:W-:Y:S01]  /*1f7c0*/  FADD.FTZ R0, R180, R195 ;  /* 0x000000c3b4007221 */ /* 0x000fe20000010000 */
[----:B------:R-:W2:Y:S01]  /*1f7d0*/  MUFU.EX2 R175, R175 ;  /* 0x000000af00af7308 */ /* 0x000ea20000000800 */
[----:B0-----:R-:W-:-:S02]  /*1f7e0*/  FADD.FTZ R3, R171, R164 ;  /* 0x000000a4ab037221 */ /* 0x001fc40000010000 */
[----:B------:R-:W-:-:S04]  /*1f7f0*/  FADD.FTZ R0, R181, R0 ;  /* 0x00000000b5007221 */ /* 0x000fc80000010000 */
[----:B------:R-:W-:Y:S01]  /*1f800*/  FADD.FTZ R0, R183, R0 ;  /* 0x00000000b7007221 */ /* 0x000fe20000010000 */
[----:B------:R-:W0:Y:S01]  /*1f810*/  MUFU.EX2 R178, R178 ;  /* 0x000000b200b27308 */ /* 0x000e220000000800 */
[----:B-1----:R-:W-:-:S02]  /*1f820*/  FADD.FTZ R164, R174, R3 ;  /* 0x00000003aea47221 */ /* 0x002fc40000010000 */
[----:B------:R-:W-:-:S04]  /*1f830*/  FADD.FTZ R195, R153, R0 ;  /* 0x0000000099c37221 */ /* 0x000fc80000010000 */
        /* <DEDUP_REMOVED lines=32> */
[----:B-1----:R-:W-:-:S07]  /*1fa40*/  FADD.FTZ R195, R137, R164 ;  /* 0x000000a489c37221 */ /* 0x002fce0000010000 */
        /* <DEDUP_REMOVED lines=14> */
[----:B------:R-:W-:-:S04]  /*1fb30*/  @!P0 IMAD R0, R9, 0x8, R16 ;  /* 0x0000000809008824 */ /* 0x000fc800078e0210 */
[----:B------:R-:W-:Y:S02]  /*1fb40*/  @!P0 VIADD R0, R0, 0x33440 ;  /* 0x0003344000008836 */ /* 0x000fe40000000000 */
[----:B------:R-:W0:Y:S01]  /*1fb50*/  MUFU.EX2 R151, R151 ;  /* 0x0000009700977308 */ /* 0x000e220000000800 */
[----:B-1----:R-:W-:-:S02]  /*1fb60*/  FADD.FTZ R164, R150, R3 ;  /* 0x0000000396a47221 */ /* 0x002fc40000010000 */
[----:B------:R-:W-:Y:S01]  /*1fb70*/  @!P0 PRMT R0, RZ, 0x654, R0 ;  /* 0x00000654ff008816 */ /* 0x000fe20000000000 */
[----:B------:R1:W-:Y:S06]  /*1fb80*/  BAR.ARV R190, 0x100 ;  /* 0x000400be0000751d */ /* 0x0003ec0000002000 */
[----:B------:R-:W3:Y:S01]  /*1fb90*/  MUFU.EX2 R129, R129 ;  /* 0x0000008100817308 */ /* 0x000ee20000000800 */
[----:B--2---:R-:W-:-:S01]  /*1fba0*/  FADD.FTZ R182, R148, R135 ;  /* 0x0000008794b67221 */ /* 0x004fc20000010000 */
[----:B------:R2:W-:Y:S01]  /*1fbb0*/  @!P0 SYNCS.ARRIVE.TRANS64.RED.A1T0 RZ, [R0+URZ], RZ ;  /* 0x000000ff00ff89a7 */ /* 0x0005e2000810043f */
[----:B0-----:R-:W-:-:S05]  /*1fbc0*/  FADD.FTZ R3, R151, R164 ;  /* 0x000000a497037221 */ /* 0x001fca0000010000 */
[----:B------:R-:W0:Y:S08]  /*1fbd0*/  MUFU.EX2 R122, R122 ;  /* 0x0000007a007a7308 */ /* 0x000e300000000800 */
[----:B------:R-:W4:Y:S01]  /*1fbe0*/  MUFU.EX2 R123, R123 ;  /* 0x0000007b007b7308 */ /* 0x000f220000000800 */
[----:B---3--:R-:W-:-:S04]  /*1fbf0*/  FADD.FTZ R182, R129, R182 ;  /* 0x000000b681b67221 */ /* 0x008fc80000010000 */
[----:B------:R-:W-:-:S03]  /*1fc00*/  FADD.FTZ R182, R189, R182 ;  /* 0x000000b6bdb67221 */ /* 0x000fc60000010000 */
[----:B------:R-:W3:Y:S01]  /*1fc10*/  MUFU.EX2 R149, R149 ;  /* 0x0000009500957308 */ /* 0x000ee20000000800 */
[----:B0-----:R-:W-:-:S07]  /*1fc20*/  FADD.FTZ R164, R122, R3 ;  /* 0x000000037aa47221 */ /* 0x001fce0000010000 */
[----:B------:R-:W0:Y:S01]  /*1fc30*/  MUFU.EX2 R126, R126 ;  /* 0x0000007e007e7308 */ /* 0x000e220000000800 */
[----:B----4-:R-:W-:-:S07]  /*1fc40*/  FADD.FTZ R135, R123, R164 ;  /* 0x000000a47b877221 */ /* 0x010fce0000010000 */
[----:B------:R-:W4:Y:S01]  /*1fc50*/  MUFU.EX2 R132, R132 ;  /* 0x0000008400847308 */ /* 0x000f220000000800 */
[----:B---3--:R-:W-:-:S07]  /*1fc60*/  FADD.FTZ R3, R149, R182 ;  /* 0x000000b695037221 */ /* 0x008fce0000010000 */
[----:B------:R-:W3:Y:S01]  /*1fc70*/  MUFU.EX2 R127, R127 ;  /* 0x0000007f007f7308 */ /* 0x000ee20000000800 */
[----:B0-----:R-:W-:-:S07]  /*1fc80*/  FADD.FTZ R182, R126, R135 ;  /* 0x000000877eb67221 */ /* 0x001fce0000010000 */
[----:B------:R-:W0:Y:S01]  /*1fc90*/  MUFU.EX2 R142, R142 ;  /* 0x0000008e008e7308 */ /* 0x000e220000000800 */
[----:B----4-:R-:W-:-:S07]  /*1fca0*/  FADD.FTZ R3, R132, R3 ;  /* 0x0000000384037221 */ /* 0x010fce0000010000 */
        /* <DEDUP_REMOVED lines=13> */
[----:B---3--:R-:W-:-:S01]  /*1fd80*/  FADD.FTZ R135, R139, R0 ;  /* 0x000000008b877221 */ /* 0x008fc20000010000 */
[----:B0-----:R-:W-:-:S03]  /*1fd90*/  FADD.FTZ R3, R196, R3 ;  /* 0x00000003c4037221 */ /* 0x001fc60000010000 */
[----:B--2---:R-:W-:Y:S01]  /*1fda0*/  FADD.FTZ R0, R164, R135 ;  /* 0x00000087a4007221 */ /* 0x004fe20000010000 */
[----:B-1----:R-:W-:Y:S06]  /*1fdb0*/  @!P1 BRA `(.L_x_2382) ;  /* 0x0000000000049947 */ /* 0x002fec0003800000 */
[----:B------:R-:W-:Y:S01]  /*1fdc0*/  BPT.TRAP 0x1 ;  /* 0x000000040000795c */ /* 0x000fe20000300000 */
.L_x_2382:
[----:B------:R-:W-:Y:S01]  /*1fdd0*/  F2FP.SATFINITE.E4M3.F32.PACK_AB_MERGE_C R184, R184, R191, RZ ;  /* 0x000000bfb8b8723e */ /* 0x000fe200048070ff */
[-C--:B------:R-:W-:Y:S01]  /*1fde0*/  FMUL.FTZ R26, R26, R4.reuse ;  /* 0x000000041a1a7220 */ /* 0x080fe20000410000 */
[----:B------:R-:W-:Y:S01]  /*1fdf0*/  ISETP.GT.AND P0, PT, R6, R15, PT ;  /* 0x0000000f0600720c */ /* 0x000fe20003f04270 */
[-C--:B------:R-:W-:Y:S01]  /*1fe00*/  FMUL.FTZ R27, R27, R4.reuse ;  /* 0x000000041b1b7220 */ /* 0x080fe20000410000 */
[----:B------:R-:W-:Y:S01]  /*1fe10*/  F2FP.SATFINITE.E4M3.F32.PACK_AB_MERGE_C R217, R12, R5, R184 ;  /* 0x000000050cd9723e */ /* 0x000fe200048070b8 */
[----:B------:R-:W-:Y:S01]  /*1fe20*/  FMUL.FTZ R30, R30, R4 ;  /* 0x000000041e1e7220 */ /* 0x000fe20000410000 */
[----:B------:R-:W-:Y:S01]  /*1fe30*/  LEA R5, R8, R16, 0x3 ;  /* 0x0000001008057211 */ /* 0x000fe200078e18ff */
[----:B------:R-:W-:Y:S01]  /*1fe40*/  IMAD.U32 R8, RZ, RZ, UR42 ;  /* 0x0000002aff087e24 */ /* 0x000fe2000f8e00ff */
[----:B------:R-:W-:Y:S01]  /*1fe50*/  F2FP.SATFINITE.E4M3.F32.PACK_AB_MERGE_C R13, R21, R13, RZ ;  /* 0x0000000d150d723e */ /* 0x000fe200048070ff */
[----:B------:R-:W-:Y:S01]  /*1fe60*/  FMUL.FTZ R31, R31, R4 ;  /* 0x000000041f1f7220 */ /* 0x000fe20000410000 */
        /* <DEDUP_REMOVED lines=132> */
[----:B------:R-:W-:Y:S01]  /*206b0*/  VIADD R6, R6, 0xffffffff ;  /* 0xffffffff06067836 */ /* 0x000fe20000000000 */
[----:B------:R-:W-:Y:S01]  /*206c0*/  MOV R4, R121 ;  /* 0x0000007900047202 */ /* 0x000fe20000000f00 */
[----:B0-----:R-:W-:-:S02]  /*206d0*/  IMAD.MOV.U32 R5, RZ, RZ, R10 ;  /* 0x000000ffff057224 */ /* 0x001fc400078e000a */
[----:B------:R-:W-:Y:S02]  /*206e0*/  IMAD.MOV.U32 R7, RZ, RZ, R220 ;  /* 0x000000ffff077224 */ /* 0x000fe400078e00dc */
[----:B------:R-:W-:Y:S01]  /*206f0*/  IMAD.MOV.U32 R8, RZ, RZ, R9 ;  /* 0x000000ffff087224 */ /* 0x000fe200078e0009 */
[----:B------:R-:W-:Y:S06]  /*20700*/  @P0 BRA `(.L_x_2383) ;  /* 0xffffffb400bc0947 */ /* 0x000fec000383ffff */
[----:B------:R-:W-:-:S07]  /*20710*/  MOV R146, R9 ;  /* 0x0000000900927202 */ /* 0x000fce0000000f00 */
.L_x_2372:
[----:B------:R-:W-:-:S13]  /*20720*/  ISETP.GE.AND P0, PT, R6, RZ, PT ;  /* 0x000000ff0600720c */ /* 0x000fda0003f06270 */
[----:B------:R-:W-:Y:S05]  /*20730*/  @!P0 BRA `(.L_x_2384) ;  /* 0x0000003c009c8947 */ /* 0x000fea0003800000 */
[----:B------:R-:W-:Y:S01]  /*20740*/  IMAD.MOV.U32 R4, RZ, RZ, R121 ;  /* 0x000000ffff047224 */ /* 0x000fe200078e0079 */
[----:B------:R-:W-:Y:S01]  /*20750*/  MOV R8, R146 ;  /* 0x0000009200087202 */ /* 0x000fe20000000f00 */
[----:B------:R-:W-:Y:S02]  /*20760*/  IMAD.MOV.U32 R5, RZ, RZ, R10 ;  /* 0x000000ffff057224 */ /* 0x000fe400078e000a */
[----:B------:R-:W-:-:S07]  /*20770*/  IMAD.MOV.U32 R7, RZ, RZ, R220 ;  /* 0x000000ffff077224 */ /* 0x000fce00078e00dc */
.L_x_2395:
        /* <DEDUP_REMOVED lines=8> */
.L_x_2386:
        /* <DEDUP_REMOVED lines=8> */
.L_x_2387:
[----:B------:R-:W-:Y:S04]  /*20880*/  BSSY B0, `(.L_x_2385) ;  /* 0x0000004000007945 */ /* 0x000fe80003800000 */
[----:B-1----:R-:W-:Y:S05]  /*20890*/  @P2 BRA `(.L_x_2388) ;  /* 0x0000000000082947 */ /* 0x002fea0003800000 */
[----:B------:R-:W1:Y:S02]  /*208a0*/  SYNCS.PHASECHK.TRANS64.TRYWAIT P2, [R9+URZ+0x33430], R10 ;  /* 0x0334300a090075a7 */ /* 0x000e64000804017f */
[----:B-1----:R-:W-:Y:S05]  /*208b0*/  @!P2 BRA `(.L_x_2389) ;  /* 0x000000f00018a947 */ /* 0x002fea0003800000 */
.L_x_2388:
[----:B------:R-:W-:Y:S05]  /*208c0*/  BSYNC B0 ;  /* 0x0000000000007941 */ /* 0x000fea0003800000 */
.L_x_2385:
        /* <DEDUP_REMOVED lines=11> */
[----:B------:R-:W-:Y:S01]  /*20980*/  R2UR UR31, R13 ;  /* 0x000000000d1f72ca */ /* 0x000fe200000e0000 */
[----:B------:R-:W-:Y:S01]  /*20990*/  UMOV UR28, UR24 ;  /* 0x00000018001c7c82 */ /* 0x000fe20008000000 */
[----:B------:R-:W-:Y:S01]  /*209a0*/  UMOV UR29, UR25 ;  /* 0x00000019001d7c82 */ /* 0x000fe20008000000 */
[----:B------:R-:W-:Y:S01]  /*209b0*/  IMAD.MOV.U32 R121, RZ, RZ, -0x7fffffe0 ;  /* 0x80000020ff797424 */ /* 0x000fe200078e00ff */
[C---:B------:R-:W-:Y:S01]  /*209c0*/  R2UR UR27, R21.reuse ;  /* 0x00000000151b72ca */ /* 0x040fe200000e0000 */
[----:B------:R-:W-:Y:S01]  /*209d0*/  UMOV UR32, UR24 ;  /* 0x0000001800207c82 */ /* 0x000fe20008000000 */
        /* <DEDUP_REMOVED lines=30> */
[----:B------:R-:W-:Y:S01]  /*20bc0*/  R2UR UR51, R13 ;  /* 0x000000000d3372ca */ /* 0x000fe200000e0000 */
[----:B------:R-:W-:Y:S01]  /*20bd0*/  UMOV UR49, UR5 ;  /* 0x0000000500317c82 */ /* 0x000fe20008000000 */
[----:B------:R-:W-:Y:S02]  /*20be0*/  VIADD R12, R10, 0x182 ;  /* 0x000001820a0c7836 */ /* 0x000fe40000000000 */
[----:B------:R-:W-:Y:S01]  /*20bf0*/  IMAD.MOV.U32 R13, RZ, RZ, -0x7fffffe0 ;  /* 0x80000020ff0d7424 */ /* 0x000fe200078e00ff */
[----:B------:R-:W-:-:S02]  /*20c00*/  WARPGROUP.DEPBAR.LE gsb0, 0x0 ;  /* 0x00008000000079c5 */ /* 0x000fc40000010000 */
        /* <DEDUP_REMOVED lines=215> */
.L_x_2391:
[----:B------:R-:W-:Y:S01]  /*21980*/  SHF.L.U32 R7, R7, 0x1f, RZ ;  /* 0x0000001f07077819 */ /* 0x000fe200000006ff */
[----:B------:R-:W-:-:S04]  /*21990*/  IMAD R10, R8, 0x8, R16 ;  /* 0x00000008080a7824 */ /* 0x000fc800078e0210 */
[----:B------:R0:W1:Y:S01]  /*219a0*/  SYNCS.PHASECHK.TRANS64.TRYWAIT P0, [R10+URZ+0x33450], R7 ;  /* 0x033450070a0075a7 */ /* 0x000062000800017f */
[----:B------:R-:W-:Y:S05]  /*219b0*/  @!P1 BRA `(.L_x_2392) ;  /* 0x0000000000049947 */ /* 0x000fea0003800000 */
[----:B------:R-:W-:Y:S01]  /*219c0*/  BPT.TRAP 0x1 ;  /* 0x000000040000795c */ /* 0x000fe20000300000 */
.L_x_2392:
[----:B-1----:R-:W-:Y:S05]  /*219d0*/  @P0 BRA `(.L_x_2390) ;  /* 0x0000000000080947 */ /* 0x002fea0003800000 */
[----:B------:R-:W1:Y:S02]  /*219e0*/  SYNCS.PHASECHK.TRANS64.TRYWAIT P0, [R10+URZ+0x33450], R7 ;  /* 0x033450070a0075a7 */ /* 0x000e64000800017f */
[----:B-1----:R-:W-:Y:S05]  /*219f0*/  @!P0 BRA `(.L_x_2393) ;  /* 0x000000dc00dc8947 */ /* 0x002fea0003800000 */
.L_x_2390:
[----:B01----:R-:W-:Y:S01]  /*21a00*/  VIADD R7, R16, 0x200 ;  /* 0x0000020010077836 */ /* 0x003fe20000000000 */
[----:B------:R-:W-:Y:S01]  /*21a10*/  MOV R11, 0xc0000010 ;  /* 0xc0000010000b7802 */ /* 0x000fe20000000f00 */
[----:B------:R-:W-:Y:S05]  /*21a20*/  WARPSYNC.ALL ;  /* 0x0000000000007948 */ /* 0x000fea0003800000 */
[----:B------:R-:W-:Y:S01]  /*21a30*/  SHF.R.U32.HI R7, RZ, 0x4, R7 ;  /* 0x00000004ff077819 */ /* 0x000fe20000011607 */
[----:B------:R-:W-:Y:S01]  /*21a40*/  WARPGROUP.ARRIVE ;  /* 0x00000000000079c5 */ /* 0x000fe20000000000 */
[----:B------:R-:W-:Y:S01]  /*21a50*/  R2UR UR7, R11 ;  /* 0x000000000b0772ca */ /* 0x000fe200000e0000 */
[----:B------:R-:W-:Y:S01]  /*21a60*/  IMAD.MOV.U32 R13, RZ, RZ, -0x3ffffff0 ;  /* 0xc0000010ff0d7424 */ /* 0x000fe200078e00ff */
[----:B------:R-:W-:Y:S01]  /*21a70*/  LOP3.LUT R7, R7, 0x3fff, RZ, 0xc0, !PT ;  /* 0x00003fff07077812 */ /* 0x000fe200078ec0ff */
[C---:B------:R-:W-:Y:S01]  /*21a80*/  FMUL.FTZ R11, R2.reuse, R185 ;  /* 0x000000b9020b7220 */ /* 0x040fe20000410000 */
[C---:B------:R-:W-:Y:S01]  /*21a90*/  FMUL.FTZ R15, R2.reuse, R188 ;  /* 0x000000bc020f7220 */ /* 0x040fe20000410000 */
[C---:B------:R-:W-:Y:S01]  /*21aa0*/  FMUL.FTZ R21, R2.reuse, R190 ;  /* 0x000000be02157220 */ /* 0x040fe20000410000 */
[----:B------:R-:W-:Y:S01]  /*21ab0*/  LOP3.LUT R7, R7, 0x10000, RZ, 0xfc, !PT ;  /* 0x0001000007077812 */ /* 0x000fe200078efcff */
[C---:B------:R-:W-:Y:S01]  /*21ac0*/  FMUL.FTZ R20, R2.reuse, R189 ;  /* 0x000000bd02147220 */ /* 0x040fe20000410000 */
[C---:B------:R-:W-:Y:S01]  /*21ad0*/  FMUL.FTZ R185, R2.reuse, R192 ;  /* 0x000000c002b97220 */ /* 0x040fe20000410000 */
[----:B------:R-:W-:Y:S01]  /*21ae0*/  MUFU.TANH R11, R11 ;  /* 0x0000000b000b7308 */ /* 0x000fe20000002400 */
        /* <DEDUP_REMOVED lines=23> */
[----:B------:R-:W-:Y:S01]  /*21c60*/  MUFU.TANH R21, R21 ;  /* 0x0000001500157308 */ /* 0x000fe20000002400 */
[----:B------:R-:W-:Y:S01]  /*21c70*/  MOV R13, 0xc0000010 ;  /* 0xc0000010000d7802 */ /* 0x000fe20000000f00 */
        /* <DEDUP_REMOVED lines=11> */
[----:B------:R-:W-:Y:S01]  /*21d30*/  FMNMX.FTZ R196, R11, R196, !PT ;  /* 0x000000c40bc47209 */ /* 0x000fe20007810000 */
[C---:B------:R-:W-:Y:S01]  /*21d40*/  FMUL.FTZ R183, R2.reuse, R183 ;  /* 0x000000b702b77220 */ /* 0x040fe20000410000 */
[C---:B------:R-:W-:Y:S01]  /*21d50*/  FMUL.FTZ R152, R2.reuse, R152 ;  /* 0x0000009802987220 */ /* 0x040fe20000410000 */
[----:B------:R-:W-:Y:S01]  /*21d60*/  MUFU.TANH R184, R184 ;  /* 0x000000b800b87308 */ /* 0x000fe20000002400 */
[----:B------:R-:W-:Y:S01]  /*21d70*/  FMNMX.FTZ R195, R15, R196, !PT ;  /* 0x000000c40fc37209 */ /* 0x000fe20007810000 */
[C---:B------:R-:W-:Y:S01]  /*21d80*/  FMUL.FTZ R154, R2.reuse, R154 ;  /* 0x0000009a029a7220 */ /* 0x040fe20000410000 */
[C---:B------:R-:W-:Y:S01]  /*21d90*/  FMUL.FTZ R153, R2.reuse, R153 ;  /* 0x0000009902997220 */ /* 0x040fe20000410000 */
[C---:B------:R-:W-:Y:S01]  /*21da0*/  FMUL.FTZ R155, R2.reuse, R155 ;  /* 0x0000009b029b7220 */ /* 0x040fe20000410000 */
[C---:B------:R-:W-:Y:S01]  /*21db0*/  FMUL.FTZ R156, R2.reuse, R156 ;  /* 0x0000009c029c7220 */ /* 0x040fe20000410000 */
[C---:B------:R-:W-:Y:S01]  /*21dc0*/  FMUL.FTZ R158, R2.reuse, R158 ;  /* 0x0000009e029e7220 */ /* 0x040fe20000410000 */
[----:B------:R-:W-:Y:S01]  /*21dd0*/  FMUL.FTZ R157, R2, R157 ;  /* 0x0000009d029d7220 */ /* 0x000fe20000410000 */
[----:B------:R-:W-:Y:S01]  /*21de0*/  MUFU.TANH R185, R185 ;  /* 0x000000b900b97308 */ /* 0x000fe20000002400 */
[----:B-1----:R-:W-:Y:S01]  /*21df0*/  FMNMX.FTZ R196, R20, R195, !PT ;  /* 0x000000c314c47209 */ /* 0x002fe20007810000 */
        /* <DEDUP_REMOVED lines=44> */
[----:B------:R-:W0:Y:S02]  /*220c0*/  S2R R225, SR_TID.X ;  /* 0x0000000000e17919 */ /* 0x000e240000002100 */
[----:B------:R-:W-:Y:S08]  /*220d0*/  MUFU.TANH R168, R168 ;  /* 0x000000a800a87308 */ /* 0x000ff00000002400 */
[----:B------:R-:W-:Y:S08]  /*220e0*/  MUFU.TANH R170, R170 ;  /* 0x000000aa00aa7308 */ /* 0x000ff00000002400 */
[----:B------:R-:W-:Y:S08]  /*220f0*/  MUFU.TANH R169, R169 ;  /* 0x000000a900a97308 */ /* 0x000ff00000002400 */
[----:B------:R-:W-:Y:S01]  /*22100*/  MUFU.TANH R171, R171 ;  /* 0x000000ab00ab7308 */ /* 0x000fe20000002400 */
[----:B0-----:R-:W-:-:S07]  /*22110*/  LOP3.LUT R225, R225, 0x7f, RZ, 0xc0, !PT ;  /* 0x0000007fe1e17812 */ /* 0x001fce00078ec0ff */
[----:B------:R-:W-:Y:S01]  /*22120*/  MUFU.TANH R172, R172 ;  /* 0x000000ac00ac7308 */ /* 0x000fe20000002400 */
[----:B------:R-:W-:Y:S02]  /*22130*/  ISETP.NE.AND P0, PT, R225, RZ, PT ;  /* 0x000000ffe100720c */ /* 0x000fe40003f05270 */
[----:B------:R-:W0:Y:S05]  /*22140*/  S2R R225, SR_TID.X ;  /* 0x0000000000e17919 */ /* 0x000e2a0000002100 */
[----:B------:R-:W-:Y:S08]  /*22150*/  MUFU.TANH R174, R174 ;  /* 0x000000ae00ae7308 */ /* 0x000ff00000002400 */
[----:B------:R-:W-:Y:S08]  /*22160*/  MUFU.TANH R173, R173 ;  /* 0x000000ad00ad7308 */ /* 0x000ff00000002400 */
[----:B------:R-:W-:Y:S08]  /*22170*/  MUFU.TANH R175, R175 ;  /* 0x000000af00af7308 */ /* 0x000ff00000002400 */
[----:B------:R-:W-:Y:S01]  /*22180*/  MUFU.TANH R176, R176 ;  /* 0x000000b000b07308 */ /* 0x000fe20000002400 */
[----:B0-----:R-:W-:-:S07]  /*22190*/  SHF.R.U32.HI R225, RZ, 0x7, R225 ;  /* 0x00000007ffe17819 */ /* 0x001fce00000116e1 */
        /* <DEDUP_REMOVED lines=13> */
[----:B------:R-:W-:Y:S01]  /*22270*/  VIADD R12, R10, 0x480 ;  /* 0x000004800a0c7836 */ /* 0x000fe20000000000 */
[----:B------:R-:W-:Y:S01]  /*22280*/  R2UR UR7, R13 ;  /* 0x000000000d0772ca */ /* 0x000fe200000e0000 */
[----:B------:R-:W-:-:S03]  /*22290*/  IMAD.MOV.U32 R13, RZ, RZ, -0x3ffffff0 ;  /* 0xc0000010ff0d7424 */ /* 0x000fc600078e00ff */
        /* <DEDUP_REMOVED lines=34> */
[----:B------:R-:W-:Y:S01]  /*224c0*/  FMUL.FTZ R186, R2, R193 ;  /* 0x000000c102ba7220 */ /* 0x000fe20000410000 */
[----:B------:R-:W-:Y:S08]  /*224d0*/  MUFU.TANH R148, R148 ;  /* 0x0000009400947308 */ /* 0x000ff00000002400 */
[----:B------:R-:W0:Y:S08]  /*224e0*/  MUFU.TANH R12, R12 ;  /* 0x0000000c000c7308 */ /* 0x000e300000002400 */
[----:B------:R-:W1:Y:S08]  /*224f0*/  MUFU.TANH R13, R13 ;  /* 0x0000000d000d7308 */ /* 0x000e700000002400 */
[----:B------:R-:W2:Y:S01]  /*22500*/  MUFU.TANH R187, R187 ;  /* 0x000000bb00bb7308 */ /* 0x000ea20000002400 */
[----:B0-----:R-:W-:-:S07]  /*22510*/  FMNMX.FTZ R194, R12, R4, !PT ;  /* 0x000000040cc27209 */ /* 0x001fce0007810000 */
[----:B------:R-:W0:Y:S01]  /*22520*/  MUFU.TANH R186, R186 ;  /* 0x000000ba00ba7308 */ /* 0x000e220000002400 */
[----:B-1----:R-:W-:-:S04]  /*22530*/  FMNMX.FTZ R194, R13, R194, !PT ;  /* 0x000000c20dc27209 */ /* 0x002fc80007810000 */
[----:B------:R-:W-:-:S03]  /*22540*/  FMNMX.FTZ R193, R21, R194, !PT ;  /* 0x000000c215c17209 */ /* 0x000fc60007810000 */
[----:B------:R-:W1:Y:S01]  /*22550*/  MUFU.TANH R150, R150 ;  /* 0x0000009600967308 */ /* 0x000e620000002400 */
[----:B------:R-:W-:Y:S02]  /*22560*/  FMNMX.FTZ R194, R184, R193, !PT ;  /* 0x000000c1b8c27209 */ /* 0x000fe40007810000 */
[----:B------:R-:W-:Y:S02]  /*22570*/  FMNMX.FTZ R193, R185, R196, !PT ;  /* 0x000000c4b9c17209 */ /* 0x000fe40007810000 */
[----:B--2---:R-:W-:-:S03]  /*22580*/  FMNMX.FTZ R195, R187, R194, !PT ;  /* 0x000000c2bbc37209 */ /* 0x004fc60007810000 */
[----:B------:R-:W2:Y:S01]  /*22590*/  MUFU.TANH R149, R149 ;  /* 0x0000009500957308 */ /* 0x000ea20000002400 */
[----:B0-----:R-:W-:Y:S02]  /*225a0*/  FMNMX.FTZ R194, R186, R193, !PT ;  /* 0x000000c1bac27209 */ /* 0x001fe40007810000 */
[----:B------:R-:W-:Y:S02]  /*225b0*/  FMNMX.FTZ R120, R188, R195, !PT ;  /* 0x000000c3bc787209 */ /* 0x000fe40007810000 */
[----:B------:R-:W-:Y:S01]  /*225c0*/  FMNMX.FTZ R195, R189, R194, !PT ;  /* 0x000000c2bdc37209 */ /* 0x000fe20007810000 */
[----:B------:R-:W-:Y:S01]  /*225d0*/  FMUL.FTZ R194, R2, R121 ;  /* 0x0000007902c27220 */ /* 0x000fe20000410000 */
[----:B------:R-:W-:Y:S01]  /*225e0*/  FMNMX.FTZ R121, R191, R120, !PT ;  /* 0x00000078bf797209 */ /* 0x000fe20007810000 */
[----:B------:R-:W0:Y:S01]  /*225f0*/  MUFU.TANH R151, R151 ;  /* 0x0000009700977308 */ /* 0x000e220000002400 */
[----:B------:R-:W-:Y:S02]  /*22600*/  FMNMX.FTZ R195, R190, R195, !PT ;  /* 0x000000c3bec37209 */ /* 0x000fe40007810000 */
[----:B------:R-:W-:-:S02]  /*22610*/  FMNMX.FTZ R121, R192, R121, !PT ;  /* 0x00000079c0797209 */ /* 0x000fc40007810000 */
[----:B------:R-:W-:Y:S02]  /*22620*/  FMNMX.FTZ R196, R168, R195, !PT ;  /* 0x000000c3a8c47209 */ /* 0x000fe40007810000 */
[----:B------:R-:W-:Y:S01]  /*22630*/  FMNMX.FTZ R120, R170, R121, !PT ;  /* 0x00000079aa787209 */ /* 0x000fe20007810000 */
[----:B------:R-:W3:Y:S01]  /*22640*/  MUFU.TANH R193, R197 ;  /* 0x000000c500c17308 */ /* 0x000ee20000002400 */
[----:B------:R-:W-:Y:S02]  /*22650*/  FMNMX.FTZ R195, R169, R196, !PT ;  /* 0x000000c4a9c37209 */ /* 0x000fe40007810000 */
[----:B------:R-:W-:Y:S02]  /*22660*/  FMNMX.FTZ R121, R171, R120, !PT ;  /* 0x00000078ab797209 */ /* 0x000fe40007810000 */
[----:B------:R-:W-:Y:S02]  /*22670*/  FMNMX.FTZ R196, R172, R195, !PT ;  /* 0x000000c3acc47209 */ /* 0x000fe40007810000 */
[----:B------:R-:W-:Y:S01]  /*22680*/  FMNMX.FTZ R120, R174, R121, !PT ;  /* 0x00000079ae787209 */ /* 0x000fe20007810000 */
[----:B------:R-:W4:Y:S01]  /*22690*/  MUFU.TANH R122, R122 ;  /* 0x0000007a007a7308 */ /* 0x000f220000002400 */
        /* <DEDUP_REMOVED lines=48> */
[----:B-1----:R-:W-:Y:S01]  /*229a0*/  FMNMX.FTZ R196, R150, R195, !PT ;  /* 0x000000c396c47209 */ /* 0x002fe20007810000 */
[----:B------:R-:W1:Y:S01]  /*229b0*/  MUFU.TANH R131, R131 ;  /* 0x0000008300837308 */ /* 0x000e620000002400 */
[----:B--2---:R-:W-:Y:S02]  /*229c0*/  FMNMX.FTZ R120, R149, R120, !PT ;  /* 0x0000007895787209 */ /* 0x004fe40007810000 */
[----:B0-----:R-:W-:Y:S02]  /*229d0*/  FMNMX.FTZ R195, R151, R196, !PT ;  /* 0x000000c497c37209 */ /* 0x001fe40007810000 */
[----:B---3--:R-:W-:-:S02]  /*229e0*/  FMNMX.FTZ R121, R193, R120, !PT ;  /* 0x00000078c1797209 */ /* 0x008fc40007810000 */
[----:B----4-:R-:W-:Y:S01]  /*229f0*/  FMNMX.FTZ R120, R122, R195, !PT ;  /* 0x000000c37a787209 */ /* 0x010fe20007810000 */
[----:B------:R-:W0:Y:S01]  /*22a00*/  MUFU.TANH R132, R132 ;  /* 0x0000008400847308 */ /* 0x000e220000002400 */
[----:B-----5:R-:W-:Y:S02]  /*22a10*/  FMNMX.FTZ R121, R194, R121, !PT ;  /* 0x00000079c2797209 */ /* 0x020fe40007810000 */
[----:B------:R-:W-:Y:S02]  /*22a20*/  FMNMX.FTZ R195, R123, R120, !PT ;  /* 0x000000787bc37209 */ /* 0x000fe40007810000 */
[----:B------:R-:W-:Y:S02]  /*22a30*/  FMNMX.FTZ R120, R124, R121, !PT ;  /* 0x000000797c787209 */ /* 0x000fe40007810000 */
[----:B------:R-:W-:Y:S01]  /*22a40*/  FMNMX.FTZ R196, R126, R195, !PT ;  /* 0x000000c37ec47209 */ /* 0x000fe20007810000 */
[----:B------:R-:W2:Y:S01]  /*22a50*/  MUFU.TANH R133, R133 ;  /* 0x0000008500857308 */ /* 0x000ea20000002400 */
[----:B------:R-:W-:-:S02]  /*22a60*/  FMNMX.FTZ R121, R125, R120, !PT ;  /* 0x000000787d797209 */ /* 0x000fc40007810000 */
[----:B------:R-:W-:Y:S02]  /*22a70*/  FMNMX.FTZ R195, R127, R196, !PT ;  /* 0x000000c47fc37209 */ /* 0x000fe40007810000 */
[----:B------:R-:W-:Y:S02]  /*22a80*/  FMNMX.FTZ R120, R128, R121, !PT ;  /* 0x0000007980787209 */ /* 0x000fe40007810000 */
[----:B------:R-:W-:Y:S01]  /*22a90*/  FMNMX.FTZ R196, R130, R195, !PT ;  /* 0x000000c382c47209 */ /* 0x000fe20007810000 */
[----:B------:R-:W3:Y:S01]  /*22aa0*/  MUFU.TANH R134, R134 ;  /* 0x0000008600867308 */ /* 0x000ee20000002400 */
[----:B------:R-:W-:Y:S02]  /*22ab0*/  FMNMX.FTZ R121, R129, R120, !PT ;  /* 0x0000007881797209 */ /* 0x000fe40007810000 */
[----:B-1----:R-:W-:Y:S02]  /*22ac0*/  FMNMX.FTZ R195, R131, R196, !PT ;  /* 0x000000c483c37209 */ /* 0x002fe40007810000 */
[----:B0-----:R-:W-:-:S03]  /*22ad0*/  FMNMX.FTZ R196, R132, R121, !PT ;  /* 0x0000007984c47209 */ /* 0x001fc60007810000 */
[----:B------:R-:W0:Y:S01]  /*22ae0*/  MUFU.TANH R135, R135 ;  /* 0x0000008700877308 */ /* 0x000e220000002400 */
[----:B--2---:R-:W-:-:S05]  /*22af0*/  FMNMX.FTZ R196, R133, R196, !PT ;  /* 0x000000c485c47209 */ /* 0x004fca0007810000 */
[----:B------:R-:W1:Y:S01]  /*22b00*/  SHFL.BFLY PT, R121, R196, 0x2, 0x1f ;  /* 0x0c401f00c4797f89 */ /* 0x000e6200000e0000 */
[----:B---3--:R-:W-:Y:S01]  /*22b10*/  FMNMX.FTZ R120, R134, R195, !PT ;  /* 0x000000c386787209 */ /* 0x008fe20007810000 */
[----:B------:R-:W-:Y:S02]  /*22b20*/  WARPGROUP.DEPBAR.LE gsb0, 0x0 ;  /* 0x00008000000079c5 */ /* 0x000fe40000010000 */
[----:B------:R-:W-:Y:S01]  /*22b30*/  WARPGROUP.ARRIVE ;  /* 0x00000000000079c5 */ /* 0x000fe20000000000 */
[----:B0-----:R-:W-:-:S05]  /*22b40*/  FMNMX.FTZ R195, R135, R120, !PT ;  /* 0x0000007887c37209 */ /* 0x001fca0007810000 */
[----:B------:R-:W-:Y:S01]  /*22b50*/  QGMMA.64x192x32.F32.E4M3.E4M3 R24, R204, gdesc[UR4], R24, gsb0 ;  /* 0x02e00004cc187df3 */ /* 0x000fe20008000818 */
[----:B------:R-:W0:Y:S01]  /*22b60*/  SHFL.BFLY PT, R120, R195, 0x2, 0x1f ;  /* 0x0c401f00c3787f89 */ /* 0x000e2200000e0000 */
[----:B-1----:R-:W-:Y:S02]  /*22b70*/  FMNMX.FTZ R196, R196, R121, !PT ;  /* 0x00000079c4c47209 */ /* 0x002fe40007810000 */
[----:B------:R-:W-:-:S03]  /*22b80*/  MOV R121, 0xc0000010 ;  /* 0xc000001000797802 */ /* 0x000fc60000000f00 */
[----:B------:R-:W1:Y:S01]  /*22b90*/  SHFL.BFLY PT, R197, R196, 0x1, 0x1f ;  /* 0x0c201f00c4c57f89 */ /* 0x000e6200000e0000 */
[----:B------:R-:W-:Y:S02]  /*22ba0*/  R2UR UR7, R121 ;  /* 0x00000000790772ca */ /* 0x000fe400000e0000 */
[----:B0-----:R-:W-:Y:S01]  /*22bb0*/  FMNMX.FTZ R195, R195, R120, !PT ;  /* 0x00000078c3c37209 */ /* 0x001fe20007810000 */
[----:B------:R-:W-:-:S04]  /*22bc0*/  VIADD R120, R10, 0x600 ;  /* 0x000006000a787836 */ /* 0x000fc80000000000 */
[----:B------:R-:W0:Y:S01]  /*22bd0*/  SHFL.BFLY PT, R198, R195, 0x1, 0x1f ;  /* 0x0c201f00c3c67f89 */ /* 0x000e2200000e0000 */
[----:B------:R-:W-:Y:S01]  /*22be0*/  R2UR UR6, R120 ;  /* 0x00000000780672ca */ /* 0x000fe200000e0000 */
[----:B------:R-:W-:Y:S01]  /*22bf0*/  IMAD.U32 R120, RZ, RZ, UR56 ;  /* 0x00000038ff787e24 */ /* 0x000fe2000f8e00ff */
[----:B-1----:R-:W-:-:S05]  /*22c00*/  FMNMX.FTZ R10, R196, R197, !PT ;  /* 0x000000c5c40a7209 */ /* 0x002fca0007810000 */
[----:B------:R-:W-:-:S04]  /*22c10*/  FADD.FTZ R5, -R10, R5 ;  /* 0x000000050a057221 */ /* 0x000fc80000010100 */
[----:B------:R-:W-:Y:S01]  /*22c20*/  FMUL.FTZ R197, R5, R120 ;  /* 0x0000007805c57220 */ /* 0x000fe20000410000 */
[----:B0-----:R-:W-:Y:S01]  /*22c30*/  FMNMX.FTZ R121, R195, R198, !PT ;  /* 0x000000c6c3797209 */ /* 0x001fe20007810000 */
[----:B------:R-:W-:-:S04]  /*22c40*/  FFMA.FTZ R195, R10, R120, -8 ;  /* 0xc10000000ac37423 */ /* 0x000fc80000010078 */
[-CC-:B------:R-:W-:Y:S01]  /*22c50*/  FFMA.FTZ R196, R11, R120.reuse, -R195.reuse ;  /* 0x000000780bc47223 */ /* 0x180fe200000108c3 */
[----:B------:R-:W-:-:S01]  /*22c60*/  FFMA.FTZ R11, R15, R120, -R195 ;  /* 0x000000780f0b7223 */ /* 0x000fc200000108c3 */
[-CC-:B------:R-:W-:Y:S01]  /*22c70*/  FFMA.FTZ R15, R185, R120.reuse, -R195.reuse ;  /* 0x00000078b90f7223 */ /* 0x180fe200000108c3 */
[----:B------:R-:W-:-:S01]  /*22c80*/  FFMA.FTZ R185, R189, R120, -R195 ;  /* 0x00000078bdb97223 */ /* 0x000fc200000108c3 */
[----:B------:R-:W-:Y:S01]  /*22c90*/  FFMA.FTZ R189, R193, R120, -R195 ;  /* 0x00000078c1bd7223 */ /* 0x000fe200000108c3 */
[----:B------:R-:W-:-:S01]  /*22ca0*/  FADD.FTZ R5, -R121, R4 ;  /* 0x0000000479057221 */ /* 0x000fc20000010100 */
[-C--:B------:R-:W-:Y:S01]  /*22cb0*/  FFMA.FTZ R193, R121, R120.reuse, -8 ;  /* 0xc100000079c17423 */ /* 0x080fe20000010078 */
[----:B------:R-:W-:-:S01]  /*22cc0*/  FFMA.FTZ R7, R7, R120, -R195 ;  /* 0x0000007807077223 */ /* 0x000fc200000108c3 */
[----:B------:R-:W-:Y:S01]  /*22cd0*/  MUFU.EX2 R4, R197 ;  /* 0x000000c500047308 */ /* 0x000fe20000000800 */
[-C--:B------:R-:W-:Y:S01]  /*22ce0*/  FMUL.FTZ R5, R5, R120.reuse ;  /* 0x0000007805057220 */ /* 0x080fe20000410000 */
[-CC-:B------:R-:W-:Y:S01]  /*22cf0*/  FFMA.FTZ R12, R12, R120.reuse, -R193.reuse ;  /* 0x000000780c0c7223 */ /* 0x180fe200000108c1 */
[----:B------:R-:W-:-:S01]  /*22d00*/  FFMA.FTZ R13, R13, R120, -R193 ;  /* 0x000000780d0d7223 */ /* 0x000fc200000108c1 */
[-C--:B------:R-:W-:Y:S01]  /*22d10*/  FFMA.FTZ R21, R21, R120.reuse, -R193 ;  /* 0x0000007815157223 */ /* 0x080fe200000108c1 */
[----:B------:R-:W-:-:S01]  /*22d20*/  FFMA.FTZ R20, R20, R120, -R195 ;  /* 0x0000007814147223 */ /* 0x000fc200000108c3 */
[-CC-:B------:R-:W-:Y:S01]  /*22d30*/  FFMA.FTZ R184, R184, R120.reuse, -R193.reuse ;  /* 0x00000078b8b87223 */ /* 0x180fe200000108c1 */
[----:B------:R-:W-:-:S01]  /*22d40*/  FFMA.FTZ R187, R187, R120, -R193 ;  /* 0x00000078bbbb7223 */ /* 0x000fc200000108c1 */
[----:B------:R-:W0:Y:S01]  /*22d50*/  MUFU.EX2 R7, R7 ;  /* 0x0000000700077308 */ /* 0x000e220000000800 */
[----:B------:R-:W-:-:S01]  /*22d60*/  FFMA.FTZ R186, R186, R120, -R195 ;  /* 0x00000078baba7223 */ /* 0x000fc200000108c3 */
[-CC-:B------:R-:W-:Y:S01]  /*22d70*/  FFMA.FTZ R188, R188, R120.reuse, -R193.reuse ;  /* 0x00000078bcbc7223 */ /* 0x180fe200000108c1 */
[----:B------:R-:W-:-:S01]  /*22d80*/  FFMA.FTZ R191, R191, R120, -R193 ;  /* 0x00000078bfbf7223 */ /* 0x000fc200000108c1 */
[-C--:B------:R-:W-:Y:S01]  /*22d90*/  FFMA.FTZ R190, R190, R120.reuse, -R195 ;  /* 0x00000078bebe7223 */ /* 0x080fe200000108c3 */
        /* <DEDUP_REMOVED lines=36> */
[----:B0-----:R-:W-:-:S01]  /*22fe0*/  FADD.FTZ R198, R196, R3 ;  /* 0x00000003c4c67221 */ /* 0x001fc20000010000 */
[-CC-:B------:R-:W-:Y:S01]  /*22ff0*/  FFMA.FTZ R129, R129, R120.reuse, -R195.reuse ;  /* 0x0000007881817223 */ /* 0x180fe200000108c3 */
[----:B------:R-:W-:-:S01]  /*23000*/  FFMA.FTZ R132, R132, R120, -R195 ;  /* 0x0000007884847223 */ /* 0x000fc200000108c3 */
[-C--:B------:R-:W-:Y:S01]  /*23010*/  FFMA.FTZ R133, R133, R120.reuse, -R195 ;  /* 0x0000007885857223 */ /* 0x080fe200000108c3 */
[----:B------:R-:W-:-:S01]  /*23020*/  FFMA.FTZ R170, R170, R120, -R193 ;  /* 0x00000078aaaa7223 */ /* 0x000fc200000108c1 */
[-CC-:B------:R-:W-:Y:S01]  /*23030*/  FFMA.FTZ R171, R171, R120.reuse, -R193.reuse ;  /* 0x00000078abab7223 */ /* 0x180fe200000108c1 */
[----:B------:R-:W-:-:S01]  /*23040*/  FFMA.FTZ R174, R174, R120, -R193 ;  /* 0x00000078aeae7223 */ /* 0x000fc200000108c1 */
[----:B------:R-:W0:Y:S01]  /*23050*/  MUFU.EX2 R21, R21 ;  /* 0x0000001500157308 */ /* 0x000e220000000800 */
[----:B--2---:R-:W-:-:S01]  /*23060*/  FADD.FTZ R0, R13, R0 ;  /* 0x000000000d007221 */ /* 0x004fc20000010000 */
[-CC-:B------:R-:W-:Y:S01]  /*23070*/  FFMA.FTZ R175, R175, R120.reuse, -R193.reuse ;  /* 0x00000078afaf7223 */ /* 0x180fe200000108c1 */
[----:B------:R-:W-:-:S01]  /*23080*/  FFMA.FTZ R178, R178, R120, -R193 ;  /* 0x00000078b2b27223 */ /* 0x000fc200000108c1 */
[-CC-:B------:R-:W-:Y:S01]  /*23090*/  FFMA.FTZ R179, R179, R120.reuse, -R193.reuse ;  /* 0x00000078b3b37223 */ /* 0x180fe200000108c1 */
[----:B------:R-:W-:-:S01]  /*230a0*/  FFMA.FTZ R182, R182, R120, -R193 ;  /* 0x00000078b6b67223 */ /* 0x000fc200000108c1 */
[-CC-:B------:R-:W-:Y:S01]  /*230b0*/  FFMA.FTZ R183, R183, R120.reuse, -R193.reuse ;  /* 0x00000078b7b77223 */ /* 0x180fe200000108c1 */
[----:B------:R-:W-:-:S01]  /*230c0*/  FFMA.FTZ R154, R154, R120, -R193 ;  /* 0x000000789a9a7223 */ /* 0x000fc200000108c1 */
[----:B------:R-:W2:Y:S01]  /*230d0*/  MUFU.EX2 R20, R20 ;  /* 0x0000001400147308 */ /* 0x000ea20000000800 */
[----:B-1----:R-:W-:-:S01]  /*230e0*/  FADD.FTZ R3, R11, R198 ;  /* 0x000000c60b037221 */ /* 0x002fc20000010000 */
        /* <DEDUP_REMOVED lines=10> */
[-CC-:B------:R-:W-:Y:S01]  /*23190*/  FFMA.FTZ R139, R139, R120.reuse, -R193.reuse ;  /* 0x000000788b8b7223 */ /* 0x180fe200000108c1 */
        /* <DEDUP_REMOVED lines=17> */
[----:B------:R-:W-:Y:S01]  /*232b0*/  FFMA.FTZ R135, R135, R120, -R193 ;  /* 0x0000007887877223 */ /* 0x000fe200000108c1 */
[----:B------:R-:W-:Y:S01]  /*232c0*/  @!P0 IMAD R193, R9, 0x8, R16 ;  /* 0x0000000809c18824 */ /* 0x000fe200078e0210 */
        /* <DEDUP_REMOVED lines=12> */
[----:B------:R-:W-:Y:S02]  /*23390*/  WARPGROUP.DEPBAR.LE gsb0, 0x0 ;  /* 0x00008000000079c5 */ /* 0x000fe40000010000 */
[----:B------:R-:W-:-:S04]  /*233a0*/  WARPGROUP.ARRIVE ;  /* 0x00000000000079c5 */ /* 0x000fc80000000000 */
[----:B------:R-:W1:Y:S01]  /*233b0*/  MUFU.EX2 R168, R168 ;  /* 0x000000a800a87308 */ /* 0x000e620000000800 */
[----:B0-----:R-:W-:-:S01]  /*233c0*/  FADD.FTZ R3, R190, R3 ;  /* 0x00000003be037221 */ /* 0x001fc20000010000 */
[----:B------:R-:W-:Y:S06]  /*233d0*/  QGMMA.64x192x32.F32.E4M3.E4M3 R24, R200, gdesc[UR4], R24, gsb0 ;  /* 0x02e00004c8187df3 */ /* 0x000fec0008000818 */
        /* <DEDUP_REMOVED lines=52> */
[----:B------:R-:W-:-:S06]  /*23720*/  WARPGROUP.DEPBAR.LE gsb0, 0x0 ;  /* 0x00008000000079c5 */ /* 0x000fcc0000010000 */
        /* <DEDUP_REMOVED lines=42> */
[----:B------:R-:W-:-:S06]  /*239d0*/  IADD3 R195, -R225, 0xb, RZ ;  /* 0x0000000be1c37810 */ /* 0x000fcc0007ffe1ff */
[----:B------:R-:W1:Y:S01]  /*239e0*/  MUFU.EX2 R189, R189 ;  /* 0x000000bd00bd7308 */ /* 0x000e620000000800 */
[----:B0-----:R-:W-:-:S01]  /*239f0*/  FADD.FTZ R200, R149, R0 ;  /* 0x0000000095c87221 */ /* 0x001fc20000010000 */
[----:B------:R-:W-:-:S05]  /*23a00*/  @!P0 VIADD R0, R193, 0x33440 ;  /* 0x00033440c1008836 */ /* 0x000fca0000000000 */
[----:B------:R-:W-:Y:S01]  /*23a10*/  @!P0 PRMT R0, RZ, 0x654, R0 ;  /* 0x00000654ff008816 */ /* 0x000fe20000000000 */
[----:B------:R-:W0:Y:S01]  /*23a20*/  MUFU.EX2 R122, R122 ;  /* 0x0000007a007a7308 */ /* 0x000e220000000800 */
[----:B--2---:R-:W-:-:S01]  /*23a30*/  FADD.FTZ R3, R151, R198 ;  /* 0x000000c697037221 */ /* 0x004fc20000010000 */
[----:B------:R2:W-:Y:S06]  /*23a40*/  BAR.ARV R195, 0x100 ;  /* 0x000400c30000751d */ /* 0x0005ec0000002000 */
[----:B------:R-:W3:Y:S01]  /*23a50*/  MUFU.EX2 R194, R194 ;  /* 0x000000c200c27308 */ /* 0x000ee20000000800 */
[----:B-1----:R-:W-:-:S01]  /*23a60*/  FADD.FTZ R193, R189, R200 ;  /* 0x000000c8bdc17221 */ /* 0x002fc20000010000 */
[----:B------:R1:W-:Y:S06]  /*23a70*/  @!P0 SYNCS.ARRIVE.TRANS64.RED.A1T0 RZ, [R0+URZ], RZ ;  /* 0x000000ff00ff89a7 */ /* 0x0003ec000810043f */
[----:B------:R-:W4:Y:S01]  /*23a80*/  MUFU.EX2 R123, R123 ;  /* 0x0000007b007b7308 */ /* 0x000f220000000800 */
[----:B0-----:R-:W-:-:S07]  /*23a90*/  FADD.FTZ R198, R122, R3 ;  /* 0x000000037ac67221 */ /* 0x001fce0000010000 */
[----:B------:R-:W0:Y:S01]  /*23aa0*/  MUFU.EX2 R124, R124 ;  /* 0x0000007c007c7308 */ /* 0x000e220000000800 */
[----:B---3--:R-:W-:-:S07]  /*23ab0*/  FADD.FTZ R193, R194, R193 ;  /* 0x000000c1c2c17221 */ /* 0x008fce0000010000 */
[----:B------:R-:W3:Y:S01]  /*23ac0*/  MUFU.EX2 R126, R126 ;  /* 0x0000007e007e7308 */ /* 0x000ee20000000800 */
[----:B----4-:R-:W-:-:S07]  /*23ad0*/  FADD.FTZ R3, R123, R198 ;  /* 0x000000c67b037221 */ /* 0x010fce0000010000 */
[----:B------:R-:W4:Y:S01]  /*23ae0*/  MUFU.EX2 R125, R125 ;  /* 0x0000007d007d7308 */ /* 0x000f220000000800 */
[----:B0-----:R-:W-:-:S07]  /*23af0*/  FADD.FTZ R198, R124, R193 ;  /* 0x000000c17cc67221 */ /* 0x001fce0000010000 */
[----:B------:R-:W0:Y:S01]  /*23b00*/  MUFU.EX2 R127, R127 ;  /* 0x0000007f007f7308 */ /* 0x000e220000000800 */
[----:B---3--:R-:W-:-:S07]  /*23b10*/  FADD.FTZ R200, R126, R3 ;  /* 0x000000037ec87221 */ /* 0x008fce0000010000 */
[----:B------:R-:W1:Y:S01]  /*23b20*/  MUFU.EX2 R128, R128 ;  /* 0x0000008000807308 */ /* 0x000e620000000800 */
[----:B----4-:R-:W-:-:S07]  /*23b30*/  FADD.FTZ R3, R125, R198 ;  /* 0x000000c67d037221 */ /* 0x010fce0000010000 */
[----:B------:R-:W3:Y:S01]  /*23b40*/  MUFU.EX2 R130, R130 ;  /* 0x0000008200827308 */ /* 0x000ee20000000800 */
[----:B0-----:R-:W-:-:S07]  /*23b50*/  FADD.FTZ R193, R127, R200 ;  /* 0x000000c87fc17221 */ /* 0x001fce0000010000 */
[----:B------:R-:W0:Y:S01]  /*23b60*/  MUFU.EX2 R129, R129 ;  /* 0x0000008100817308 */ /* 0x000e220000000800 */
[----:B-1----:R-:W-:-:S07]  /*23b70*/  FADD.FTZ R0, R128, R3 ;  /* 0x0000000380007221 */ /* 0x002fce0000010000 */
[----:B------:R-:W1:Y:S01]  /*23b80*/  MUFU.EX2 R131, R131 ;  /* 0x0000008300837308 */ /* 0x000e620000000800 */
[----:B---3--:R-:W-:-:S07]  /*23b90*/  FADD.FTZ R198, R130, R193 ;  /* 0x000000c182c67221 */ /* 0x008fce0000010000 */
[----:B------:R-:W3:Y:S01]  /*23ba0*/  MUFU.EX2 R132, R132 ;  /* 0x0000008400847308 */ /* 0x000ee20000000800 */
[----:B0-----:R-:W-:-:S07]  /*23bb0*/  FADD.FTZ R3, R129, R0 ;  /* 0x0000000081037221 */ /* 0x001fce0000010000 */
[----:B------:R-:W0:Y:S01]  /*23bc0*/  MUFU.EX2 R134, R134 ;  /* 0x0000008600867308 */ /* 0x000e220000000800 */
[----:B-1----:R-:W-:-:S07]  /*23bd0*/  FADD.FTZ R193, R131, R198 ;  /* 0x000000c683c17221 */ /* 0x002fce0000010000 */
[----:B------:R-:W1:Y:S01]  /*23be0*/  MUFU.EX2 R133, R133 ;  /* 0x0000008500857308 */ /* 0x000e620000000800 */
[----:B---3--:R-:W-:-:S07]  /*23bf0*/  FADD.FTZ R0, R132, R3 ;  /* 0x0000000384007221 */ /* 0x008fce0000010000 */
[----:B------:R-:W3:Y:S01]  /*23c00*/  MUFU.EX2 R135, R135 ;  /* 0x0000008700877308 */ /* 0x000ee20000000800 */
[----:B0-----:R-:W-:-:S01]  /*23c10*/  FADD.FTZ R198, R134, R193 ;  /* 0x000000c186c67221 */ /* 0x001fc20000010000 */
[----:B-1----:R-:W-:-:S03]  /*23c20*/  FADD.FTZ R3, R133, R0 ;  /* 0x0000000085037221 */ /* 0x002fc60000010000 */
[----:B---3--:R-:W-:Y:S01]  /*23c30*/  FADD.FTZ R0, R135, R198 ;  /* 0x000000c687007221 */ /* 0x008fe20000010000 */
[----:B--2---:R-:W-:Y:S06]  /*23c40*/  @!P1 BRA `(.L_x_2394) ;  /* 0x0000000000049947 */ /* 0x004fec0003800000 */
[----:B------:R-:W-:Y:S01]  /*23c50*/  BPT.TRAP 0x1 ;  /* 0x000000040000795c */ /* 0x000fe20000300000 */
.L_x_2394:
[----:B------:R-:W-:Y:S01]  /*23c60*/  F2FP.SATFINITE.E4M3.F32.PACK_AB_MERGE_C R11, R20, R11, RZ ;  /* 0x0000000b140b723e */ /* 0x000fe200048070ff */
[-C--:B------:R-:W-:Y:S01]  /*23c70*/  FMUL.FTZ R24, R24, R4.reuse ;  /* 0x0000000418187220 */ /* 0x080fe20000410000 */
[----:B------:R-:W-:Y:S01]  /*23c80*/  ISETP.GT.AND P0, PT, R6, RZ, PT ;  /* 0x000000ff0600720c */ /* 0x000fe20003f04270 */
[-C--:B------:R-:W-:Y:S01]  /*23c90*/  FMUL.FTZ R25, R25, R4.reuse ;  /* 0x0000000419197220 */ /* 0x080fe20000410000 */
[----:B------:R-:W-:Y:S01]  /*23ca0*/  F2FP.SATFINITE.E4M3.F32.PACK_AB_MERGE_C R216, R196, R7, R11 ;  /* 0x00000007c4d8723e */ /* 0x000fe2000480700b */
[----:B------:R-:W-:Y:S01]  /*23cb0*/  FMUL.FTZ R28, R28, R4 ;  /* 0x000000041c1c7220 */ /* 0x000fe20000410000 */
[----:B------:R-:W-:Y:S01]  /*23cc0*/  LEA R7, R8, R16, 0x3 ;  /* 0x0000001008077211 */ /* 0x000fe200078e18ff */
[----:B------:R-:W-:Y:S01]  /*23cd0*/  IMAD.U32 R8, RZ, RZ, UR42 ;  /* 0x0000002aff087e24 */ /* 0x000fe2000f8e00ff */
[----:B------:R-:W-:Y:S01]  /*23ce0*/  F2FP.SATFINITE.E4M3.F32.PACK_AB_MERGE_C R21, R184, R21, RZ ;  /* 0x00000015b815723e */ /* 0x000fe200048070ff */
[-C--:B------:R-:W-:Y:S01]  /*23cf0*/  FMUL.FTZ R29, R29, R4.reuse ;  /* 0x000000041d1d7220 */ /* 0x080fe20000410000 */
        /* <DEDUP_REMOVED lines=118> */
[----:B0-----:R-:W-:Y:S01]  /*24460*/  IMAD.MOV.U32 R7, RZ, RZ, R220 ;  /* 0x000000ffff077224 */ /* 0x001fe200078e00dc */
        /* <DEDUP_REMOVED lines=17> */
[----:B------:R-:W-:Y:S01]  /*24580*/  MOV R4, R121 ;  /* 0x0000007900047202 */ /* 0x000fe20000000f00 */
[----:B------:R-:W-:Y:S06]  /*24590*/  @P0 BRA `(.L_x_2395) ;  /* 0xffffffc000780947 */ /* 0x000fec000383ffff */
[----:B------:R-:W-:-:S07]  /*245a0*/  MOV R146, R9 ;  /* 0x0000000900927202 */ /* 0x000fce0000000f00 */
.L_x_2384:
[----:B------:R-:W-:Y:S05]  /*245b0*/  WARPSYNC.ALL ;  /* 0x0000000000007948 */ /* 0x000fea0003800000 */
[----:B------:R-:W-:Y:S06]  /*245c0*/  BAR.ARV 0x8, 0x120 ;  /* 0x0204800000007b1d */ /* 0x000fec0000002000 */
[----:B------:R-:W-:Y:S05]  /*245d0*/  @!P1 BRA `(.L_x_2396) ;  /* 0x0000000000049947 */ /* 0x000fea0003800000 */
[----:B------:R-:W-:Y:S01]  /*245e0*/  BPT.TRAP 0x1 ;  /* 0x000000040000795c */ /* 0x000fe20000300000 */
.L_x_2396:
[----:B------:R-:W-:Y:S01]  /*245f0*/  IMAD R11, R146, 0x8, R16 ;  /* 0x00000008920b7824 */ /* 0x000fe200078e0210 */
[----:B------:R-:W-:-:S04]  /*24600*/  SHF.L.U32 R2, R220, 0x1f, RZ ;  /* 0x0000001fdc027819 */ /* 0x000fc800000006ff */
[----:B------:R0:W1:Y:S01]  /*24610*/  SYNCS.PHASECHK.TRANS64.TRYWAIT P0, [R11+URZ+0x33450], R2 ;  /* 0x033450020b0075a7 */ /* 0x000062000800017f */
[----:B------:R-:W-:Y:S05]  /*24620*/  @!P1 BRA `(.L_x_2397) ;  /* 0x0000000000049947 */ /* 0x000fea0003800000 */
[----:B------:R-:W-:Y:S01]  /*24630*/  BPT.TRAP 0x1 ;  /* 0x000000040000795c */ /* 0x000fe20000300000 */
.L_x_2397:
[----:B------:R-:W-:-:S05]  /*24640*/  VIADD R16, R16, 0x200 ;  /* 0x0000020010107836 */ /* 0x000fca0000000000 */
[----:B------:R-:W-:-:S04]  /*24650*/  SHF.R.U32.HI R16, RZ, 0x4, R16 ;  /* 0x00000004ff107819 */ /* 0x000fc80000011610 */
[----:B------:R-:W-:-:S04]  /*24660*/  LOP3.LUT R16, R16, 0x3fff, RZ, 0xc0, !PT ;  /* 0x00003fff10107812 */ /* 0x000fc800078ec0ff */
[----:B------:R-:W-:Y:S01]  /*24670*/  LOP3.LUT R5, R16, 0x10000, RZ, 0xfc, !PT ;  /* 0x0001000010057812 */ /* 0x000fe200078efcff */
[----:B-1----:R-:W-:Y:S06]  /*24680*/  @P0 BRA `(.L_x_2398) ;  /* 0x0000000000080947 */ /* 0x002fec0003800000 */
[----:B------:R-:W1:Y:S02]  /*24690*/  SYNCS.PHASECHK.TRANS64.TRYWAIT P0, [R11+URZ+0x33450], R2 ;  /* 0x033450020b0075a7 */ /* 0x000e64000800017f */
[----:B-1----:R-:W-:Y:S05]  /*246a0*/  @!P0 BRA `(.L_x_2399) ;  /* 0x000000b000c48947 */ /* 0x002fea0003800000 */
.L_x_2398:
[----:B------:R-:W-:Y:S01]  /*246b0*/  IMAD R4, R146, 0x780, R5 ;  /* 0x0000078092047824 */ /* 0x000fe200078e0205 */
[----:B------:R-:W0:Y:S01]  /*246c0*/  LDL R13, [R1+0x1c] ;  /* 0x00001c00010d7983 */ /* 0x000e220000100800 */
[----:B------:R-:W-:Y:S01]  /*246d0*/  IMAD.MOV.U32 R5, RZ, RZ, -0x3ffffff0 ;  /* 0xc0000010ff057424 */ /* 0x000fe200078e00ff */
[----:B------:R-:W-:Y:S05]  /*246e0*/  WARPSYNC.ALL ;  /* 0x0000000000007948 */ /* 0x000fea0003800000 */
[C---:B------:R-:W-:Y:S01]  /*246f0*/  R2UR UR6, R4.reuse ;  /* 0x00000000040672ca */ /* 0x040fe200000e0000 */
[----:B------:R-:W2:Y:S01]  /*24700*/  LDL R12, [R1+0xc] ;  /* 0x00000c00010c7983 */ /* 0x000ea20000100800 */
[----:B------:R-:W-:Y:S01]  /*24710*/  R2UR UR7, R5 ;  /* 0x00000000050772ca */ /* 0x000fe200000e0000 */
[----:B------:R-:W-:Y:S01]  /*24720*/  WARPGROUP.ARRIVE ;  /* 0x00000000000079c5 */ /* 0x000fe20000000000 */
[----:B------:R-:W-:Y:S01]  /*24730*/  IMAD.MOV.U32 R7, RZ, RZ, -0x3ffffff0 ;  /* 0xc0000010ff077424 */ /* 0x000fe200078e00ff */
[----:B------:R-:W-:Y:S01]  /*24740*/  IADD3 R6, R4, 0x180, RZ ;  /* 0x0000018004067810 */ /* 0x000fe20007ffe0ff */
[----:B------:R-:W-:-:S02]  /*24750*/  ULDC.64 UR4, c[0x0][0x9a0] ;  /* 0x0002680000047ab9 */ /* 0x000fc40000000a00 */
[----:B------:R-:W-:-:S04]  /*24760*/  ISETP.NE.U32.AND P0, PT, RZ, UR4, PT ;  /* 0x00000004ff007c0c */ /* 0x000fc8000bf05070 */
[----:B------:R-:W-:-:S03]  /*24770*/  ISETP.NE.AND.EX P0, PT, RZ, UR5, PT, P0 ;  /* 0x00000005ff007c0c */ /* 0x000fc6000bf05300 */
[----:B------:R-:W-:Y:S01]  /*24780*/  QGMMA.64x192x32.F32.E4M3.E4M3 R24, R216, gdesc[UR4], R24, gsb0 ;  /* 0x02e00004d8187df3 */ /* 0x000fe20008000818 */
[----:B------:R-:W-:Y:S01]  /*24790*/  R2UR UR6, R6 ;  /* 0x00000000060672ca */ /* 0x000fe200000e0000 */
[----:B------:R-:W-:Y:S01]  /*247a0*/  VIADD R6, R4, 0x300 ;  /* 0x0000030004067836 */ /* 0x000fe20000000000 */
[----:B------:R-:W-:Y:S01]  /*247b0*/  R2UR UR7, R7 ;  /* 0x00000000070772ca */ /* 0x000fe200000e0000 */
[----:B------:R-:W-:-:S06]  /*247c0*/  IMAD.MOV.U32 R7, RZ, RZ, -0x3ffffff0 ;  /* 0xc0000010ff077424 */ /* 0x000fcc00078e00ff */
[----:B------:R-:W3:Y:S01]  /*247d0*/  @P0 LDC.64 R8, c[0x0][0x9d0] ;  /* 0x00027400ff080b82 */ /* 0x000ee20000000a00 */
[----:B------:R-:W-:Y:S02]  /*247e0*/  WARPGROUP.DEPBAR.LE gsb0, 0x0 ;  /* 0x00008000000079c5 */ /* 0x000fe40000010000 */
[----:B------:R-:W-:-:S07]  /*247f0*/  WARPGROUP.ARRIVE ;  /* 0x00000000000079c5 */ /* 0x000fce0000000000 */
[----:B------:R-:W-:Y:S01]  /*24800*/  QGMMA.64x192x32.F32.E4M3.E4M3 R24, R212, gdesc[UR4], R24, gsb0 ;  /* 0x02e00004d4187df3 */ /* 0x000fe20008000818 */
[----:B------:R-:W-:Y:S02]  /*24810*/  R2UR UR6, R6 ;  /* 0x00000000060672ca */ /* 0x000fe400000e0000 */
[----:B------:R-:W-:Y:S02]  /*24820*/  R2UR UR7, R7 ;  /* 0x00000000070772ca */ /* 0x000fe400000e0000 */
[----:B------:R-:W0:Y:S02]  /*24830*/  @P0 LDC.64 R6, c[0x0][0x9c8] ;  /* 0x00027200ff060b82 */ /* 0x000e240000000a00 */
[----:B01----:R-:W-:Y:S01]  /*24840*/  @P0 IMAD R2, R13, R6, RZ ;  /* 0x000000060d020224 */ /* 0x003fe200078e02ff */
[----:B------:R-:W-:-:S03]  /*24850*/  @P0 SHF.R.S32.HI R13, RZ, 0x1f, R226 ;  /* 0x0000001fff0d0819 */ /* 0x000fc600000114e2 */
[C---:B--2---:R-:W-:Y:S02]  /*24860*/  @P0 IMAD R5, R12.reuse, R7, R2 ;  /* 0x000000070c050224 */ /* 0x044fe400078e0202 */
[----:B------:R-:W-:-:S04]  /*24870*/  @P0 IMAD.WIDE.U32 R6, R12, R6, RZ ;  /* 0x000000060c060225 */ /* 0x000fc800078e00ff */
[----:B---3--:R-:W-:Y:S01]  /*24880*/  @P0 IMAD R2, R13, R8, RZ ;  /* 0x000000080d020224 */ /* 0x008fe200078e02ff */
[----:B------:R-:W-:-:S03]  /*24890*/  @P0 IADD3 R7, R7, R5, RZ ;  /* 0x0000000507070210 */ /* 0x000fc60007ffe0ff */
[C---:B------:R-:W-:Y:S02]  /*248a0*/  @P0 IMAD R5, R226.reuse, R9, R2 ;  /* 0x00000009e2050224 */ /* 0x040fe400078e0202 */
[----:B------:R-:W-:-:S04]  /*248b0*/  @P0 IMAD.WIDE.U32 R226, R226, R8, R6 ;  /* 0x00000008e2e20225 */ /* 0x000fc800078e0006 */
[----:B------:R-:W-:Y:S01]  /*248c0*/  @P0 IMAD.IADD R5, R227, 0x1, R5 ;  /* 0x00000001e3050824 */ /* 0x000fe200078e0205 */
[----:B------:R-:W-:Y:S01]  /*248d0*/  @P0 LEA R8, P2, R226, UR4, 0x2 ;  /* 0x00000004e2080c11 */ /* 0x000fe2000f8410ff */
[----:B------:R-:W-:-:S03]  /*248e0*/  IMAD.MOV.U32 R2, RZ, RZ, 0x3f800000 ;  /* 0x3f800000ff027424 */ /* 0x000fc600078e00ff */
[----:B------:R-:W-:-:S05]  /*248f0*/  @P0 LEA.HI.X R9, R226, UR5, R5, 0x2, P2 ;  /* 0x00000005e2090c11 */ /* 0x000fca00090f1405 */
[----:B------:R0:W2:Y:S01]  /*24900*/  @P0 LDG.E R2, desc[UR54][R8.64] ;  /* 0x0000003608020981 */ /* 0x0000a2000c1e1900 */
[----:B------:R-:W-:Y:S02]  /*24910*/  WARPGROUP.DEPBAR.LE gsb0, 0x0 ;  /* 0x00008000000079c5 */ /* 0x000fe40000010000 */
[----:B------:R-:W-:-:S06]  /*24920*/  WARPGROUP.ARRIVE ;  /* 0x00000000000079c5 */ /* 0x000fcc0000000000 */
[----:B------:R-:W-:Y:S01]  /*24930*/  QGMMA.64x192x32.F32.E4M3.E4M3 R24, R208, gdesc[UR4], R24, gsb0 ;  /* 0x02e00004d0187df3 */ /* 0x000fe20008000818 */
[----:B------:R-:W-:Y:S01]  /*24940*/  VIADD R6, R4, 0x480 ;  /* 0x0000048004067836 */ /* 0x000fe20000000000 */
[----:B------:R-:W-:-:S04]  /*24950*/  MOV R7, 0xc0000010 ;  /* 0xc000001000077802 */ /* 0x000fc80000000f00 */
[----:B------:R-:W-:Y:S02]  /*24960*/  R2UR UR6, R6 ;  /* 0x00000000060672ca */ /* 0x000fe400000e0000 */
[----:B------:R-:W-:Y:S01]  /*24970*/  R2UR UR7, R7 ;  /* 0x00000000070772ca */ /* 0x000fe200000e0000 */
[----:B------:R-:W-:Y:S02]  /*24980*/  VIADD R4, R4, 0x600 ;  /* 0x0000060004047836 */ /* 0x000fe40000000000 */
[----:B------:R-:W-:Y:S01]  /*24990*/  IMAD.MOV.U32 R5, RZ, RZ, -0x3ffffff0 ;  /* 0xc0000010ff057424 */ /* 0x000fe200078e00ff */
[----:B------:R-:W1:Y:S01]  /*249a0*/  SHFL.BFLY PT, R7, R0, 0x2, 0x1f ;  /* 0x0c401f0000077f89 */ /* 0x000e6200000e0000 */
[----:B------:R-:W-:Y:S02]  /*249b0*/  WARPGROUP.DEPBAR.LE gsb0, 0x0 ;  /* 0x00008000000079c5 */ /* 0x000fe40000010000 */
[----:B------:R-:W-:-:S06]  /*249c0*/  WARPGROUP.ARRIVE ;  /* 0x00000000000079c5 */ /* 0x000fcc0000000000 */
        /* <DEDUP_REMOVED lines=8> */
[----:B-1----:R-:W-:-:S01]  /*24a50*/  FADD.FTZ R6, R7, R6 ;  /* 0x0000000607067221 */ /* 0x002fc20000010000 */
[----:B------:R-:W-:-:S03]  /*24a60*/  IMAD.MOV.U32 R3, RZ, RZ, RZ ;  /* 0x000000ffff037224 */ /* 0x000fc600078e00ff */
[----:B------:R-:W-:Y:S01]  /*24a70*/  FMUL.FTZ R12, R6, 0.00390625 ;  /* 0x3b800000060c7820 */ /* 0x000fe20000410000 */
[----:B0-----:R-:W-:-:S05]  /*24a80*/  FADD.FTZ R8, R4, R5 ;  /* 0x0000000504087221 */ /* 0x001fca0000010000 */
[C---:B------:R-:W-:Y:S01]  /*24a90*/  FSETP.NE.FTZ.AND P0, PT, R8.reuse, RZ, PT ;  /* 0x000000ff0800720b */ /* 0x040fe20003f15000 */
[----:B------:R-:W-:Y:S01]  /*24aa0*/  FMUL.FTZ R9, R8, 0.00390625 ;  /* 0x3b80000008097820 */ /* 0x000fe20000410000 */
[----:B------:R-:W-:-:S04]  /*24ab0*/  FSETP.NE.FTZ.AND P3, PT, R12, RZ, PT ;  /* 0x000000ff0c00720b */ /* 0x000fc80003f75000 */
[----:B------:R-:W-:-:S07]  /*24ac0*/  FSETP.NE.FTZ.AND P2, PT, R9, RZ, PT ;  /* 0x000000ff0900720b */ /* 0x000fce0003f55000 */
[----:B------:R-:W-:Y:S01]  /*24ad0*/  @P0 MUFU.RCP R3, R8 ;  /* 0x0000000800030308 */ /* 0x000fe20000001000 */
[----:B------:R-:W-:Y:S02]  /*24ae0*/  FSETP.NE.FTZ.AND P0, PT, R6, RZ, PT ;  /* 0x000000ff0600720b */ /* 0x000fe40003f15000 */
[----:B------:R-:W-:-:S05]  /*24af0*/  MOV R7, RZ ;  /* 0x000000ff00077202 */ /* 0x000fca0000000f00 */
        /* <DEDUP_REMOVED lines=9> */
[----:B------:R-:W-:-:S02]  /*24b90*/  IMAD.MOV.U32 R122, RZ, RZ, -0x800000 ;  /* 0xff800000ff7a7424 */ /* 0x000fc400078e00ff */
[----:B--2---:R-:W-:Y:S01]  /*24ba0*/  FMUL.FTZ R3, R3, R2 ;  /* 0x0000000203037220 */ /* 0x004fe20000410000 */
[----:B------:R-:W-:Y:S02]  /*24bb0*/  IMAD.MOV.U32 R123, RZ, RZ, -0x800000 ;  /* 0xff800000ff7b7424 */ /* 0x000fe400078e00ff */
[----:B-1----:R-:W-:Y:S01]  /*24bc0*/  @P3 FMUL.FTZ R4, R4, 0.69314718246459960938 ;  /* 0x3f31721804043820 */ /* 0x002fe20000410000 */
[----:B------:R-:W-:-:S03]  /*24bd0*/  @P2 FFMA.FTZ R122, R5, R10, R0 ;  /* 0x0000000a057a2223 */ /* 0x000fc60000010000 */
[----:B------:R-:W-:Y:S01]  /*24be0*/  @P3 FFMA.FTZ R123, R13, R121, R4 ;  /* 0x000000790d7b3223 */ /* 0x000fe20000010004 */
[----:B---3--:R-:W-:Y:S01]  /*24bf0*/  FMUL.FTZ R0, R7, R2 ;  /* 0x0000000207007220 */ /* 0x008fe20000410000 */
[----:B------:R-:W-:Y:S02]  /*24c00*/  WARPGROUP.DEPBAR.LE gsb0, 0x0 ;  /* 0x00008000000079c5 */ /* 0x000fe40000010000 */
[----:B------:R-:W-:Y:S05]  /*24c10*/  @!P1 BRA `(.L_x_2400) ;  /* 0x0000000000049947 */ /* 0x000fea0003800000 */
[----:B------:R-:W-:Y:S01]  /*24c20*/  BPT.TRAP 0x1 ;  /* 0x000000040000795c */ /* 0x000fe20000300000 */
.L_x_2400:
[----:B------:R-:W-:Y:S01]  /*24c30*/  VIADD R2, R11, 0x33460 ;  /* 0x000334600b027836 */ /* 0x000fe20000000000 */
[----:B------:R-:W-:Y:S01]  /*24c40*/  MOV R7, UR42 ;  /* 0x0000002a00077c02 */ /* 0x000fe20008000f00 */
[----:B------:R-:W-:Y:S02]  /*24c50*/  VIADD R146, R146, 0x1 ;  /* 0x0000000192927836 */ /* 0x000fe40000000000 */
[-C--:B------:R-:W-:Y:S01]  /*24c60*/  FMUL.FTZ R5, R24, R3.reuse ;  /* 0x0000000318057220 */ /* 0x080fe20000410000 */
[-C--:B------:R-:W-:Y:S01]  /*24c70*/  FMUL.FTZ R4, R25, R3.reuse ;  /* 0x0000000319047220 */ /* 0x080fe20000410000 */
[----:B------:R-:W-:Y:S01]  /*24c80*/  PRMT R2, R7, 0x654, R2 ;  /* 0x0000065407027816 */ /* 0x000fe20000000002 */
[-C--:B------:R-:W-:Y:S01]  /*24c90*/  FMUL.FTZ R120, R36, R3.reuse ;  /* 0x0000000324787220 */ /* 0x080fe20000410000 */
[-C--:B------:R-:W-:Y:S01]  /*24ca0*/  FMUL.FTZ R9, R41, R3.reuse ;  /* 0x0000000329097220 */ /* 0x080fe20000410000 */
[-C--:B------:R-:W-:Y:S01]  /*24cb0*/  FMUL.FTZ R24, R45, R3.reuse ;  /* 0x000000032d187220 */ /* 0x080fe20000410000 */
[----:B------:R0:W-:Y:S01]  /*24cc0*/  SYNCS.ARRIVE.TRANS64.RED.A1T0 RZ, [R2+URZ], RZ ;  /* 0x000000ff02ff79a7 */ /* 0x0001e2000810043f */
[----:B------:R-:W-:Y:S01]  /*24cd0*/  ISETP.NE.AND P0, PT, R146, 0x2, PT ;  /* 0x000000029200780c */ /* 0x000fe20003f05270 */
        /* <DEDUP_REMOVED lines=96> */
.L_x_2326:
[----:B------:R-:W2:Y:S04]  /*252e0*/  LDL R98, [R1+0xc] ;  /* 0x00000c0001627983 */ /* 0x000ea80000100800 */
[----:B------:R-:W2:Y:S01]  /*252f0*/  LDL R94, [R1+0x1c] ;  /* 0x00001c00015e7983 */ /* 0x000ea20000100800 */
[----:B------:R-:W-:Y:S05]  /*25300*/  WARPSYNC.ALL ;  /* 0x0000000000007948 */ /* 0x000fea0003800000 */
[----:B--2---:R-:W-:Y:S01]  /*25310*/  SHF.L.U64.HI R87, R98, 0x2, R94 ;  /* 0x0000000262577819 */ /* 0x004fe2000001025e */
        /* <DEDUP_REMOVED lines=14> */
[----:B------:R-:W-:-:S04]  /*25400*/  IADD3 R2, P0, R0, UR4, RZ ;  /* 0x0000000400027c10 */ /* 0x000fc8000ff1e0ff */
[----:B------:R-:W-:-:S05]  /*25410*/  IADD3.X R3, RZ, UR5, RZ, P0, !PT ;  /* 0x00000005ff037c10 */ /* 0x000fca00087fe4ff */
        /* <DEDUP_REMOVED lines=27> */
[----:B------:R-:W-:Y:S02]  /*255d0*/  F2FP.BF16.F32.PACK_AB R119, R119, R30 ;  /* 0x0000001e7777723e */ /* 0x000fe400000010ff */
[----:B------:R-:W-:Y:S02]  /*255e0*/  LOP3.LUT P0, R2, R83, 0x3, RZ, 0xc0, !PT ;  /* 0x0000000353027812 */ /* 0x000fe4000780c0ff */
[----:B------:R-:W-:Y:S02]  /*255f0*/  F2FP.BF16.F32.PACK_AB R20, R20, R5 ;  /* 0x000000051414723e */ /* 0x000fe400000010ff */
[----:B------:R-:W-:Y:S02]  /*25600*/  F2FP.BF16.F32.PACK_AB R21, R21, R4 ;  /* 0x000000041515723e */ /* 0x000fe400000010ff */
[----:B------:R-:W-:Y:S02]  /*25610*/  F2FP.BF16.F32.PACK_AB R12, R45, R12 ;  /* 0x0000000c2d0c723e */ /* 0x000fe400000010ff */
[----:B------:R-:W-:-:S02]  /*25620*/  ISETP.EQ.OR P0, PT, R2, 0x3, !P0 ;  /* 0x000000030200780c */ /* 0x000fc40004702670 */
        /* <DEDUP_REMOVED lines=45> */
[----:B------:R-:W-:Y:S02]  /*25900*/  LOP3.LUT R32, R32, R33, RZ, 0x3c, !PT ;  /* 0x0000002120207212 */ /* 0x000fe400078e3cff */
[----:B------:R-:W-:Y:S01]  /*25910*/  LOP3.LUT R36, R36, R37, RZ, 0x3c, !PT ;  /* 0x0000002524247212 */ /* 0x000fe200078e3cff */
[--C-:B------:R-:W-:Y:S01]  /*25920*/  IMAD.X R37, RZ, RZ, R25.reuse, P2 ;  /* 0x000000ffff257224 */ /* 0x100fe200010e0619 */
[----:B------:R-:W-:Y:S01]  /*25930*/  LOP3.LUT R30, R30, R31, RZ, 0x3c, !PT ;  /* 0x0000001f1e1e7212 */ /* 0x000fe200078e3cff */
[--C-:B------:R-:W-:Y:S01]  /*25940*/  IMAD.X R31, RZ, RZ, R25.reuse, P4 ;  /* 0x000000ffff1f7224 */ /* 0x100fe200020e0619 */
[----:B------:R-:W-:Y:S01]  /*25950*/  LOP3.LUT R28, R28, R29, RZ, 0x3c, !PT ;  /* 0x0000001d1c1c7212 */ /* 0x000fe200078e3cff */
[----:B------:R-:W-:Y:S01]  /*25960*/  IMAD.X R29, RZ, RZ, R25, P3 ;  /* 0x000000ffff1d7224 */ /* 0x000fe200018e0619 */
[----:B------:R-:W-:-:S02]  /*25970*/  IADD3.X R33, RZ, R25, RZ, P5, !PT ;  /* 0x00000019ff217210 */ /* 0x000fc40002ffe4ff */
[----:B------:R-:W-:Y:S01]  /*25980*/  LOP3.LUT R34, R34, R35, RZ, 0x3c, !PT ;  /* 0x0000002322227212 */ /* 0x000fe200078e3cff */
[----:B------:R-:W-:Y:S01]  /*25990*/  IMAD.X R35, RZ, RZ, R25, P1 ;  /* 0x000000ffff237224 */ /* 0x000fe200008e0619 */
[C---:B------:R-:W-:Y:S02]  /*259a0*/  IADD3 R85, P5, R24.reuse, 0x60, RZ ;  /* 0x0000006018557810 */ /* 0x040fe40007fbe0ff */
[C---:B------:R-:W-:Y:S02]  /*259b0*/  IADD3 R21, P2, R24.reuse, 0x4020, RZ ;  /* 0x0000402018157810 */ /* 0x040fe40007f5e0ff */
[C---:B------:R-:W-:Y:S02]  /*259c0*/  IADD3 R9, P4, R24.reuse, 0x40, RZ ;  /* 0x0000004018097810 */ /* 0x040fe40007f9e0ff */
[C---:B------:R-:W-:Y:S02]  /*259d0*/  IADD3 R7, P3, R24.reuse, 0x20, RZ ;  /* 0x0000002018077810 */ /* 0x040fe40007f7e0ff */
[----:B------:R-:W-:-:S02]  /*259e0*/  IADD3 R15, P1, R24, 0x4000, RZ ;  /* 0x00004000180f7810 */ /* 0x000fc40007f3e0ff */
[----:B------:R-:W-:Y:S02]  /*259f0*/  LOP3.LUT R84, R85, 0x380, RZ, 0xc0, !PT ;  /* 0x0000038055547812 */ /* 0x000fe400078ec0ff */
[----:B------:R-:W-:Y:S02]  /*25a00*/  LOP3.LUT R20, R21, 0x380, RZ, 0xc0, !PT ;  /* 0x0000038015147812 */ /* 0x000fe400078ec0ff */
[----:B------:R-:W-:Y:S02]  /*25a10*/  LOP3.LUT R8, R9, 0x380, RZ, 0xc0, !PT ;  /* 0x0000038009087812 */ /* 0x000fe400078ec0ff */
[----:B------:R-:W-:Y:S02]  /*25a20*/  LOP3.LUT R6, R7, 0x380, RZ, 0xc0, !PT ;  /* 0x0000038007067812 */ /* 0x000fe400078ec0ff */
[----:B------:R-:W-:Y:S02]  /*25a30*/  LOP3.LUT R14, R15, 0x380, RZ, 0xc0, !PT ;  /* 0x000003800f0e7812 */ /* 0x000fe400078ec0ff */
[----:B------:R-:W-:-:S02]  /*25a40*/  LOP3.LUT R3, R24, 0x380, RZ, 0xc0, !PT ;  /* 0x0000038018037812 */ /* 0x000fc400078ec0ff */
[----:B------:R-:W-:Y:S02]  /*25a50*/  SHF.R.U64 R84, R84, 0x3, RZ ;  /* 0x0000000354547819 */ /* 0x000fe400000012ff */
        /* <DEDUP_REMOVED lines=13> */
[----:B------:R-:W-:Y:S02]  /*25b30*/  LOP3.LUT R14, R14, R15, RZ, 0x3c, !PT ;  /* 0x0000000f0e0e7212 */ /* 0x000fe400078e3cff */
[----:B------:R-:W-:-:S02]  /*25b40*/  LOP3.LUT R24, R3, R24, RZ, 0x3c, !PT ;  /* 0x0000001803187212 */ /* 0x000fc400078e3cff */
[----:B------:R-:W-:Y:S02]  /*25b50*/  IADD3.X R15, RZ, R25, RZ, P1, !PT ;  /* 0x00000019ff0f7210 */ /* 0x000fe40000ffe4ff */
        /* <DEDUP_REMOVED lines=52> */
[----:B------:R-:W2:Y:S01]  /*25ea0*/  SHFL.IDX PT, R7, R8, R3, 0x1c1f ;  /* 0x001c1f0308077589 */ /* 0x000ea200000e0000 */
        /* <DEDUP_REMOVED lines=17> */
[----:B------:R-:W3:Y:S01]  /*25fc0*/  SHFL.IDX PT, R5, R2, R3, 0x1c1f ;  /* 0x001c1f0302057589 */ /* 0x000ee200000e0000 */
[----:B------:R-:W-:Y:S02]  /*25fd0*/  SEL R61, R78, R65, P0 ;  /* 0x000000414e3d7207 */ /* 0x000fe40000000000 */
[----:B------:R-:W-:Y:S01]  /*25fe0*/  SEL R53, R40, R93, P0 ;  /* 0x0000005d28357207 */ /* 0x000fe20000000000 */
[----:B------:R-:W-:Y:S01]  /*25ff0*/  SHFL.IDX PT, R42, R42, R3, 0x1c1f ;  /* 0x001c1f032a2a7589 */ /* 0x000fe200000e0000 */
[----:B------:R-:W-:Y:S02]  /*26000*/  SEL R72, R93, R40, P0 ;  /* 0x000000285d487207 */ /* 0x000fe40000000000 */
[----:B------:R-:W-:Y:S01]  /*26010*/  SEL R78, R65, R78, P0 ;  /* 0x0000004e414e7207 */ /* 0x000fe20000000000 */
[----:B------:R-:W4:Y:S01]  /*26020*/  SHFL.IDX PT, R40, R36, R3, 0x1c1f ;  /* 0x001c1f0324287589 */ /* 0x000f2200000e0000 */
[----:B------:R-:W-:-:S02]  /*26030*/  SEL R63, R62, R99, P0 ;  /* 0x000000633e3f7207 */ /* 0x000fc40000000000 */
[----:B------:R-:W-:Y:S01]  /*26040*/  SEL R80, R99, R62, P0 ;  /* 0x0000003e63507207 */ /* 0x000fe20000000000 */
[----:B------:R0:W1:Y:S01]  /*26050*/  SHFL.IDX PT, R52, R48, R3, 0x1c1f ;  /* 0x001c1f0330347589 */ /* 0x00006200000e0000 */
[----:B------:R-:W-:Y:S02]  /*26060*/  SEL R65, R82, R119, P0 ;  /* 0x0000007752417207 */ /* 0x000fe40000000000 */
[----:B------:R-:W-:Y:S01]  /*26070*/  SEL R82, R119, R82, P0 ;  /* 0x0000005277527207 */ /* 0x000fe20000000000 */
[----:B------:R3:W-:Y:S01]  /*26080*/  SHFL.IDX PT, R62, R50, R3, 0x1c1f ;  /* 0x001c1f03323e7589 */ /* 0x0007e200000e0000 */
[----:B--2---:R-:W-:Y:S02]  /*26090*/  SEL R8, R10, R7, P0 ;  /* 0x000000070a087207 */ /* 0x004fe40000000000 */
[----:B------:R-:W-:Y:S01]  /*260a0*/  SEL R10, R7, R10, P0 ;  /* 0x0000000a070a7207 */ /* 0x000fe20000000000 */
[----:B------:R-:W-:Y:S01]  /*260b0*/  SHFL.IDX PT, R41, R41, R0, 0x1c1f ;  /* 0x001c1f0029297589 */ /* 0x000fe200000e0000 */
[----:B------:R-:W-:-:S02]  /*260c0*/  SEL R32, R34, R25, P0 ;  /* 0x0000001922207207 */ /* 0x000fc40000000000 */
[----:B0-----:R-:W-:Y:S01]  /*260d0*/  SEL R48, R33, R44, P0 ;  /* 0x0000002c21307207 */ /* 0x001fe20000000000 */
[----:B------:R-:W-:Y:S01]  /*260e0*/  SHFL.IDX PT, R43, R43, R0, 0x1c1f ;  /* 0x001c1f002b2b7589 */ /* 0x000fe200000e0000 */
[----:B---3--:R-:W-:Y:S02]  /*260f0*/  SEL R4, R6, R5, P0 ;  /* 0x0000000506047207 */ /* 0x008fe40000000000 */
[----:B------:R-:W-:Y:S01]  /*26100*/  SEL R50, R44, R33, P0 ;  /* 0x000000212c327207 */ /* 0x000fe20000000000 */
[----:B------:R-:W-:Y:S01]  /*26110*/  SHFL.IDX PT, R49, R49, R0, 0x1c1f ;  /* 0x001c1f0031317589 */ /* 0x000fe200000e0000 */
[----:B------:R-:W-:Y:S02]  /*26120*/  SEL R44, R35, R46, P0 ;  /* 0x0000002e232c7207 */ /* 0x000fe40000000000 */
[----:B------:R-:W-:Y:S01]  /*26130*/  SEL R6, R5, R6, P0 ;  /* 0x0000000605067207 */ /* 0x000fe20000000000 */
[----:B------:R-:W-:Y:S01]  /*26140*/  SHFL.IDX PT, R51, R51, R0, 0x1c1f ;  /* 0x001c1f0033337589 */ /* 0x000fe200000e0000 */
[----:B----4-:R-:W-:-:S02]  /*26150*/  SEL R12, R29, R40, P0 ;  /* 0x000000281d0c7207 */ /* 0x010fc40000000000 */
[----:B------:R-:W-:Y:S01]  /*26160*/  SEL R14, R40, R29, P0 ;  /* 0x0000001d280e7207 */ /* 0x000fe20000000000 */
[----:B------:R1:W0:Y:S01]  /*26170*/  SHFL.IDX PT, R2, R56, R3, 0x1c1f ;  /* 0x001c1f0338027589 */ /* 0x00022200000e0000 */
[----:B------:R-:W-:Y:S02]  /*26180*/  SEL R36, R38, R27, P0 ;  /* 0x0000001b26247207 */ /* 0x000fe40000000000 */
[----:B------:R-:W-:Y:S01]  /*26190*/  SEL R40, R31, R42, P0 ;  /* 0x0000002a1f287207 */ /* 0x000fe20000000000 */
[----:B------:R2:W3:Y:S01]  /*261a0*/  SHFL.IDX PT, R20, R58, R3, 0x1c1f ;  /* 0x001c1f033a147589 */ /* 0x0004e200000e0000 */
[----:B------:R-:W-:Y:S02]  /*261b0*/  SEL R46, R46, R35, P0 ;  /* 0x000000232e2e7207 */ /* 0x000fe40000000000 */
[----:B------:R-:W-:Y:S01]  /*261c0*/  SEL R34, R25, R34, P0 ;  /* 0x0000002219227207 */ /* 0x000fe20000000000 */
[----:B------:R-:W4:Y:S01]  /*261d0*/  SHFL.IDX PT, R68, R68, R3, 0x1c1f ;  /* 0x001c1f0344447589 */ /* 0x000f2200000e0000 */
[----:B------:R-:W-:-:S02]  /*261e0*/  SEL R38, R27, R38, P0 ;  /* 0x000000261b267207 */ /* 0x000fc40000000000 */
[----:B-1----:R-:W-:Y:S01]  /*261f0*/  SEL R56, R37, R52, P0 ;  /* 0x0000003425387207 */ /* 0x002fe20000000000 */
[----:B------:R-:W1:Y:S01]  /*26200*/  SHFL.IDX PT, R70, R70, R3, 0x1c1f ;  /* 0x001c1f0346467589 */ /* 0x000e6200000e0000 */
[----:B------:R-:W-:Y:S02]  /*26210*/  SEL R42, R42, R31, P0 ;  /* 0x0000001f2a2a7207 */ /* 0x000fe40000000000 */
[----:B--2---:R-:W-:Y:S01]  /*26220*/  SEL R58, R52, R37, P0 ;  /* 0x00000025343a7207 */ /* 0x004fe20000000000 */
[----:B------:R-:W-:Y:S04]  /*26230*/  SHFL.IDX PT, R45, R45, R0, 0x1c1f ;  /* 0x001c1f002d2d7589 */ /* 0x000fe800000e0000 */
[----:B------:R-:W-:Y:S04]  /*26240*/  SHFL.IDX PT, R47, R47, R0, 0x1c1f ;  /* 0x001c1f002f2f7589 */ /* 0x000fe800000e0000 */
[----:B------:R-:W-:Y:S01]  /*26250*/  SHFL.IDX PT, R57, R57, R0, 0x1c1f ;  /* 0x001c1f0039397589 */ /* 0x000fe200000e0000 */
[----:B0-----:R-:W-:-:S02]  /*26260*/  SEL R5, R41, R2, P0 ;  /* 0x0000000229057207 */ /* 0x001fc40000000000 */
[----:B------:R-:W-:Y:S01]  /*26270*/  SEL R7, R2, R41, P0 ;  /* 0x0000002902077207 */ /* 0x000fe20000000000 */
[----:B------:R-:W-:Y:S01]  /*26280*/  SHFL.IDX PT, R59, R59, R0, 0x1c1f ;  /* 0x001c1f003b3b7589 */ /* 0x000fe200000e0000 */
[----:B---3--:R-:W-:-:S03]  /*26290*/  SEL R11, R20, R43, P0 ;  /* 0x0000002b140b7207 */ /* 0x008fc60000000000 */
[----:B------:R0:W2:Y:S01]  /*262a0*/  SHFL.IDX PT, R21, R24, R3, 0x1c1f ;  /* 0x001c1f0318157589 */ /* 0x0000a200000e0000 */
[----:B----4-:R-:W-:Y:S02]  /*262b0*/  SEL R33, R49, R68, P0 ;  /* 0x0000004431217207 */ /* 0x010fe40000000000 */
[----:B------:R-:W-:Y:S01]  /*262c0*/  SEL R35, R68, R49, P0 ;  /* 0x0000003144237207 */ /* 0x000fe20000000000 */
[----:B------:R3:W4:Y:S01]  /*262d0*/  SHFL.IDX PT, R64, R60, R3, 0x1c1f ;  /* 0x001c1f033c407589 */ /* 0x00072200000e0000 */
[----:B-1----:R-:W-:-:S03]  /*262e0*/  SEL R37, R51, R70, P0 ;  /* 0x0000004633257207 */ /* 0x002fc60000000000 */
[----:B------:R-:W1:Y:S01]  /*262f0*/  SHFL.IDX PT, R66, R66, R3, 0x1c1f ;  /* 0x001c1f0342427589 */ /* 0x000e6200000e0000 */
[----:B0-----:R-:W-:-:S03]  /*26300*/  SEL R24, R26, R9, P0 ;  /* 0x000000091a187207 */ /* 0x001fc60000000000 */
[----:B------:R-:W0:Y:S01]  /*26310*/  SHFL.IDX PT, R74, R74, R3, 0x1c1f ;  /* 0x001c1f034a4a7589 */ /* 0x000e2200000e0000 */
[----:B------:R-:W-:Y:S02]  /*26320*/  SEL R26, R9, R26, P0 ;  /* 0x0000001a091a7207 */ /* 0x000fe40000000000 */
[----:B---3--:R-:W-:Y:S01]  /*26330*/  SEL R60, R39, R62, P0 ;  /* 0x0000003e273c7207 */ /* 0x008fe20000000000 */
[----:B------:R-:W3:Y:S01]  /*26340*/  SHFL.IDX PT, R76, R76, R3, 0x1c1f ;  /* 0x001c1f034c4c7589 */ /* 0x000ee200000e0000 */
[----:B------:R-:W-:Y:S02]  /*26350*/  SEL R62, R62, R39, P0 ;  /* 0x000000273e3e7207 */ /* 0x000fe40000000000 */
[----:B------:R-:W-:Y:S01]  /*26360*/  SEL R9, R43, R20, P0 ;  /* 0x000000142b097207 */ /* 0x000fe20000000000 */
[----:B------:R-:W-:Y:S01]  /*26370*/  SHFL.IDX PT, R53, R53, R0, 0x1c1f ;  /* 0x001c1f0035357589 */ /* 0x000fe200000e0000 */
[----:B------:R-:W-:-:S03]  /*26380*/  SEL R39, R70, R51, P0 ;  /* 0x0000003346277207 */ /* 0x000fc60000000000 */
[----:B------:R-:W-:Y:S01]  /*26390*/  SHFL.IDX PT, R61, R61, R0, 0x1c1f ;  /* 0x001c1f003d3d7589 */ /* 0x000fe200000e0000 */
[----:B--2---:R-:W-:Y:S02]  /*263a0*/  SEL R28, R30, R21, P0 ;  /* 0x000000151e1c7207 */ /* 0x004fe40000000000 */
[----:B------:R-:W-:Y:S01]  /*263b0*/  SEL R30, R21, R30, P0 ;  /* 0x0000001e151e7207 */ /* 0x000fe20000000000 */
[----:B------:R-:W-:Y:S01]  /*263c0*/  SHFL.IDX PT, R63, R63, R0, 0x1c1f ;  /* 0x001c1f003f3f7589 */ /* 0x000fe200000e0000 */
[----:B----4-:R-:W-:Y:S02]  /*263d0*/  SEL R25, R45, R64, P0 ;  /* 0x000000402d197207 */ /* 0x010fe40000000000 */
[----:B------:R-:W-:Y:S01]  /*263e0*/  SEL R27, R64, R45, P0 ;  /* 0x0000002d401b7207 */ /* 0x000fe20000000000 */
[----:B------:R-:W2:Y:S01]  /*263f0*/  SHFL.IDX PT, R72, R72, R3, 0x1c1f ;  /* 0x001c1f0348487589 */ /* 0x000ea200000e0000 */
[----:B-1----:R-:W-:Y:S02]  /*26400*/  SEL R29, R47, R66, P0 ;  /* 0x000000422f1d7207 */ /* 0x002fe40000000000 */
[----:B------:R-:W-:Y:S01]  /*26410*/  SEL R31, R66, R47, P0 ;  /* 0x0000002f421f7207 */ /* 0x000fe20000000000 */
[----:B------:R-:W1:Y:S01]  /*26420*/  SHFL.IDX PT, R78, R78, R3, 0x1c1f ;  /* 0x001c1f034e4e7589 */ /* 0x000e6200000e0000 */
[----:B0-----:R-:W-:-:S02]  /*26430*/  SEL R41, R57, R74, P0 ;  /* 0x0000004a39297207 */ /* 0x001fc40000000000 */
[----:B------:R-:W-:Y:S01]  /*26440*/  SEL R43, R74, R57, P0 ;  /* 0x000000394a2b7207 */ /* 0x000fe20000000000 */
[----:B------:R-:W0:Y:S01]  /*26450*/  SHFL.IDX PT, R80, R80, R3, 0x1c1f ;  /* 0x001c1f0350507589 */ /* 0x000e2200000e0000 */
[----:B---3--:R-:W-:Y:S02]  /*26460*/  SEL R49, R59, R76, P0 ;  /* 0x0000004c3b317207 */ /* 0x008fe40000000000 */
[----:B------:R-:W-:Y:S01]  /*26470*/  SEL R51, R76, R59, P0 ;  /* 0x0000003b4c337207 */ /* 0x000fe20000000000 */
[----:B------:R-:W3:Y:S04]  /*26480*/  SHFL.IDX PT, R82, R82, R3, 0x1c1f ;  /* 0x001c1f0352527589 */ /* 0x000ee800000e0000 */
[----:B------:R4:W3:Y:S01]  /*26490*/  SHFL.IDX PT, R65, R65, R0, 0x1c1f ;  /* 0x001c1f0041417589 */ /* 0x0008e200000e0000 */
[----:B--2---:R-:W-:-:S02]  /*264a0*/  SEL R13, R53, R72, P0 ;  /* 0x00000048350d7207 */ /* 0x004fc40000000000 */
[----:B------:R-:W-:Y:S02]  /*264b0*/  SEL R15, R72, R53, P0 ;  /* 0x00000035480f7207 */ /* 0x000fe40000000000 */
[----:B-1----:R-:W-:Y:S02]  /*264c0*/  SEL R45, R61, R78, P0 ;  /* 0x0000004e3d2d7207 */ /* 0x002fe40000000000 */
[----:B------:R-:W-:Y:S02]  /*264d0*/  SEL R47, R78, R61, P0 ;  /* 0x0000003d4e2f7207 */ /* 0x000fe40000000000 */
[----:B0-----:R-:W-:Y:S02]  /*264e0*/  SEL R57, R63, R80, P0 ;  /* 0x000000503f397207 */ /* 0x001fe40000000000 */
[----:B------:R-:W-:Y:S02]  /*264f0*/  SEL R59, R80, R63, P0 ;  /* 0x0000003f503b7207 */ /* 0x000fe40000000000 */
[----:B----4-:R-:W-:-:S07]  /*26500*/  MOV R0, RZ ;  /* 0x000000ff00007202 */ /* 0x010fce0000000f00 */
.L_x_2638:
[----:B------:R-:W2:Y:S01]  /*26510*/  LDL.LU R2, [R1+0x18] ;  /* 0x0000180001027983 */ /* 0x000ea20000300800 */
[----:B------:R-:W-:Y:S05]  /*26520*/  WARPSYNC.ALL ;  /* 0x0000000000007948 */ /* 0x000fea0003800000 */
[----:B------:R-:W-:Y:S01]  /*26530*/  BAR.SYNC.DEFER_BLOCKING 0x1, 0x100 ;  /* 0x0044000000007b1d */ /* 0x000fe20000010000 */
[----:B---3--:R-:W-:Y:S02]  /*26540*/  SEL R61, R65, R82, P0 ;  /* 0x00000052413d7207 */ /* 0x008fe40000000000 */
        /* <DEDUP_REMOVED lines=19> */
[----:B--2---:R-:W-:-:S04]  /*26680*/  IADD3 R20, P2, R2, UR4, RZ ;  /* 0x0000000402147c10 */ /* 0x004fc8000ff5e0ff */
[----:B------:R-:W-:Y:S01]  /*26690*/  IADD3.X R21, R87, UR5, RZ, P2, !PT ;  /* 0x0000000557157c10 */ /* 0x000fe200097fe4ff */
[----:B------:R-:W-:Y:S02]  /*266a0*/  ULDC.64 UR4, c[0x0][0xbe0] ;  /* 0x0002f80000047ab9 */ /* 0x000fe40000000a00 */
[----:B------:R-:W-:Y:S02]  /*266b0*/  ISETP.NE.U32.AND P0, PT, RZ, UR4, PT ;  /* 0x00000004ff007c0c */ /* 0x000fe4000bf05070 */
[----:B------:R2:W5:Y:S01]  /*266c0*/  @P1 LDG.E R0, desc[UR54][R20.64] ;  /* 0x0000003614001981 */ /* 0x000562000c1e1900 */
[----:B0-----:R-:W-:Y:S02]  /*266d0*/  IADD3 R9, P2, R54, 0x1000, RZ ;  /* 0x0000100036097810 */ /* 0x001fe40007f5e0ff */
[----:B------:R-:W-:-:S13]  /*266e0*/  ISETP.NE.AND.EX P0, PT, RZ, UR5, PT, P0 ;  /* 0x00000005ff007c0c */ /* 0x000fda000bf05300 */
[----:B------:R-:W-:Y:S01]  /*266f0*/  @P0 IADD3 R2, P3, R2, UR4, RZ ;  /* 0x0000000402020c10 */ /* 0x000fe2000ff7e0ff */
[----:B------:R-:W-:Y:S02]  /*26700*/  ULDC UR4, c[0x0][0xa88] ;  /* 0x0002a20000047ab9 */ /* 0x000fe40000000800 */
[----:B-1----:R-:W-:Y:S01]  /*26710*/  IMAD.U32 R60, RZ, RZ, UR4 ;  /* 0x00000004ff3c7e24 */ /* 0x002fe2000f8e00ff */
[----:B------:R-:W-:-:S05]  /*26720*/  @P0 IADD3.X R3, R87, UR5, RZ, P3, !PT ;  /* 0x0000000557030c10 */ /* 0x000fca0009ffe4ff */
[----:B------:R2:W5:Y:S01]  /*26730*/  @P0 LDG.E R60, desc[UR54][R2.64] ;  /* 0x00000036023c0981 */ /* 0x000562000c1e1900 */
[----:B------:R-:W-:Y:S05]  /*26740*/  @P0 BRA `(.L_x_2404) ;  /* 0x0000000000100947 */ /* 0x000fea0003800000 */
[----:B------:R-:W-:Y:S05]  /*26750*/  @!P1 BRA `(.L_x_2404) ;  /* 0x00000000000c9947 */ /* 0x000fea0003800000 */
[----:B--2---:R-:W2:Y:S04]  /*26760*/  LDG.E R3, desc[UR54][R20.64] ;  /* 0x0000003614037981 */ /* 0x004ea8000c1e1900 */
[----:B-----5:R-:W2:Y:S02]  /*26770*/  LDG.E R60, desc[UR54][R20.64+0x4] ;  /* 0x00000436143c7981 */ /* 0x020ea4000c1e1900 */
[----:B--2---:R-:W-:-:S07]  /*26780*/  IMAD.IADD R60, R60, 0x1, -R3 ;  /* 0x000000013c3c7824 */ /* 0x004fce00078e0a03 */
.L_x_2404:
[----:B------:R-:W3:Y:S01]  /*26790*/  LDL R6, [R1+0x4] ;  /* 0x0000040001067983 */ /* 0x000ee20000100800 */
[----:B------:R-:W-:-:S03]  /*267a0*/  ULDC.64 UR4, c[0x0][0xb70] ;  /* 0x0002dc0000047ab9 */ /* 0x000fc60000000a00 */
[----:B------:R-:W4:Y:S04]  /*267b0*/  LDL.LU R66, [R1+0x14] ;  /* 0x0000140001427983 */ /* 0x000f280000300800 */
[----:B------:R-:W3:Y:S01]  /*267c0*/  LDL.LU R64, [R1+0x28] ;  /* 0x0000280001407983 */ /* 0x000ee20000300800 */
[----:B--2--5:R-:W-:Y:S02]  /*267d0*/  SHF.R.S32.HI R3, RZ, 0x1f, R0 ;  /* 0x0000001fff037819 */ /* 0x024fe40000011400 */
[----:B------:R-:W-:Y:S01]  /*267e0*/  MOV R2, R0 ;  /* 0x0000000000027202 */ /* 0x000fe20000000f00 */
[----:B------:R-:W2:Y:S01]  /*267f0*/  LDL R10, [R1+0x30] ;  /* 0x00003000010a7983 */ /* 0x000ea20000100800 */
[----:B------:R-:W-:Y:S02]  /*26800*/  SEL R63, R94, RZ, !P1 ;  /* 0x000000ff5e3f7207 */ /* 0x000fe40004800000 */
        /* <DEDUP_REMOVED lines=22> */
[----:B------:R-:W-:Y:S02]  /*26970*/  LOP3.LUT R12, R12, R13, RZ, 0x3c, !PT ;  /* 0x0000000d0c0c7212 */ /* 0x000fe400078e3cff */
[----:B------:R-:W-:Y:S01]  /*26980*/  LOP3.LUT R24, R24, R25, RZ, 0x3c, !PT ;  /* 0x0000001918187212 */ /* 0x000fe200078e3cff */
[--C-:B------:R-:W-:Y:S01]  /*26990*/  IMAD.X R25, RZ, RZ, R55.reuse, P4 ;  /* 0x000000ffff197224 */ /* 0x100fe200020e0637 */
[----:B------:R-:W-:Y:S01]  /*269a0*/  LOP3.LUT R28, R28, R29, RZ, 0x3c, !PT ;  /* 0x0000001d1c1c7212 */ /* 0x000fe200078e3cff */
[--C-:B------:R-:W-:Y:S01]  /*269b0*/  IMAD.X R29, RZ, RZ, R55.reuse, P5 ;  /* 0x000000ffff1d7224 */ /* 0x100fe200028e0637 */
[----:B------:R-:W-:Y:S02]  /*269c0*/  IADD3.X R13, RZ, R55, RZ, P3, !PT ;  /* 0x00000037ff0d7210 */ /* 0x000fe40001ffe4ff */
        /* <DEDUP_REMOVED lines=17> */
[----:B------:R-:W-:Y:S01]  /*26ae0*/  SHF.R.S32.HI R237, RZ, 0x1f, R236 ;  /* 0x0000001fffed7819 */ /* 0x000fe200000114ec */
[----:B------:R-:W-:Y:S01]  /*26af0*/  BSSY B1, `(.L_x_2405) ;  /* 0x0000068000017945 */ /* 0x000fe20003800000 */
[----:B----4-:R-:W-:Y:S01]  /*26b00*/  SHF.R.S32.HI R62, RZ, 0x1f, R66 ;  /* 0x0000001fff3e7819 */ /* 0x010fe20000011442 */
[----:B---3--:R-:W-:-:S04]  /*26b10*/  IMAD R11, R64, 0x80, R6 ;  /* 0x00000080400b7824 */ /* 0x008fc800078e0206 */
[----:B------:R-:W-:-:S04]  /*26b20*/  IMAD R4, R62, UR4, RZ ;  /* 0x000000043e047c24 */ /* 0x000fc8000f8e02ff */
[C---:B------:R-:W-:Y:S02]  /*26b30*/  IMAD R7, R66.reuse, UR5, R4 ;  /* 0x0000000542077c24 */ /* 0x040fe4000f8e0204 */
[----:B------:R-:W-:Y:S01]  /*26b40*/  IMAD.WIDE.U32 R4, R66, UR4, R2 ;  /* 0x0000000442047c25 */ /* 0x000fe2000f8e0002 */
[----:B------:R-:W-:-:S03]  /*26b50*/  ULDC.64 UR4, c[0x0][0xb78] ;  /* 0x0002de0000047ab9 */ /* 0x000fc60000000a00 */
[----:B------:R-:W-:Y:S02]  /*26b60*/  IMAD.IADD R5, R5, 0x1, R7 ;  /* 0x0000000105057824 */ /* 0x000fe400078e0207 */
[----:B------:R-:W-:Y:S02]  /*26b70*/  IMAD R2, R63, UR4, RZ ;  /* 0x000000043f027c24 */ /* 0x000fe4000f8e02ff */
[----:B------:R-:W-:Y:S01]  /*26b80*/  IMAD.WIDE.U32 R4, R65, UR4, R4 ;  /* 0x0000000441047c25 */ /* 0x000fe2000f8e0004 */
[----:B------:R-:W-:-:S03]  /*26b90*/  SHF.R.S32.HI R7, RZ, 0x1f, R11 ;  /* 0x0000001fff077819 */ /* 0x000fc6000001140b */
[----:B------:R-:W-:Y:S01]  /*26ba0*/  IMAD R6, R65, UR5, R2 ;  /* 0x0000000541067c24 */ /* 0x000fe2000f8e0202 */
[----:B------:R-:W-:Y:S01]  /*26bb0*/  IADD3 R2, P1, R11, R4, RZ ;  /* 0x000000040b027210 */ /* 0x000fe20007f3e0ff */
[----:B------:R-:W-:-:S03]  /*26bc0*/  ULDC.64 UR4, c[0x0][0xb40] ;  /* 0x0002d00000047ab9 */ /* 0x000fc60000000a00 */
[----:B------:R-:W-:Y:S02]  /*26bd0*/  IADD3.X R7, R7, R5, R6, P1, !PT ;  /* 0x0000000507077210 */ /* 0x000fe40000ffe406 */
[----:B------:R-:W-:-:S04]  /*26be0*/  LEA R20, P1, R2, UR4, 0x2 ;  /* 0x0000000402147c11 */ /* 0x000fc8000f8210ff */
[----:B------:R-:W-:Y:S01]  /*26bf0*/  LEA.HI.X R21, R2, UR5, R7, 0x2, P1 ;  /* 0x0000000502157c11 */ /* 0x000fe200088f1407 */
[----:B------:R-:W-:Y:S01]  /*26c00*/  VIADD R5, R11, 0x8 ;  /* 0x000000080b057836 */ /* 0x000fe20000000000 */
[----:B------:R-:W-:Y:S01]  /*26c10*/  IADD3 R37, P1, R54, 0x6000, RZ ;  /* 0x0000600036257810 */ /* 0x000fe20007f3e0ff */
[----:B------:R-:W-:-:S03]  /*26c20*/  ULDC.64 UR4, c[0x0][0xaa0] ;  /* 0x0002a80000047ab9 */ /* 0x000fc60000000a00 */
[----:B------:R-:W-:Y:S02]  /*26c30*/  LOP3.LUT R36, R37, 0x380, RZ, 0xc0, !PT ;  /* 0x0000038025247812 */ /* 0x000fe400078ec0ff */
[----:B--2---:R-:W-:Y:S02]  /*26c40*/  LOP3.LUT P0, RZ, R10, 0x3, RZ, 0xc0, !PT ;  /* 0x000000030aff7812 */ /* 0x004fe4000780c0ff */
[----:B------:R-:W-:Y:S02]  /*26c50*/  SHF.R.U64 R36, R36, 0x3, RZ ;  /* 0x0000000324247819 */ /* 0x000fe400000012ff */
[----:B------:R-:W-:Y:S02]  /*26c60*/  LOP3.LUT R2, R54, 0x380, RZ, 0xc0, !PT ;  /* 0x0000038036027812 */ /* 0x000fe400078ec0ff */
[----:B------:R-:W-:Y:S02]  /*26c70*/  LOP3.LUT R36, R36, R37, RZ, 0x3c, !PT ;  /* 0x0000002524247212 */ /* 0x000fe400078e3cff */
[----:B------:R-:W-:-:S02]  /*26c80*/  IADD3.X R37, RZ, R55, RZ, P1, !PT ;  /* 0x00000037ff257210 */ /* 0x000fc40000ffe4ff */
[----:B------:R-:W-:Y:S02]  /*26c90*/  IADD3 R7, P2, R54, 0xb000, RZ ;  /* 0x0000b00036077810 */ /* 0x000fe40007f5e0ff */
[-C--:B------:R-:W-:Y:S02]  /*26ca0*/  ISETP.GE.OR P1, PT, R11, R60.reuse, P0 ;  /* 0x0000003c0b00720c */ /* 0x080fe40000726670 */
[----:B------:R-:W-:Y:S02]  /*26cb0*/  ISETP.GE.OR P0, PT, R5, R60, P0 ;  /* 0x0000003c0500720c */ /* 0x000fe40000706670 */
[----:B------:R-:W-:Y:S02]  /*26cc0*/  SHF.R.U64 R5, R2, 0x3, RZ ;  /* 0x0000000302057819 */ /* 0x000fe400000012ff */
[----:B------:R-:W-:-:S04]  /*26cd0*/  LOP3.LUT R2, R7, 0x380, RZ, 0xc0, !PT ;  /* 0x0000038007027812 */ /* 0x000fc800078ec0ff */
[----:B------:R-:W-:Y:S01]  /*26ce0*/  SHF.R.U64 R2, R2, 0x3, RZ ;  /* 0x0000000302027819 */ /* 0x000fe200000012ff */
[--C-:B------:R-:W-:Y:S01]  /*26cf0*/  IMAD.X R57, RZ, RZ, R55.reuse, P2 ;  /* 0x000000ffff397224 */ /* 0x100fe200010e0637 */
[----:B------:R-:W-:Y:S01]  /*26d00*/  LOP3.LUT R4, R5, R54, RZ, 0x3c, !PT ;  /* 0x0000003605047212 */ /* 0x000fe200078e3cff */
[----:B------:R-:W-:Y:S01]  /*26d10*/  IMAD.MOV.U32 R5, RZ, RZ, R55 ;  /* 0x000000ffff057224 */ /* 0x000fe200078e0037 */
[----:B------:R-:W-:Y:S01]  /*26d20*/  LOP3.LUT R56, R2, R7, RZ, 0x3c, !PT ;  /* 0x0000000702387212 */ /* 0x000fe200078e3cff */
[----:B------:R-:W-:Y:S04]  /*26d30*/  @!P1 STG.E desc[UR54][R20.64], R122 ;  /* 0x0000007a14009986 */ /* 0x000fe8000c101936 */
[----:B------:R0:W-:Y:S01]  /*26d40*/  @!P0 STG.E desc[UR54][R20.64+0x20], R123 ;  /* 0x0000207b14008986 */ /* 0x0001e2000c101936 */
[----:B------:R-:W-:-:S03]  /*26d50*/  IMAD R61, R3, UR4, RZ ;  /* 0x00000004033d7c24 */ /* 0x000fc6000f8e02ff */
[----:B------:R-:W5:Y:S04]  /*26d60*/  LD.E.128 R4, desc[UR54][R4.64] ;  /* 0x0000003604047980 */ /* 0x000f68000c101d00 */
[----:B------:R-:W5:Y:S04]  /*26d70*/  LD.E.128 R8, desc[UR54][R8.64] ;  /* 0x0000003608087980 */ /* 0x000f68000c101d00 */
[----:B------:R-:W5:Y:S01]  /*26d80*/  LD.E.128 R12, desc[UR54][R12.64] ;  /* 0x000000360c0c7980 */ /* 0x000f62000c101d00 */
[----:B0-----:R-:W-:-:S03]  /*26d90*/  SHF.R.S32.HI R21, RZ, 0x1f, R233 ;  /* 0x0000001fff157819 */ /* 0x001fc600000114e9 */
[----:B------:R-:W5:Y:S01]  /*26da0*/  LD.E.128 R24, desc[UR54][R24.64] ;  /* 0x0000003618187980 */ /* 0x000f62000c101d00 */
[----:B------:R-:W-:-:S03]  /*26db0*/  MOV R20, R233 ;  /* 0x000000e900147202 */ /* 0x000fc60000000f00 */
        /* <DEDUP_REMOVED lines=29> */
[----:B------:R-:W-:Y:S02]  /*26f90*/  IMAD.IADD R3, R3, 0x1, R61 ;  /* 0x0000000103037824 */ /* 0x000fe400078e023d */
[----:B------:R-:W-:Y:S01]  /*26fa0*/  IMAD R20, R63, UR4, RZ ;  /* 0x000000043f147c24 */ /* 0x000fe2000f8e02ff */
[----:B------:R-:W-:Y:S01]  /*26fb0*/  PRMT R0, RZ, 0x654, R0 ;  /* 0x00000654ff007816 */ /* 0x000fe20000000000 */
[C---:B------:R-:W-:Y:S01]  /*26fc0*/  IMAD.WIDE.U32 R60, R65.reuse, UR4, R2 ;  /* 0x00000004413c7c25 */ /* 0x040fe2000f8e0002 */
[----:B------:R-:W-:Y:S02]  /*26fd0*/  IADD3 R21, R236, 0x60, RZ ;  /* 0x00000060ec157810 */ /* 0x000fe40007ffe0ff */
[----:B0-----:R0:W-:Y:S01]  /*26fe0*/  SYNCS.ARRIVE.TRANS64.RED.A1T0 RZ, [R0+URZ], RZ ;  /* 0x000000ff00ff79a7 */ /* 0x0011e2000810043f */
[----:B------:R-:W-:Y:S01]  /*26ff0*/  IMAD R63, R65, UR5, R20 ;  /* 0x00000005413f7c24 */ /* 0x000fe2000f8e0214 */
[----:B------:R-:W-:Y:S01]  /*27000*/  ISETP.GE.AND P2, PT, R21, R67, PT ;  /* 0x000000431500720c */ /* 0x000fe20003f46270 */
[----:B------:R-:W-:-:S04]  /*27010*/  IMAD.WIDE R20, R64, 0x80, R236 ;  /* 0x0000008040147825 */ /* 0x000fc800078e02ec */
[----:B------:R-:W-:Y:S01]  /*27020*/  IMAD.IADD R65, R61, 0x1, R63 ;  /* 0x000000013d417824 */ /* 0x000fe200078e023f */
[----:B0-----:R-:W-:Y:S07]  /*27030*/  @P3 BRA `(.L_x_2406) ;  /* 0x00000000004c3947 */ /* 0x001fee0003800000 */
[----:B------:R-:W-:Y:S01]  /*27040*/  ULDC.64 UR4, c[0x0][0xad8] ;  /* 0x0002b60000047ab9 */ /* 0x000fe20000000a00 */
[----:B------:R-:W-:Y:S01]  /*27050*/  MOV R2, R60 ;  /* 0x0000003c00027202 */ /* 0x000fe20000000f00 */
[----:B------:R-:W-:Y:S01]  /*27060*/  IMAD R63, R21, UR4, RZ ;  /* 0x00000004153f7c24 */ /* 0x000fe2000f8e02ff */
[----:B------:R-:W-:Y:S01]  /*27070*/  ULDC.64 UR6, c[0x0][0xa80] ;  /* 0x0002a00000067ab9 */ /* 0x000fe20000000a00 */
[----:B------:R-:W-:Y:S01]  /*27080*/  IMAD.MOV.U32 R3, RZ, RZ, R65 ;  /* 0x000000ffff037224 */ /* 0x000fe200078e0041 */
[C---:B------:R-:W-:Y:S01]  /*27090*/  IADD3 R64, R233.reuse, 0x80, RZ ;  /* 0x00000080e9407810 */ /* 0x040fe20007ffe0ff */
[C---:B------:R-:W-:Y:S02]  /*270a0*/  IMAD R63, R20.reuse, UR5, R63 ;  /* 0x00000005143f7c24 */ /* 0x040fe4000f8e023f */
[----:B------:R-:W-:Y:S01]  /*270b0*/  IMAD.WIDE.U32 R2, R20, UR4, R2 ;  /* 0x0000000414027c25 */ /* 0x000fe2000f8e0002 */
[----:B------:R-:W-:Y:S02]  /*270c0*/  ULDC UR4, c[0x0][0xa8c] ;  /* 0x0002a30000047ab9 */ /* 0x000fe40000000800 */
[----:B------:R-:W-:Y:S01]  /*270d0*/  ISETP.GE.AND P4, PT, R233, UR4, PT ;  /* 0x00000004e9007c0c */ /* 0x000fe2000bf86270 */
[----:B------:R-:W-:Y:S01]  /*270e0*/  IMAD.IADD R3, R3, 0x1, R63 ;  /* 0x0000000103037824 */ /* 0x000fe200078e023f */
[----:B------:R-:W-:Y:S01]  /*270f0*/  LEA R62, P5, R2, UR6, 0x1 ;  /* 0x00000006023e7c11 */ /* 0x000fe2000f8a08ff */
[----:B------:R-:W-:-:S03]  /*27100*/  VIADD R0, R233, 0x40 ;  /* 0x00000040e9007836 */ /* 0x000fc60000000000 */
[----:B------:R-:W-:Y:S02]  /*27110*/  LEA.HI.X R63, R2, UR7, R3, 0x1, P5 ;  /* 0x00000007023f7c11 */ /* 0x000fe4000a8f0c03 */
[----:B------:R-:W-:Y:S02]  /*27120*/  ISETP.GE.AND P3, PT, R0, UR4, PT ;  /* 0x0000000400007c0c */ /* 0x000fe4000bf66270 */
[----:B------:R-:W-:-:S03]  /*27130*/  ISETP.GE.AND P5, PT, R64, UR4, PT ;  /* 0x0000000440007c0c */ /* 0x000fc6000bfa6270 */
[----:B-----5:R0:W-:Y:S08]  /*27140*/  @!P4 STG.E.128 desc[UR54][R62.64], R4 ;  /* 0x000000043e00c986 */ /* 0x0201f0000c101d36 */
[----:B------:R0:W-:Y:S04]  /*27150*/  @!P3 STG.E.128 desc[UR54][R62.64+0x80], R28 ;  /* 0x0000801c3e00b986 */ /* 0x0001e8000c101d36 */
[----:B------:R0:W-:Y:S02]  /*27160*/  @!P5 STG.E.128 desc[UR54][R62.64+0x100], R44 ;  /* 0x0001002c3e00d986 */ /* 0x0001e4000c101d36 */
.L_x_2406:
[----:B------:R-:W-:Y:S05]  /*27170*/  BSYNC B1 ;  /* 0x0000000000017941 */ /* 0x000fea0003800000 */
.L_x_2405:
        /* <DEDUP_REMOVED lines=23> */
.L_x_2408:
[----:B------:R-:W-:Y:S05]  /*272f0*/  BSYNC B1 ;  /* 0x0000000000017941 */ /* 0x000fea0003800000 */
.L_x_2407:
[----:B------:R-:W-:Y:S04]  /*27300*/  BSSY B1, `(.L_x_2409) ;  /* 0x0000017000017945 */ /* 0x000fe80003800000 */
[----:B------:R-:W-:Y:S05]  /*27310*/  @P1 BRA `(.L_x_2410) ;  /* 0x0000000000541947 */ /* 0x000fea0003800000 */
[----:B01---5:R-:W-:Y:S01]  /*27320*/  IADD3 R5, P0, R20, 0x40, RZ ;  /* 0x0000004014057810 */ /* 0x023fe20007f1e0ff */
[----:B------:R-:W-:Y:S01]  /*27330*/  ULDC UR4, c[0x0][0xa8c] ;  /* 0x0002a30000047ab9 */ /* 0x000fe20000000800 */
[C---:B------:R-:W-:Y:S01]  /*27340*/  IADD3 R2, R233.reuse, 0x40, RZ ;  /* 0x00000040e9027810 */ /* 0x040fe20007ffe0ff */
        /* <DEDUP_REMOVED lines=15> */
[----:B------:R2:W-:Y:S04]  /*27440*/  @!P1 STG.E.128 desc[UR54][R4.64], R12 ;  /* 0x0000000c04009986 */ /* 0x0005e8000c101d36 */
[----:B------:R2:W-:Y:S04]  /*27450*/  @!P3 STG.E.128 desc[UR54][R4.64+0x80], R36 ;  /* 0x000080240400b986 */ /* 0x0005e8000c101d36 */
[----:B------:R2:W-:Y:S02]  /*27460*/  @!P4 STG.E.128 desc[UR54][R4.64+0x100], R52 ;  /* 0x000100340400c986 */ /* 0x0005e4000c101d36 */
.L_x_2410:
[----:B------:R-:W-:Y:S05]  /*27470*/  BSYNC B1 ;  /* 0x0000000000017941 */ /* 0x000fea0003800000 */
.L_x_2409:
[----:B------:R-:W-:Y:S05]  /*27480*/  @P2 BRA `(.L_x_2411) ;  /* 0x0000000c00182947 */ /* 0x000fea0003800000 */
[----:B012--5:R-:W-:Y:S01]  /*27490*/  IADD3 R5, P0, R20, 0x60, RZ ;  /* 0x0000006014057810 */ /* 0x027fe20007f1e0ff */
[----:B------:R-:W-:Y:S01]  /*274a0*/  ULDC.64 UR4, c[0x0][0xad8] ;  /* 0x0002b60000047ab9 */ /* 0x000fe20000000a00 */
[----:B------:R-:W-:Y:S01]  /*274b0*/  IMAD.MOV.U32 R2, RZ, RZ, R60 ;  /* 0x000000ffff027224 */ /* 0x000fe200078e003c */
[----:B------:R-:W-:Y:S01]  /*274c0*/  IADD3 R0, R233, 0x40, RZ ;  /* 0x00000040e9007810 */ /* 0x000fe20007ffe0ff */
[----:B------:R-:W-:Y:S01]  /*274d0*/  IMAD.MOV.U32 R3, RZ, RZ, R65 ;  /* 0x000000ffff037224 */ /* 0x000fe200078e0041 */
[----:B------:R-:W-:Y:S01]  /*274e0*/  ULDC.64 UR6, c[0x0][0xa80] ;  /* 0x0002a00000067ab9 */ /* 0x000fe20000000a00 */
[----:B------:R-:W-:Y:S02]  /*274f0*/  IMAD.X R20, RZ, RZ, R21, P0 ;  /* 0x000000ffff147224 */ /* 0x000fe400000e0615 */
[----:B------:R-:W-:-:S04]  /*27500*/  IMAD.WIDE.U32 R2, R5, UR4, R2 ;  /* 0x0000000405027c25 */ /* 0x000fc8000f8e0002 */
[----:B------:R-:W-:Y:S01]  /*27510*/  IMAD R20, R20, UR4, RZ ;  /* 0x0000000414147c24 */ /* 0x000fe2000f8e02ff */
[----:B------:R-:W-:Y:S01]  /*27520*/  ULDC UR4, c[0x0][0xa8c] ;  /* 0x0002a30000047ab9 */ /* 0x000fe20000000800 */
[----:B------:R-:W-:Y:S02]  /*27530*/  LEA R4, P0, R2, UR6, 0x1 ;  /* 0x0000000602047c11 */ /* 0x000fe4000f8008ff */
[----:B------:R-:W-:Y:S01]  /*27540*/  IMAD R5, R5, UR5, R20 ;  /* 0x0000000505057c24 */ /* 0x000fe2000f8e0214 */
[----:B------:R-:W-:Y:S02]  /*27550*/  ISETP.GE.AND P1, PT, R233, UR4, PT ;  /* 0x00000004e9007c0c */ /* 0x000fe4000bf26270 */
[----:B------:R-:W-:Y:S01]  /*27560*/  ISETP.GE.AND P2, PT, R0, UR4, PT ;  /* 0x0000000400007c0c */ /* 0x000fe2000bf46270 */
[----:B------:R-:W-:Y:S02]  /*27570*/  IMAD.IADD R3, R3, 0x1, R5 ;  /* 0x0000000103037824 */ /* 0x000fe400078e0205 */
[----:B------:R-:W-:-:S03]  /*27580*/  VIADD R0, R233, 0x80 ;  /* 0x00000080e9007836 */ /* 0x000fc60000000000 */
[----:B------:R-:W-:Y:S02]  /*27590*/  LEA.HI.X R5, R2, UR7, R3, 0x1, P0 ;  /* 0x0000000702057c11 */ /* 0x000fe400080f0c03 */
[----:B------:R-:W-:-:S03]  /*275a0*/  ISETP.GE.AND P0, PT, R0, UR4, PT ;  /* 0x0000000400007c0c */ /* 0x000fc6000bf06270 */
[----:B------:R0:W-:Y:S04]  /*275b0*/  @!P1 STG.E.128 desc[UR54][R4.64], R24 ;  /* 0x0000001804009986 */ /* 0x0001e8000c101d36 */
[----:B------:R0:W-:Y:S06]  /*275c0*/  @!P2 STG.E.128 desc[UR54][R4.64+0x80], R40 ;  /* 0x000080280400a986 */ /* 0x0001ec000c101d36 */
[----:B------:R-:W-:Y:S05]  /*275d0*/  @P0 BRA `(.L_x_2411) ;  /* 0x0000000800c40947 */ /* 0x000fea0003800000 */
[----:B------:R1:W-:Y:S01]  /*275e0*/  STG.E.128 desc[UR54][R4.64+0x100], R56 ;  /* 0x0001003804007986 */ /* 0x0003e2000c101d36 */
[----:B------:R-:W-:Y:S05]  /*275f0*/  BRA `(.L_x_2411) ;  /* 0x0000000800bc7947 */ /* 0x000fea0003800000 */
.L_x_2402:
[----:B------:R-:W2:Y:S01]  /*27600*/  LDL.LU R0, [R1+0x18] ;  /* 0x0000180001007983 */ /* 0x000ea20000300800 */
[----:B------:R-:W-:Y:S01]  /*27610*/  ULDC.64 UR4, c[0x0][0xbd8] ;  /* 0x0002f60000047ab9 */ /* 0x000fe20000000a00 */
[----:B------:R-:W-:Y:S01]  /*27620*/  IMAD.MOV.U32 R7, RZ, RZ, RZ ;  /* 0x000000ffff077224 */ /* 0x000fe200078e00ff */
[----:B------:R-:W-:-:S04]  /*27630*/  ISETP.NE.U32.AND P0, PT, RZ, UR4, PT ;  /* 0x00000004ff007c0c */ /* 0x000fc8000bf05070 */
[----:B------:R-:W-:Y:S01]  /*27640*/  ISETP.NE.AND.EX P0, PT, RZ, UR5, PT, P0 ;  /* 0x00000005ff007c0c */ /* 0x000fe2000bf05300 */
[----:B------:R-:W3:Y:S01]  /*27650*/  S2R R13, SR_TID.X ;  /* 0x00000000000d7919 */ /* 0x000ee20000002100 */
[----:B--2---:R-:W-:-:S04]  /*27660*/  IADD3 R2, P1, R0, UR4, RZ ;  /* 0x0000000400027c10 */ /* 0x004fc8000ff3e0ff */
[----:B------:R-:W-:Y:S01]  /*27670*/  IADD3.X R3, R87, UR5, RZ, P1, !PT ;  /* 0x0000000557037c10 */ /* 0x000fe20008ffe4ff */
[----:B------:R-:W-:Y:S02]  /*27680*/  ULDC.64 UR4, c[0x0][0xbe0] ;  /* 0x0002f80000047ab9 */ /* 0x000fe40000000a00 */
[----:B------:R-:W-:-:S04]  /*27690*/  ISETP.NE.U32.AND P1, PT, RZ, UR4, PT ;  /* 0x00000004ff007c0c */ /* 0x000fc8000bf25070 */
[----:B------:R2:W5:Y:S01]  /*276a0*/  @P0 LDG.E R7, desc[UR54][R2.64] ;  /* 0x0000003602070981 */ /* 0x000562000c1e1900 */
[----:B------:R-:W-:-:S13]  /*276b0*/  ISETP.NE.AND.EX P1, PT, RZ, UR5, PT, P1 ;  /* 0x00000005ff007c0c */ /* 0x000fda000bf25310 */
[----:B------:R-:W-:Y:S01]  /*276c0*/  @P1 IADD3 R4, P2, R0, UR4, RZ ;  /* 0x0000000400041c10 */ /* 0x000fe2000ff5e0ff */
[----:B------:R-:W-:Y:S02]  /*276d0*/  ULDC UR4, c[0x0][0xa88] ;  /* 0x0002a20000047ab9 */ /* 0x000fe40000000800 */
[----:B------:R-:W-:Y:S02]  /*276e0*/  MOV R0, UR4 ;  /* 0x0000000400007c02 */ /* 0x000fe40008000f00 */
[----:B------:R-:W-:-:S05]  /*276f0*/  @P1 IADD3.X R5, R87, UR5, RZ, P2, !PT ;  /* 0x0000000557051c10 */ /* 0x000fca00097fe4ff */
[----:B------:R2:W5:Y:S01]  /*27700*/  @P1 LDG.E R0, desc[UR54][R4.64] ;  /* 0x0000003604001981 */ /* 0x000562000c1e1900 */
[----:B---3--:R-:W-:-:S05]  /*27710*/  VIADD R6, R13, 0xffffff80 ;  /* 0xffffff800d067836 */ /* 0x008fca0000000000 */
[----:B------:R-:W-:Y:S01]  /*27720*/  ISETP.GT.AND P2, PT, R6, 0x7f, PT ;  /* 0x0000007f0600780c */ /* 0x000fe20003f44270 */
[----:B------:R-:W-:-:S12]  /*27730*/  @P1 BRA `(.L_x_2412) ;  /* 0x0000000000101947 */ /* 0x000fd80003800000 */
[----:B------:R-:W-:Y:S05]  /*27740*/  @!P0 BRA `(.L_x_2412) ;  /* 0x00000000000c8947 */ /* 0x000fea0003800000 */
[----:B--2---:R-:W2:Y:S04]  /*27750*/  LDG.E R5, desc[UR54][R2.64] ;  /* 0x0000003602057981 */ /* 0x004ea8000c1e1900 */
[----:B-----5:R-:W2:Y:S02]  /*27760*/  LDG.E R0, desc[UR54][R2.64+0x4] ;  /* 0x0000043602007981 */ /* 0x020ea4000c1e1900 */
[----:B--2---:R-:W-:-:S07]  /*27770*/  IMAD.IADD R0, R0, 0x1, -R5 ;  /* 0x0000000100007824 */ /* 0x004fce00078e0a05 */
.L_x_2412:
[----:B------:R-:W3:Y:S04]  /*27780*/  LDL R14, [R1+0x14] ;  /* 0x00001400010e7983 */ /* 0x000ee80000100800 */
[----:B------:R4:W5:Y:S01]  /*27790*/  LDL R12, [R1+0x28] ;  /* 0x00002800010c7983 */ /* 0x0009620000100800 */
[----:B------:R-:W-:Y:S01]  /*277a0*/  BSSY B1, `(.L_x_2413) ;  /* 0x000001c000017945 */ /* 0x000fe20003800000 */
[----:B------:R-:W-:Y:S02]  /*277b0*/  SHF.R.S32.HI R10, RZ, 0x1f, R233 ;  /* 0x0000001fff0a7819 */ /* 0x000fe400000114e9 */
[----:B------:R-:W-:Y:S02]  /*277c0*/  SEL R11, R98, RZ, !P0 ;  /* 0x000000ff620b7207 */ /* 0x000fe40004000000 */
[----:B------:R-:W-:-:S02]  /*277d0*/  SEL R9, R94, RZ, !P0 ;  /* 0x000000ff5e097207 */ /* 0x000fc40004000000 */
[----:B-----5:R-:W-:Y:S02]  /*277e0*/  SHF.R.S32.HI R6, RZ, 0x1f, R7 ;  /* 0x0000001fff067819 */ /* 0x020fe40000011407 */
[----:B---3--:R-:W-:Y:S01]  /*277f0*/  SHF.R.S32.HI R8, RZ, 0x1f, R14 ;  /* 0x0000001fff087819 */ /* 0x008fe2000001140e */
[----:B----4-:R-:W-:Y:S06]  /*27800*/  @P2 BRA `(.L_x_2414) ;  /* 0x0000000000542947 */ /* 0x010fec0003800000 */
[----:B--2---:R-:W-:-:S05]  /*27810*/  IMAD R2, R12, 0x80, R13 ;  /* 0x000000800c027824 */ /* 0x004fca00078e020d */
[----:B------:R-:W-:-:S04]  /*27820*/  IADD3 R3, R2, -0x80, RZ ;  /* 0xffffff8002037810 */ /* 0x000fc80007ffe0ff */
        /* <DEDUP_REMOVED lines=19> */
.L_x_2414:
[----:B------:R-:W-:Y:S05]  /*27960*/  BSYNC B1 ;  /* 0x0000000000017941 */ /* 0x000fea0003800000 */
.L_x_2413:
[----:B------:R-:W-:Y:S01]  /*27970*/  ULDC.64 UR4, c[0x0][0xaa0] ;  /* 0x0002a80000047ab9 */ /* 0x000fe20000000a00 */
[----:B--2---:R-:W-:Y:S01]  /*27980*/  MOV R2, R233 ;  /* 0x000000e900027202 */ /* 0x004fe20000000f00 */
[----:B---3--:R-:W-:Y:S01]  /*27990*/  IMAD.MOV.U32 R3, RZ, RZ, R10 ;  /* 0x000000ffff037224 */ /* 0x008fe200078e000a */
[----:B------:R-:W-:Y:S01]  /*279a0*/  BSSY B1, `(.L_x_2415) ;  /* 0x000002d000017945 */ /* 0x000fe20003800000 */
[----:B------:R-:W-:Y:S02]  /*279b0*/  IMAD R4, R6, UR4, RZ ;  /* 0x0000000406047c24 */ /* 0x000fe4000f8e02ff */
[----:B------:R-:W-:-:S04]  /*279c0*/  IMAD.WIDE.U32 R2, R7, UR4, R2 ;  /* 0x0000000407027c25 */ /* 0x000fc8000f8e0002 */
[----:B------:R-:W-:Y:S01]  /*279d0*/  IMAD R7, R7, UR5, R4 ;  /* 0x0000000507077c24 */ /* 0x000fe2000f8e0204 */
[----:B------:R-:W-:Y:S01]  /*279e0*/  ULDC.64 UR4, c[0x0][0xae0] ;  /* 0x0002b80000047ab9 */ /* 0x000fe20000000a00 */
[----:B------:R-:W-:Y:S01]  /*279f0*/  IMAD R13, R12, -0x80, R0 ;  /* 0xffffff800c0d7824 */ /* 0x000fe200078e0200 */
[----:B------:R-:W-:Y:S01]  /*27a00*/  IADD3 R0, R236, 0x40, RZ ;  /* 0x00000040ec007810 */ /* 0x000fe20007ffe0ff */
[----:B------:R-:W-:Y:S01]  /*27a10*/  IMAD.IADD R3, R3, 0x1, R7 ;  /* 0x0000000103037824 */ /* 0x000fe200078e0207 */
[----:B------:R-:W-:Y:S01]  /*27a20*/  SHF.R.S32.HI R7, RZ, 0x1f, R236 ;  /* 0x0000001fff077819 */ /* 0x000fe200000114ec */
[----:B------:R-:W-:Y:S01]  /*27a30*/  IMAD R4, R8, UR4, RZ ;  /* 0x0000000408047c24 */ /* 0x000fe2000f8e02ff */
[-C--:B------:R-:W-:Y:S01]  /*27a40*/  ISETP.GE.AND P1, PT, R236, R13.reuse, PT ;  /* 0x0000000dec00720c */ /* 0x080fe20003f26270 */
[----:B------:R-:W-:Y:S01]  /*27a50*/  IMAD.WIDE.U32 R2, R14, UR4, R2 ;  /* 0x000000040e027c25 */ /* 0x000fe2000f8e0002 */
[----:B------:R-:W-:-:S03]  /*27a60*/  ISETP.GE.AND P0, PT, R0, R13, PT ;  /* 0x0000000d0000720c */ /* 0x000fc60003f06270 */
[----:B------:R-:W-:Y:S01]  /*27a70*/  IMAD R5, R14, UR5, R4 ;  /* 0x000000050e057c24 */ /* 0x000fe2000f8e0204 */
[----:B------:R-:W-:Y:S01]  /*27a80*/  ULDC.64 UR4, c[0x0][0xae8] ;  /* 0x0002ba0000047ab9 */ /* 0x000fe20000000a00 */
[----:B------:R-:W-:Y:S02]  /*27a90*/  VIADD R6, R236, 0x20 ;  /* 0x00000020ec067836 */ /* 0x000fe40000000000 */
[----:B------:R-:W-:Y:S02]  /*27aa0*/  IMAD.IADD R3, R3, 0x1, R5 ;  /* 0x0000000103037824 */ /* 0x000fe400078e0205 */
[----:B------:R-:W-:Y:S01]  /*27ab0*/  IMAD R0, R9, UR4, RZ ;  /* 0x0000000409007c24 */ /* 0x000fe2000f8e02ff */
[----:B------:R-:W-:Y:S01]  /*27ac0*/  ISETP.GE.AND P2, PT, R6, R13, PT ;  /* 0x0000000d0600720c */ /* 0x000fe20003f46270 */
[----:B------:R-:W-:-:S04]  /*27ad0*/  IMAD.WIDE.U32 R4, R11, UR4, R2 ;  /* 0x000000040b047c25 */ /* 0x000fc8000f8e0002 */
[----:B------:R-:W-:Y:S02]  /*27ae0*/  IMAD R9, R11, UR5, R0 ;  /* 0x000000050b097c24 */ /* 0x000fe4000f8e0200 */
[----:B------:R-:W-:Y:S02]  /*27af0*/  IMAD.MOV.U32 R6, RZ, RZ, R236 ;  /* 0x000000ffff067224 */ /* 0x000fe400078e00ec */
[----:B------:R-:W-:Y:S01]  /*27b00*/  VIADD R0, R236, 0x60 ;  /* 0x00000060ec007836 */ /* 0x000fe20000000000 */
[----:B------:R-:W-:Y:S01]  /*27b10*/  IADD3 R11, R5, R9, RZ ;  /* 0x00000009050b7210 */ /* 0x000fe20007ffe0ff */
[----:B------:R-:W-:Y:S01]  /*27b20*/  IMAD.WIDE R6, R12, 0x80, R6 ;  /* 0x000000800c067825 */ /* 0x000fe200078e0206 */
[----:B------:R-:W-:Y:S06]  /*27b30*/  @P1 BRA `(.L_x_2416) ;  /* 0x00000000004c1947 */ /* 0x000fec0003800000 */
[C---:B------:R-:W-:Y:S01]  /*27b40*/  VIADD R2, R233.reuse, 0x40 ;  /* 0x00000040e9027836 */ /* 0x040fe20000000000 */
[----:B------:R-:W-:Y:S01]  /*27b50*/  ULDC UR4, c[0x0][0xa8c] ;  /* 0x0002a30000047ab9 */ /* 0x000fe20000000800 */
[----:B------:R-:W-:Y:S01]  /*27b60*/  ULDC.64 UR6, c[0x0][0xad8] ;  /* 0x0002b60000067ab9 */ /* 0x000fe20000000a00 */
[----:B------:R-:W-:Y:S01]  /*27b70*/  MOV R3, R11 ;  /* 0x0000000b00037202 */ /* 0x000fe20000000f00 */
[----:B------:R-:W-:Y:S01]  /*27b80*/  VIADD R8, R233, 0x80 ;  /* 0x00000080e9087836 */ /* 0x000fe20000000000 */
[----:B------:R-:W-:Y:S01]  /*27b90*/  ISETP.GE.AND P4, PT, R2, UR4, PT ;  /* 0x0000000402007c0c */ /* 0x000fe2000bf86270 */
[----:B------:R-:W-:Y:S01]  /*27ba0*/  IMAD R9, R7, UR6, RZ ;  /* 0x0000000607097c24 */ /* 0x000fe2000f8e02ff */
[----:B------:R-:W-:Y:S01]  /*27bb0*/  ISETP.GE.AND P3, PT, R233, UR4, PT ;  /* 0x00000004e9007c0c */ /* 0x000fe2000bf66270 */
[----:B------:R-:W-:Y:S01]  /*27bc0*/  IMAD.MOV.U32 R2, RZ, RZ, R4 ;  /* 0x000000ffff027224 */ /* 0x000fe200078e0004 */
[----:B------:R-:W-:Y:S01]  /*27bd0*/  ISETP.GE.AND P5, PT, R8, UR4, PT ;  /* 0x0000000408007c0c */ /* 0x000fe2000bfa6270 */
        /* <DEDUP_REMOVED lines=9> */
.L_x_2416:
[----:B------:R-:W-:Y:S05]  /*27c70*/  BSYNC B1 ;  /* 0x0000000000017941 */ /* 0x000fea0003800000 */
.L_x_2415:
[----:B------:R-:W-:Y:S01]  /*27c80*/  BSSY B1, `(.L_x_2417) ;  /* 0x0000018000017945 */ /* 0x000fe20003800000 */
[----:B------:R-:W-:-:S03]  /*27c90*/  ISETP.GE.AND P1, PT, R0, R13, PT ;  /* 0x0000000d0000720c */ /* 0x000fc60003f26270 */
[----:B------:R-:W-:Y:S10]  /*27ca0*/  @P2 BRA `(.L_x_2418) ;  /* 0x0000000000542947 */ /* 0x000ff40003800000 */
[----:B--2---:R-:W-:Y:S01]  /*27cb0*/  IADD3 R9, P2, R6, 0x20, RZ ;  /* 0x0000002006097810 */ /* 0x004fe20007f5e0ff */
[C---:B------:R-:W-:Y:S01]  /*27cc0*/  VIADD R2, R233.reuse, 0x40 ;  /* 0x00000040e9027836 */ /* 0x040fe20000000000 */
[----:B------:R-:W-:Y:S01]  /*27cd0*/  ULDC UR4, c[0x0][0xa8c] ;  /* 0x0002a30000047ab9 */ /* 0x000fe20000000800 */
[----:B------:R-:W-:Y:S01]  /*27ce0*/  ULDC.64 UR6, c[0x0][0xad8] ;  /* 0x0002b60000067ab9 */ /* 0x000fe20000000a00 */
[----:B------:R-:W-:Y:S01]  /*27cf0*/  IMAD.MOV.U32 R3, RZ, RZ, R11 ;  /* 0x000000ffff037224 */ /* 0x000fe200078e000b */
[C---:B------:R-:W-:Y:S01]  /*27d00*/  IADD3 R8, R233.reuse, 0x80, RZ ;  /* 0x00000080e9087810 */ /* 0x040fe20007ffe0ff */
        /* <DEDUP_REMOVED lines=15> */
.L_x_2418:
[----:B------:R-:W-:Y:S05]  /*27e00*/  BSYNC B1 ;  /* 0x0000000000017941 */ /* 0x000fea0003800000 */
.L_x_2417:
[----:B------:R-:W-:Y:S04]  /*27e10*/  BSSY B1, `(.L_x_2419) ;  /* 0x0000017000017945 */ /* 0x000fe80003800000 */
[----:B------:R-:W-:Y:S05]  /*27e20*/  @P0 BRA `(.L_x_2420) ;  /* 0x0000000000540947 */ /* 0x000fea0003800000 */
[----:B--23--:R-:W-:Y:S01]  /*27e30*/  IADD3 R9, P0, R6, 0x40, RZ ;  /* 0x0000004006097810 */ /* 0x00cfe20007f1e0ff */
[C---:B------:R-:W-:Y:S01]  /*27e40*/  VIADD R2, R233.reuse, 0x40 ;  /* 0x00000040e9027836 */ /* 0x040fe20000000000 */
[----:B------:R-:W-:Y:S01]  /*27e50*/  ULDC UR4, c[0x0][0xa8c] ;  /* 0x0002a30000047ab9 */ /* 0x000fe20000000800 */
[----:B------:R-:W-:Y:S01]  /*27e60*/  ULDC.64 UR6, c[0x0][0xad8] ;  /* 0x0002b60000067ab9 */ /* 0x000fe20000000a00 */
[----:B------:R-:W-:Y:S01]  /*27e70*/  IADD3.X R0, RZ, R7, RZ, P0, !PT ;  /* 0x00000007ff007210 */ /* 0x000fe200007fe4ff */
[C---:B------:R-:W-:Y:S01]  /*27e80*/  VIADD R8, R233.reuse, 0x80 ;  /* 0x00000080e9087836 */ /* 0x040fe20000000000 */
        /* <DEDUP_REMOVED lines=15> */
.L_x_2420:
[----:B------:R-:W-:Y:S05]  /*27f80*/  BSYNC B1 ;  /* 0x0000000000017941 */ /* 0x000fea0003800000 */
.L_x_2419:
[----:B------:R-:W-:Y:S05]  /*27f90*/  @P1 BRA `(.L_x_2411) ;  /* 0x0000000000541947 */ /* 0x000fea0003800000 */
[----:B------:R-:W-:Y:S01]  /*27fa0*/  IADD3 R5, P0, R6, 0x60, RZ ;  /* 0x0000006006057810 */ /* 0x000fe20007f1e0ff */
[C---:B------:R-:W-:Y:S01]  /*27fb0*/  VIADD R0, R233.reuse, 0x40 ;  /* 0x00000040e9007836 */ /* 0x040fe20000000000 */
[----:B------:R-:W-:Y:S01]  /*27fc0*/  ULDC UR4, c[0x0][0xa8c] ;  /* 0x0002a30000047ab9 */ /* 0x000fe20000000800 */
[----:B------:R-:W-:Y:S01]  /*27fd0*/  MOV R3, R11 ;  /* 0x0000000b00037202 */ /* 0x000fe20000000f00 */
[----:B------:R-:W-:Y:S01]  /*27fe0*/  ULDC.64 UR6, c[0x0][0xad8] ;  /* 0x0002b60000067ab9 */ /* 0x000fe20000000a00 */
[----:B------:R-:W-:Y:S01]  /*27ff0*/  IMAD.X R6, RZ, RZ, R7, P0 ;  /* 0x000000ffff067224 */ /* 0x000fe200000e0607 */
[----:B------:R-:W-:Y:S01]  /*28000*/  ISETP.GE.AND P2, PT, R0, UR4, PT ;  /* 0x0000000400007c0c */ /* 0x000fe2000bf46270 */
[----:B------:R-:W-:Y:S01]  /*28010*/  IMAD.MOV.U32 R2, RZ, RZ, R4 ;  /* 0x000000ffff027224 */ /* 0x000fe200078e0004 */
[C---:B------:R-:W-:Y:S01]  /*28020*/  ISETP.GE.AND P1, PT, R233.reuse, UR4, PT ;  /* 0x00000004e9007c0c */ /* 0x040fe2000bf26270 */
[----:B------:R-:W-:Y:S02]  /*28030*/  IMAD R6, R6, UR6, RZ ;  /* 0x0000000606067c24 */ /* 0x000fe4000f8e02ff */
[----:B------:R-:W-:-:S02]  /*28040*/  VIADD R0, R233, 0x80 ;  /* 0x00000080e9007836 */ /* 0x000fc40000000000 */
        /* <DEDUP_REMOVED lines=10> */
.L_x_2411:
[----:B------:R-:W-:Y:S05]  /*280f0*/  BSYNC B0 ;  /* 0x0000000000007941 */ /* 0x000fea0003800000 */
.L_x_2401:
[----:B------:R-:W-:Y:S02]  /*28100*/  ULDC UR4, c[0x0][0xc14] ;  /* 0x0003050000047ab9 */ /* 0x000fe40000000800 */
[----:B-1----:R-:W-:-:S13]  /*28110*/  ISETP.GE.AND P0, PT, R227, UR4, PT ;  /* 0x00000004e3007c0c */ /* 0x002fda000bf06270 */
[----:B------:R-:W-:Y:S05]  /*28120*/  @!P0 BRA `(.L_x_2421) ;  /* 0xfffffd9000648947 */ /* 0x000fea000383ffff */
[----:B------:R-:W-:Y:S05]  /*28130*/  BRA `(.L_x_2216) ;  /* 0x0000006c00c07947 */ /* 0x000fea0003800000 */
.L_x_2214:
[----:B------:R-:W-:-:S08]  /*28140*/  NOP ;  /* 0x0000000000007918 */ /* 0x000fd00000000000 */
[----:B------:R-:W0:-:S00]  /*28150*/  USETMAXREG.DEALLOC.CTAPOOL 0x18 ;  /* 0x00000018000079c8 */ /* 0x000e0000080e0500 */
[----:B0-----:R-:W2:Y:S01]  /*28160*/  LDL.LU R2, [R1+0x10] ;  /* 0x0000100001027983 */ /* 0x001ea20000300800 */
[----:B------:R-:W-:Y:S02]  /*28170*/  LOP3.LUT R0, R0, 0x3, RZ, 0xc0, !PT ;  /* 0x0000000300007812 */ /* 0x000fe400078ec0ff */
[----:B------:R-:W-:-:S04]  /*28180*/  MOV R4, RZ ;  /* 0x000000ff00047202 */ /* 0x000fc80000000f00 */
        /* <DEDUP_REMOVED lines=13> */
.L_x_2422:
        /* <DEDUP_REMOVED lines=38> */
[----:B------:R-:W-:Y:S01]  /*284c0*/  MOV R6, R3 ;  /* 0x0000000300067202 */ /* 0x000fe20000000f00 */
[----:B------:R-:W-:Y:S01]  /*284d0*/  UMOV UR4, URZ ;  /* 0x0000003f00047c82 */ /* 0x000fe20008000000 */
[----:B------:R-:W-:Y:S01]  /*284e0*/  ULDC UR7, c[0x0][0xc14] ;  /* 0x0003050000077ab9 */ /* 0x000fe20000000800 */
[----:B------:R-:W-:-:S05]  /*284f0*/  ULDC UR5, c[0x0][0xc10] ;  /* 0x0003040000057ab9 */ /* 0x000fca0000000800 */
.L_x_2428:
        /* <DEDUP_REMOVED lines=12> */
.L_x_2427:
[----:B------:R-:W-:Y:S05]  /*285c0*/  BSYNC B0 ;  /* 0x0000000000007941 */ /* 0x000fea0003800000 */
.L_x_2426:
[----:B0----5:R-:W0:Y:S02]  /*285d0*/  SHFL.UP PT, R2, R4, 0x1, RZ ;  /* 0x0420000004027989 */ /* 0x021e2400000e00ff */
        /* <DEDUP_REMOVED lines=14> */
[----:B------:R-:W0:Y:S02]  /*286c0*/  SHFL.IDX PT, R3, R9, 0x1f, 0x1f ;  /* 0x03e01f0009037f89 */ /* 0x000e2400000e0000 */
[----:B0-----:R-:W-:-:S04]  /*286d0*/  IMAD R3, R3, UR5, RZ ;  /* 0x0000000503037c24 */ /* 0x001fc8000f8e02ff */
[----:B------:R-:W-:-:S05]  /*286e0*/  IMAD.IADD R6, R3, 0x1, R6 ;  /* 0x0000000103067824 */ /* 0x000fca00078e0206 */
[----:B------:R-:W-:-:S13]  /*286f0*/  ISETP.GT.AND P6, PT, R6, UR6, PT ;  /* 0x0000000606007c0c */ /* 0x000fda000bfc4270 */
[----:B------:R-:W-:Y:S05]  /*28700*/  @!P6 BRA `(.L_x_2428) ;  /* 0xfffffffc007ce947 */ /* 0x000fea000383ffff */
[----:B------:R-:W-:-:S07]  /*28710*/  IMAD.MOV.U32 R5, RZ, RZ, R9 ;  /* 0x000000ffff057224 */ /* 0x000fce00078e0009 */
.L_x_2424:
[----:B------:R-:W-:-:S04]  /*28720*/  IMAD.IADD R6, R6, 0x1, -R3 ;  /* 0x0000000106067824 */ /* 0x000fc800078e0a03 */
[----:B------:R-:W-:-:S05]  /*28730*/  IMAD R2, R5, UR5, R6 ;  /* 0x0000000505027c24 */ /* 0x000fca000f8e0206 */
[----:B------:R-:W-:Y:S02]  /*28740*/  ISETP.GT.AND P0, PT, R2, UR6, PT ;  /* 0x0000000602007c0c */ /* 0x000fe4000bf04270 */
[----:B------:R-:W0:Y:S11]  /*28750*/  LDC.64 R2, c[0x0][0xc68] ;  /* 0x00031a00ff027b82 */ /* 0x000e360000000a00 */
[----:B------:R-:W-:-:S04]  /*28760*/  VOTE.ANY R11, PT, !P0 ;  /* 0x00000000000b7806 */ /* 0x000fc800040e0100 */
[----:B------:R-:W1:Y:S02]  /*28770*/  POPC R7, R11 ;  /* 0x0000000b00077309 */ /* 0x000e640000000000 */
[----:B-1----:R-:W-:-:S05]  /*28780*/  IADD3 R19, R7, UR4, RZ ;  /* 0x0000000407137c10 */ /* 0x002fca000fffe0ff */
        /* <DEDUP_REMOVED lines=13> */
.L_x_2429:
[----:B-12---:R-:W-:Y:S01]  /*28860*/  IMAD.MOV R5, RZ, RZ, -R3 ;  /* 0x000000ffff057224 */ /* 0x006fe200078e0a03 */
[----:B------:R-:W-:Y:S01]  /*28870*/  MOV R2, RZ ;  /* 0x000000ff00027202 */ /* 0x000fe20000000f00 */
[----:B---3--:R-:W-:Y:S01]  /*28880*/  IMAD R16, R16, UR5, R6 ;  /* 0x0000000510107c24 */ /* 0x008fe2000f8e0206 */
[----:B------:R-:W-:Y:S01]  /*28890*/  IABS R6, R8 ;  /* 0x0000000800067213 */ /* 0x000fe20000000000 */
[----:B------:R-:W-:-:S04]  /*288a0*/  IMAD R5, R5, R10, RZ ;  /* 0x0000000a05057224 */ /* 0x000fc800078e02ff */
[----:B------:R-:W-:Y:S01]  /*288b0*/  IMAD.HI.U32 R2, R3, R5, R2 ;  /* 0x0000000503027227 */ /* 0x000fe200078e0002 */
[----:B------:R-:W-:-:S03]  /*288c0*/  IADD3 R5, -R16, UR6, RZ ;  /* 0x0000000610057c10 */ /* 0x000fc6000fffe1ff */
[----:B------:R-:W-:Y:S01]  /*288d0*/  IMAD.MOV R6, RZ, RZ, -R6 ;  /* 0x000000ffff067224 */ /* 0x000fe200078e0a06 */
        /* <DEDUP_REMOVED lines=10> */
[----:B------:R-:W-:-:S06]  /*28980*/  @P0 IADD3 R2, R2, 0x1, RZ ;  /* 0x0000000102020810 */ /* 0x000fcc0007ffe0ff */
[----:B------:R-:W-:Y:S01]  /*28990*/  @!P2 IMAD.MOV R2, RZ, RZ, -R2 ;  /* 0x000000ffff02a224 */ /* 0x000fe200078e0a02 */
[----:B------:R-:W-:-:S05]  /*289a0*/  @!P1 LOP3.LUT R2, RZ, R8, RZ, 0x33, !PT ;  /* 0x00000008ff029212 */ /* 0x000fca00078e33ff */
[----:B------:R-:W-:Y:S01]  /*289b0*/  IMAD R6, R9, R2, RZ ;  /* 0x0000000209067224 */ /* 0x000fe200078e02ff */
[----:B------:R-:W-:-:S03]  /*289c0*/  IADD3 R2, -R2, RZ, RZ ;  /* 0x000000ff02027210 */ /* 0x000fc60007ffe1ff */
        /* <DEDUP_REMOVED lines=15> */
[C---:B------:R-:W-:Y:S02]  /*28ac0*/  LOP3.LUT R3, R5.reuse, R9, RZ, 0x3c, !PT ;  /* 0x0000000905037212 */ /* 0x040fe400078e3cff */
[----:B------:R-:W-:Y:S01]  /*28ad0*/  IADD3 R5, R5, R6, RZ ;  /* 0x0000000605057210 */ /* 0x000fe20007ffe0ff */
[----:B------:R-:W-:Y:S01]  /*28ae0*/  IMAD.HI.U32 R2, R2, R11, RZ ;  /* 0x0000000b02027227 */ /* 0x000fe200078e00ff */
[----:B------:R-:W-:-:S03]  /*28af0*/  ISETP.GE.AND P2, PT, R3, RZ, PT ;  /* 0x000000ff0300720c */ /* 0x000fc60003f46270 */
[----:B------:R-:W-:-:S05]  /*28b00*/  IMAD R8, R2, R8, R11 ;  /* 0x0000000802087224 */ /* 0x000fca00078e020b */
[----:B------:R-:W-:-:S13]  /*28b10*/  ISETP.GT.U32.AND P1, PT, R7, R8, PT ;  /* 0x000000080700720c */ /* 0x000fda0003f24070 */
[-C--:B------:R-:W-:Y:S01]  /*28b20*/  @!P1 IADD3 R8, R8, -R7.reuse, RZ ;  /* 0x8000000708089210 */ /* 0x080fe20007ffe0ff */
        /* <DEDUP_REMOVED lines=11> */
.L_x_2425:
[----:B------:R-:W-:Y:S01]  /*28be0*/  IMAD.MOV.U32 R17, RZ, RZ, RZ ;  /* 0x000000ffff117224 */ /* 0x000fe200078e00ff */
[----:B------:R-:W-:Y:S01]  /*28bf0*/  MOV R16, UR6 ;  /* 0x0000000600107c02 */ /* 0x000fe20008000f00 */
[----:B------:R-:W-:-:S07]  /*28c00*/  IMAD.MOV.U32 R18, RZ, RZ, RZ ;  /* 0x000000ffff127224 */ /* 0x000fce00078e00ff */
.L_x_2430:
[----:B------:R-:W-:-:S13]  /*28c10*/  ISETP.NE.AND P0, PT, R0, RZ, PT ;  /* 0x000000ff0000720c */ /* 0x000fda0003f05270 */
[----:B------:R-:W1:Y:S01]  /*28c20*/  @!P0 S2R R3, SR_CgaCtaId ;  /* 0x0000000000038919 */ /* 0x000e620000008800 */
[----:B------:R-:W-:-:S04]  /*28c30*/  @!P0 MOV R0, 0x400 ;  /* 0x0000040000008802 */ /* 0x000fc80000000f00 */
[----:B-1----:R-:W-:-:S05]  /*28c40*/  @!P0 LEA R0, R3, R0, 0x18 ;  /* 0x0000000003008211 */ /* 0x002fca00078ec0ff */
[----:B------:R2:W-:Y:S01]  /*28c50*/  @!P0 STS.128 [R0+0x334d0], R16 ;  /* 0x0334d01000008388 */ /* 0x0005e20000000c00 */
[----:B------:R-:W-:Y:S06]  /*28c60*/  BAR.ARV 0x5, 0x180 ;  /* 0x0146000000007b1d */ /* 0x000fec0000002000 */
.L_x_2423:
[----:B--2---:R-:W-:Y:S01]  /*28c70*/  IMAD.MOV.U32 R0, RZ, RZ, 0x1 ;  /* 0x00000001ff007424 */ /* 0x004fe200078e00ff */
[----:B------:R2:W-:Y:S01]  /*28c80*/  STL [R1], RZ ;  /* 0x000000ff01007387 */ /* 0x0005e20000100800 */
[----:B------:R-:W-:Y:S02]  /*28c90*/  ULDC UR4, c[0x0][0xc14] ;  /* 0x0003050000047ab9 */ /* 0x000fe40000000800 */
[----:B-1----:R-:W-:Y:S01]  /*28ca0*/  ISETP.GE.AND P0, PT, R19, UR4, PT ;  /* 0x0000000413007c0c */ /* 0x002fe2000bf06270 */
[----:B------:R2:W-:Y:S04]  /*28cb0*/  STL [R1+0x8], R0 ;  /* 0x0000080001007387 */ /* 0x0005e80000100800 */
[----:B------:R2:W-:Y:S08]  /*28cc0*/  STL [R1+0x3c], RZ ;  /* 0x00003cff01007387 */ /* 0x0005f00000100800 */
[----:B--2---:R-:W-:Y:S05]  /*28cd0*/  @P0 BRA `(.L_x_2431) ;  /* 0x0000005c00d40947 */ /* 0x004fea0003800000 */
[----:B------:R-:W1:Y:S01]  /*28ce0*/  S2R R0, SR_TID.X ;  /* 0x0000000000007919 */ /* 0x000e620000002100 */
[----:B------:R-:W-:Y:S01]  /*28cf0*/  BSSY B7, `(.L_x_2431) ;  /* 0x00005f3000077945 */ /* 0x000fe20003800000 */
[----:B------:R-:W-:Y:S01]  /*28d00*/  ULDC UR38, c[0x0][0xc] ;  /* 0x0000030000267ab9 */ /* 0x000fe20000000800 */
[----:B------:R-:W-:Y:S01]  /*28d10*/  ULOP3.LUT UR37, UR36, 0x1, URZ, 0xfc, !UPT ;  /* 0x0000000124257892 */ /* 0x000fe2000f8efc3f */
[----:B------:R-:W2:Y:S01]  /*28d20*/  S2R R6, SR_TID.X ;  /* 0x0000000000067919 */ /* 0x000ea20000002100 */
[----:B------:R-:W-:Y:S01]  /*28d30*/  ULOP3.LUT UR39, UR36, 0x2, URZ, 0xfc, !UPT ;  /* 0x0000000224277892 */ /* 0x000fe2000f8efc3f */
[----:B------:R-:W-:Y:S01]  /*28d40*/  ULDC.64 UR40, c[0x0][0x198] ;  /* 0x0000660000287ab9 */ /* 0x000fe20000000a00 */
[----:B-1----:R-:W-:Y:S02]  /*28d50*/  LOP3.LUT R0, R0, 0x7f, RZ, 0xc0, !PT ;  /* 0x0000007f00007812 */ /* 0x002fe400078ec0ff */
[----:B--2---:R-:W-:-:S03]  /*28d60*/  SHF.L.U32 R4, R6, 0x5, RZ ;  /* 0x0000000506047819 */ /* 0x004fc600000006ff */
        /* <DEDUP_REMOVED lines=19> */
[----:B0-----:R-:W-:-:S05]  /*28ea0*/  MOV R0, 0x1 ;  /* 0x0000000100007802 */ /* 0x001fca0000000f00 */
[----:B------:R1:W-:Y:S04]  /*28eb0*/  STL [R1+0xc], R0 ;  /* 0x00000c0001007387 */ /* 0x0003e80000100800 */
[----:B------:R1:W-:Y:S04]  /*28ec0*/  STL [R1+0x4], RZ ;  /* 0x000004ff01007387 */ /* 0x0003e80000100800 */
[----:B------:R1:W-:Y:S04]  /*28ed0*/  STL [R1], RZ ;  /* 0x000000ff01007387 */ /* 0x0003e80000100800 */
[----:B------:R1:W-:Y:S02]  /*28ee0*/  STL [R1+0x8], R0 ;  /* 0x0000080001007387 */ /* 0x0003e40000100800 */
.L_x_2542:
[----:B------:R-:W0:Y:S02]  /*28ef0*/  LDC.64 R2, c[0x0][0xc60] ;  /* 0x00031800ff027b82 */ /* 0x000e240000000a00 */
[----:B0-----:R-:W-:-:S05]  /*28f00*/  IMAD.WIDE R2, R19, 0x4, R2 ;  /* 0x0000000413027825 */ /* 0x001fca00078e0202 */
[----:B-1----:R-:W1:Y:S01]  /*28f10*/  LDG.E R14, desc[UR54][R2.64] ;  /* 0x00000036020e7981 */ /* 0x002e62000c1e1900 */
[----:B------:R-:W-:Y:S05]  /*28f20*/  YIELD ;  /* 0x0000000000007946 */ /* 0x000fea0003800000 */
[----:B------:R-:W-:Y:S01]  /*28f30*/  ULDC.64 UR4, c[0x0][0xa28] ;  /* 0x00028a0000047ab9 */ /* 0x000fe20000000a00 */
[----:B------:R-:W-:Y:S01]  /*28f40*/  IMAD.MOV.U32 R8, RZ, RZ, RZ ;  /* 0x000000ffff087224 */ /* 0x000fe200078e00ff */
[----:B------:R-:W-:Y:S02]  /*28f50*/  ISETP.NE.U32.AND P0, PT, RZ, UR4, PT ;  /* 0x00000004ff007c0c */ /* 0x000fe4000bf05070 */
[----:B------:R-:W-:Y:S01]  /*28f60*/  CS2R R10, SRZ ;  /* 0x00000000000a7805 */ /* 0x000fe2000001ff00 */
[----:B------:R-:W-:Y:S01]  /*28f70*/  ULDC.64 UR10, c[0x0][0xa18] ;  /* 0x00028600000a7ab9 */ /* 0x000fe20000000a00 */
[----:B------:R-:W-:Y:S01]  /*28f80*/  ULDC.64 UR6, c[0x0][0xa08] ;  /* 0x0002820000067ab9 */ /* 0x000fe20000000a00 */
[----:B------:R-:W-:Y:S01]  /*28f90*/  ISETP.NE.AND.EX P0, PT, RZ, UR5, PT, P0 ;  /* 0x00000005ff007c0c */ /* 0x000fe2000bf05300 */
[----:B------:R-:W-:Y:S01]  /*28fa0*/  ULDC.64 UR8, c[0x0][0xa10] ;  /* 0x0002840000087ab9 */ /* 0x000fe20000000a00 */
[----:B-12---:R-:W-:Y:S01]  /*28fb0*/  SHF.R.S32.HI R0, RZ, 0x1f, R14 ;  /* 0x0000001fff007819 */ /* 0x006fe2000001140e */
[----:B------:R-:W-:-:S10]  /*28fc0*/  IMAD.SHL.U32 R9, R14, 0x4, RZ ;  /* 0x000000040e097824 */ /* 0x000fd400078e00ff */
[C---:B------:R-:W-:Y:S01]  /*28fd0*/  @P0 LEA R2, P1, R14.reuse, UR4, 0x2 ;  /* 0x000000040e020c11 */ /* 0x040fe2000f8210ff */
[----:B------:R-:W-:Y:S03]  /*28fe0*/  STL [R1+0x18], R14 ;  /* 0x0000180e01007387 */ /* 0x000fe60000100800 */
[C-C-:B------:R-:W-:Y:S01]  /*28ff0*/  @P0 LEA.HI.X R3, R14.reuse, UR5, R0.reuse, 0x2, P1 ;  /* 0x000000050e030c11 */ /* 0x140fe200088f1400 */
[----:B------:R-:W-:Y:S02]  /*29000*/  ULDC.64 UR4, c[0x0][0xa00] ;  /* 0x0002800000047ab9 */ /* 0x000fe40000000a00 */
[----:B------:R-:W-:Y:S02]  /*29010*/  ISETP.NE.U32.AND P2, PT, RZ, UR4, PT ;  /* 0x00000004ff007c0c */ /* 0x000fe4000bf45070 */
[----:B------:R0:W5:Y:S01]  /*29020*/  @P0 LDG.E R8, desc[UR54][R2.64] ;  /* 0x0000003602080981 */ /* 0x000162000c1e1900 */
[----:B------:R-:W-:Y:S01]  /*29030*/  SHF.L.U64.HI R15, R14, 0x2, R0 ;  /* 0x000000020e0f7819 */ /* 0x000fe20000010200 */
[----:B------:R-:W-:Y:S01]  /*29040*/  IMAD.MOV.U32 R20, RZ, RZ, RZ ;  /* 0x000000ffff147224 */ /* 0x000fe200078e00ff */
[----:B------:R-:W-:Y:S01]  /*29050*/  ISETP.NE.AND.EX P2, PT, RZ, UR5, PT, P2 ;  /* 0x00000005ff007c0c */ /* 0x000fe2000bf45320 */
[----:B------:R-:W-:Y:S01]  /*29060*/  STL [R1+0x28], R9 ;  /* 0x0000280901007387 */ /* 0x000fe20000100800 */
[----:B------:R-:W-:-:S02]  /*29070*/  ISETP.NE.U32.AND P3, PT, RZ, UR10, PT ;  /* 0x0000000aff007c0c */ /* 0x000fc4000bf65070 */
[----:B------:R-:W-:Y:S01]  /*29080*/  ISETP.NE.U32.AND P0, PT, RZ, UR6, PT ;  /* 0x00000006ff007c0c */ /* 0x000fe2000bf05070 */
[----:B------:R-:W-:Y:S01]  /*29090*/  STL [R1+0x2c], R15 ;  /* 0x00002c0f01007387 */ /* 0x000fe20000100800 */
[----:B------:R-:W-:Y:S02]  /*290a0*/  ISETP.NE.AND.EX P3, PT, RZ, UR11, PT, P3 ;  /* 0x0000000bff007c0c */ /* 0x000fe4000bf65330 */
[----:B0-----:R-:W-:Y:S02]  /*290b0*/  IADD3 R2, P4, R9, UR4, RZ ;  /* 0x0000000409027c10 */ /* 0x001fe4000ff9e0ff */
[----:B------:R-:W-:Y:S02]  /*290c0*/  ISETP.NE.U32.AND P1, PT, RZ, UR8, PT ;  /* 0x00000008ff007c0c */ /* 0x000fe4000bf25070 */
[----:B------:R-:W-:Y:S02]  /*290d0*/  IADD3.X R3, R15, UR5, RZ, P4, !PT ;  /* 0x000000050f037c10 */ /* 0x000fe4000a7fe4ff */
[----:B------:R-:W-:-:S02]  /*290e0*/  IADD3 R4, P4, R9, UR8, RZ ;  /* 0x0000000809047c10 */ /* 0x000fc4000ff9e0ff */
[----:B------:R-:W-:Y:S01]  /*290f0*/  ISETP.NE.AND.EX P0, PT, RZ, UR7, PT, P0 ;  /* 0x00000007ff007c0c */ /* 0x000fe2000bf05300 */
[----:B------:R-:W2:Y:S01]  /*29100*/  @P2 LDG.E R10, desc[UR54][R2.64] ;  /* 0x00000036020a2981 */ /* 0x000ea2000c1e1900 */
[----:B------:R-:W-:Y:S02]  /*29110*/  ISETP.NE.AND.EX P1, PT, RZ, UR9, PT, P1 ;  /* 0x00000009ff007c0c */ /* 0x000fe4000bf25310 */
[----:B------:R-:W-:Y:S01]  /*29120*/  IADD3.X R5, R15, UR9, RZ, P4, !PT ;  /* 0x000000090f057c10 */ /* 0x000fe2000a7fe4ff */
[----:B------:R-:W-:Y:S01]  /*29130*/  ULDC UR4, c[0x0][0x288] ;  /* 0x0000a20000047ab9 */ /* 0x000fe20000000800 */
[C---:B------:R-:W-:Y:S02]  /*29140*/  IADD3 R6, P5, R9.reuse, UR6, RZ ;  /* 0x0000000609067c10 */ /* 0x040fe4000ffbe0ff */
[----:B------:R-:W-:Y:S02]  /*29150*/  @P3 IADD3 R12, P4, R9, UR10, RZ ;  /* 0x0000000a090c3c10 */ /* 0x000fe4000ff9e0ff */
[----:B------:R-:W-:-:S02]  /*29160*/  IADD3.X R7, R15, UR7, RZ, P5, !PT ;  /* 0x000000070f077c10 */ /* 0x000fc4000affe4ff */
[----:B------:R-:W-:-:S03]  /*29170*/  @P3 IADD3.X R13, R15, UR11, RZ, P4, !PT ;  /* 0x0000000b0f0d3c10 */ /* 0x000fc6000a7fe4ff */
[----:B------:R0:W5:Y:S04]  /*29180*/  @P0 LDG.E R11, desc[UR54][R6.64] ;  /* 0x00000036060b0981 */ /* 0x000168000c1e1900 */
[----:B------:R0:W5:Y:S04]  /*29190*/  @P1 LDG.E R20, desc[UR54][R4.64] ;  /* 0x0000003604141981 */ /* 0x000168000c1e1900 */
[----:B--2---:R1:W-:Y:S02]  /*291a0*/  STL [R1+0x38], R10 ;  /* 0x0000380a01007387 */ /* 0x0043e40000100800 */
[----:B-1----:R-:W-:Y:S01]  /*291b0*/  MOV R10, UR4 ;  /* 0x00000004000a7c02 */ /* 0x002fe20008000f00 */
        /* <DEDUP_REMOVED lines=11> */
[----:B0-----:R-:W-:Y:S06]  /*29270*/  @P3 BRA `(.L_x_2432) ;  /* 0x0000000000103947 */ /* 0x001fec0003800000 */
[----:B------:R-:W-:Y:S05]  /*29280*/  @!P2 BRA `(.L_x_2432) ;  /* 0x00000000000ca947 */ /* 0x000fea0003800000 */
[----:B-----5:R-:W2:Y:S04]  /*29290*/  LDG.E R10, desc[UR54][R2.64] ;  /* 0x00000036020a7981 */ /* 0x020ea8000c1e1900 */
[----:B------:R-:W2:Y:S02]  /*292a0*/  LDG.E R2, desc[UR54][R2.64+0x4] ;  /* 0x0000043602027981 */ /* 0x000ea4000c1e1900 */
[----:B--2---:R-:W-:-:S07]  /*292b0*/  IMAD.IADD R10, R2, 0x1, -R10 ;  /* 0x00000001020a7824 */ /* 0x004fce00078e0a0a */
.L_x_2432:
[----:B-----5:R-:W-:Y:S01]  /*292c0*/  IADD3 R2, R11, R8, RZ ;  /* 0x000000080b027210 */ /* 0x020fe20007ffe0ff */
[----:B------:R-:W-:Y:S02]  /*292d0*/  ULDC.64 UR4, c[0x0][0xa20] ;  /* 0x0002880000047ab9 */ /* 0x000fe40000000a00 */
[----:B------:R-:W-:Y:S02]  /*292e0*/  ISETP.NE.U32.AND P2, PT, RZ, UR4, PT ;  /* 0x00000004ff007c0c */ /* 0x000fe4000bf45070 */
[----:B------:R0:W-:Y:S02]  /*292f0*/  STL [R1+0x14], R2 ;  /* 0x0000140201007387 */ /* 0x0001e40000100800 */
[----:B------:R-:W-:-:S13]  /*29300*/  ISETP.NE.AND.EX P2, PT, RZ, UR5, PT, P2 ;  /* 0x00000005ff007c0c */ /* 0x000fda000bf45320 */
[----:B0-----:R-:W-:Y:S05]  /*29310*/  @!P2 BRA `(.L_x_2433) ;  /* 0x000000000014a947 */ /* 0x001fea0003800000 */
[----:B------:R-:W2:Y:S02]  /*29320*/  LDL R2, [R1+0x28] ;  /* 0x0000280001027983 */ /* 0x000ea40000100800 */
[----:B--2---:R-:W-:-:S04]  /*29330*/  IADD3 R2, P0, R2, UR4, RZ ;  /* 0x0000000402027c10 */ /* 0x004fc8000ff1e0ff */
[----:B------:R-:W-:-:S05]  /*29340*/  IADD3.X R3, R15, UR5, RZ, P0, !PT ;  /* 0x000000050f037c10 */ /* 0x000fca00087fe4ff */
[----:B------:R0:W5:Y:S01]  /*29350*/  LDG.E R9, desc[UR54][R2.64] ;  /* 0x0000003602097981 */ /* 0x000162000c1e1900 */
[----:B------:R-:W-:Y:S05]  /*29360*/  BRA `(.L_x_2434) ;  /* 0x0000000000107947 */ /* 0x000fea0003800000 */
.L_x_2433:
[----:B------:R-:W-:Y:S05]  /*29370*/  @!P0 BRA `(.L_x_2434) ;  /* 0x00000000000c8947 */ /* 0x000fea0003800000 */
[----:B------:R-:W2:Y:S04]  /*29380*/  LDG.E R9, desc[UR54][R6.64] ;  /* 0x0000003606097981 */ /* 0x000ea8000c1e1900 */
[----:B------:R-:W2:Y:S02]  /*29390*/  LDG.E R6, desc[UR54][R6.64+0x4] ;  /* 0x0000043606067981 */ /* 0x000ea4000c1e1900 */
[----:B--2---:R-:W-:-:S07]  /*293a0*/  IMAD.IADD R9, R6, 0x1, -R9 ;  /* 0x0000000106097824 */ /* 0x004fce00078e0a09 */
.L_x_2434:
[----:B0-----:R-:W2:Y:S01]  /*293b0*/  @P1 LDG.E R2, desc[UR54][R4.64] ;  /* 0x0000003604021981 */ /* 0x001ea2000c1e1900 */
[----:B-----5:R-:W-:-:S03]  /*293c0*/  IMAD.IADD R9, R9, 0x1, -R8 ;  /* 0x0000000109097824 */ /* 0x020fc600078e0a08 */
[----:B------:R-:W2:Y:S01]  /*293d0*/  @P1 LDG.E R4, desc[UR54][R4.64+0x4] ;  /* 0x0000043604041981 */ /* 0x000ea2000c1e1900 */
[----:B------:R-:W-:Y:S01]  /*293e0*/  LEA R3, R17, 0x11f, 0x7 ;  /* 0x0000011f11037811 */ /* 0x000fe200078e38ff */
[----:B------:R-:W-:Y:S01]  /*293f0*/  BSSY B0, `(.L_x_2435) ;  /* 0x0000177000007945 */ /* 0x000fe20003800000 */
[----:B--2---:R-:W-:-:S05]  /*29400*/  @P1 IMAD.IADD R0, R4, 0x1, -R2 ;  /* 0x0000000104001824 */ /* 0x004fca00078e0a02 */
[----:B------:R-:W-:-:S04]  /*29410*/  IADD3 R2, R9, R0, RZ ;  /* 0x0000000009027210 */ /* 0x000fc80007ffe0ff */
        /* <DEDUP_REMOVED lines=8> */
[----:B------:R-:W-:-:S05]  /*294a0*/  VIMNMX R6, R4, R2, PT ;  /* 0x0000000204067248 */ /* 0x000fca0003fe0100 */
[--C-:B------:R-:W-:Y:S02]  /*294b0*/  IMAD R2, R6, 0xa0, -R9.reuse ;  /* 0x000000a006027824 */ /* 0x100fe400078e0a09 */
[----:B------:R-:W-:-:S03]  /*294c0*/  IMAD.MOV R9, RZ, RZ, -R9 ;  /* 0x000000ffff097224 */ /* 0x000fc600078e0a09 */
[----:B------:R-:W-:Y:S02]  /*294d0*/  VIMNMX R0, R2, R0, PT ;  /* 0x0000000002007248 */ /* 0x000fe40003fe0100 */
[----:B------:R-:W-:-:S04]  /*294e0*/  VIMNMX R2, RZ, R9, !PT ;  /* 0x00000009ff027248 */ /* 0x000fc80007fe0100 */
[----:B------:R-:W-:Y:S01]  /*294f0*/  ISETP.GT.AND P0, PT, R0, R2, PT ;  /* 0x000000020000720c */ /* 0x000fe20003f04270 */
[----:B------:R-:W-:-:S12]  /*29500*/  IMAD.WIDE.U32 R2, R2, -0x33333333, RZ ;  /* 0xcccccccd02027825 */ /* 0x000fd800078e00ff */
[----:B------:R-:W-:-:S04]  /*29510*/  @P0 VIADD R0, R0, 0x9f ;  /* 0x0000009f00000836 */ /* 0x000fc80000000000 */
[----:B------:R-:W-:Y:S01]  /*29520*/  @P0 IMAD.HI R0, R0, 0x66666667, RZ ;  /* 0x6666666700000827 */ /* 0x000fe200078e02ff */
[----:B------:R-:W-:Y:S01]  /*29530*/  SHF.R.U32.HI R3, RZ, 0x7, R3 ;  /* 0x00000007ff037819 */ /* 0x000fe20000011603 */
[----:B------:R0:W-:Y:S03]  /*29540*/  STL [R1+0x30], R6 ;  /* 0x0000300601007387 */ /* 0x0001e60000100800 */
[----:B------:R-:W-:Y:S02]  /*29550*/  @P0 SHF.R.U32.HI R2, RZ, 0x1f, R0 ;  /* 0x0000001fff020819 */ /* 0x000fe40000011600 */
[----:B------:R-:W-:Y:S02]  /*29560*/  MOV R4, R3 ;  /* 0x0000000300047202 */ /* 0x000fe40000000f00 */
[----:B------:R-:W-:-:S04]  /*29570*/  @P0 LEA.HI.SX32 R4, R0, R2, 0x1a ;  /* 0x0000000200040211 */ /* 0x000fc800078fd2ff */
[----:B------:R-:W-:Y:S02]  /*29580*/  ISETP.GT.AND P2, PT, R4, R3, PT ;  /* 0x000000030400720c */ /* 0x000fe40003f44270 */
[----:B------:R-:W-:-:S11]  /*29590*/  PLOP3.LUT P0, PT, PT, PT, PT, 0x80, 0x0 ;  /* 0x000000000000781c */ /* 0x000fd60003f0f070 */
[----:B0-----:R-:W-:Y:S05]  /*295a0*/  @!P2 BRA `(.L_x_2436) ;  /* 0x00000014006ca947 */ /* 0x001fea0003800000 */
[----:B------:R-:W0:Y:S01]  /*295b0*/  LDC R0, c[0x0][0x428] ;  /* 0x00010a00ff007b82 */ /* 0x000e220000000800 */
[----:B------:R-:W-:Y:S01]  /*295c0*/  UMOV UR4, 0xffffffff ;  /* 0xffffffff00047882 */ /* 0x000fe20000000000 */
[----:B------:R-:W-:Y:S01]  /*295d0*/  IMAD.MOV.U32 R2, RZ, RZ, R18 ;  /* 0x000000ffff027224 */ /* 0x000fe200078e0012 */
        /* <DEDUP_REMOVED lines=11> */
.L_x_2641:
[----:B-1----:R-:W-:Y:S02]  /*29690*/  ISETP.NE.AND P0, PT, R14, RZ, PT ;  /* 0x000000ff0e00720c */ /* 0x002fe40003f05270 */
[----:B------:R-:W-:-:S11]  /*296a0*/  PLOP3.LUT P6, PT, PT, PT, PT, 0x8, 0x0 ;  /* 0x000000000000781c */ /* 0x000fd60003fce170 */
[----:B------:R-:W-:Y:S05]  /*296b0*/  @P0 BRA `(.L_x_2438) ;  /* 0x00000000000c0947 */ /* 0x000fea0003800000 */
[----:B------:R-:W-:-:S03]  /*296c0*/  UMOV UR4, 0xffffffff ;  /* 0xffffffff00047882 */ /* 0x000fc60000000000 */
[----:B------:R-:W-:Y:S05]  /*296d0*/  BRA.DIV UR4, `(.L_x_2439) ;  /* 0x0000007a04fc7947 */ /* 0x000fea000b800000 */
[----:B------:R-:W-:-:S13]  /*296e0*/  ELECT P6, URZ, PT ;  /* 0x00000000003f782f */ /* 0x000fda00038c0000 */
.L_x_2438:
        /* <DEDUP_REMOVED lines=12> */
.L_x_2644:
[----:B------:R-:W-:Y:S05]  /*297b0*/  BSYNC B1 ;  /* 0x0000000000017941 */ /* 0x000fea0003800000 */
.L_x_2440:
[----:B------:R-:W-:Y:S04]  /*297c0*/  BSSY B1, `(.L_x_2442) ;  /* 0x000008e000017945 */ /* 0x000fe80003800000 */
[----:B------:R-:W-:Y:S05]  /*297d0*/  @!P6 BRA `(.L_x_2443) ;  /* 0x000000080030e947 */ /* 0x000fea0003800000 */
[----:B------:R-:W2:Y:S04]  /*297e0*/  LDL R7, [R1+0x4] ;  /* 0x0000040001077983 */ /* 0x000ea80000100800 */
[----:B------:R-:W3:Y:S01]  /*297f0*/  LDL R8, [R1+0xc] ;  /* 0x00000c0001087983 */ /* 0x000ee20000100800 */
[----:B------:R-:W1:Y:S01]  /*29800*/  S2R R6, SR_TID.X ;  /* 0x0000000000067919 */ /* 0x000e620000002100 */
[----:B------:R-:W-:Y:S01]  /*29810*/  BSSY B2, `(.L_x_2444) ;  /* 0x0000007000027945 */ /* 0x000fe20003800000 */
[----:B-1----:R-:W-:-:S04]  /*29820*/  LOP3.LUT R6, R6, 0x7f, RZ, 0xc0, !PT ;  /* 0x0000007f06067812 */ /* 0x002fc800078ec0ff */
[----:B------:R-:W-:Y:S02]  /*29830*/  ISETP.NE.AND P1, PT, R6, RZ, PT ;  /* 0x000000ff0600720c */ /* 0x000fe40003f25270 */
[----:B--2---:R-:W-:Y:S02]  /*29840*/  LEA R7, R7, R11, 0x3 ;  /* 0x0000000b07077211 */ /* 0x004fe400078e18ff */
[----:B---3--:R-:W-:-:S04]  /*29850*/  SHF.L.U32 R10, R8, 0x1f, RZ ;  /* 0x0000001f080a7819 */ /* 0x008fc800000006ff */
[----:B------:R-:W1:Y:S02]  /*29860*/  SYNCS.PHASECHK.TRANS64.TRYWAIT P0, [R7+URZ+0x334a0], R10 ;  /* 0x0334a00a070075a7 */ /* 0x000e64000800017f */
[----:B-1----:R-:W-:Y:S05]  /*29870*/  @!P0 BRA `(.L_x_2445) ;  /* 0x0000007800c88947 */ /* 0x002fea0003800000 */
.L_x_2645:
[----:B------:R-:W-:Y:S05]  /*29880*/  BSYNC B2 ;  /* 0x0000000000027941 */ /* 0x000fea0003800000 */
.L_x_2444:
[----:B------:R-:W-:Y:S04]  /*29890*/  BSSY B2, `(.L_x_2446) ;  /* 0x0000009000027945 */ /* 0x000fe80003800000 */
[----:B------:R-:W-:Y:S05]  /*298a0*/  @P1 BRA `(.L_x_2447) ;  /* 0x00000000001c1947 */ /* 0x000fea0003800000 */
[----:B0-----:R-:W0:Y:S02]  /*298b0*/  S2R R5, SR_TID.X ;  /* 0x0000000000057919 */ /* 0x001e240000002100 */
[----:B0-----:R-:W-:Y:S01]  /*298c0*/  LOP3.LUT R6, R5, 0x1f, RZ, 0xc0, !PT ;  /* 0x0000001f05067812 */ /* 0x001fe200078ec0ff */
[----:B------:R-:W-:-:S03]  /*298d0*/  IMAD.MOV.U32 R5, RZ, RZ, 0x7800 ;  /* 0x00007800ff057424 */ /* 0x000fc600078e00ff */
[----:B------:R-:W-:Y:S01]  /*298e0*/  ISETP.NE.AND P0, PT, R6, RZ, PT ;  /* 0x000000ff0600720c */ /* 0x000fe20003f05270 */
[----:B------:R2:W-:-:S12]  /*298f0*/  SYNCS.ARRIVE.TRANS64 RZ, [R7+URZ+0x33490], R5 ;  /* 0x0334900507ff79a7 */ /* 0x0005d8000800003f */
[----:B--2---:R-:W-:Y:S05]  /*29900*/  @!P0 BRA `(.L_x_2447) ;  /* 0x0000000000048947 */ /* 0x004fea0003800000 */
[----:B------:R-:W-:Y:S01]  /*29910*/  BPT.TRAP 0x1 ;  /* 0x000000040000795c */ /* 0x000fe20000300000 */
.L_x_2447:
[----:B------:R-:W-:Y:S05]  /*29920*/  BSYNC B2 ;  /* 0x0000000000027941 */ /* 0x000fea0003800000 */
.L_x_2446:
        /* <DEDUP_REMOVED lines=10> */
[----:B--2---:R-:W-:Y:S01]  /*299d0*/  IMAD R9, R5, 0x7800, R11 ;  /* 0x0000780005097824 */ /* 0x004fe200078e020b */
[----:B------:R-:W-:-:S03]  /*299e0*/  IADD3 R5, R7, 0x33490, RZ ;  /* 0x0003349007057810 */ /* 0x000fc60007ffe0ff */
[----:B------:R-:W-:-:S07]  /*299f0*/  VIADD R8, R9, 0x24200 ;  /* 0x0002420009087836 */ /* 0x000fce0000000000 */
.L_x_2448:
        /* <DEDUP_REMOVED lines=16> */
.L_x_2449:
        /* <DEDUP_REMOVED lines=10> */
[----:B------:R-:W-:Y:S01]  /*29ba0*/  MOV R14, 0x80 ;  /* 0x00000080000e7802 */ /* 0x000fe20000000f00 */
[----:B------:R-:W-:Y:S01]  /*29bb0*/  VIADD R8, R9, 0x29200 ;  /* 0x0002920009087836 */ /* 0x000fe20000000000 */
[----:B------:R-:W-:Y:S01]  /*29bc0*/  PLOP3.LUT P0, PT, PT, PT, PT, 0x80, 0x0 ;  /* 0x000000000000781c */ /* 0x000fe20003f0f070 */
[----:B------:R-:W-:Y:S01]  /*29bd0*/  UMOV UR6, 0x0 ;  /* 0x0000000000067882 */ /* 0x000fe20000000000 */
[----:B------:R-:W-:Y:S01]  /*29be0*/  R2UR UR10, R14 ;  /* 0x000000000e0a72ca */ /* 0x000fe200000e0000 */
[----:B------:R-:W-:-:S14]  /*29bf0*/  UMOV UR7, 0x12f00000 ;  /* 0x12f0000000077882 */ /* 0x000fdc0000000000 */
.L_x_2450:
        /* <DEDUP_REMOVED lines=13> */
.L_x_2646:
[----:B------:R-:W-:Y:S05]  /*29cd0*/  BSYNC B2 ;  /* 0x0000000000027941 */ /* 0x000fea0003800000 */
.L_x_2451:
[----:B------:R-:W-:Y:S01]  /*29ce0*/  BSSY B2, `(.L_x_2453) ;  /* 0x000000b000027945 */ /* 0x000fe20003800000 */
[----:B------:R-:W-:Y:S02]  /*29cf0*/  IMAD.MOV.U32 R12, RZ, RZ, 0x0 ;  /* 0x00000000ff0c7424 */ /* 0x000fe400078e00ff */
[----:B------:R-:W-:Y:S01]  /*29d00*/  IMAD.MOV.U32 R13, RZ, RZ, 0x12f00000 ;  /* 0x12f00000ff0d7424 */ /* 0x000fe200078e00ff */
[----:B------:R-:W-:Y:S06]  /*29d10*/  @P1 BRA `(.L_x_2454) ;  /* 0x00000000001c1947 */ /* 0x000fec0003800000 */
[----:B------:R-:W2:Y:S02]  /*29d20*/  S2R R5, SR_TID.X ;  /* 0x0000000000057919 */ /* 0x000ea40000002100 */
[----:B--2---:R-:W-:Y:S02]  /*29d30*/  LOP3.LUT R8, R5, 0x1f, RZ, 0xc0, !PT ;  /* 0x0000001f05087812 */ /* 0x004fe400078ec0ff */
[----:B------:R-:W-:Y:S02]  /*29d40*/  MOV R5, 0x7800 ;  /* 0x0000780000057802 */ /* 0x000fe40000000f00 */
[----:B------:R-:W-:Y:S02]  /*29d50*/  ISETP.NE.AND P0, PT, R8, RZ, PT ;  /* 0x000000ff0800720c */ /* 0x000fe40003f05270 */
[----:B------:R2:W-:Y:S11]  /*29d60*/  SYNCS.ARRIVE.TRANS64 RZ, [R7+URZ+0x334b0], R5 ;  /* 0x0334b00507ff79a7 */ /* 0x0005f6000800003f */
[----:B--2---:R-:W-:Y:S05]  /*29d70*/  @!P0 BRA `(.L_x_2454) ;  /* 0x0000000000048947 */ /* 0x004fea0003800000 */
[----:B------:R-:W-:Y:S01]  /*29d80*/  BPT.TRAP 0x1 ;  /* 0x000000040000795c */ /* 0x000fe20000300000 */
.L_x_2454:
[----:B------:R-:W-:Y:S05]  /*29d90*/  BSYNC B2 ;  /* 0x0000000000027941 */ /* 0x000fea0003800000 */
.L_x_2453:
        /* <DEDUP_REMOVED lines=8> */
.L_x_2455:
        /* <DEDUP_REMOVED lines=15> */
.L_x_2456:
        /* <DEDUP_REMOVED lines=15> */
.L_x_2457:
        /* <DEDUP_REMOVED lines=10> */
.L_x_2443:
[----:B------:R-:W-:Y:S05]  /*2a0a0*/  BSYNC B1 ;  /* 0x0000000000017941 */ /* 0x000fea0003800000 */
.L_x_2442:
[----:B0-----:R-:W2:Y:S04]  /*2a0b0*/  LDL.LU R5, [R1+0x4] ;  /* 0x0000040001057983 */ /* 0x001ea80000300800 */
[----:B------:R-:W3:Y:S01]  /*2a0c0*/  LDL.LU R8, [R1+0xc] ;  /* 0x00000c0001087983 */ /* 0x000ee20000300800 */
[----:B------:R-:W-:Y:S01]  /*2a0d0*/  PLOP3.LUT P0, PT, PT, PT, PT, 0x8, 0x0 ;  /* 0x000000000000781c */ /* 0x000fe20003f0e170 */
[----:B--2---:R-:W-:-:S05]  /*2a0e0*/  VIADD R5, R5, 0x1 ;  /* 0x0000000105057836 */ /* 0x004fca0000000000 */
        /* <DEDUP_REMOVED lines=10> */
[----:B------:R-:W-:-:S03]  /*2a190*/  VIADD R9, R4, 0xffffffff ;  /* 0xffffffff04097836 */ /* 0x000fc60000000000 */
[----:B------:R-:W-:-:S07]  /*2a1a0*/  IADD3 R8, R8, -0x140, RZ ;  /* 0xfffffec008087810 */ /* 0x000fce0007ffe0ff */
.L_x_2474:
        /* <DEDUP_REMOVED lines=13> */
.L_x_2647:
[----:B------:R-:W-:Y:S05]  /*2a280*/  BSYNC B2 ;  /* 0x0000000000027941 */ /* 0x000fea0003800000 */
.L_x_2460:
        /* <DEDUP_REMOVED lines=9> */
.L_x_2463:
[----:B------:R-:W-:Y:S05]  /*2a320*/  BSYNC B2 ;  /* 0x0000000000027941 */ /* 0x000fea0003800000 */
.L_x_2462:
        /* <DEDUP_REMOVED lines=8> */
[----:B--2---:R-:W-:Y:S01]  /*2a3b0*/  IMAD R5, R4, 0x7800, R11 ;  /* 0x0000780004057824 */ /* 0x004fe200078e020b */
[----:B------:R-:W-:-:S03]  /*2a3c0*/  IADD3 R4, R7, 0x33490, RZ ;  /* 0x0003349007047810 */ /* 0x000fc60007ffe0ff */
[----:B------:R-:W-:-:S09]  /*2a3d0*/  VIADD R10, R5, 0x24200 ;  /* 0x00024200050a7836 */ /* 0x000fd20000000000 */
.L_x_2464:
        /* <DEDUP_REMOVED lines=16> */
.L_x_2465:
        /* <DEDUP_REMOVED lines=10> */
[----:B------:R-:W-:Y:S01]  /*2a580*/  MOV R15, 0x80 ;  /* 0x00000080000f7802 */ /* 0x000fe20000000f00 */
[----:B------:R-:W-:Y:S01]  /*2a590*/  VIADD R10, R5, 0x29200 ;  /* 0x00029200050a7836 */ /* 0x000fe20000000000 */
[----:B------:R-:W-:Y:S01]  /*2a5a0*/  PLOP3.LUT P1, PT, PT, PT, PT, 0x80, 0x0 ;  /* 0x000000000000781c */ /* 0x000fe20003f2f070 */
[----:B------:R-:W-:Y:S01]  /*2a5b0*/  UMOV UR6, 0x0 ;  /* 0x0000000000067882 */ /* 0x000fe20000000000 */
[----:B------:R-:W-:Y:S01]  /*2a5c0*/  R2UR UR10, R15 ;  /* 0x000000000f0a72ca */ /* 0x000fe200000e0000 */
[----:B------:R-:W-:-:S14]  /*2a5d0*/  UMOV UR7, 0x12f00000 ;  /* 0x12f0000000077882 */ /* 0x000fdc0000000000 */
.L_x_2466:
        /* <DEDUP_REMOVED lines=13> */
.L_x_2648:
[----:B------:R-:W-:Y:S05]  /*2a6b0*/  BSYNC B2 ;  /* 0x0000000000027941 */ /* 0x000fea0003800000 */
.L_x_2467:
        /* <DEDUP_REMOVED lines=11> */
.L_x_2470:
[----:B------:R-:W-:Y:S05]  /*2a770*/  BSYNC B2 ;  /* 0x0000000000027941 */ /* 0x000fea0003800000 */
.L_x_2469:
        /* <DEDUP_REMOVED lines=8> */
.L_x_2471:
        /* <DEDUP_REMOVED lines=15> */
.L_x_2472:
        /* <DEDUP_REMOVED lines=15> */
.L_x_2473:
        /* <DEDUP_REMOVED lines=10> */
.L_x_2459:
[----:B------:R-:W-:Y:S05]  /*2aa80*/  BSYNC B1 ;  /* 0x0000000000017941 */ /* 0x000fea0003800000 */
.L_x_2458:
        /* <DEDUP_REMOVED lines=13> */
.L_x_2436:
[----:B------:R-:W-:Y:S05]  /*2ab60*/  BSYNC B0 ;  /* 0x0000000000007941 */ /* 0x000fea0003800000 */
.L_x_2435:
        /* <DEDUP_REMOVED lines=23> */
.L_x_2476:
[----:B------:R-:W0:Y:S01]  /*2ace0*/  S2R R0, SR_CgaCtaId ;  /* 0x0000000000007919 */ /* 0x000e220000008800 */
[----:B------:R-:W-:-:S04]  /*2acf0*/  MOV R2, 0x400 ;  /* 0x0000040000027802 */ /* 0x000fc80000000f00 */
[----:B0-----:R-:W-:-:S04]  /*2ad00*/  LEA R3, R0, R2, 0x18 ;  /* 0x0000000200037211 */ /* 0x001fc800078ec0ff */
[----:B------:R-:W-:Y:S01]  /*2ad10*/  IADD3 R0, R3, 0x24200, RZ ;  /* 0x0002420003007810 */ /* 0x000fe20007ffe0ff */
[----:B------:R0:W-:Y:S03]  /*2ad20*/  STL [R1+0x24], R3 ;  /* 0x0000240301007387 */ /* 0x0001e60000100800 */
[----:B------:R-:W-:-:S13]  /*2ad30*/  LOP3.LUT P0, RZ, R0, 0x1bf, RZ, 0xc0, !PT ;  /* 0x000001bf00ff7812 */ /* 0x000fda000780c0ff */
[----:B0-----:R-:W-:Y:S05]  /*2ad40*/  @!P0 BRA `(.L_x_2478) ;  /* 0x0000000000408947 */ /* 0x001fea0003800000 */
        /* <DEDUP_REMOVED lines=16> */
.L_x_2478:
[----:B------:R-:W2:Y:S01]  /*2ae50*/  LDL.LU R2, [R1+0x10] ;  /* 0x0000100001027983 */ /* 0x000ea20000300800 */
        /* <DEDUP_REMOVED lines=8> */
[----:B------:R0:W-:Y:S01]  /*2aee0*/  STL [R1+0x10], R2 ;  /* 0x0000100201007387 */ /* 0x0001e20000100800 */
        /* <DEDUP_REMOVED lines=9> */
[----:B------:R-:W-:Y:S01]  /*2af80*/  MOV R11, UR5 ;  /* 0x00000005000b7c02 */ /* 0x000fe20008000f00 */
[----:B------:R-:W-:Y:S02]  /*2af90*/  IMAD.U32 R7, RZ, RZ, UR9 ;  /* 0x00000009ff077e24 */ /* 0x000fe4000f8e00ff */
[----:B------:R-:W-:-:S02]  /*2afa0*/  IMAD.U32 R10, RZ, RZ, UR4 ;  /* 0x00000004ff0a7e24 */ /* 0x000fc4000f8e00ff */
[----:B------:R-:W-:Y:S02]  /*2afb0*/  IMAD.MOV.U32 R8, RZ, RZ, 0x70 ;  /* 0x00000070ff087424 */ /* 0x000fe400078e00ff */
[----:B------:R-:W-:Y:S02]  /*2afc0*/  IMAD.MOV.U32 R12, RZ, RZ, 0x1 ;  /* 0x00000001ff0c7424 */ /* 0x000fe400078e00ff */
[----:B------:R-:W-:-:S07]  /*2afd0*/  IMAD.MOV.U32 R13, RZ, RZ, RZ ;  /* 0x000000ffff0d7224 */ /* 0x000fce00078e00ff */
[----:B------:R-:W-:-:S07]  /*2afe0*/  LEPC R20, `(.L_x_2479) ;  /* 0x000000001014794e */ /* 0x000fce0000000000 */
[----:B0-----:R-:W-:Y:S05]  /*2aff0*/  CALL.ABS.NOINC R2 ;  /* 0x0000000002007343 */ /* 0x001fea0003c00000 */
.L_x_2479:
[----:B0-----:R-:W2:Y:S02]  /*2b000*/  LDL R2, [R1+0x24] ;  /* 0x0000240001027983 */ /* 0x001ea40000100800 */
[----:B--2---:R-:W-:-:S04]  /*2b010*/  IADD3 R0, R2, 0x200, RZ ;  /* 0x0000020002007810 */ /* 0x004fc80007ffe0ff */
[----:B------:R-:W-:-:S13]  /*2b020*/  LOP3.LUT P0, RZ, R0, 0x9f, RZ, 0xc0, !PT ;  /* 0x0000009f00ff7812 */ /* 0x000fda000780c0ff */
        /* <DEDUP_REMOVED lines=17> */
.L_x_2480:
        /* <DEDUP_REMOVED lines=19> */
.L_x_2481:
        /* <DEDUP_REMOVED lines=15> */
[----:B------:R-:W-:Y:S02]  /*2b360*/  PLOP3.LUT P3, PT, P1, PT, PT, 0x8, 0x0 ;  /* 0x000000000000781c */ /* 0x000fe40000f6e170 */
[----:B0-----:R-:W-:Y:S02]  /*2b370*/  LEA R3, R17, R0, 0x7 ;  /* 0x0000000011037211 */ /* 0x001fe400078e38ff */
[----:B------:R-:W0:Y:S05]  /*2b380*/  LDC R0, c[0x0][0x428] ;  /* 0x00010a00ff007b82 */ /* 0x000e2a0000000800 */
[----:B------:R-:W-:-:S05]  /*2b390*/  VOTEU.ALL UP1, P1 ;  /* 0x00000000003f7886 */ /* 0x000fca0000820000 */
[----:B------:R-:W-:-:S04]  /*2b3a0*/  @!UP1 UIADD3 UR8, UP0, UR40, 0x270, URZ ;  /* 0x0000027028089890 */ /* 0x000fc8000ff1e03f */
[----:B------:R-:W-:-:S03]  /*2b3b0*/  @!UP1 UIADD3.X UR9, URZ, UR41, URZ, UP0, !UPT ;  /* 0x000000293f099290 */ /* 0x000fc600087fe43f */
[----:B------:R-:W-:Y:S01]  /*2b3c0*/  VOTEU.ALL UP0, P1 ;  /* 0x00000000003f7886 */ /* 0x000fe20000800000 */
[----:B0-----:R-:W-:Y:S01]  /*2b3d0*/  ISETP.NE.AND P0, PT, R0, 0x1, PT ;  /* 0x000000010000780c */ /* 0x001fe20003f05270 */
[----:B------:R-:W-:-:S12]  /*2b3e0*/  IMAD.MOV.U32 R0, RZ, RZ, R18 ;  /* 0x000000ffff007224 */ /* 0x000fd800078e0012 */
[----:B------:R-:W0:Y:S08]  /*2b3f0*/  @P0 LDC R4, c[0x0][0x42c] ;  /* 0x00010b00ff040b82 */ /* 0x000e300000000800 */
[----:B------:R-:W1:Y:S01]  /*2b400*/  @P0 LDC R2, c[0x0][0x430] ;  /* 0x00010c00ff020b82 */ /* 0x000e620000000800 */
[----:B0-----:R-:W-:-:S05]  /*2b410*/  @P0 IMAD.HI.U32 R4, R18, R4, RZ ;  /* 0x0000000412040227 */ /* 0x001fca00078e00ff */
[----:B-1----:R-:W-:Y:S02]  /*2b420*/  @P0 SHF.R.U32.HI R0, RZ, R2, R4 ;  /* 0x00000002ff000219 */ /* 0x002fe40000011604 */
[----:B------:R-:W-:-:S04]  /*2b430*/  ISETP.NE.U32.AND P0, PT, RZ, UR4, PT ;  /* 0x00000004ff007c0c */ /* 0x000fc8000bf05070 */
[----:B------:R-:W-:-:S04]  /*2b440*/  ISETP.NE.AND.EX P2, PT, RZ, UR5, PT, P0 ;  /* 0x00000005ff007c0c */ /* 0x000fc8000bf45300 */
[----:B------:R-:W-:-:S09]  /*2b450*/  SEL R6, R5, RZ, !P2 ;  /* 0x000000ff05067207 */ /* 0x000fd20005000000 */
.L_x_2482:
        /* <DEDUP_REMOVED lines=13> */
.L_x_2483:
        /* <DEDUP_REMOVED lines=12> */
.L_x_2484:
        /* <DEDUP_REMOVED lines=21> */
.L_x_2651:
[----:B-1----:R-:W-:Y:S02]  /*2b740*/  ISETP.NE.AND P0, PT, R14, RZ, PT ;  /* 0x000000ff0e00720c */ /* 0x002fe40003f05270 */
[----:B------:R-:W-:-:S11]  /*2b750*/  PLOP3.LUT P6, PT, PT, PT, PT, 0x8, 0x0 ;  /* 0x000000000000781c */ /* 0x000fd60003fce170 */
[----:B------:R-:W-:Y:S05]  /*2b760*/  @P0 BRA `(.L_x_2486) ;  /* 0x0000000800540947 */ /* 0x000fea0003800000 */
[----:B------:R-:W-:-:S03]  /*2b770*/  UMOV UR4, 0xffffffff ;  /* 0xffffffff00047882 */ /* 0x000fc60000000000 */
[----:B------:R-:W-:Y:S05]  /*2b780*/  BRA.DIV UR4, `(.L_x_2487) ;  /* 0x0000005e04887947 */ /* 0x000fea000b800000 */
[----:B------:R-:W-:-:S13]  /*2b790*/  ELECT P6, URZ, PT ;  /* 0x00000000003f782f */ /* 0x000fda00038c0000 */
.L_x_2654:
        /* <DEDUP_REMOVED lines=13> */
[----:B------:R-:W-:Y:S02]  /*2b870*/  IADD3 R8, -R2, RZ, RZ ;  /* 0x000000ff02087210 */ /* 0x000fe40007ffe1ff */
[----:B------:R-:W-:-:S03]  /*2b880*/  SHF.R.S32.HI R9, RZ, 0x1f, R2 ;  /* 0x0000001fff097819 */ /* 0x000fc60000011402 */
        /* <DEDUP_REMOVED lines=9> */
.L_x_2489:
[----:B0-----:R-:W2:Y:S01]  /*2b920*/  LDL R4, [R1] ;  /* 0x0000000001047983 */ /* 0x001ea20000100800 */
        /* <DEDUP_REMOVED lines=11> */
.L_x_2655:
[----:B------:R-:W-:Y:S05]  /*2b9e0*/  @P0 BRA `(.L_x_2491) ;  /* 0x00000000001c0947 */ /* 0x000fea0003800000 */
[----:B------:R-:W1:Y:S02]  /*2b9f0*/  S2R R5, SR_TID.X ;  /* 0x0000000000057919 */ /* 0x000e640000002100 */
[----:B-1----:R-:W-:Y:S02]  /*2ba00*/  LOP3.LUT R9, R5, 0x1f, RZ, 0xc0, !PT ;  /* 0x0000001f05097812 */ /* 0x002fe400078ec0ff */
[----:B------:R-:W-:Y:S02]  /*2ba10*/  MOV R5, 0x7800 ;  /* 0x0000780000057802 */ /* 0x000fe40000000f00 */
[----:B------:R-:W-:Y:S02]  /*2ba20*/  ISETP.NE.AND P2, PT, R9, RZ, PT ;  /* 0x000000ff0900720c */ /* 0x000fe40003f45270 */
[----:B------:R1:W-:Y:S11]  /*2ba30*/  SYNCS.ARRIVE.TRANS64 RZ, [R4+URZ+0x33470], R5 ;  /* 0x0334700504ff79a7 */ /* 0x0003f6000800003f */
[----:B-1----:R-:W-:Y:S05]  /*2ba40*/  @!P2 BRA `(.L_x_2491) ;  /* 0x000000000004a947 */ /* 0x002fea0003800000 */
[----:B------:R-:W-:Y:S01]  /*2ba50*/  BPT.TRAP 0x1 ;  /* 0x000000040000795c */ /* 0x000fe20000300000 */
.L_x_2491:
        /* <DEDUP_REMOVED lines=32> */
.L_x_2656:
        /* <DEDUP_REMOVED lines=8> */
.L_x_2493:
        /* <DEDUP_REMOVED lines=24> */
.L_x_2488:
        /* <DEDUP_REMOVED lines=38> */
.L_x_2486:
        /* <DEDUP_REMOVED lines=8> */
[----:B------:R-:W-:-:S04]  /*2c140*/  LOP3.LUT R3, R3, 0xfffffffe, RZ, 0xc0, !PT ;  /* 0xfffffffe03037812 */ /* 0x000fc800078ec0ff */
[----:B------:R-:W-:-:S04]  /*2c150*/  IADD3 R3, R6, -R3, RZ ;  /* 0x8000000306037210 */ /* 0x000fc80007ffe0ff */
[----:B------:R-:W-:-:S04]  /*2c160*/  SHF.L.U32 R3, R3, 0x1f, RZ ;  /* 0x0000001f03037819 */ /* 0x000fc800000006ff */
[----:B------:R-:W2:Y:S02]  /*2c170*/  SYNCS.PHASECHK.TRANS64.TRYWAIT P0, [R4+URZ+0x33420], R3 ;  /* 0x03342003040075a7 */ /* 0x000ea4000800017f */
[----:B-12---:R-:W-:Y:S05]  /*2c180*/  @!P0 BRA `(.L_x_2495) ;  /* 0x0000005400508947 */ /* 0x006fea0003800000 */
.L_x_2657:
[----:B------:R-:W-:Y:S05]  /*2c190*/  BSYNC B0 ;  /* 0x0000000000007941 */ /* 0x000fea0003800000 */
.L_x_2494:
[----:B-1----:R-:W2:Y:S02]  /*2c1a0*/  LDL R4, [R1+0x30] ;  /* 0x0000300001047983 */ /* 0x002ea40000100800 */
[----:B--2---:R-:W-:-:S13]  /*2c1b0*/  ISETP.GE.AND P0, PT, R4, 0x2, PT ;  /* 0x000000020400780c */ /* 0x004fda0003f06270 */
[----:B------:R-:W-:Y:S05]  /*2c1c0*/  @!P0 BRA `(.L_x_2496) ;  /* 0x0000001400008947 */ /* 0x000fea0003800000 */
[----:B------:R1:W5:Y:S01]  /*2c1d0*/  LDL.LU R6, [R1] ;  /* 0x0000000001067983 */ /* 0x0003620000300800 */
[----:B------:R-:W-:-:S03]  /*2c1e0*/  VIADD R12, R4, 0xfffffffe ;  /* 0xfffffffe040c7836 */ /* 0x000fc60000000000 */
[----:B0-----:R1:W5:Y:S04]  /*2c1f0*/  LDL.LU R7, [R1+0x8] ;  /* 0x0000080001077983 */ /* 0x0013680000300800 */
.L_x_2520:
        /* <DEDUP_REMOVED lines=8> */
[----:B------:R0:W-:Y:S01]  /*2c280*/  STL [R1], R10 ;  /* 0x0000000a01007387 */ /* 0x0001e20000100800 */
[----:B---3--:R-:W-:Y:S05]  /*2c290*/  @!P6 BRA `(.L_x_2498) ;  /* 0x000000080098e947 */ /* 0x008fea0003800000 */
        /* <DEDUP_REMOVED lines=9> */
[----:B--2---:R-:W-:Y:S01]  /*2c330*/  @P0 IMAD.HI.U32 R4, R12, R2, RZ ;  /* 0x000000020c040227 */ /* 0x004fe200078e00ff */
[----:B------:R-:W-:-:S04]  /*2c340*/  MOV R2, R12 ;  /* 0x0000000c00027202 */ /* 0x000fc80000000f00 */
        /* <DEDUP_REMOVED lines=11> */
.L_x_2499:
        /* <DEDUP_REMOVED lines=11> */
.L_x_2658:
[----:B------:R-:W-:Y:S05]  /*2c4b0*/  BSYNC B1 ;  /* 0x0000000000017941 */ /* 0x000fea0003800000 */
.L_x_2500:
[----:B------:R-:W-:Y:S04]  /*2c4c0*/  BSSY B1, `(.L_x_2502) ;  /* 0x0000009000017945 */ /* 0x000fe80003800000 */
[----:B------:R-:W-:Y:S05]  /*2c4d0*/  @P2 BRA `(.L_x_2503) ;  /* 0x00000000001c2947 */ /* 0x000fea0003800000 */
[----:B------:R-:W0:Y:S02]  /*2c4e0*/  S2R R3, SR_TID.X ;  /* 0x0000000000037919 */ /* 0x000e240000002100 */
[----:B0-----:R-:W-:Y:S02]  /*2c4f0*/  LOP3.LUT R9, R3, 0x1f, RZ, 0xc0, !PT ;  /* 0x0000001f03097812 */ /* 0x001fe400078ec0ff */
[----:B------:R-:W-:Y:S02]  /*2c500*/  MOV R3, 0x7800 ;  /* 0x0000780000037802 */ /* 0x000fe40000000f00 */
[----:B------:R-:W-:Y:S02]  /*2c510*/  ISETP.NE.AND P0, PT, R9, RZ, PT ;  /* 0x000000ff0900720c */ /* 0x000fe40003f05270 */
[----:B------:R3:W-:Y:S11]  /*2c520*/  SYNCS.ARRIVE.TRANS64 RZ, [R5+URZ+0x33470], R3 ;  /* 0x0334700305ff79a7 */ /* 0x0007f6000800003f */
[----:B---3--:R-:W-:Y:S05]  /*2c530*/  @!P0 BRA `(.L_x_2503) ;  /* 0x0000000000048947 */ /* 0x008fea0003800000 */
[----:B------:R-:W-:Y:S01]  /*2c540*/  BPT.TRAP 0x1 ;  /* 0x000000040000795c */ /* 0x000fe20000300000 */
.L_x_2503:
[----:B------:R-:W-:Y:S05]  /*2c550*/  BSYNC B1 ;  /* 0x0000000000017941 */ /* 0x000fea0003800000 */
.L_x_2502:
[----:B------:R-:W3:Y:S04]  /*2c560*/  LDL R3, [R1] ;  /* 0x0000000001037983 */ /* 0x000ee80000100800 */
[----:B0-----:R-:W4:Y:S01]  /*2c570*/  LDL R9, [R1+0x14] ;  /* 0x0000140001097983 */ /* 0x001f220000100800 */
[----:B------:R-:W-:Y:S01]  /*2c580*/  IMAD.MOV.U32 R15, RZ, RZ, RZ ;  /* 0x000000ffff0f7224 */ /* 0x000fe200078e00ff */
[----:B------:R-:W-:Y:S01]  /*2c590*/  MOV R10, 0x400 ;  /* 0x00000400000a7802 */ /* 0x000fe20000000f00 */
[----:B------:R-:W-:Y:S01]  /*2c5a0*/  UIADD3 UR4, UP0, UR40, 0x470, URZ ;  /* 0x0000047028047890 */ /* 0x000fe2000ff1e03f */
[----:B------:R-:W0:Y:S01]  /*2c5b0*/  S2R R11, SR_CgaCtaId ;  /* 0x00000000000b7919 */ /* 0x000e220000008800 */
[----:B------:R-:W-:Y:S01]  /*2c5c0*/  PLOP3.LUT P0, PT, PT, PT, PT, 0x80, 0x0 ;  /* 0x000000000000781c */ /* 0x000fe20003f0f070 */
[----:B------:R-:W-:Y:S01]  /*2c5d0*/  UMOV UR6, 0x0 ;  /* 0x0000000000067882 */ /* 0x000fe20000000000 */
[----:B------:R-:W-:Y:S01]  /*2c5e0*/  R2UR UR10, R15 ;  /* 0x000000000f0a72ca */ /* 0x000fe200000e0000 */
[----:B------:R-:W-:Y:S01]  /*2c5f0*/  UIADD3.X UR5, URZ, UR41, URZ, UP0, !UPT ;  /* 0x000000293f057290 */ /* 0x000fe200087fe43f */
[----:B------:R-:W-:Y:S01]  /*2c600*/  UMOV UR7, 0x14f00000 ;  /* 0x14f0000000077882 */ /* 0x000fe20000000000 */
[----:B0-----:R-:W-:-:S05]  /*2c610*/  LEA R10, R11, R10, 0x18 ;  /* 0x0000000a0b0a7211 */ /* 0x001fca00078ec0ff */
[----:B---3--:R-:W-:Y:S02]  /*2c620*/  IMAD R3, R3, 0x7800, R10 ;  /* 0x0000780003037824 */ /* 0x008fe400078e020a */
[----:B----4-:R-:W-:Y:S02]  /*2c630*/  IMAD R9, R8, 0xa0, R9 ;  /* 0x000000a008097824 */ /* 0x010fe400078e0209 */
[----:B------:R-:W-:Y:S02]  /*2c640*/  VIADD R8, R5, 0x33470 ;  /* 0x0003347005087836 */ /* 0x000fe40000000000 */
[----:B------:R-:W-:-:S07]  /*2c650*/  VIADD R10, R3, 0xf200 ;  /* 0x0000f200030a7836 */ /* 0x000fce0000000000 */
.L_x_2504:
        /* <DEDUP_REMOVED lines=16> */
.L_x_2505:
        /* <DEDUP_REMOVED lines=16> */
.L_x_2506:
        /* <DEDUP_REMOVED lines=13> */
.L_x_2659:
[----:B------:R-:W-:Y:S05]  /*2c930*/  BSYNC B1 ;  /* 0x0000000000017941 */ /* 0x000fea0003800000 */
.L_x_2507:
[----:B------:R-:W-:Y:S01]  /*2c940*/  BSSY B1, `(.L_x_2509) ;  /* 0x000000b000017945 */ /* 0x000fe20003800000 */
[----:B------:R-:W-:Y:S01]  /*2c950*/  MOV R10, 0x0 ;  /* 0x00000000000a7802 */ /* 0x000fe20000000f00 */
[----:B------:R-:W-:Y:S02]  /*2c960*/  IMAD.MOV.U32 R11, RZ, RZ, 0x14f00000 ;  /* 0x14f00000ff0b7424 */ /* 0x000fe400078e00ff */
[----:B------:R-:W-:Y:S05]  /*2c970*/  @P2 BRA `(.L_x_2510) ;  /* 0x00000000001c2947 */ /* 0x000fea0003800000 */
[----:B------:R-:W3:Y:S01]  /*2c980*/  S2R R8, SR_TID.X ;  /* 0x0000000000087919 */ /* 0x000ee20000002100 */
[----:B0-2---:R-:W-:-:S04]  /*2c990*/  IMAD.MOV.U32 R4, RZ, RZ, 0x7800 ;  /* 0x00007800ff047424 */ /* 0x005fc800078e00ff */
[----:B------:R4:W-:Y:S01]  /*2c9a0*/  SYNCS.ARRIVE.TRANS64 RZ, [R5+URZ+0x33430], R4 ;  /* 0x0334300405ff79a7 */ /* 0x0009e2000800003f */
[----:B---3--:R-:W-:-:S04]  /*2c9b0*/  LOP3.LUT R8, R8, 0x1f, RZ, 0xc0, !PT ;  /* 0x0000001f08087812 */ /* 0x008fc800078ec0ff */
[----:B------:R-:W-:-:S13]  /*2c9c0*/  ISETP.NE.AND P0, PT, R8, RZ, PT ;  /* 0x000000ff0800720c */ /* 0x000fda0003f05270 */
[----:B----4-:R-:W-:Y:S05]  /*2c9d0*/  @!P0 BRA `(.L_x_2510) ;  /* 0x0000000000048947 */ /* 0x010fea0003800000 */
[----:B------:R-:W-:Y:S01]  /*2c9e0*/  BPT.TRAP 0x1 ;  /* 0x000000040000795c */ /* 0x000fe20000300000 */
.L_x_2510:
[----:B------:R-:W-:Y:S05]  /*2c9f0*/  BSYNC B1 ;  /* 0x0000000000017941 */ /* 0x000fea0003800000 */
.L_x_2509:
[----:B------:R-:W-:Y:S01]  /*2ca00*/  R2UR UR10, R15 ;  /* 0x000000000f0a72ca */ /* 0x000fe200000e0000 */
[----:B------:R-:W-:Y:S01]  /*2ca10*/  UIADD3 UR4, UP0, UR40, 0x370, URZ ;  /* 0x0000037028047890 */ /* 0x000fe2000ff1e03f */
[----:B------:R-:W-:Y:S01]  /*2ca20*/  R2UR UR6, R10 ;  /* 0x000000000a0672ca */ /* 0x000fe200000e0000 */
[----:B0-2---:R-:W-:Y:S01]  /*2ca30*/  VIADD R5, R5, 0x33430 ;  /* 0x0003343005057836 */ /* 0x005fe20000000000 */
[----:B------:R-:W-:Y:S01]  /*2ca40*/  R2UR UR7, R11 ;  /* 0x000000000b0772ca */ /* 0x000fe200000e0000 */
[----:B------:R-:W-:Y:S01]  /*2ca50*/  UIADD3.X UR5, URZ, UR41, URZ, UP0, !UPT ;  /* 0x000000293f057290 */ /* 0x000fe200087fe43f */
[----:B------:R-:W-:Y:S02]  /*2ca60*/  PLOP3.LUT P0, PT, PT, PT, PT, 0x80, 0x0 ;  /* 0x000000000000781c */ /* 0x000fe40003f0f070 */
[----:B------:R-:W-:-:S11]  /*2ca70*/  IADD3 R4, R3, 0x24200, RZ ;  /* 0x0002420003047810 */ /* 0x000fd60007ffe0ff */
.L_x_2511:
        /* <DEDUP_REMOVED lines=15> */
.L_x_2512:
        /* <DEDUP_REMOVED lines=15> */
.L_x_2513:
        /* <DEDUP_REMOVED lines=10> */
.L_x_2498:
[----:B------:R-:W-:Y:S05]  /*2cd00*/  BSYNC B0 ;  /* 0x0000000000007941 */ /* 0x000fea0003800000 */
.L_x_2497:
[----:B------:R-:W-:-:S06]  /*2cd10*/  UISETP.NE.AND UP0, UPT, UR37, 0x3, UPT ;  /* 0x000000032500788c */ /* 0x000fcc000bf05270 */
[----:B------:R-:W-:-:S13]  /*2cd20*/  PLOP3.LUT P0, PT, PT, PT, UP0, 0x80, 0x0 ;  /* 0x000000000000781c */ /* 0x000fda0003f0f008 */
[----:B------:R-:W-:Y:S05]  /*2cd30*/  @!P0 BRA `(.L_x_2514) ;  /* 0x0000000000048947 */ /* 0x000fea0003800000 */
[----:B------:R-:W-:Y:S01]  /*2cd40*/  BPT.TRAP 0x1 ;  /* 0x000000040000795c */ /* 0x000fe20000300000 */
.L_x_2514:
[----:B------:R-:W2:Y:S01]  /*2cd50*/  S2R R5, SR_CgaCtaId ;  /* 0x0000000000057919 */ /* 0x000ea20000008800 */
[----:B------:R-:W-:Y:S01]  /*2cd60*/  IMAD.U32 R3, RZ, RZ, UR39 ;  /* 0x00000027ff037e24 */ /* 0x000fe2000f8e00ff */
[----:B------:R-:W-:Y:S01]  /*2cd70*/  MOV R4, 0x400 ;  /* 0x0000040000047802 */ /* 0x000fe20000000f00 */
[----:B------:R-:W-:Y:S03]  /*2cd80*/  BSSY B0, `(.L_x_2515) ;  /* 0x0000008000007945 */ /* 0x000fe60003800000 */
[----:B------:R-:W-:Y:S02]  /*2cd90*/  ISETP.NE.AND P0, PT, R3, 0x3, PT ;  /* 0x000000030300780c */ /* 0x000fe40003f05270 */
[----:B------:R-:W-:-:S04]  /*2cda0*/  LOP3.LUT R3, R7, 0x1, RZ, 0x3c, !PT ;  /* 0x0000000107037812 */ /* 0x000fc800078e3cff */
[----:B------:R-:W-:Y:S02]  /*2cdb0*/  SHF.L.U32 R3, R3, 0x1f, RZ ;  /* 0x0000001f03037819 */ /* 0x000fe400000006ff */
[----:B--2---:R-:W-:-:S04]  /*2cdc0*/  LEA R4, R5, R4, 0x18 ;  /* 0x0000000405047211 */ /* 0x004fc800078ec0ff */
[----:B------:R-:W-:-:S04]  /*2cdd0*/  LEA R14, R6, R4, 0x3 ;  /* 0x00000004060e7211 */ /* 0x000fc800078e18ff */
[----:B------:R-:W2:Y:S02]  /*2cde0*/  SYNCS.PHASECHK.TRANS64.TRYWAIT P2, [R14+URZ+0x33470], R3 ;  /* 0x033470030e0075a7 */ /* 0x000ea4000804017f */
[----:B--2---:R-:W-:Y:S05]  /*2cdf0*/  @!P2 BRA `(.L_x_2516) ;  /* 0x00000048007ca947 */ /* 0x004fea0003800000 */
.L_x_2660:
[----:B------:R-:W-:Y:S05]  /*2ce00*/  BSYNC B0 ;  /* 0x0000000000007941 */ /* 0x000fea0003800000 */
.L_x_2515:
[----:B------:R-:W-:Y:S05]  /*2ce10*/  @!P0 BRA `(.L_x_2517) ;  /* 0x0000000000048947 */ /* 0x000fea0003800000 */
[----:B------:R-:W-:Y:S01]  /*2ce20*/  BPT.TRAP 0x1 ;  /* 0x000000040000795c */ /* 0x000fe20000300000 */
.L_x_2517:
[----:B--2---:R-:W-:Y:S01]  /*2ce30*/  SHF.L.U32 R3, R7, 0x1f, RZ ;  /* 0x0000001f07037819 */ /* 0x004fe200000006ff */
[----:B0-----:R-:W-:-:S03]  /*2ce40*/  IMAD R10, R6, 0x7800, RZ ;  /* 0x00007800060a7824 */ /* 0x001fc600078e02ff */
[----:B------:R-:W0:Y:S02]  /*2ce50*/  SYNCS.PHASECHK.TRANS64.TRYWAIT P2, [R14+URZ+0x33460], R3 ;  /* 0x033460030e0075a7 */ /* 0x000e24000804017f */
[----:B0-----:R-:W-:Y:S05]  /*2ce60*/  @!P2 BRA `(.L_x_2518) ;  /* 0x000000480074a947 */ /* 0x001fea0003800000 */
.L_x_2661:
[----:B------:R-:W0:Y:S04]  /*2ce70*/  LDL R4, [R1+0x20] ;  /* 0x0000200001047983 */ /* 0x000e280000100800 */
[----:B------:R-:W2:Y:S01]  /*2ce80*/  LDL R11, [R1+0x1c] ;  /* 0x00001c00010b7983 */ /* 0x000ea20000100800 */
[----:B------:R-:W-:Y:S01]  /*2ce90*/  MOV R15, 0x400 ;  /* 0x00000400000f7802 */ /* 0x000fe20000000f00 */
[----:B------:R-:W-:Y:S05]  /*2cea0*/  WARPSYNC.ALL ;  /* 0x0000000000007948 */ /* 0x000fea0003800000 */
[----:B------:R-:W3:Y:S02]  /*2ceb0*/  S2R R18, SR_CgaCtaId ;  /* 0x0000000000127919 */ /* 0x000ee40000008800 */
[----:B---3--:R-:W-:-:S02]  /*2cec0*/  LEA R15, R18, R15, 0x18 ;  /* 0x0000000f120f7211 */ /* 0x008fc400078ec0ff */
[C---:B0-----:R-:W-:Y:S02]  /*2ced0*/  LOP3.LUT R3, R10.reuse, R4, RZ, 0xfc, !PT ;  /* 0x000000040a037212 */ /* 0x041fe400078efcff */
[----:B--2---:R-:W-:-:S03]  /*2cee0*/  LOP3.LUT R13, R10, R11, RZ, 0xfc, !PT ;  /* 0x0000000b0a0d7212 */ /* 0x004fc600078efcff */
[C---:B------:R-:W-:Y:S02]  /*2cef0*/  IMAD.IADD R3, R15.reuse, 0x1, R3 ;  /* 0x000000010f037824 */ /* 0x040fe400078e0203 */
[----:B------:R-:W-:-:S03]  /*2cf00*/  IMAD.IADD R13, R15, 0x1, R13 ;  /* 0x000000010f0d7824 */ /* 0x000fc600078e020d */
[----:B------:R-:W0:Y:S02]  /*2cf10*/  LDSM.16.MT88.4 R4, [R3+0xf200] ;  /* 0x00f200000304783b */ /* 0x000e240000004200 */
        /* <DEDUP_REMOVED lines=97> */
.L_x_2519:
[----:B------:R3:W5:Y:S01]  /*2d530*/  LDL R6, [R1] ;  /* 0x0000000001067983 */ /* 0x0007620000100800 */
[----:B--2---:R2:W-:Y:S01]  /*2d540*/  SYNCS.ARRIVE.TRANS64.A1T0 RZ, [R14+URZ+0x33450], RZ ;  /* 0x033450ff0eff79a7 */ /* 0x0045e2000810003f */
[----:B------:R-:W-:Y:S01]  /*2d550*/  BAR.SYNC.DEFER_BLOCKING 0x2, 0x80 ;  /* 0x0082000000007b1d */ /* 0x000fe20000010000 */
[C---:B------:R-:W-:Y:S02]  /*2d560*/  ISETP.GT.AND P0, PT, R12.reuse, RZ, PT ;  /* 0x000000ff0c00720c */ /* 0x040fe40003f04270 */
[----:B------:R-:W-:Y:S01]  /*2d570*/  IADD3 R12, R12, -0x1, RZ ;  /* 0xffffffff0c0c7810 */ /* 0x000fe20007ffe0ff */
[----:B--2---:R-:W-:Y:S02]  /*2d580*/  @!P1 VIADD R14, R14, 0x33480 ;  /* 0x000334800e0e9836 */ /* 0x004fe40000000000 */
[----:B------:R3:W5:Y:S03]  /*2d590*/  LDL R7, [R1+0x8] ;  /* 0x0000080001077983 */ /* 0x0007660000100800 */
[----:B------:R-:W-:-:S04]  /*2d5a0*/  @!P1 PRMT R14, RZ, 0x654, R14 ;  /* 0x00000654ff0e9816 */ /* 0x000fc8000000000e */
[----:B------:R3:W-:Y:S01]  /*2d5b0*/  @!P1 SYNCS.ARRIVE.TRANS64.RED.A1T0 RZ, [R14+URZ], RZ ;  /* 0x000000ff0eff99a7 */ /* 0x0007e2000810043f */
[----:B------:R-:W-:Y:S05]  /*2d5c0*/  @P0 BRA `(.L_x_2520) ;  /* 0xffffffec000c0947 */ /* 0x000fea000383ffff */
.L_x_2496:
[----:B------:R-:W-:Y:S04]  /*2d5d0*/  BSSY B0, `(.L_x_2521) ;  /* 0x000000e000007945 */ /* 0x000fe80003800000 */
[----:B------:R-:W-:Y:S05]  /*2d5e0*/  @P1 BRA `(.L_x_2522) ;  /* 0x0000000000301947 */ /* 0x000fea0003800000 */
[----:B------:R-:W2:Y:S01]  /*2d5f0*/  S2R R5, SR_LANEID ;  /* 0x0000000000057919 */ /* 0x000ea20000000000 */
[----:B------:R-:W-:Y:S01]  /*2d600*/  VOTEU.ANY UR4, UPT, PT ;  /* 0x0000000000047886 */ /* 0x000fe200038e0100 */
[----:B------:R-:W4:Y:S01]  /*2d610*/  LDC.64 R2, c[0x0][0xc38] ;  /* 0x00030e00ff027b82 */ /* 0x000f220000000a00 */
[----:B------:R-:W2:Y:S02]  /*2d620*/  FLO.U32 R0, UR4 ;  /* 0x0000000400007d00 */ /* 0x000ea400080e0000 */
[----:B--2---:R-:W-:-:S06]  /*2d630*/  ISETP.EQ.U32.AND P0, PT, R0, R5, PT ;  /* 0x000000050000720c */ /* 0x004fcc0003f02070 */
[----:B------:R-:W4:Y:S07]  /*2d640*/  POPC R5, UR4 ;  /* 0x0000000400057d09 */ /* 0x000f2e0008000000 */
[----:B----4-:R-:W2:Y:S01]  /*2d650*/  @P0 ATOMG.E.ADD.STRONG.GPU PT, R3, desc[UR54][R2.64], R5 ;  /* 0x00000005020309a8 */ /* 0x010ea200081ee1f6 */
[----:B------:R-:W4:Y:S02]  /*2d660*/  S2R R4, SR_LTMASK ;  /* 0x0000000000047919 */ /* 0x000f240000003900 */
[----:B----4-:R-:W-:-:S04]  /*2d670*/  LOP3.LUT R4, R4, UR4, RZ, 0xc0, !PT ;  /* 0x0000000404047c12 */ /* 0x010fc8000f8ec0ff */
[----:B0----5:R-:W0:Y:S01]  /*2d680*/  POPC R7, R4 ;  /* 0x0000000400077309 */ /* 0x021e220000000000 */
[----:B--2---:R-:W0:Y:S02]  /*2d690*/  SHFL.IDX PT, R0, R3, R0, 0x1f ;  /* 0x00001f0003007589 */ /* 0x004e2400000e0000 */
[----:B0-----:R-:W-:-:S07]  /*2d6a0*/  IADD3 R16, R0, UR38, R7 ;  /* 0x0000002600107c10 */ /* 0x001fce000fffe007 */
.L_x_2522:
[----:B------:R-:W-:Y:S05]  /*2d6b0*/  BSYNC B0 ;  /* 0x0000000000007941 */ /* 0x000fea0003800000 */
.L_x_2521:
[----:B------:R-:W-:-:S06]  /*2d6c0*/  UISETP.NE.AND UP0, UPT, UR37, 0x3, UPT ;  /* 0x000000032500788c */ /* 0x000fcc000bf05270 */
[----:B------:R-:W-:-:S13]  /*2d6d0*/  PLOP3.LUT P0, PT, PT, PT, UP0, 0x80, 0x0 ;  /* 0x000000000000781c */ /* 0x000fda0003f0f008 */
[----:B------:R-:W-:Y:S05]  /*2d6e0*/  @!P0 BRA `(.L_x_2523) ;  /* 0x0000000000048947 */ /* 0x000fea0003800000 */
[----:B------:R-:W-:Y:S01]  /*2d6f0*/  BPT.TRAP 0x1 ;  /* 0x000000040000795c */ /* 0x000fe20000300000 */
.L_x_2523:
[----:B------:R-:W2:Y:S04]  /*2d700*/  LDL R0, [R1+0x8] ;  /* 0x0000080001007983 */ /* 0x000ea80000100800 */
[----:B------:R-:W4:Y:S01]  /*2d710*/  LDL R2, [R1] ;  /* 0x0000000001027983 */ /* 0x000f220000100800 */
[----:B------:R-:W0:Y:S01]  /*2d720*/  S2R R4, SR_CgaCtaId ;  /* 0x0000000000047919 */ /* 0x000e220000008800 */
[----:B------:R-:W-:-:S04]  /*2d730*/  MOV R3, 0x400 ;  /* 0x0000040000037802 */ /* 0x000fc80000000f00 */
[----:B0-----:R-:W-:Y:S01]  /*2d740*/  LEA R3, R4, R3, 0x18 ;  /* 0x0000000304037211 */ /* 0x001fe200078ec0ff */
[----:B------:R-:W-:Y:S01]  /*2d750*/  BSSY B0, `(.L_x_2524) ;  /* 0x0000008000007945 */ /* 0x000fe20003800000 */
[----:B--2---:R-:W-:-:S04]  /*2d760*/  LOP3.LUT R0, R0, 0x1, RZ, 0x3c, !PT ;  /* 0x0000000100007812 */ /* 0x004fc800078e3cff */
[----:B------:R-:W-:Y:S01]  /*2d770*/  SHF.L.U32 R0, R0, 0x1f, RZ ;  /* 0x0000001f00007819 */ /* 0x000fe200000006ff */
[----:B----4-:R-:W-:-:S04]  /*2d780*/  IMAD R3, R2, 0x8, R3 ;  /* 0x0000000802037824 */ /* 0x010fc800078e0203 */
[----:B------:R-:W0:Y:S01]  /*2d790*/  SYNCS.PHASECHK.TRANS64.TRYWAIT P0, [R3+URZ+0x33470], R0 ;  /* 0x03347000030075a7 */ /* 0x000e22000800017f */
[----:B------:R-:W-:-:S05]  /*2d7a0*/  IMAD.U32 R2, RZ, RZ, UR39 ;  /* 0x00000027ff027e24 */ /* 0x000fca000f8e00ff */
[----:B------:R-:W-:Y:S01]  /*2d7b0*/  ISETP.NE.AND P2, PT, R2, 0x3, PT ;  /* 0x000000030200780c */ /* 0x000fe20003f45270 */
[----:B0-----:R-:W-:-:S12]  /*2d7c0*/  @!P0 BRA `(.L_x_2525) ;  /* 0x0000004000308947 */ /* 0x001fd80003800000 */
.L_x_2662:
[----:B------:R-:W-:Y:S05]  /*2d7d0*/  BSYNC B0 ;  /* 0x0000000000007941 */ /* 0x000fea0003800000 */
.L_x_2524:
[----:B------:R-:W-:Y:S05]  /*2d7e0*/  @!P2 BRA `(.L_x_2526) ;  /* 0x000000000004a947 */ /* 0x000fea0003800000 */
[----:B------:R-:W-:Y:S01]  /*2d7f0*/  BPT.TRAP 0x1 ;  /* 0x000000040000795c */ /* 0x000fe20000300000 */
.L_x_2526:
[----:B------:R-:W2:Y:S04]  /*2d800*/  LDL R5, [R1+0x8] ;  /* 0x0000080001057983 */ /* 0x000ea80000100800 */
[----:B0-----:R-:W4:Y:S04]  /*2d810*/  LDL R0, [R1] ;  /* 0x0000000001007983 */ /* 0x001f280000100800 */
[----:B------:R-:W3:Y:S04]  /*2d820*/  LDL R2, [R1+0x20] ;  /* 0x0000200001027983 */ /* 0x000ee80000100800 */
[----:B------:R-:W3:Y:S01]  /*2d830*/  LDL R4, [R1+0x1c] ;  /* 0x00001c0001047983 */ /* 0x000ee20000100800 */
[----:B-----5:R-:W0:Y:S01]  /*2d840*/  S2R R7, SR_CgaCtaId ;  /* 0x0000000000077919 */ /* 0x020e220000008800 */
[----:B--2---:R-:W-:-:S02]  /*2d850*/  SHF.L.U32 R6, R5, 0x1f, RZ ;  /* 0x0000001f05067819 */ /* 0x004fc400000006ff */
[----:B------:R-:W-:Y:S02]  /*2d860*/  MOV R5, 0x400 ;  /* 0x0000040000057802 */ /* 0x000fe40000000f00 */
[----:B------:R-:W2:Y:S01]  /*2d870*/  SYNCS.PHASECHK.TRANS64.TRYWAIT P0, [R3+URZ+0x33460], R6 ;  /* 0x03346006030075a7 */ /* 0x000ea2000800017f */
[----:B----4-:R-:W-:Y:S01]  /*2d880*/  IMAD R0, R0, 0x7800, RZ ;  /* 0x0000780000007824 */ /* 0x010fe200078e02ff */
[----:B0-----:R-:W-:-:S04]  /*2d890*/  LEA R5, R7, R5, 0x18 ;  /* 0x0000000507057211 */ /* 0x001fc800078ec0ff */
[C---:B---3--:R-:W-:Y:S02]  /*2d8a0*/  LOP3.LUT R2, R0.reuse, R2, RZ, 0xfc, !PT ;  /* 0x0000000200027212 */ /* 0x048fe400078efcff */
[----:B------:R-:W-:-:S03]  /*2d8b0*/  LOP3.LUT R4, R0, R4, RZ, 0xfc, !PT ;  /* 0x0000000400047212 */ /* 0x000fc600078efcff */
[C---:B------:R-:W-:Y:S01]  /*2d8c0*/  IMAD.IADD R0, R5.reuse, 0x1, R2 ;  /* 0x0000000105007824 */ /* 0x040fe200078e0202 */
[----:B------:R-:W-:Y:S01]  /*2d8d0*/  IADD3 R2, R5, R4, RZ ;  /* 0x0000000405027210 */ /* 0x000fe20007ffe0ff */
[----:B--2---:R-:W-:Y:S06]  /*2d8e0*/  @!P0 BRA `(.L_x_2527) ;  /* 0x0000003c00fc8947 */ /* 0x004fec0003800000 */
.L_x_2663:
        /* <DEDUP_REMOVED lines=99> */
.L_x_2528:
[----:B0-----:R-:W3:Y:S01]  /*2df20*/  LDL.LU R2, [R1] ;  /* 0x0000000001027983 */ /* 0x001ee20000300800 */
[----:B--2---:R-:W-:Y:S03]  /*2df30*/  SYNCS.ARRIVE.TRANS64.A1T0 RZ, [R3+URZ+0x33450], RZ ;  /* 0x033450ff03ff79a7 */ /* 0x004fe6000810003f */
[----:B------:R-:W2:Y:S01]  /*2df40*/  LDL.LU R4, [R1+0x8] ;  /* 0x0000080001047983 */ /* 0x000ea20000300800 */
[----:B------:R-:W-:-:S05]  /*2df50*/  @!P1 VIADD R0, R3, 0x33480 ;  /* 0x0003348003009836 */ /* 0x000fca0000000000 */
[----:B------:R-:W-:Y:S01]  /*2df60*/  @!P1 PRMT R0, RZ, 0x654, R0 ;  /* 0x00000654ff009816 */ /* 0x000fe20000000000 */
[----:B------:R-:W-:Y:S06]  /*2df70*/  BAR.SYNC.DEFER_BLOCKING 0x2, 0x80 ;  /* 0x0082000000007b1d */ /* 0x000fec0000010000 */
[----:B------:R3:W-:Y:S02]  /*2df80*/  @!P1 SYNCS.ARRIVE.TRANS64.RED.A1T0 RZ, [R0+URZ], RZ ;  /* 0x000000ff00ff99a7 */ /* 0x0007e4000810043f */
[----:B---3--:R-:W-:-:S05]  /*2df90*/  VIADD R0, R2, 0x1 ;  /* 0x0000000102007836 */ /* 0x008fca0000000000 */
[----:B------:R-:W-:-:S04]  /*2dfa0*/  ISETP.NE.AND P0, PT, R0, 0x2, PT ;  /* 0x000000020000780c */ /* 0x000fc80003f05270 */
[----:B------:R-:W-:Y:S02]  /*2dfb0*/  SEL R2, RZ, 0x1, P0 ;  /* 0x00000001ff027807 */ /* 0x000fe40000000000 */
[----:B------:R-:W-:Y:S02]  /*2dfc0*/  SEL R0, R0, RZ, P0 ;  /* 0x000000ff00007207 */ /* 0x000fe40000000000 */
[----:B--2---:R-:W-:-:S03]  /*2dfd0*/  LOP3.LUT R4, R4, R2, RZ, 0x3c, !PT ;  /* 0x0000000204047212 */ /* 0x004fc600078e3cff */
[----:B------:R0:W-:Y:S04]  /*2dfe0*/  STL [R1], R0 ;  /* 0x0000000001007387 */ /* 0x0001e80000100800 */
[----:B------:R0:W-:Y:S02]  /*2dff0*/  STL [R1+0x8], R4 ;  /* 0x0000080401007387 */ /* 0x0001e40000100800 */
.L_x_2477:
[----:B------:R-:W-:Y:S05]  /*2e000*/  BSYNC B6 ;  /* 0x0000000000067941 */ /* 0x000fea0003800000 */
.L_x_2475:
        /* <DEDUP_REMOVED lines=8> */
[----:B------:R-:W0:Y:S01]  /*2e090*/  LDS.128 R16, [UR4+0x334d0] ;  /* 0x0334d004ff107984 */ /* 0x000e220008000c00 */
[----:B------:R-:W-:Y:S06]  /*2e0a0*/  BAR.ARV 0x4, 0x180 ;  /* 0x0106000000007b1d */ /* 0x000fec0000002000 */
[----:B------:R-:W-:Y:S05]  /*2e0b0*/  BRA `(.L_x_2530) ;  /* 0x0000000800cc7947 */ /* 0x000fea0003800000 */
.L_x_2529:
        /* <DEDUP_REMOVED lines=16> */
[----:B------:R-:W-:Y:S01]  /*2e1c0*/  SHFL.IDX PT, R4, R16, 0x1, 0x1f ;  /* 0x00201f0010047f89 */ /* 0x000fe200000e0000 */
[----:B0-----:R-:W-:Y:S01]  /*2e1d0*/  MOV R2, RZ ;  /* 0x000000ff00027202 */ /* 0x001fe20000000f00 */
        /* <DEDUP_REMOVED lines=17> */
[----:B------:R0:W2:Y:S02]  /*2e2f0*/  SHFL.IDX PT, R14, R3, 0x1f, 0x1f ;  /* 0x03e01f00030e7f89 */ /* 0x0000a400000e0000 */
.L_x_2673:
[----:B------:R-:W-:Y:S02]  /*2e300*/  ULDC UR4, c[0x0][0xc10] ;  /* 0x0003040000047ab9 */ /* 0x000fe40000000800 */
[----:B------:R-:W-:-:S04]  /*2e310*/  IMAD.U32 R5, RZ, RZ, UR4 ;  /* 0x00000004ff057e24 */ /* 0x000fc8000f8e00ff */
[----:B--2---:R-:W-:-:S05]  /*2e320*/  IMAD R7, R14, R5, RZ ;  /* 0x000000050e077224 */ /* 0x004fca00078e02ff */
[----:B------:R-:W-:-:S04]  /*2e330*/  IADD3 R4, R4, R7, RZ ;  /* 0x0000000704047210 */ /* 0x000fc80007ffe0ff */
[----:B------:R-:W-:-:S13]  /*2e340*/  ISETP.GT.AND P6, PT, R4, R0, PT ;  /* 0x000000000400720c */ /* 0x000fda0003fc4270 */
[----:B------:R-:W-:Y:S05]  /*2e350*/  @P6 BRA `(.L_x_2532) ;  /* 0x00000000009c6947 */ /* 0x000fea0003800000 */
.L_x_2537:
[----:B------:R-:W2:Y:S01]  /*2e360*/  LDC R6, c[0x0][0xc14] ;  /* 0x00030500ff067b82 */ /* 0x000ea20000000800 */
[----:B------:R-:W-:-:S05]  /*2e370*/  VIADD R19, R19, 0x1f ;  /* 0x0000001f13137836 */ /* 0x000fca0000000000 */
[----:B--2---:R-:W-:-:S13]  /*2e380*/  ISETP.GE.AND P6, PT, R19, R6, PT ;  /* 0x000000061300720c */ /* 0x004fda0003fc6270 */
[----:B------:R-:W-:Y:S05]  /*2e390*/  @P6 BRA `(.L_x_2533) ;  /* 0x0000000400d06947 */ /* 0x000fea0003800000 */
[----:B------:R-:W2:Y:S01]  /*2e3a0*/  S2R R2, SR_TID.X ;  /* 0x0000000000027919 */ /* 0x000ea20000002100 */
[----:B------:R-:W-:Y:S01]  /*2e3b0*/  BSSY B0, `(.L_x_2534) ;  /* 0x0000009000007945 */ /* 0x000fe20003800000 */
[----:B--2---:R-:W-:-:S05]  /*2e3c0*/  LOP3.LUT R2, R2, 0x1f, RZ, 0xc0, !PT ;  /* 0x0000001f02027812 */ /* 0x004fca00078ec0ff */
[----:B------:R-:W-:Y:S02]  /*2e3d0*/  IMAD.IADD R5, R19, 0x1, R2 ;  /* 0x0000000113057824 */ /* 0x000fe400078e0202 */
[----:B------:R-:W-:-:S03]  /*2e3e0*/  IMAD.MOV.U32 R2, RZ, RZ, RZ ;  /* 0x000000ffff027224 */ /* 0x000fc600078e00ff */
[----:B------:R-:W-:-:S13]  /*2e3f0*/  ISETP.GE.OR P6, PT, R5, R6, !P0 ;  /* 0x000000060500720c */ /* 0x000fda00047c6670 */
[----:B------:R-:W-:Y:S05]  /*2e400*/  @P6 BRA `(.L_x_2535) ;  /* 0x00000000000c6947 */ /* 0x000fea0003800000 */
[----:B0-----:R-:W0:Y:S02]  /*2e410*/  LDC.64 R2, c[0x0][0xc58] ;  /* 0x00031600ff027b82 */ /* 0x001e240000000a00 */
[----:B0-----:R-:W-:-:S06]  /*2e420*/  IMAD.WIDE R2, R5, 0x4, R2 ;  /* 0x0000000405027825 */ /* 0x001fcc00078e0202 */
[----:B------:R2:W5:Y:S02]  /*2e430*/  LDG.E R2, desc[UR54][R2.64] ;  /* 0x0000003602027981 */ /* 0x000564000c1e1900 */
.L_x_2535:
[----:B------:R-:W-:Y:S05]  /*2e440*/  BSYNC B0 ;  /* 0x0000000000007941 */ /* 0x000fea0003800000 */
.L_x_2534:
[----:B------:R-:W-:-:S03]  /*2e450*/  UMOV UR4, 0xffffffff ;  /* 0xffffffff00047882 */ /* 0x000fc60000000000 */
[----:B------:R-:W-:Y:S05]  /*2e460*/  BRA.DIV UR4, `(.L_x_2536) ;  /* 0x0000003a04547947 */ /* 0x000fea000b800000 */
[----:B-----5:R-:W3:Y:S02]  /*2e470*/  SHFL.UP PT, R14, R2, 0x1, RZ ;  /* 0x04200000020e7989 */ /* 0x020ee400000e00ff */
[----:B---3--:R-:W-:-:S04]  /*2e480*/  SEL R13, R14, RZ, P1 ;  /* 0x000000ff0e0d7207 */ /* 0x008fc80000800000 */
[----:B------:R-:W-:-:S05]  /*2e490*/  IADD3 R13, R2, R13, RZ ;  /* 0x0000000d020d7210 */ /* 0x000fca0007ffe0ff */
[----:B------:R-:W3:Y:S02]  /*2e4a0*/  SHFL.UP PT, R14, R13, 0x2, RZ ;  /* 0x044000000d0e7989 */ /* 0x000ee400000e00ff */
[----:B---3--:R-:W-:-:S05]  /*2e4b0*/  SEL R14, R14, RZ, P2 ;  /* 0x000000ff0e0e7207 */ /* 0x008fca0001000000 */
[----:B------:R-:W-:-:S05]  /*2e4c0*/  IMAD.IADD R5, R13, 0x1, R14 ;  /* 0x000000010d057824 */ /* 0x000fca00078e020e */
[----:B------:R-:W3:Y:S02]  /*2e4d0*/  SHFL.UP PT, R14, R5, 0x4, RZ ;  /* 0x04800000050e7989 */ /* 0x000ee400000e00ff */
[----:B---3--:R-:W-:-:S05]  /*2e4e0*/  SEL R6, R14, RZ, P3 ;  /* 0x000000ff0e067207 */ /* 0x008fca0001800000 */
[----:B------:R-:W-:-:S05]  /*2e4f0*/  IMAD.IADD R6, R5, 0x1, R6 ;  /* 0x0000000105067824 */ /* 0x000fca00078e0206 */
[----:B------:R-:W3:Y:S02]  /*2e500*/  SHFL.UP PT, R14, R6, 0x8, RZ ;  /* 0x05000000060e7989 */ /* 0x000ee400000e00ff */
[----:B---3--:R-:W-:-:S05]  /*2e510*/  SEL R7, R14, RZ, P4 ;  /* 0x000000ff0e077207 */ /* 0x008fca0002000000 */
[----:B------:R-:W-:-:S05]  /*2e520*/  IMAD.IADD R7, R6, 0x1, R7 ;  /* 0x0000000106077824 */ /* 0x000fca00078e0207 */
[----:B------:R-:W3:Y:S02]  /*2e530*/  SHFL.UP PT, R14, R7, 0x10, RZ ;  /* 0x06000000070e7989 */ /* 0x000ee400000e00ff */
[----:B---3--:R-:W-:-:S04]  /*2e540*/  SEL R14, R14, RZ, P5 ;  /* 0x000000ff0e0e7207 */ /* 0x008fc80002800000 */
[----:B0-2---:R-:W-:-:S05]  /*2e550*/  IADD3 R3, R7, R14, RZ ;  /* 0x0000000e07037210 */ /* 0x005fca0007ffe0ff */
[----:B------:R0:W2:Y:S02]  /*2e560*/  SHFL.IDX PT, R14, R3, 0x1f, 0x1f ;  /* 0x03e01f00030e7f89 */ /* 0x0000a400000e0000 */
.L_x_2681:
[----:B------:R-:W-:Y:S02]  /*2e570*/  ULDC UR4, c[0x0][0xc10] ;  /* 0x0003040000047ab9 */ /* 0x000fe40000000800 */
[----:B------:R-:W-:-:S04]  /*2e580*/  IMAD.U32 R5, RZ, RZ, UR4 ;  /* 0x00000004ff057e24 */ /* 0x000fc8000f8e00ff */
[----:B--2---:R-:W-:-:S04]  /*2e590*/  IMAD R7, R14, R5, RZ ;  /* 0x000000050e077224 */ /* 0x004fc800078e02ff */
[----:B------:R-:W-:-:S05]  /*2e5a0*/  IMAD.IADD R4, R7, 0x1, R4 ;  /* 0x0000000107047824 */ /* 0x000fca00078e0204 */
[----:B------:R-:W-:-:S13]  /*2e5b0*/  ISETP.GT.AND P6, PT, R4, R0, PT ;  /* 0x000000000400720c */ /* 0x000fda0003fc4270 */
[----:B------:R-:W-:Y:S05]  /*2e5c0*/  @!P6 BRA `(.L_x_2537) ;  /* 0xfffffffc0064e947 */ /* 0x000fea000383ffff */
.L_x_2532:
[----:B------:R-:W-:Y:S01]  /*2e5d0*/  IMAD.IADD R16, R4, 0x1, -R7 ;  /* 0x0000000104107824 */ /* 0x000fe200078e0a07 */
[----:B------:R-:W-:-:S03]  /*2e5e0*/  UMOV UR4, 0xffffffff ;  /* 0xffffffff00047882 */ /* 0x000fc60000000000 */
[----:B------:R-:W-:-:S05]  /*2e5f0*/  IMAD R7, R3, R5, R16 ;  /* 0x0000000503077224 */ /* 0x000fca00078e0210 */
[----:B------:R-:W-:Y:S01]  /*2e600*/  ISETP.GT.AND P6, PT, R7, R0, PT ;  /* 0x000000000700720c */ /* 0x000fe20003fc4270 */
[----:B------:R-:W-:-:S12]  /*2e610*/  BRA.DIV UR4, `(.L_x_2538) ;  /* 0x0000003a04a47947 */ /* 0x000fd8000b800000 */
[----:B------:R-:W-:-:S04]  /*2e620*/  VOTE.ANY R4, PT, !P6 ;  /* 0x0000000000047806 */ /* 0x000fc800070e0100 */
[----:B------:R-:W2:Y:S02]  /*2e630*/  POPC R6, R4 ;  /* 0x0000000400067309 */ /* 0x000ea40000000000 */
[----:B--2---:R2:W3:Y:S02]  /*2e640*/  SHFL.IDX PT, R17, R2, R6, 0x1f ;  /* 0x00001f0602117589 */ /* 0x0044e400000e0000 */
.L_x_2685:
[----:B------:R-:W-:Y:S02]  /*2e650*/  ISETP.NE.AND P0, PT, R4, RZ, PT ;  /* 0x000000ff0400720c */ /* 0x000fe40003f05270 */
[----:B------:R-:W-:-:S11]  /*2e660*/  MOV R4, RZ ;  /* 0x000000ff00047202 */ /* 0x000fd60000000f00 */
[----:B------:R-:W-:Y:S05]  /*2e670*/  @!P0 BRA `(.L_x_2539) ;  /* 0x0000000000108947 */ /* 0x000fea0003800000 */
[----:B------:R-:W-:Y:S01]  /*2e680*/  UMOV UR4, 0xffffffff ;  /* 0xffffffff00047882 */ /* 0x000fe20000000000 */
[----:B------:R-:W-:Y:S02]  /*2e690*/  VIADD R12, R6, 0xffffffff ;  /* 0xffffffff060c7836 */ /* 0x000fe40000000000 */
[----:B------:R-:W-:Y:S05]  /*2e6a0*/  BRA.DIV UR4, `(.L_x_2540) ;  /* 0x0000003a04c87947 */ /* 0x000fea000b800000 */
[----:B------:R4:W0:Y:S02]  /*2e6b0*/  SHFL.IDX PT, R4, R3, R12, 0x1f ;  /* 0x00001f0c03047589 */ /* 0x00082400000e0000 */
.L_x_2539:
[----:B0-2-4-:R-:W0:Y:S01]  /*2e6c0*/  LDC.64 R2, c[0x0][0xc68] ;  /* 0x00031a00ff027b82 */ /* 0x015e220000000a00 */
[----:B------:R-:W-:-:S04]  /*2e6d0*/  IMAD.IADD R19, R6, 0x1, R19 ;  /* 0x0000000106137824 */ /* 0x000fc800078e0213 */
[----:B0-----:R-:W-:-:S05]  /*2e6e0*/  IMAD.WIDE R2, R19, 0x4, R2 ;  /* 0x0000000413027825 */ /* 0x001fca00078e0202 */
[----:B------:R-:W3:Y:S01]  /*2e6f0*/  LDG.E R7, desc[UR54][R2.64] ;  /* 0x0000003602077981 */ /* 0x000ee2000c1e1900 */
[----:B------:R-:W-:-:S04]  /*2e700*/  IMAD R16, R4, R5, R16 ;  /* 0x0000000504107224 */ /* 0x000fc800078e0210 */
[----:B------:R-:W-:Y:S02]  /*2e710*/  IMAD.IADD R0, R0, 0x1, -R16 ;  /* 0x0000000100007824 */ /* 0x000fe400078e0a10 */
[----:B---3--:R-:W-:-:S05]  /*2e720*/  IMAD R6, R17, R7, RZ ;  /* 0x0000000711067224 */ /* 0x008fca00078e02ff */
[----:B------:R-:W-:-:S04]  /*2e730*/  IABS R8, R6 ;  /* 0x0000000600087213 */ /* 0x000fc80000000000 */
[----:B------:R-:W0:Y:S08]  /*2e740*/  I2F.RP R9, R8 ;  /* 0x0000000800097306 */ /* 0x000e300000209400 */
[----:B0-----:R-:W0:Y:S02]  /*2e750*/  MUFU.RCP R9, R9 ;  /* 0x0000000900097308 */ /* 0x001e240000001000 */
[----:B0-----:R-:W-:-:S06]  /*2e760*/  VIADD R10, R9, 0xffffffe ;  /* 0x0ffffffe090a7836 */ /* 0x001fcc0000000000 */
[----:B------:R-:W0:Y:S02]  /*2e770*/  F2I.FTZ.U32.TRUNC.NTZ R3, R10 ;  /* 0x0000000a00037305 */ /* 0x000e24000021f000 */
[----:B0-----:R-:W-:-:S05]  /*2e780*/  IADD3 R2, RZ, -R3, RZ ;  /* 0x80000003ff027210 */ /* 0x001fca0007ffe0ff */
        /* <DEDUP_REMOVED lines=9> */
[-C--:B------:R-:W-:Y:S01]  /*2e820*/  @!P1 IADD3 R3, R3, -R8.reuse, RZ ;  /* 0x8000000803039210 */ /* 0x080fe20007ffe0ff */
        /* <DEDUP_REMOVED lines=9> */
[----:B------:R-:W-:-:S03]  /*2e8c0*/  IMAD.MOV R2, RZ, RZ, -R2 ;  /* 0x000000ffff027224 */ /* 0x000fc600078e0a02 */
[----:B------:R-:W-:Y:S01]  /*2e8d0*/  IADD3 R8, -R4, RZ, RZ ;  /* 0x000000ff04087210 */ /* 0x000fe20007ffe1ff */
[----:B------:R-:W-:-:S03]  /*2e8e0*/  IMAD R0, R6, R2, R0 ;  /* 0x0000000206007224 */ /* 0x000fc600078e0200 */
[----:B------:R-:W-:-:S04]  /*2e8f0*/  VIADDMNMX R5, R8, R5, R7, PT ;  /* 0x0000000508057246 */ /* 0x000fc80003800107 */
[----:B------:R-:W-:-:S04]  /*2e900*/  IABS R7, R5 ;  /* 0x0000000500077213 */ /* 0x000fc80000000000 */
[----:B------:R-:W0:Y:S08]  /*2e910*/  I2F.RP R8, R7 ;  /* 0x0000000700087306 */ /* 0x000e300000209400 */
[----:B0-----:R-:W0:Y:S02]  /*2e920*/  MUFU.RCP R8, R8 ;  /* 0x0000000800087308 */ /* 0x001e240000001000 */
[----:B0-----:R-:W-:-:S06]  /*2e930*/  VIADD R10, R8, 0xffffffe ;  /* 0x0ffffffe080a7836 */ /* 0x001fcc0000000000 */
[----:B------:R-:W0:Y:S02]  /*2e940*/  F2I.FTZ.U32.TRUNC.NTZ R3, R10 ;  /* 0x0000000a00037305 */ /* 0x000e24000021f000 */
[----:B0-----:R-:W-:-:S04]  /*2e950*/  IMAD.MOV R2, RZ, RZ, -R3 ;  /* 0x000000ffff027224 */ /* 0x001fc800078e0a03 */
[----:B------:R-:W-:Y:S01]  /*2e960*/  IMAD R9, R2, R7, RZ ;  /* 0x0000000702097224 */ /* 0x000fe200078e02ff */
[----:B------:R-:W-:-:S05]  /*2e970*/  MOV R2, RZ ;  /* 0x000000ff00027202 */ /* 0x000fca0000000f00 */
        /* <DEDUP_REMOVED lines=14> */
[----:B------:R-:W-:-:S06]  /*2ea60*/  @P0 IADD3 R9, R9, 0x1, RZ ;  /* 0x0000000109090810 */ /* 0x000fcc0007ffe0ff */
[----:B------:R-:W-:Y:S01]  /*2ea70*/  @!P2 IMAD.MOV R9, RZ, RZ, -R9 ;  /* 0x000000ffff09a224 */ /* 0x000fe200078e0a09 */
[----:B------:R-:W-:Y:S01]  /*2ea80*/  @!P1 LOP3.LUT R9, RZ, R5, RZ, 0x33, !PT ;  /* 0x00000005ff099212 */ /* 0x000fe200078e33ff */
[----:B------:R-:W-:-:S04]  /*2ea90*/  IMAD.MOV R5, RZ, RZ, -R5 ;  /* 0x000000ffff057224 */ /* 0x000fc800078e0a05 */
[----:B------:R-:W-:Y:S01]  /*2eaa0*/  IMAD R18, R9, R5, R0 ;  /* 0x0000000509127224 */ /* 0x000fe200078e0200 */
[----:B------:R-:W-:-:S04]  /*2eab0*/  LOP3.LUT R0, RZ, R9, RZ, 0x33, !PT ;  /* 0x00000009ff007212 */ /* 0x000fc800078e33ff */
[----:B------:R-:W-:Y:S01]  /*2eac0*/  IADD3 R17, R17, R0, RZ ;  /* 0x0000000011117210 */ /* 0x000fe20007ffe0ff */
[----:B------:R-:W-:Y:S06]  /*2ead0*/  BRA `(.L_x_2541) ;  /* 0x00000000001c7947 */ /* 0x000fec0003800000 */
.L_x_2533:
[----:B------:R-:W-:Y:S01]  /*2eae0*/  UMOV UR4, URZ ;  /* 0x0000003f00047c82 */ /* 0x000fe20008000000 */
[----:B------:R-:W-:Y:S01]  /*2eaf0*/  UMOV UR5, URZ ;  /* 0x0000003f00057c82 */ /* 0x000fe20008000000 */
[----:B------:R-:W-:Y:S01]  /*2eb00*/  ULDC UR6, c[0x0][0xc14] ;  /* 0x0003050000067ab9 */ /* 0x000fe20000000800 */
[----:B------:R-:W-:Y:S01]  /*2eb10*/  IMAD.MOV.U32 R16, RZ, RZ, R0 ;  /* 0x000000ffff107224 */ /* 0x000fe200078e0000 */
[----:B------:R-:W-:Y:S01]  /*2eb20*/  MOV R19, UR6 ;  /* 0x0000000600137c02 */ /* 0x000fe20008000f00 */
[----:B------:R-:W-:Y:S02]  /*2eb30*/  IMAD.U32 R17, RZ, RZ, UR4 ;  /* 0x00000004ff117e24 */ /* 0x000fe4000f8e00ff */
[----:B------:R-:W-:-:S07]  /*2eb40*/  IMAD.U32 R18, RZ, RZ, UR5 ;  /* 0x00000005ff127e24 */ /* 0x000fce000f8e00ff */
.L_x_2541:
[----:B------:R-:W2:Y:S01]  /*2eb50*/  S2R R0, SR_TID.X ;  /* 0x0000000000007919 */ /* 0x000ea20000002100 */
[----:B------:R-:W-:Y:S05]  /*2eb60*/  WARPSYNC.ALL ;  /* 0x0000000000007948 */ /* 0x000fea0003800000 */
[----:B------:R-:W-:Y:S01]  /*2eb70*/  BAR.SYNC.DEFER_BLOCKING 0x4, 0x180 ;  /* 0x0106000000007b1d */ /* 0x000fe20000010000 */
[----:B--2---:R-:W-:-:S04]  /*2eb80*/  LOP3.LUT R0, R0, 0x1f, RZ, 0xc0, !PT ;  /* 0x0000001f00007812 */ /* 0x004fc800078ec0ff */
[----:B------:R-:W-:-:S13]  /*2eb90*/  ISETP.NE.AND P0, PT, R0, RZ, PT ;  /* 0x000000ff0000720c */ /* 0x000fda0003f05270 */
[----:B0-----:R-:W0:Y:S01]  /*2eba0*/  @!P0 S2R R3, SR_CgaCtaId ;  /* 0x0000000000038919 */ /* 0x001e220000008800 */
[----:B------:R-:W-:-:S04]  /*2ebb0*/  @!P0 MOV R0, 0x400 ;  /* 0x0000040000008802 */ /* 0x000fc80000000f00 */
[----:B0-----:R-:W-:-:S05]  /*2ebc0*/  @!P0 LEA R0, R3, R0, 0x18 ;  /* 0x0000000003008211 */ /* 0x001fca00078ec0ff */
[----:B------:R2:W-:Y:S01]  /*2ebd0*/  @!P0 STS.128 [R0+0x334d0], R16 ;  /* 0x0334d01000008388 */ /* 0x0005e20000000c00 */
[----:B------:R-:W-:Y:S06]  /*2ebe0*/  BAR.ARV 0x5, 0x180 ;  /* 0x0146000000007b1d */ /* 0x000fec0000002000 */
.L_x_2530:
[----:B------:R-:W-:Y:S02]  /*2ebf0*/  ULDC UR4, c[0x0][0xc14] ;  /* 0x0003050000047ab9 */ /* 0x000fe40000000800 */
[----:B0-----:R-:W-:-:S13]  /*2ec00*/  ISETP.GE.AND P0, PT, R19, UR4, PT ;  /* 0x0000000413007c0c */ /* 0x001fda000bf06270 */
[----:B------:R-:W-:Y:S05]  /*2ec10*/  @!P0 BRA `(.L_x_2542) ;  /* 0xffffffa000b48947 */ /* 0x000fea000383ffff */
[----:B------:R-:W-:Y:S05]  /*2ec20*/  BSYNC B7 ;  /* 0x0000000000077941 */ /* 0x000fea0003800000 */
.L_x_2431:
[----:B--2---:R-:W2:Y:S01]  /*2ec30*/  LDL.LU R0, [R1+0x3c] ;  /* 0x00003c0001007983 */ /* 0x004ea20000300800 */
[----:B------:R-:W-:Y:S01]  /*2ec40*/  BSSY B0, `(.L_x_2543) ;  /* 0x000000b000007945 */ /* 0x000fe20003800000 */
[----:B------:R-:W3:Y:S01]  /*2ec50*/  S2R R5, SR_CgaCtaId ;  /* 0x0000000000057919 */ /* 0x000ee20000008800 */
[----:B--2---:R-:W-:-:S05]  /*2ec60*/  VIADD R0, R0, 0x1 ;  /* 0x0000000100007836 */ /* 0x004fca0000000000 */
[----:B0-----:R-:W-:-:S04]  /*2ec70*/  LEA.HI R2, R0, R0, RZ, 0x1 ;  /* 0x0000000000027211 */ /* 0x001fc800078f08ff */
[----:B------:R-:W-:-:S05]  /*2ec80*/  LOP3.LUT R3, R2, 0xfffffffe, RZ, 0xc0, !PT ;  /* 0xfffffffe02037812 */ /* 0x000fca00078ec0ff */
[----:B------:R-:W-:Y:S01]  /*2ec90*/  IMAD.IADD R3, R0, 0x1, -R3 ;  /* 0x0000000100037824 */ /* 0x000fe200078e0a03 */
[----:B------:R-:W-:-:S04]  /*2eca0*/  MOV R0, 0x400 ;  /* 0x0000040000007802 */ /* 0x000fc80000000f00 */
[----:B---3--:R-:W-:Y:S02]  /*2ecb0*/  LEA R0, R5, R0, 0x18 ;  /* 0x0000000005007211 */ /* 0x008fe400078ec0ff */
[----:B------:R-:W-:-:S04]  /*2ecc0*/  SHF.L.U32 R3, R3, 0x1f, RZ ;  /* 0x0000001f03037819 */ /* 0x000fc800000006ff */
[----:B------:R-:W0:Y:S02]  /*2ecd0*/  SYNCS.PHASECHK.TRANS64.TRYWAIT P0, [R0+URZ+0x33420], R3 ;  /* 0x03342003000075a7 */ /* 0x000e24000800017f */
[----:B0-----:R-:W-:Y:S05]  /*2ece0*/  @!P0 BRA `(.L_x_2544) ;  /* 0x0000003400608947 */ /* 0x001fea0003800000 */
.L_x_2688:
[----:B------:R-:W-:Y:S05]  /*2ecf0*/  BSYNC B0 ;  /* 0x0000000000007941 */ /* 0x000fea0003800000 */
.L_x_2543:
[----:B------:R-:W-:-:S03]  /*2ed00*/  UMOV UR4, 0xffffffff ;  /* 0xffffffff00047882 */ /* 0x000fc60000000000 */
[----:B------:R-:W-:Y:S05]  /*2ed10*/  BRA.DIV UR4, `(.L_x_2545) ;  /* 0x0000003604687947 */ /* 0x000fea000b800000 */
[----:B------:R-:W2:Y:S02]  /*2ed20*/  S2R R2, SR_TID.X ;  /* 0x0000000000027919 */ /* 0x000ea40000002100 */
[----:B--2---:R-:W-:-:S04]  /*2ed30*/  SHF.R.U32.HI R2, RZ, 0x5, R2 ;  /* 0x00000005ff027819 */ /* 0x004fc80000011602 */
[----:B------:R-:W-:-:S05]  /*2ed40*/  LOP3.LUT R2, R2, 0x3, RZ, 0xc0, !PT ;  /* 0x0000000302027812 */ /* 0x000fca00078ec0ff */
[----:B------:R2:W3:Y:S02]  /*2ed50*/  SHFL.IDX PT, R14, R2, RZ, 0x1f ;  /* 0x00001fff020e7589 */ /* 0x0004e400000e0000 */
.L_x_2691:
[----:B---3--:R-:W-:-:S13]  /*2ed60*/  ISETP.NE.AND P0, PT, R14, RZ, PT ;  /* 0x000000ff0e00720c */ /* 0x008fda0003f05270 */
[----:B------:R-:W-:Y:S05]  /*2ed70*/  @P0 BRA `(.L_x_2216) ;  /* 0x0000000000b00947 */ /* 0x000fea0003800000 */
[----:B------:R-:W-:-:S03]  /*2ed80*/  UMOV UR4, 0xffffffff ;  /* 0xffffffff00047882 */ /* 0x000fc60000000000 */
[----:B------:R-:W-:Y:S05]  /*2ed90*/  BRA.DIV UR4, `(.L_x_2546) ;  /* 0x00000036047c7947 */ /* 0x000fea000b800000 */
[----:B------:R-:W-:-:S13]  /*2eda0*/  ELECT P6, URZ, PT ;  /* 0x00000000003f782f */ /* 0x000fda00038c0000 */
.L_x_2694:
[----:B------:R-:W-:Y:S05]  /*2edb0*/  @!P6 BRA `(.L_x_2216) ;  /* 0x0000000000a0e947 */ /* 0x000fea0003800000 */
[----:B------:R-:W-:-:S06]  /*2edc0*/  ULOP3.LUT UR4, UR36, 0x2, URZ, 0xfc, !UPT ;  /* 0x0000000224047892 */ /* 0x000fcc000f8efc3f */
[----:B--2---:R-:W-:-:S05]  /*2edd0*/  IMAD.U32 R2, RZ, RZ, UR4 ;  /* 0x00000004ff027e24 */ /* 0x004fca000f8e00ff */
[----:B------:R-:W-:-:S13]  /*2ede0*/  ISETP.NE.AND P0, PT, R2, 0x3, PT ;  /* 0x000000030200780c */ /* 0x000fda0003f05270 */
[----:B------:R-:W-:Y:S05]  /*2edf0*/  @!P0 BRA `(.L_x_2547) ;  /* 0x0000000000048947 */ /* 0x000fea0003800000 */
[----:B------:R-:W-:Y:S01]  /*2ee00*/  BPT.TRAP 0x1 ;  /* 0x000000040000795c */ /* 0x000fe20000300000 */
.L_x_2547:
[----:B0-----:R-:W2:Y:S04]  /*2ee10*/  LDL R3, [R1] ;  /* 0x0000000001037983 */ /* 0x001ea80000100800 */
        /* <DEDUP_REMOVED lines=13> */
.L_x_2695:
[----:B------:R-:W2:Y:S02]  /*2eef0*/  SYNCS.PHASECHK.TRANS64.TRYWAIT P1, [R7+URZ], R2 ;  /* 0x00000002070075a7 */ /* 0x000ea4000802017f */
[----:B--2---:R-:W-:Y:S05]  /*2ef00*/  @!P1 BRA `(.L_x_2549) ;  /* 0x0000003400549947 */ /* 0x004fea0003800000 */
.L_x_2696:
[----:B------:R-:W-:Y:S05]  /*2ef10*/  @!P0 BRA `(.L_x_2550) ;  /* 0x0000000000048947 */ /* 0x000fea0003800000 */
[----:B------:R-:W-:Y:S01]  /*2ef20*/  BPT.TRAP 0x1 ;  /* 0x000000040000795c */ /* 0x000fe20000300000 */
.L_x_2550:
[----:B------:R-:W3:Y:S02]  /*2ef30*/  LDL.LU R4, [R1] ;  /* 0x0000000001047983 */ /* 0x000ee40000300800 */
[----:B---3--:R-:W-:-:S04]  /*2ef40*/  LEA R4, R4, R0, 0x3 ;  /* 0x0000000004047211 */ /* 0x008fc800078e18ff */
[----:B------:R-:W3:Y:S02]  /*2ef50*/  SYNCS.PHASECHK.TRANS64.TRYWAIT P1, [R4+URZ+0x33460], R5 ;  /* 0x03346005040075a7 */ /* 0x000ee4000802017f */
[----:B---3--:R-:W-:Y:S05]  /*2ef60*/  @!P1 BRA `(.L_x_2551) ;  /* 0x0000003400509947 */ /* 0x008fea0003800000 */
.L_x_2697:
[----:B------:R-:W-:Y:S05]  /*2ef70*/  @!P0 BRA `(.L_x_2552) ;  /* 0x0000000000048947 */ /* 0x000fea0003800000 */
[----:B------:R-:W-:Y:S01]  /*2ef80*/  BPT.TRAP 0x1 ;  /* 0x000000040000795c */ /* 0x000fe20000300000 */
.L_x_2552:
[----:B------:R-:W-:-:S04]  /*2ef90*/  IMAD R3, R3, 0x8, R0 ;  /* 0x0000000803037824 */ /* 0x000fc800078e0200 */
[----:B------:R-:W4:Y:S02]  /*2efa0*/  SYNCS.PHASECHK.TRANS64.TRYWAIT P1, [R3+URZ+0x33460], R2 ;  /* 0x03346002030075a7 */ /* 0x000f24000802017f */
[----:B----4-:R-:W-:Y:S05]  /*2efb0*/  @!P1 BRA `(.L_x_2553) ;  /* 0x0000003400509947 */ /* 0x010fea0003800000 */
.L_x_2698:
[----:B------:R-:W-:Y:S05]  /*2efc0*/  @!P0 BRA `(.L_x_2554) ;  /* 0x0000000000048947 */ /* 0x000fea0003800000 */
[----:B------:R-:W-:Y:S01]  /*2efd0*/  BPT.TRAP 0x1 ;  /* 0x000000040000795c */ /* 0x000fe20000300000 */
.L_x_2554:
[----:B------:R-:W5:Y:S02]  /*2efe0*/  SYNCS.PHASECHK.TRANS64.TRYWAIT P0, [R4+URZ+0x33480], R5 ;  /* 0x03348005040075a7 */ /* 0x000f64000800017f */
[----:B-----5:R-:W-:Y:S05]  /*2eff0*/  @!P0 BRA `(.L_x_2555) ;  /* 0x0000003400548947 */ /* 0x020fea0003800000 */
.L_x_2556:
[----:B------:R0:W0:Y:S02]  /*2f000*/  SYNCS.PHASECHK.TRANS64.TRYWAIT P0, [R3+URZ+0x33480], R2 ;  /* 0x03348002030075a7 */ /* 0x000024000800017f */
[----:B0-----:R-:W-:Y:S05]  /*2f010*/  @!P0 NANOSLEEP.SYNCS 0x989680 ;  /* 0x009896800000895d */ /* 0x001fea0003900000 */
[----:B------:R-:W0:Y:S02]  /*2f020*/  @!P0 SYNCS.PHASECHK.TRANS64 P0, [R3+URZ+0x33480], R2 ;  /* 0x03348002030085a7 */ /* 0x000e24000800007f */
[----:B0-----:R-:W-:Y:S05]  /*2f030*/  @!P0 BRA `(.L_x_2556) ;  /* 0xfffffffc00f08947 */ /* 0x001fea000383ffff */
.L_x_2216:
[----:B------:R-:W-:Y:S05]  /*2f040*/  BSYNC B8 ;  /* 0x0000000000087941 */ /* 0x000fea0003800000 */
.L_x_2213:
[----:B------:R-:W-:Y:S05]  /*2f050*/  EXIT ;  /* 0x000000000000794d */ /* 0x000fea0003800000 */
.L_x_2234:
[----:B0-----:R0:W1:Y:S02]  /*2f060*/  SYNCS.PHASECHK.TRANS64.TRYWAIT P5, [R42+URZ+0x33490], R43 ;  /* 0x0334902b2a0075a7 */ /* 0x00106400080a017f */
[----:B-1----:R-:W-:Y:S05]  /*2f070*/  @!P5 NANOSLEEP.SYNCS 0x989680 ;  /* 0x009896800000d95d */ /* 0x002fea0003900000 */
[----:B------:R-:W1:Y:S02]  /*2f080*/  @!P5 SYNCS.PHASECHK.TRANS64 P5, [R42+URZ+0x33490], R43 ;  /* 0x0334902b2a00d5a7 */ /* 0x000e6400080a007f */
[----:B-1----:R-:W-:Y:S05]  /*2f090*/  @!P5 BRA `(.L_x_2234) ;  /* 0xfffffffc00f0d947 */ /* 0x002fea000383ffff */
[----:B------:R-:W-:Y:S05]  /*2f0a0*/  BRA `(.L_x_2557) ;  /* 0xfffffd44001c7947 */ /* 0x000fea000383ffff */
.L_x_2288:
[----:B-1----:R1:W3:Y:S02]  /*2f0b0*/  SYNCS.PHASECHK.TRANS64.TRYWAIT P5, [R42+URZ+0x33490], R43 ;  /* 0x0334902b2a0075a7 */ /* 0x0022e400080a017f */
[----:B---3--:R-:W-:Y:S05]  /*2f0c0*/  @!P5 NANOSLEEP.SYNCS 0x989680 ;  /* 0x009896800000d95d */ /* 0x008fea0003900000 */
[----:B------:R-:W3:Y:S02]  /*2f0d0*/  @!P5 SYNCS.PHASECHK.TRANS64 P5, [R42+URZ+0x33490], R43 ;  /* 0x0334902b2a00d5a7 */ /* 0x000ee400080a007f */
[----:B---3--:R-:W-:Y:S05]  /*2f0e0*/  @!P5 BRA `(.L_x_2288) ;  /* 0xfffffffc00f0d947 */ /* 0x008fea000383ffff */
[----:B------:R-:W-:Y:S05]  /*2f0f0*/  BRA `(.L_x_2558) ;  /* 0xfffffda0008c7947 */ /* 0x000fea000383ffff */
.L_x_2313:
[----:B0-----:R0:W1:Y:S02]  /*2f100*/  SYNCS.PHASECHK.TRANS64.TRYWAIT P3, [R42+URZ+0x33490], R43 ;  /* 0x0334902b2a0075a7 */ /* 0x001064000806017f */
[----:B-1----:R-:W-:Y:S05]  /*2f110*/  @!P3 NANOSLEEP.SYNCS 0x989680 ;  /* 0x009896800000b95d */ /* 0x002fea0003900000 */
[----:B------:R-:W1:Y:S02]  /*2f120*/  @!P3 SYNCS.PHASECHK.TRANS64 P3, [R42+URZ+0x33490], R43 ;  /* 0x0334902b2a00b5a7 */ /* 0x000e64000806007f */
[----:B-1----:R-:W-:Y:S05]  /*2f130*/  @!P3 BRA `(.L_x_2313) ;  /* 0xfffffffc00f0b947 */ /* 0x002fea000383ffff */
[----:B------:R-:W-:Y:S05]  /*2f140*/  BRA `(.L_x_2559) ;  /* 0xfffffe0000387947 */ /* 0x000fea000383ffff */
.L_x_2319:
[----:B-1----:R1:W2:Y:S02]  /*2f150*/  SYNCS.PHASECHK.TRANS64.TRYWAIT P2, [R42+URZ+0x334b0], R43 ;  /* 0x0334b02b2a0075a7 */ /* 0x0022a4000804017f */
[----:B--2---:R-:W-:Y:S05]  /*2f160*/  @!P2 NANOSLEEP.SYNCS 0x989680 ;  /* 0x009896800000a95d */ /* 0x004fea0003900000 */
[----:B------:R-:W2:Y:S02]  /*2f170*/  @!P2 SYNCS.PHASECHK.TRANS64 P2, [R42+URZ+0x334b0], R43 ;  /* 0x0334b02b2a00a5a7 */ /* 0x000ea4000804007f */
[----:B--2---:R-:W-:Y:S05]  /*2f180*/  @!P2 BRA `(.L_x_2319) ;  /* 0xfffffffc00f0a947 */ /* 0x004fea000383ffff */
[----:B------:R-:W-:Y:S05]  /*2f190*/  BRA `(.L_x_2560) ;  /* 0xfffffe04003c7947 */ /* 0x000fea000383ffff */
.L_x_2327:
[----:B------:R-:W0:Y:S01]  /*2f1a0*/  S2R R0, SR_TID.X ;  /* 0x0000000000007919 */ /* 0x000e220000002100 */
[----:B------:R-:W-:Y:S01]  /*2f1b0*/  BSSY B0, `(.L_x_2561) ;  /* 0x000000d000007945 */ /* 0x000fe20003800000 */
[----:B------:R-:W-:Y:S02]  /*2f1c0*/  IMAD.MOV.U32 R12, RZ, RZ, RZ ;  /* 0x000000ffff0c7224 */ /* 0x000fe400078e00ff */
[----:B------:R-:W-:Y:S02]  /*2f1d0*/  IMAD.MOV.U32 R11, RZ, RZ, 0x1f ;  /* 0x0000001fff0b7424 */ /* 0x000fe400078e00ff */
[----:B------:R-:W-:Y:S02]  /*2f1e0*/  IMAD.MOV.U32 R15, RZ, RZ, -0x1 ;  /* 0xffffffffff0f7424 */ /* 0x000fe400078e00ff */
[C---:B0-----:R-:W-:Y:S02]  /*2f1f0*/  VIADD R2, R0.reuse, 0xffffff80 ;  /* 0xffffff8000027836 */ /* 0x041fe40000000000 */
[----:B------:R-:W-:-:S05]  /*2f200*/  VIADD R0, R0, 0xffffff80 ;  /* 0xffffff8000007836 */ /* 0x000fca0000000000 */
[----:B------:R-:W-:-:S04]  /*2f210*/  SHF.R.S32.HI R0, RZ, 0x1f, R0 ;  /* 0x0000001fff007819 */ /* 0x000fc80000011400 */
[----:B------:R-:W-:-:S04]  /*2f220*/  LEA.HI R0, R0, R2, RZ, 0x7 ;  /* 0x0000000200007211 */ /* 0x000fc800078f38ff */
[----:B------:R-:W-:-:S04]  /*2f230*/  SHF.R.S32.HI R0, RZ, 0x7, R0 ;  /* 0x00000007ff007819 */ /* 0x000fc80000011400 */
[----:B------:R-:W-:-:S07]  /*2f240*/  MOV R13, R0 ;  /* 0x00000000000d7202 */ /* 0x000fce0000000f00 */
[----:B-----5:R-:W-:Y:S05]  /*2f250*/  WARPSYNC.COLLECTIVE R15, `(.L_x_2562) ;  /* 0x000000000f087348 */ /* 0x020fea0003c00000 */
[----:B------:R0:W1:Y:S02]  /*2f260*/  SHFL.IDX P6, R14, R13, R12, R11 ;  /* 0x0000000c0d0e7389 */ /* 0x00006400000c000b */
[----:B01---5:R-:W-:Y:S01]  /*2f270*/  ENDCOLLECTIVE ;  /* 0x000000000000791b */ /* 0x023fe20003800000 */
.L_x_2562:
[----:B------:R-:W-:Y:S05]  /*2f280*/  BSYNC B0 ;  /* 0x0000000000007941 */ /* 0x000fea0003800000 */
.L_x_2561:
[----:B------:R-:W-:Y:S01]  /*2f290*/  MOV R224, R14 ;  /* 0x0000000e00e07202 */ /* 0x000fe20000000f00 */
[----:B------:R-:W-:Y:S06]  /*2f2a0*/  BRA `(.L_x_2563) ;  /* 0xfffffe0c00987947 */ /* 0x000fec000383ffff */
.L_x_2339:
[----:B------:R-:W-:Y:S01]  /*2f2b0*/  BSSY B1, `(.L_x_2564) ;  /* 0x0000007000017945 */ /* 0x000fe20003800000 */
[----:B------:R-:W-:Y:S02]  /*2f2c0*/  IMAD.MOV.U32 R12, RZ, RZ, RZ ;  /* 0x000000ffff0c7224 */ /* 0x000fe400078e00ff */
[----:B------:R-:W-:Y:S02]  /*2f2d0*/  IMAD.MOV.U32 R11, RZ, RZ, 0x1e1f ;  /* 0x00001e1fff0b7424 */ /* 0x000fe400078e00ff */
[----:B0-----:R-:W-:-:S07]  /*2f2e0*/  IMAD.MOV.U32 R15, RZ, RZ, -0x1 ;  /* 0xffffffffff0f7424 */ /* 0x001fce00078e00ff */
[----:B-----5:R-:W-:Y:S05]  /*2f2f0*/  WARPSYNC.COLLECTIVE R15, `(.L_x_2565) ;  /* 0x000000000f087348 */ /* 0x020fea0003c00000 */
[----:B------:R0:W1:Y:S02]  /*2f300*/  SHFL.IDX P6, R14, R13, R12, R11 ;  /* 0x0000000c0d0e7389 */ /* 0x00006400000c000b */
[----:B01---5:R-:W-:Y:S01]  /*2f310*/  ENDCOLLECTIVE ;  /* 0x000000000000791b */ /* 0x023fe20003800000 */
.L_x_2565:
[----:B------:R-:W-:Y:S05]  /*2f320*/  BSYNC B1 ;  /* 0x0000000000017941 */ /* 0x000fea0003800000 */
.L_x_2564:
[----:B------:R-:W-:Y:S05]  /*2f330*/  BRA `(.L_x_2566) ;  /* 0xfffffe1c00287947 */ /* 0x000fea000383ffff */
.L_x_2340:
[----:B------:R-:W-:Y:S01]  /*2f340*/  BSSY B1, `(.L_x_2567) ;  /* 0x0000008000017945 */ /* 0x000fe20003800000 */
[----:B------:R-:W-:Y:S01]  /*2f350*/  MOV R13, R4 ;  /* 0x00000004000d7202 */ /* 0x000fe20000000f00 */
[----:B------:R-:W-:Y:S02]  /*2f360*/  IMAD.MOV.U32 R12, RZ, RZ, RZ ;  /* 0x000000ffff0c7224 */ /* 0x000fe400078e00ff */
[----:B------:R-:W-:Y:S02]  /*2f370*/  IMAD.MOV.U32 R11, RZ, RZ, 0x1e1f ;  /* 0x00001e1fff0b7424 */ /* 0x000fe400078e00ff */
[----:B0-----:R-:W-:-:S07]  /*2f380*/  IMAD.MOV.U32 R15, RZ, RZ, -0x1 ;  /* 0xffffffffff0f7424 */ /* 0x001fce00078e00ff */
[----:B-----5:R-:W-:Y:S05]  /*2f390*/  WARPSYNC.COLLECTIVE R15, `(.L_x_2568) ;  /* 0x000000000f087348 */ /* 0x020fea0003c00000 */
[----:B------:R0:W1:Y:S02]  /*2f3a0*/  SHFL.IDX P6, R14, R13, R12, R11 ;  /* 0x0000000c0d0e7389 */ /* 0x00006400000c000b */
[----:B01---5:R-:W-:Y:S01]  /*2f3b0*/  ENDCOLLECTIVE ;  /* 0x000000000000791b */ /* 0x023fe20003800000 */
.L_x_2568:
[----:B------:R-:W-:Y:S05]  /*2f3c0*/  BSYNC B1 ;  /* 0x0000000000017941 */ /* 0x000fea0003800000 */
.L_x_2567:
[----:B------:R-:W-:Y:S05]  /*2f3d0*/  BRA `(.L_x_2569) ;  /* 0xfffffe1c00087947 */ /* 0x000fea000383ffff */
.L_x_2341:
        /* <DEDUP_REMOVED lines=8> */
.L_x_2571:
[----:B------:R-:W-:Y:S05]  /*2f460*/  BSYNC B1 ;  /* 0x0000000000017941 */ /* 0x000fea0003800000 */
.L_x_2570:
[----:B------:R-:W-:Y:S05]  /*2f470*/  BRA `(.L_x_2572) ;  /* 0xfffffe1800e87947 */ /* 0x000fea000383ffff */
.L_x_2342:
        /* <DEDUP_REMOVED lines=8> */
.L_x_2574:
[----:B------:R-:W-:Y:S05]  /*2f500*/  BSYNC B1 ;  /* 0x0000000000017941 */ /* 0x000fea0003800000 */
.L_x_2573:
[----:B------:R-:W-:Y:S05]  /*2f510*/  BRA `(.L_x_2575) ;  /* 0xfffffe1800c87947 */ /* 0x000fea000383ffff */
.L_x_2344:
[----:B-1----:R1:W2:Y:S02]  /*2f520*/  SYNCS.PHASECHK.TRANS64.TRYWAIT P1, [R16+URZ+0x33400], R3 ;  /* 0x03340003100075a7 */ /* 0x0022a4000802017f */
[----:B--2---:R-:W-:Y:S05]  /*2f530*/  @!P1 NANOSLEEP.SYNCS 0x989680 ;  /* 0x009896800000995d */ /* 0x004fea0003900000 */
[----:B------:R-:W2:Y:S02]  /*2f540*/  @!P1 SYNCS.PHASECHK.TRANS64 P1, [R16+URZ+0x33400], R3 ;  /* 0x03340003100095a7 */ /* 0x000ea4000802007f */
[----:B--2---:R-:W-:Y:S05]  /*2f550*/  @!P1 BRA `(.L_x_2344) ;  /* 0xfffffffc00f09947 */ /* 0x004fea000383ffff */
[----:B------:R-:W-:Y:S05]  /*2f560*/  BRA `(.L_x_2576) ;  /* 0xfffffe1800d47947 */ /* 0x000fea000383ffff */
.L_x_2358:
[----:B------:R-:W-:Y:S01]  /*2f570*/  BSSY B1, `(.L_x_2577) ;  /* 0x0000007000017945 */ /* 0x000fe20003800000 */
[----:B------:R-:W-:Y:S01]  /*2f580*/  MOV R12, RZ ;  /* 0x000000ff000c7202 */ /* 0x000fe20000000f00 */
[----:B------:R-:W-:Y:S02]  /*2f590*/  IMAD.MOV.U32 R11, RZ, RZ, 0x1e1f ;  /* 0x00001e1fff0b7424 */ /* 0x000fe400078e00ff */
[----:B------:R-:W-:-:S07]  /*2f5a0*/  IMAD.MOV.U32 R15, RZ, RZ, -0x1 ;  /* 0xffffffffff0f7424 */ /* 0x000fce00078e00ff */
[----:B-----5:R-:W-:Y:S05]  /*2f5b0*/  WARPSYNC.COLLECTIVE R15, `(.L_x_2578) ;  /* 0x000000000f087348 */ /* 0x020fea0003c00000 */
[----:B------:R0:W1:Y:S02]  /*2f5c0*/  SHFL.IDX P6, R14, R13, R12, R11 ;  /* 0x0000000c0d0e7389 */ /* 0x00006400000c000b */
[----:B01---5:R-:W-:Y:S01]  /*2f5d0*/  ENDCOLLECTIVE ;  /* 0x000000000000791b */ /* 0x023fe20003800000 */
.L_x_2578:
[----:B------:R-:W-:Y:S05]  /*2f5e0*/  BSYNC B1 ;  /* 0x0000000000017941 */ /* 0x000fea0003800000 */
.L_x_2577:
[----:B------:R-:W-:Y:S05]  /*2f5f0*/  BRA `(.L_x_2579) ;  /* 0xfffffe4c00d87947 */ /* 0x000fea000383ffff */
.L_x_2359:
[----:B------:R-:W-:Y:S01]  /*2f600*/  BSSY B1, `(.L_x_2580) ;  /* 0x0000008000017945 */ /* 0x000fe20003800000 */
[----:B------:R-:W-:Y:S01]  /*2f610*/  IMAD.MOV.U32 R13, RZ, RZ, R8 ;  /* 0x000000ffff0d7224 */ /* 0x000fe200078e0008 */
[----:B------:R-:W-:Y:S01]  /*2f620*/  MOV R12, RZ ;  /* 0x000000ff000c7202 */ /* 0x000fe20000000f00 */
[----:B------:R-:W-:Y:S02]  /*2f630*/  IMAD.MOV.U32 R11, RZ, RZ, 0x1e1f ;  /* 0x00001e1fff0b7424 */ /* 0x000fe400078e00ff */
[----:B------:R-:W-:-:S07]  /*2f640*/  IMAD.MOV.U32 R15, RZ, RZ, -0x1 ;  /* 0xffffffffff0f7424 */ /* 0x000fce00078e00ff */
[----:B-----5:R-:W-:Y:S05]  /*2f650*/  WARPSYNC.COLLECTIVE R15, `(.L_x_2581) ;  /* 0x000000000f087348 */ /* 0x020fea0003c00000 */
[----:B------:R0:W1:Y:S02]  /*2f660*/  SHFL.IDX P6, R14, R13, R12, R11 ;  /* 0x0000000c0d0e7389 */ /* 0x00006400000c000b */
[----:B01---5:R-:W-:Y:S01]  /*2f670*/  ENDCOLLECTIVE ;  /* 0x000000000000791b */ /* 0x023fe20003800000 */
.L_x_2581:
[----:B------:R-:W-:Y:S05]  /*2f680*/  BSYNC B1 ;  /* 0x0000000000017941 */ /* 0x000fea0003800000 */
.L_x_2580:
[----:B------:R-:W-:Y:S05]  /*2f690*/  BRA `(.L_x_2582) ;  /* 0xfffffe4c00b87947 */ /* 0x000fea000383ffff */
.L_x_2360:
        /* <DEDUP_REMOVED lines=8> */
.L_x_2584:
[----:B------:R-:W-:Y:S05]  /*2f720*/  BSYNC B1 ;  /* 0x0000000000017941 */ /* 0x000fea0003800000 */
.L_x_2583:
[----:B------:R-:W-:Y:S05]  /*2f730*/  BRA `(.L_x_2585) ;  /* 0xfffffe4c00987947 */ /* 0x000fea000383ffff */
.L_x_2361:
        /* <DEDUP_REMOVED lines=8> */
.L_x_2587:
[----:B------:R-:W-:Y:S05]  /*2f7c0*/  BSYNC B1 ;  /* 0x0000000000017941 */ /* 0x000fea0003800000 */
.L_x_2586:
[----:B------:R-:W-:Y:S05]  /*2f7d0*/  BRA `(.L_x_2588) ;  /* 0xfffffe4c00787947 */ /* 0x000fea000383ffff */
.L_x_2363:
[----:B0-----:R0:W1:Y:S02]  /*2f7e0*/  SYNCS.PHASECHK.TRANS64.TRYWAIT P1, [R16+URZ+0x33400], R3 ;  /* 0x03340003100075a7 */ /* 0x001064000802017f */
[----:B-1----:R-:W-:Y:S05]  /*2f7f0*/  @!P1 NANOSLEEP.SYNCS 0x989680 ;  /* 0x009896800000995d */ /* 0x002fea0003900000 */
[----:B------:R-:W1:Y:S02]  /*2f800*/  @!P1 SYNCS.PHASECHK.TRANS64 P1, [R16+URZ+0x33400], R3 ;  /* 0x03340003100095a7 */ /* 0x000e64000802007f */
[----:B-1----:R-:W-:Y:S05]  /*2f810*/  @!P1 BRA `(.L_x_2363) ;  /* 0xfffffffc00f09947 */ /* 0x002fea000383ffff */
[----:B------:R-:W-:Y:S05]  /*2f820*/  BRA `(.L_x_2589) ;  /* 0xfffffe4c00847947 */ /* 0x000fea000383ffff */
.L_x_2371:
[----:B-1----:R1:W2:Y:S02]  /*2f830*/  SYNCS.PHASECHK.TRANS64.TRYWAIT P2, [R0+URZ+0x33430], R3 ;  /* 0x03343003000075a7 */ /* 0x0022a4000804017f */
[----:B--2---:R-:W-:Y:S05]  /*2f840*/  @!P2 NANOSLEEP.SYNCS 0x989680 ;  /* 0x009896800000a95d */ /* 0x004fea0003900000 */
[----:B------:R-:W2:Y:S02]  /*2f850*/  @!P2 SYNCS.PHASECHK.TRANS64 P2, [R0+URZ+0x33430], R3 ;  /* 0x033430030000a5a7 */ /* 0x000ea4000804007f */
[----:B--2---:R-:W-:Y:S05]  /*2f860*/  @!P2 BRA `(.L_x_2371) ;  /* 0xfffffffc00f0a947 */ /* 0x004fea000383ffff */
[----:B------:R-:W-:Y:S05]  /*2f870*/  BRA `(.L_x_2370) ;  /* 0xfffffe7c00d47947 */ /* 0x000fea000383ffff */
.L_x_2377:
[----:B-1----:R1:W2:Y:S02]  /*2f880*/  SYNCS.PHASECHK.TRANS64.TRYWAIT P2, [R9+URZ+0x33430], R10 ;  /* 0x0334300a090075a7 */ /* 0x0022a4000804017f */
[----:B--2---:R-:W-:Y:S05]  /*2f890*/  @!P2 NANOSLEEP.SYNCS 0x989680 ;  /* 0x009896800000a95d */ /* 0x004fea0003900000 */
[----:B------:R-:W2:Y:S02]  /*2f8a0*/  @!P2 SYNCS.PHASECHK.TRANS64 P2, [R9+URZ+0x33430], R10 ;  /* 0x0334300a0900a5a7 */ /* 0x000ea4000804007f */
[----:B--2---:R-:W-:Y:S05]  /*2f8b0*/  @!P2 BRA `(.L_x_2377) ;  /* 0xfffffffc00f0a947 */ /* 0x004fea000383ffff */
[----:B------:R-:W-:Y:S05]  /*2f8c0*/  BRA `(.L_x_2376) ;  /* 0xfffffec4009c7947 */ /* 0x000fea000383ffff */
.L_x_2381:
[----:B-1----:R1:W2:Y:S02]  /*2f8d0*/  SYNCS.PHASECHK.TRANS64.TRYWAIT P0, [R10+URZ+0x33450], R7 ;  /* 0x033450070a0075a7 */ /* 0x0022a4000800017f */
[----:B--2---:R-:W-:Y:S05]  /*2f8e0*/  @!P0 NANOSLEEP.SYNCS 0x989680 ;  /* 0x009896800000895d */ /* 0x004fea0003900000 */
[----:B------:R-:W2:Y:S02]  /*2f8f0*/  @!P0 SYNCS.PHASECHK.TRANS64 P0, [R10+URZ+0x33450], R7 ;  /* 0x033450070a0085a7 */ /* 0x000ea4000800007f */
[----:B--2---:R-:W-:Y:S05]  /*2f900*/  @!P0 BRA `(.L_x_2381) ;  /* 0xfffffffc00f08947 */ /* 0x004fea000383ffff */
[----:B------:R-:W-:Y:S05]  /*2f910*/  BRA `(.L_x_2378) ;  /* 0xfffffed400d87947 */ /* 0x000fea000383ffff */
.L_x_2389:
[----:B-1----:R1:W2:Y:S02]  /*2f920*/  SYNCS.PHASECHK.TRANS64.TRYWAIT P2, [R9+URZ+0x33430], R10 ;  /* 0x0334300a090075a7 */ /* 0x0022a4000804017f */
[----:B--2---:R-:W-:Y:S05]  /*2f930*/  @!P2 NANOSLEEP.SYNCS 0x989680 ;  /* 0x009896800000a95d */ /* 0x004fea0003900000 */
[----:B------:R-:W2:Y:S02]  /*2f940*/  @!P2 SYNCS.PHASECHK.TRANS64 P2, [R9+URZ+0x33430], R10 ;  /* 0x0334300a0900a5a7 */ /* 0x000ea4000804007f */
[----:B--2---:R-:W-:Y:S05]  /*2f950*/  @!P2 BRA `(.L_x_2389) ;  /* 0xfffffffc00f0a947 */ /* 0x004fea000383ffff */
[----:B------:R-:W-:Y:S05]  /*2f960*/  BRA `(.L_x_2388) ;  /* 0xffffff0c00d47947 */ /* 0x000fea000383ffff */
.L_x_2393:
[----:B-1----:R1:W2:Y:S02]  /*2f970*/  SYNCS.PHASECHK.TRANS64.TRYWAIT P0, [R10+URZ+0x33450], R7 ;  /* 0x033450070a0075a7 */ /* 0x0022a4000800017f */
[----:B--2---:R-:W-:Y:S05]  /*2f980*/  @!P0 NANOSLEEP.SYNCS 0x989680 ;  /* 0x009896800000895d */ /* 0x004fea0003900000 */
[----:B------:R-:W2:Y:S02]  /*2f990*/  @!P0 SYNCS.PHASECHK.TRANS64 P0, [R10+URZ+0x33450], R7 ;  /* 0x033450070a0085a7 */ /* 0x000ea4000800007f */
[----:B--2---:R-:W-:Y:S05]  /*2f9a0*/  @!P0 BRA `(.L_x_2393) ;  /* 0xfffffffc00f08947 */ /* 0x004fea000383ffff */
[----:B------:R-:W-:Y:S05]  /*2f9b0*/  BRA `(.L_x_2390) ;  /* 0xffffff2000107947 */ /* 0x000fea000383ffff */
.L_x_2399:
[----:B-1----:R1:W2:Y:S02]  /*2f9c0*/  SYNCS.PHASECHK.TRANS64.TRYWAIT P0, [R11+URZ+0x33450], R2 ;  /* 0x033450020b0075a7 */ /* 0x0022a4000800017f */
[----:B--2---:R-:W-:Y:S05]  /*2f9d0*/  @!P0 NANOSLEEP.SYNCS 0x989680 ;  /* 0x009896800000895d */ /* 0x004fea0003900000 */
[----:B------:R-:W2:Y:S02]  /*2f9e0*/  @!P0 SYNCS.PHASECHK.TRANS64 P0, [R11+URZ+0x33450], R2 ;  /* 0x033450020b0085a7 */ /* 0x000ea4000800007f */
[----:B--2---:R-:W-:Y:S05]  /*2f9f0*/  @!P0 BRA `(.L_x_2399) ;  /* 0xfffffffc00f08947 */ /* 0x004fea000383ffff */
[----:B------:R-:W-:Y:S05]  /*2fa00*/  BRA `(.L_x_2398) ;  /* 0xffffff4c00287947 */ /* 0x000fea000383ffff */
.L_x_2403:
[----:B------:R-:W-:Y:S01]  /*2fa10*/  SEL R21, R11, R46, P0 ;  /* 0x0000002e0b157207 */ /* 0x000fe20000000000 */
[----:B------:R-:W-:Y:S01]  /*2fa20*/  IMAD.MOV.U32 R15, RZ, RZ, -0x1 ;  /* 0xffffffffff0f7424 */ /* 0x000fe200078e00ff */
[----:B------:R-:W-:Y:S02]  /*2fa30*/  SEL R24, R46, R11, P0 ;  /* 0x0000000b2e187207 */ /* 0x000fe40000000000 */
[----:B------:R-:W-:Y:S02]  /*2fa40*/  SEL R25, R12, R43, P0 ;  /* 0x0000002b0c197207 */ /* 0x000fe40000000000 */
[----:B------:R-:W-:Y:S01]  /*2fa50*/  SEL R28, R43, R12, P0 ;  /* 0x0000000c2b1c7207 */ /* 0x000fe20000000000 */
[----:B------:R-:W-:Y:S01]  /*2fa60*/  IMAD.MOV.U32 R12, RZ, RZ, R0 ;  /* 0x000000ffff0c7224 */ /* 0x000fe200078e0000 */
[----:B------:R-:W-:Y:S02]  /*2fa70*/  MOV R11, 0x1c1f ;  /* 0x00001c1f000b7802 */ /* 0x000fe40000000f00 */
[----:B------:R-:W-:-:S02]  /*2fa80*/  SEL R7, R120, R27, P0 ;  /* 0x0000001b78077207 */ /* 0x000fc40000000000 */
[----:B------:R-:W-:-:S07]  /*2fa90*/  SEL R29, R49, R44, P0 ;  /* 0x0000002c311d7207 */ /* 0x000fce0000000000 */
[----:B01---5:R-:W-:Y:S05]  /*2faa0*/  WARPSYNC.COLLECTIVE R15, `(.L_x_2590) ;  /* 0x000000000f087348 */ /* 0x023fea0003c00000 */
[----:B------:R2:W3:Y:S02]  /*2fab0*/  SHFL.IDX P6, R14, R13, R12, R11 ;  /* 0x0000000c0d0e7389 */ /* 0x0004e400000c000b */
[----:B0123-5:R-:W-:Y:S01]  /*2fac0*/  ENDCOLLECTIVE ;  /* 0x000000000000791b */ /* 0x02ffe20003800000 */
.L_x_2590:
        /* <DEDUP_REMOVED lines=18> */
.L_x_2591:
        /* <DEDUP_REMOVED lines=19> */
.L_x_2592:
        /* <DEDUP_REMOVED lines=13> */
[----:B------:R-:W-:-:S02]  /*2fdf0*/  SEL R61, R78, R65, P0 ;  /* 0x000000414e3d7207 */ /* 0x000fc40000000000 */
[----:B------:R-:W-:-:S07]  /*2fe00*/  MOV R10, R14 ;  /* 0x0000000e000a7202 */ /* 0x000fce0000000f00 */
[----:B------:R-:W-:Y:S05]  /*2fe10*/  WARPSYNC.COLLECTIVE R15, `(.L_x_2593) ;  /* 0x000000000f087348 */ /* 0x000fea0003c00000 */
[----:B------:R0:W1:Y:S02]  /*2fe20*/  SHFL.IDX P6, R14, R13, R12, R11 ;  /* 0x0000000c0d0e7389 */ /* 0x00006400000c000b */
[----:B01----:R-:W-:Y:S01]  /*2fe30*/  ENDCOLLECTIVE ;  /* 0x000000000000791b */ /* 0x003fe20003800000 */
.L_x_2593:
[----:B------:R-:W-:Y:S02]  /*2fe40*/  SEL R78, R65, R78, P0 ;  /* 0x0000004e414e7207 */ /* 0x000fe40000000000 */
[----:B------:R-:W-:Y:S02]  /*2fe50*/  SEL R65, R82, R119, P0 ;  /* 0x0000007752417207 */ /* 0x000fe40000000000 */
[----:B------:R-:W-:Y:S02]  /*2fe60*/  SEL R82, R119, R82, P0 ;  /* 0x0000005277527207 */ /* 0x000fe40000000000 */
[----:B------:R-:W-:Y:S02]  /*2fe70*/  SEL R4, R6, R5, P0 ;  /* 0x0000000506047207 */ /* 0x000fe40000000000 */
[----:B------:R-:W-:Y:S02]  /*2fe80*/  SEL R6, R5, R6, P0 ;  /* 0x0000000605067207 */ /* 0x000fe40000000000 */
[----:B------:R-:W-:Y:S01]  /*2fe90*/  MOV R13, R9 ;  /* 0x00000009000d7202 */ /* 0x000fe20000000f00 */
[----:B------:R-:W-:-:S02]  /*2fea0*/  IMAD.MOV.U32 R12, RZ, RZ, R0 ;  /* 0x000000ffff0c7224 */ /* 0x000fc400078e0000 */
[----:B------:R-:W-:-:S07]  /*2feb0*/  IMAD.MOV.U32 R7, RZ, RZ, R14 ;  /* 0x000000ffff077224 */ /* 0x000fce00078e000e */
[----:B------:R-:W-:Y:S05]  /*2fec0*/  WARPSYNC.COLLECTIVE R15, `(.L_x_2594) ;  /* 0x000000000f087348 */ /* 0x000fea0003c00000 */
[----:B------:R0:W1:Y:S02]  /*2fed0*/  SHFL.IDX P6, R14, R13, R12, R11 ;  /* 0x0000000c0d0e7389 */ /* 0x00006400000c000b */
[----:B01----:R-:W-:Y:S01]  /*2fee0*/  ENDCOLLECTIVE ;  /* 0x000000000000791b */ /* 0x003fe20003800000 */
.L_x_2594:
[----:B------:R-:W-:Y:S02]  /*2fef0*/  SEL R8, R10, R7, P0 ;  /* 0x000000070a087207 */ /* 0x000fe40000000000 */
[----:B------:R-:W-:Y:S01]  /*2ff00*/  SEL R10, R7, R10, P0 ;  /* 0x0000000a070a7207 */ /* 0x000fe20000000000 */
[----:B------:R-:W-:Y:S01]  /*2ff10*/  IMAD.MOV.U32 R13, RZ, RZ, R20 ;  /* 0x000000ffff0d7224 */ /* 0x000fe200078e0014 */
[----:B------:R-:W-:Y:S01]  /*2ff20*/  MOV R12, R3 ;  /* 0x00000003000c7202 */ /* 0x000fe20000000f00 */
[----:B------:R-:W-:-:S07]  /*2ff30*/  IMAD.MOV.U32 R26, RZ, RZ, R14 ;  /* 0x000000ffff1a7224 */ /* 0x000fce00078e000e */
[----:B------:R-:W-:Y:S05]  /*2ff40*/  WARPSYNC.COLLECTIVE R15, `(.L_x_2595) ;  /* 0x000000000f087348 */ /* 0x000fea0003c00000 */
[----:B------:R0:W1:Y:S02]  /*2ff50*/  SHFL.IDX P6, R14, R13, R12, R11 ;  /* 0x0000000c0d0e7389 */ /* 0x00006400000c000b */
[----:B01----:R-:W-:Y:S01]  /*2ff60*/  ENDCOLLECTIVE ;  /* 0x000000000000791b */ /* 0x003fe20003800000 */
.L_x_2595:
[----:B------:R-:W-:Y:S02]  /*2ff70*/  IMAD.MOV.U32 R13, RZ, RZ, R21 ;  /* 0x000000ffff0d7224 */ /* 0x000fe400078e0015 */
[----:B------:R-:W-:Y:S02]  /*2ff80*/  IMAD.MOV.U32 R12, RZ, RZ, R0 ;  /* 0x000000ffff0c7224 */ /* 0x000fe400078e0000 */
[----:B------:R-:W-:-:S07]  /*2ff90*/  IMAD.MOV.U32 R9, RZ, RZ, R14 ;  /* 0x000000ffff097224 */ /* 0x000fce00078e000e */
[----:B------:R-:W-:Y:S05]  /*2ffa0*/  WARPSYNC.COLLECTIVE R15, `(.L_x_2596) ;  /* 0x000000000f087348 */ /* 0x000fea0003c00000 */
[----:B------:R0:W1:Y:S02]  /*2ffb0*/  SHFL.IDX P6, R14, R13, R12, R11 ;  /* 0x0000000c0d0e7389 */ /* 0x00006400000c000b */
[----:B01----:R-:W-:Y:S01]  /*2ffc0*/  ENDCOLLECTIVE ;  /* 0x000000000000791b */ /* 0x003fe20003800000 */
.L_x_2596:
[----:B------:R-:W-:Y:S01]  /*2ffd0*/  IMAD.MOV.U32 R13, RZ, RZ, R24 ;  /* 0x000000ffff0d7224 */ /* 0x000fe200078e0018 */
[----:B------:R-:W-:Y:S01]  /*2ffe0*/  SEL R24, R26, R9, P0 ;  /* 0x000000091a187207 */ /* 0x000fe20000000000 */
[----:B------:R-:W-:Y:S01]  /*2fff0*/  IMAD.MOV.U32 R12, RZ, RZ, R3 ;  /* 0x000000ffff0c7224 */ /* 0x000fe200078e0003 */
[----:B------:R-:W-:Y:S02]  /*30000*/  SEL R26, R9, R26, P0 ;  /* 0x0000001a091a7207 */ /* 0x000fe40000000000 */
[----:B------:R-:W-:-:S07]  /*30010*/  MOV R30, R14 ;  /* 0x0000000e001e7202 */ /* 0x000fce0000000f00 */
[----:B------:R-:W-:Y:S05]  /*30020*/  WARPSYNC.COLLECTIVE R15, `(.L_x_2597) ;  /* 0x000000000f087348 */ /* 0x000fea0003c00000 */
[----:B------:R0:W1:Y:S02]  /*30030*/  SHFL.IDX P6, R14, R13, R12, R11 ;  /* 0x0000000c0d0e7389 */ /* 0x00006400000c000b */
[----:B01----:R-:W-:Y:S01]  /*30040*/  ENDCOLLECTIVE ;  /* 0x000000000000791b */ /* 0x003fe20003800000 */
.L_x_2597:
[----:B------:R-:W-:Y:S01]  /*30050*/  MOV R13, R25 ;  /* 0x00000019000d7202 */ /* 0x000fe20000000f00 */
[----:B------:R-:W-:Y:S02]  /*30060*/  IMAD.MOV.U32 R12, RZ, RZ, R0 ;  /* 0x000000ffff0c7224 */ /* 0x000fe400078e0000 */
[----:B------:R-:W-:-:S07]  /*30070*/  IMAD.MOV.U32 R21, RZ, RZ, R14 ;  /* 0x000000ffff157224 */ /* 0x000fce00078e000e */
[----:B------:R-:W-:Y:S05]  /*30080*/  WARPSYNC.COLLECTIVE R15, `(.L_x_2598) ;  /* 0x000000000f087348 */ /* 0x000fea0003c00000 */
[----:B------:R0:W1:Y:S02]  /*30090*/  SHFL.IDX P6, R14, R13, R12, R11 ;  /* 0x0000000c0d0e7389 */ /* 0x00006400000c000b */
[----:B01----:R-:W-:Y:S01]  /*300a0*/  ENDCOLLECTIVE ;  /* 0x000000000000791b */ /* 0x003fe20003800000 */
.L_x_2598:
[----:B------:R-:W-:Y:S01]  /*300b0*/  IMAD.MOV.U32 R13, RZ, RZ, R28 ;  /* 0x000000ffff0d7224 */ /* 0x000fe200078e001c */
[----:B------:R-:W-:Y:S02]  /*300c0*/  MOV R12, R3 ;  /* 0x00000003000c7202 */ /* 0x000fe40000000f00 */
[----:B------:R-:W-:Y:S02]  /*300d0*/  SEL R28, R30, R21, P0 ;  /* 0x000000151e1c7207 */ /* 0x000fe40000000000 */
[----:B------:R-:W-:Y:S01]  /*300e0*/  SEL R30, R21, R30, P0 ;  /* 0x0000001e151e7207 */ /* 0x000fe20000000000 */
[----:B------:R-:W-:-:S07]  /*300f0*/  IMAD.MOV.U32 R34, RZ, RZ, R14 ;  /* 0x000000ffff227224 */ /* 0x000fce00078e000e */
[----:B------:R-:W-:Y:S05]  /*30100*/  WARPSYNC.COLLECTIVE R15, `(.L_x_2599) ;  /* 0x000000000f087348 */ /* 0x000fea0003c00000 */
[----:B------:R0:W1:Y:S02]  /*30110*/  SHFL.IDX P6, R14, R13, R12, R11 ;  /* 0x0000000c0d0e7389 */ /* 0x00006400000c000b */
[----:B01----:R-:W-:Y:S01]  /*30120*/  ENDCOLLECTIVE ;  /* 0x000000000000791b */ /* 0x003fe20003800000 */
.L_x_2599:
[----:B------:R-:W-:Y:S02]  /*30130*/  IMAD.MOV.U32 R13, RZ, RZ, R27 ;  /* 0x000000ffff0d7224 */ /* 0x000fe400078e001b */
[----:B------:R-:W-:Y:S02]  /*30140*/  IMAD.MOV.U32 R12, RZ, RZ, R0 ;  /* 0x000000ffff0c7224 */ /* 0x000fe400078e0000 */
[----:B------:R-:W-:-:S07]  /*30150*/  IMAD.MOV.U32 R25, RZ, RZ, R14 ;  /* 0x000000ffff197224 */ /* 0x000fce00078e000e */
[----:B------:R-:W-:Y:S05]  /*30160*/  WARPSYNC.COLLECTIVE R15, `(.L_x_2600) ;  /* 0x000000000f087348 */ /* 0x000fea0003c00000 */
[----:B------:R0:W1:Y:S02]  /*30170*/  SHFL.IDX P6, R14, R13, R12, R11 ;  /* 0x0000000c0d0e7389 */ /* 0x00006400000c000b */
[----:B01----:R-:W-:Y:S01]  /*30180*/  ENDCOLLECTIVE ;  /* 0x000000000000791b */ /* 0x003fe20003800000 */
.L_x_2600:
        /* <DEDUP_REMOVED lines=8> */
.L_x_2601:
[----:B------:R-:W-:Y:S01]  /*30210*/  MOV R13, R29 ;  /* 0x0000001d000d7202 */ /* 0x000fe20000000f00 */
[----:B------:R-:W-:Y:S02]  /*30220*/  IMAD.MOV.U32 R12, RZ, RZ, R0 ;  /* 0x000000ffff0c7224 */ /* 0x000fe400078e0000 */
[----:B------:R-:W-:-:S07]  /*30230*/  IMAD.MOV.U32 R27, RZ, RZ, R14 ;  /* 0x000000ffff1b7224 */ /* 0x000fce00078e000e */
[----:B------:R-:W-:Y:S05]  /*30240*/  WARPSYNC.COLLECTIVE R15, `(.L_x_2602) ;  /* 0x000000000f087348 */ /* 0x000fea0003c00000 */
[----:B------:R0:W1:Y:S02]  /*30250*/  SHFL.IDX P6, R14, R13, R12, R11 ;  /* 0x0000000c0d0e7389 */ /* 0x00006400000c000b */
[----:B01----:R-:W-:Y:S01]  /*30260*/  ENDCOLLECTIVE ;  /* 0x000000000000791b */ /* 0x003fe20003800000 */
.L_x_2602:
        /* <DEDUP_REMOVED lines=8> */
.L_x_2603:
[----:B------:R-:W-:Y:S02]  /*302f0*/  IMAD.MOV.U32 R13, RZ, RZ, R31 ;  /* 0x000000ffff0d7224 */ /* 0x000fe400078e001f */
[----:B------:R-:W-:Y:S02]  /*30300*/  IMAD.MOV.U32 R12, RZ, RZ, R0 ;  /* 0x000000ffff0c7224 */ /* 0x000fe400078e0000 */
[----:B------:R-:W-:-:S07]  /*30310*/  IMAD.MOV.U32 R40, RZ, RZ, R14 ;  /* 0x000000ffff287224 */ /* 0x000fce00078e000e */
[----:B------:R-:W-:Y:S05]  /*30320*/  WARPSYNC.COLLECTIVE R15, `(.L_x_2604) ;  /* 0x000000000f087348 */ /* 0x000fea0003c00000 */
[----:B------:R0:W1:Y:S02]  /*30330*/  SHFL.IDX P6, R14, R13, R12, R11 ;  /* 0x0000000c0d0e7389 */ /* 0x00006400000c000b */
[----:B01----:R-:W-:Y:S01]  /*30340*/  ENDCOLLECTIVE ;  /* 0x000000000000791b */ /* 0x003fe20003800000 */
.L_x_2604:
[----:B------:R-:W-:Y:S02]  /*30350*/  IMAD.MOV.U32 R13, RZ, RZ, R42 ;  /* 0x000000ffff0d7224 */ /* 0x000fe400078e002a */
[----:B------:R-:W-:Y:S01]  /*30360*/  IMAD.MOV.U32 R12, RZ, RZ, R3 ;  /* 0x000000ffff0c7224 */ /* 0x000fe200078e0003 */
[----:B------:R-:W-:-:S07]  /*30370*/  MOV R31, R14 ;  /* 0x0000000e001f7202 */ /* 0x000fce0000000f00 */
[----:B------:R-:W-:Y:S05]  /*30380*/  WARPSYNC.COLLECTIVE R15, `(.L_x_2605) ;  /* 0x000000000f087348 */ /* 0x000fea0003c00000 */
[----:B------:R0:W1:Y:S02]  /*30390*/  SHFL.IDX P6, R14, R13, R12, R11 ;  /* 0x0000000c0d0e7389 */ /* 0x00006400000c000b */
[----:B01----:R-:W-:Y:S01]  /*303a0*/  ENDCOLLECTIVE ;  /* 0x000000000000791b */ /* 0x003fe20003800000 */
.L_x_2605:
[----:B------:R-:W-:Y:S01]  /*303b0*/  MOV R13, R33 ;  /* 0x00000021000d7202 */ /* 0x000fe20000000f00 */
[----:B------:R-:W-:Y:S02]  /*303c0*/  IMAD.MOV.U32 R12, RZ, RZ, R0 ;  /* 0x000000ffff0c7224 */ /* 0x000fe400078e0000 */
[----:B------:R-:W-:-:S07]  /*303d0*/  IMAD.MOV.U32 R42, RZ, RZ, R14 ;  /* 0x000000ffff2a7224 */ /* 0x000fce00078e000e */
[----:B------:R-:W-:Y:S05]  /*303e0*/  WARPSYNC.COLLECTIVE R15, `(.L_x_2606) ;  /* 0x000000000f087348 */ /* 0x000fea0003c00000 */
[----:B------:R0:W1:Y:S02]  /*303f0*/  SHFL.IDX P6, R14, R13, R12, R11 ;  /* 0x0000000c0d0e7389 */ /* 0x00006400000c000b */
[----:B01----:R-:W-:Y:S01]  /*30400*/  ENDCOLLECTIVE ;  /* 0x000000000000791b */ /* 0x003fe20003800000 */
.L_x_2606:
[----:B------:R-:W-:Y:S01]  /*30410*/  IMAD.MOV.U32 R13, RZ, RZ, R44 ;  /* 0x000000ffff0d7224 */ /* 0x000fe200078e002c */
[----:B------:R-:W-:Y:S01]  /*30420*/  MOV R12, R3 ;  /* 0x00000003000c7202 */ /* 0x000fe20000000f00 */
[----:B------:R-:W-:-:S07]  /*30430*/  IMAD.MOV.U32 R33, RZ, RZ, R14 ;  /* 0x000000ffff217224 */ /* 0x000fce00078e000e */
[----:B------:R-:W-:Y:S05]  /*30440*/  WARPSYNC.COLLECTIVE R15, `(.L_x_2607) ;  /* 0x000000000f087348 */ /* 0x000fea0003c00000 */
[----:B------:R0:W1:Y:S02]  /*30450*/  SHFL.IDX P6, R14, R13, R12, R11 ;  /* 0x0000000c0d0e7389 */ /* 0x00006400000c000b */
[----:B01----:R-:W-:Y:S01]  /*30460*/  ENDCOLLECTIVE ;  /* 0x000000000000791b */ /* 0x003fe20003800000 */
.L_x_2607:
[----:B------:R-:W-:Y:S02]  /*30470*/  IMAD.MOV.U32 R13, RZ, RZ, R35 ;  /* 0x000000ffff0d7224 */ /* 0x000fe400078e0023 */
[----:B------:R-:W-:Y:S02]  /*30480*/  IMAD.MOV.U32 R12, RZ, RZ, R0 ;  /* 0x000000ffff0c7224 */ /* 0x000fe400078e0000 */
[----:B------:R-:W-:-:S07]  /*30490*/  IMAD.MOV.U32 R44, RZ, RZ, R14 ;  /* 0x000000ffff2c7224 */ /* 0x000fce00078e000e */
[----:B------:R-:W-:Y:S05]  /*304a0*/  WARPSYNC.COLLECTIVE R15, `(.L_x_2608) ;  /* 0x000000000f087348 */ /* 0x000fea0003c00000 */
[----:B------:R0:W1:Y:S02]  /*304b0*/  SHFL.IDX P6, R14, R13, R12, R11 ;  /* 0x0000000c0d0e7389 */ /* 0x00006400000c000b */
[----:B01----:R-:W-:Y:S01]  /*304c0*/  ENDCOLLECTIVE ;  /* 0x000000000000791b */ /* 0x003fe20003800000 */
.L_x_2608:
[----:B------:R-:W-:Y:S02]  /*304d0*/  IMAD.MOV.U32 R13, RZ, RZ, R46 ;  /* 0x000000ffff0d7224 */ /* 0x000fe400078e002e */
[----:B------:R-:W-:Y:S01]  /*304e0*/  IMAD.MOV.U32 R12, RZ, RZ, R3 ;  /* 0x000000ffff0c7224 */ /* 0x000fe200078e0003 */
[----:B------:R-:W-:-:S07]  /*304f0*/  MOV R35, R14 ;  /* 0x0000000e00237202 */ /* 0x000fce0000000f00 */
[----:B------:R-:W-:Y:S05]  /*30500*/  WARPSYNC.COLLECTIVE R15, `(.L_x_2609) ;  /* 0x000000000f087348 */ /* 0x000fea0003c00000 */
[----:B------:R0:W1:Y:S02]  /*30510*/  SHFL.IDX P6, R14, R13, R12, R11 ;  /* 0x0000000c0d0e7389 */ /* 0x00006400000c000b */
[----:B01----:R-:W-:Y:S01]  /*30520*/  ENDCOLLECTIVE ;  /* 0x000000000000791b */ /* 0x003fe20003800000 */
.L_x_2609:
[----:B------:R-:W-:Y:S01]  /*30530*/  MOV R13, R37 ;  /* 0x00000025000d7202 */ /* 0x000fe20000000f00 */
[----:B------:R-:W-:Y:S02]  /*30540*/  IMAD.MOV.U32 R12, RZ, RZ, R0 ;  /* 0x000000ffff0c7224 */ /* 0x000fe400078e0000 */
[----:B------:R-:W-:-:S07]  /*30550*/  IMAD.MOV.U32 R46, RZ, RZ, R14 ;  /* 0x000000ffff2e7224 */ /* 0x000fce00078e000e */
[----:B------:R-:W-:Y:S05]  /*30560*/  WARPSYNC.COLLECTIVE R15, `(.L_x_2610) ;  /* 0x000000000f087348 */ /* 0x000fea0003c00000 */
[----:B------:R0:W1:Y:S02]  /*30570*/  SHFL.IDX P6, R14, R13, R12, R11 ;  /* 0x0000000c0d0e7389 */ /* 0x00006400000c000b */
[----:B01----:R-:W-:Y:S01]  /*30580*/  ENDCOLLECTIVE ;  /* 0x000000000000791b */ /* 0x003fe20003800000 */
.L_x_2610:
[----:B------:R-:W-:Y:S01]  /*30590*/  IMAD.MOV.U32 R13, RZ, RZ, R48 ;  /* 0x000000ffff0d7224 */ /* 0x000fe200078e0030 */
[----:B------:R-:W-:Y:S02]  /*305a0*/  MOV R12, R3 ;  /* 0x00000003000c7202 */ /* 0x000fe40000000f00 */
[----:B------:R-:W-:Y:S01]  /*305b0*/  SEL R48, R33, R44, P0 ;  /* 0x0000002c21307207 */ /* 0x000fe20000000000 */
[----:B------:R-:W-:-:S07]  /*305c0*/  IMAD.MOV.U32 R37, RZ, RZ, R14 ;  /* 0x000000ffff257224 */ /* 0x000fce00078e000e */
[----:B------:R-:W-:Y:S05]  /*305d0*/  WARPSYNC.COLLECTIVE R15, `(.L_x_2611) ;  /* 0x000000000f087348 */ /* 0x000fea0003c00000 */
[----:B------:R0:W1:Y:S02]  /*305e0*/  SHFL.IDX P6, R14, R13, R12, R11 ;  /* 0x0000000c0d0e7389 */ /* 0x00006400000c000b */
[----:B01----:R-:W-:Y:S01]  /*305f0*/  ENDCOLLECTIVE ;  /* 0x000000000000791b */ /* 0x003fe20003800000 */
.L_x_2611:
[----:B------:R-:W-:Y:S02]  /*30600*/  IMAD.MOV.U32 R13, RZ, RZ, R39 ;  /* 0x000000ffff0d7224 */ /* 0x000fe400078e0027 */
[----:B------:R-:W-:Y:S02]  /*30610*/  IMAD.MOV.U32 R12, RZ, RZ, R0 ;  /* 0x000000ffff0c7224 */ /* 0x000fe400078e0000 */
[----:B------:R-:W-:-:S07]  /*30620*/  IMAD.MOV.U32 R52, RZ, RZ, R14 ;  /* 0x000000ffff347224 */ /* 0x000fce00078e000e */
[----:B------:R-:W-:Y:S05]  /*30630*/  WARPSYNC.COLLECTIVE R15, `(.L_x_2612) ;  /* 0x000000000f087348 */ /* 0x000fea0003c00000 */
[----:B------:R0:W1:Y:S02]  /*30640*/  SHFL.IDX P6, R14, R13, R12, R11 ;  /* 0x0000000c0d0e7389 */ /* 0x00006400000c000b */
[----:B01----:R-:W-:Y:S01]  /*30650*/  ENDCOLLECTIVE ;  /* 0x000000000000791b */ /* 0x003fe20003800000 */
.L_x_2612:
[----:B------:R-:W-:Y:S01]  /*30660*/  IMAD.MOV.U32 R13, RZ, RZ, R50 ;  /* 0x000000ffff0d7224 */ /* 0x000fe200078e0032 */
[----:B------:R-:W-:Y:S01]  /*30670*/  SEL R50, R44, R33, P0 ;  /* 0x000000212c327207 */ /* 0x000fe20000000000 */
[----:B------:R-:W-:Y:S01]  /*30680*/  IMAD.MOV.U32 R12, RZ, RZ, R3 ;  /* 0x000000ffff0c7224 */ /* 0x000fe200078e0003 */
[----:B------:R-:W-:Y:S02]  /*30690*/  SEL R44, R35, R46, P0 ;  /* 0x0000002e232c7207 */ /* 0x000fe40000000000 */
[----:B------:R-:W-:Y:S02]  /*306a0*/  SEL R46, R46, R35, P0 ;  /* 0x000000232e2e7207 */ /* 0x000fe40000000000 */
[----:B------:R-:W-:-:S07]  /*306b0*/  MOV R39, R14 ;  /* 0x0000000e00277202 */ /* 0x000fce0000000f00 */
[----:B------:R-:W-:Y:S05]  /*306c0*/  WARPSYNC.COLLECTIVE R15, `(.L_x_2613) ;  /* 0x000000000f087348 */ /* 0x000fea0003c00000 */
[----:B------:R0:W1:Y:S02]  /*306d0*/  SHFL.IDX P6, R14, R13, R12, R11 ;  /* 0x0000000c0d0e7389 */ /* 0x00006400000c000b */
[----:B01----:R-:W-:Y:S01]  /*306e0*/  ENDCOLLECTIVE ;  /* 0x000000000000791b */ /* 0x003fe20003800000 */
.L_x_2613:
[----:B------:R-:W-:Y:S01]  /*306f0*/  MOV R13, R41 ;  /* 0x00000029000d7202 */ /* 0x000fe20000000f00 */
[----:B------:R-:W-:Y:S02]  /*30700*/  IMAD.MOV.U32 R12, RZ, RZ, R0 ;  /* 0x000000ffff0c7224 */ /* 0x000fe400078e0000 */
[----:B------:R-:W-:-:S07]  /*30710*/  IMAD.MOV.U32 R62, RZ, RZ, R14 ;  /* 0x000000ffff3e7224 */ /* 0x000fce00078e000e */
[----:B------:R-:W-:Y:S05]  /*30720*/  WARPSYNC.COLLECTIVE R15, `(.L_x_2614) ;  /* 0x000000000f087348 */ /* 0x000fea0003c00000 */
[----:B------:R0:W1:Y:S02]  /*30730*/  SHFL.IDX P6, R14, R13, R12, R11 ;  /* 0x0000000c0d0e7389 */ /* 0x00006400000c000b */
[----:B01----:R-:W-:Y:S01]  /*30740*/  ENDCOLLECTIVE ;  /* 0x000000000000791b */ /* 0x003fe20003800000 */
.L_x_2614:
[----:B------:R-:W-:Y:S01]  /*30750*/  IMAD.MOV.U32 R13, RZ, RZ, R56 ;  /* 0x000000ffff0d7224 */ /* 0x000fe200078e0038 */
[----:B------:R-:W-:Y:S02]  /*30760*/  MOV R12, R3 ;  /* 0x00000003000c7202 */ /* 0x000fe40000000f00 */
[----:B------:R-:W-:Y:S01]  /*30770*/  SEL R56, R37, R52, P0 ;  /* 0x0000003425387207 */ /* 0x000fe20000000000 */
[----:B------:R-:W-:-:S07]  /*30780*/  IMAD.MOV.U32 R41, RZ, RZ, R14 ;  /* 0x000000ffff297224 */ /* 0x000fce00078e000e */
[----:B------:R-:W-:Y:S05]  /*30790*/  WARPSYNC.COLLECTIVE R15, `(.L_x_2615) ;  /* 0x000000000f087348 */ /* 0x000fea0003c00000 */
[----:B------:R0:W1:Y:S02]  /*307a0*/  SHFL.IDX P6, R14, R13, R12, R11 ;  /* 0x0000000c0d0e7389 */ /* 0x00006400000c000b */
[----:B01----:R-:W-:Y:S01]  /*307b0*/  ENDCOLLECTIVE ;  /* 0x000000000000791b */ /* 0x003fe20003800000 */
.L_x_2615:
[----:B------:R-:W-:Y:S02]  /*307c0*/  IMAD.MOV.U32 R13, RZ, RZ, R43 ;  /* 0x000000ffff0d7224 */ /* 0x000fe400078e002b */
[----:B------:R-:W-:Y:S02]  /*307d0*/  IMAD.MOV.U32 R12, RZ, RZ, R0 ;  /* 0x000000ffff0c7224 */ /* 0x000fe400078e0000 */
[----:B------:R-:W-:-:S07]  /*307e0*/  IMAD.MOV.U32 R2, RZ, RZ, R14 ;  /* 0x000000ffff027224 */ /* 0x000fce00078e000e */
[----:B------:R-:W-:Y:S05]  /*307f0*/  WARPSYNC.COLLECTIVE R15, `(.L_x_2616) ;  /* 0x000000000f087348 */ /* 0x000fea0003c00000 */
[----:B------:R0:W1:Y:S02]  /*30800*/  SHFL.IDX P6, R14, R13, R12, R11 ;  /* 0x0000000c0d0e7389 */ /* 0x00006400000c000b */
[----:B01----:R-:W-:Y:S01]  /*30810*/  ENDCOLLECTIVE ;  /* 0x000000000000791b */ /* 0x003fe20003800000 */
.L_x_2616:
[----:B------:R-:W-:Y:S02]  /*30820*/  SEL R5, R41, R2, P0 ;  /* 0x0000000229057207 */ /* 0x000fe40000000000 */
[----:B------:R-:W-:Y:S01]  /*30830*/  SEL R7, R2, R41, P0 ;  /* 0x0000002902077207 */ /* 0x000fe20000000000 */
[----:B------:R-:W-:Y:S01]  /*30840*/  IMAD.MOV.U32 R13, RZ, RZ, R58 ;  /* 0x000000ffff0d7224 */ /* 0x000fe200078e003a */
[----:B------:R-:W-:Y:S01]  /*30850*/  SEL R58, R52, R37, P0 ;  /* 0x00000025343a7207 */ /* 0x000fe20000000000 */
[----:B------:R-:W-:Y:S01]  /*30860*/  IMAD.MOV.U32 R12, RZ, RZ, R3 ;  /* 0x000000ffff0c7224 */ /* 0x000fe200078e0003 */
[----:B------:R-:W-:-:S07]  /*30870*/  MOV R43, R14 ;  /* 0x0000000e002b7202 */ /* 0x000fce0000000f00 */
[----:B------:R-:W-:Y:S05]  /*30880*/  WARPSYNC.COLLECTIVE R15, `(.L_x_2617) ;  /* 0x000000000f087348 */ /* 0x000fea0003c00000 */
[----:B------:R0:W1:Y:S02]  /*30890*/  SHFL.IDX P6, R14, R13, R12, R11 ;  /* 0x0000000c0d0e7389 */ /* 0x00006400000c000b */
[----:B01----:R-:W-:Y:S01]  /*308a0*/  ENDCOLLECTIVE ;  /* 0x000000000000791b */ /* 0x003fe20003800000 */
.L_x_2617:
[----:B------:R-:W-:Y:S01]  /*308b0*/  MOV R13, R45 ;  /* 0x0000002d000d7202 */ /* 0x000fe20000000f00 */
[----:B------:R-:W-:Y:S02]  /*308c0*/  IMAD.MOV.U32 R12, RZ, RZ, R0 ;  /* 0x000000ffff0c7224 */ /* 0x000fe400078e0000 */
[----:B------:R-:W-:-:S07]  /*308d0*/  IMAD.MOV.U32 R20, RZ, RZ, R14 ;  /* 0x000000ffff147224 */ /* 0x000fce00078e000e */
[----:B------:R-:W-:Y:S05]  /*308e0*/  WARPSYNC.COLLECTIVE R15, `(.L_x_2618) ;  /* 0x000000000f087348 */ /* 0x000fea0003c00000 */
[----:B------:R0:W1:Y:S02]  /*308f0*/  SHFL.IDX P6, R14, R13, R12, R11 ;  /* 0x0000000c0d0e7389 */ /* 0x00006400000c000b */
[----:B01----:R-:W-:Y:S01]  /*30900*/  ENDCOLLECTIVE ;  /* 0x000000000000791b */ /* 0x003fe20003800000 */
.L_x_2618:
[----:B------:R-:W-:Y:S01]  /*30910*/  SEL R9, R43, R20, P0 ;  /* 0x000000142b097207 */ /* 0x000fe20000000000 */
        /* <DEDUP_REMOVED lines=8> */
.L_x_2619:
[----:B------:R-:W-:Y:S02]  /*309a0*/  IMAD.MOV.U32 R13, RZ, RZ, R47 ;  /* 0x000000ffff0d7224 */ /* 0x000fe400078e002f */
[----:B------:R-:W-:Y:S02]  /*309b0*/  IMAD.MOV.U32 R12, RZ, RZ, R0 ;  /* 0x000000ffff0c7224 */ /* 0x000fe400078e0000 */
[----:B------:R-:W-:-:S07]  /*309c0*/  IMAD.MOV.U32 R64, RZ, RZ, R14 ;  /* 0x000000ffff407224 */ /* 0x000fce00078e000e */
[----:B------:R-:W-:Y:S05]  /*309d0*/  WARPSYNC.COLLECTIVE R15, `(.L_x_2620) ;  /* 0x000000000f087348 */ /* 0x000fea0003c00000 */
[----:B------:R0:W1:Y:S02]  /*309e0*/  SHFL.IDX P6, R14, R13, R12, R11 ;  /* 0x0000000c0d0e7389 */ /* 0x00006400000c000b */
[----:B01----:R-:W-:Y:S01]  /*309f0*/  ENDCOLLECTIVE ;  /* 0x000000000000791b */ /* 0x003fe20003800000 */
.L_x_2620:
        /* <DEDUP_REMOVED lines=8> */
.L_x_2621:
[----:B------:R-:W-:Y:S01]  /*30a80*/  MOV R13, R49 ;  /* 0x00000031000d7202 */ /* 0x000fe20000000f00 */
[----:B------:R-:W-:Y:S02]  /*30a90*/  IMAD.MOV.U32 R12, RZ, RZ, R0 ;  /* 0x000000ffff0c7224 */ /* 0x000fe400078e0000 */
[----:B------:R-:W-:-:S07]  /*30aa0*/  IMAD.MOV.U32 R66, RZ, RZ, R14 ;  /* 0x000000ffff427224 */ /* 0x000fce00078e000e */
[----:B------:R-:W-:Y:S05]  /*30ab0*/  WARPSYNC.COLLECTIVE R15, `(.L_x_2622) ;  /* 0x000000000f087348 */ /* 0x000fea0003c00000 */
[----:B------:R0:W1:Y:S02]  /*30ac0*/  SHFL.IDX P6, R14, R13, R12, R11 ;  /* 0x0000000c0d0e7389 */ /* 0x00006400000c000b */
[----:B01----:R-:W-:Y:S01]  /*30ad0*/  ENDCOLLECTIVE ;  /* 0x000000000000791b */ /* 0x003fe20003800000 */
.L_x_2622:
[----:B------:R-:W-:Y:S01]  /*30ae0*/  IMAD.MOV.U32 R13, RZ, RZ, R68 ;  /* 0x000000ffff0d7224 */ /* 0x000fe200078e0044 */
[----:B------:R-:W-:Y:S01]  /*30af0*/  MOV R12, R3 ;  /* 0x00000003000c7202 */ /* 0x000fe20000000f00 */
[----:B------:R-:W-:-:S07]  /*30b00*/  IMAD.MOV.U32 R49, RZ, RZ, R14 ;  /* 0x000000ffff317224 */ /* 0x000fce00078e000e */
[----:B------:R-:W-:Y:S05]  /*30b10*/  WARPSYNC.COLLECTIVE R15, `(.L_x_2623) ;  /* 0x000000000f087348 */ /* 0x000fea0003c00000 */
[----:B------:R0:W1:Y:S02]  /*30b20*/  SHFL.IDX P6, R14, R13, R12, R11 ;  /* 0x0000000c0d0e7389 */ /* 0x00006400000c000b */
[----:B01----:R-:W-:Y:S01]  /*30b30*/  ENDCOLLECTIVE ;  /* 0x000000000000791b */ /* 0x003fe20003800000 */
.L_x_2623:
[----:B------:R-:W-:Y:S02]  /*30b40*/  IMAD.MOV.U32 R13, RZ, RZ, R51 ;  /* 0x000000ffff0d7224 */ /* 0x000fe400078e0033 */
[----:B------:R-:W-:Y:S02]  /*30b50*/  IMAD.MOV.U32 R12, RZ, RZ, R0 ;  /* 0x000000ffff0c7224 */ /* 0x000fe400078e0000 */
[----:B------:R-:W-:-:S07]  /*30b60*/  IMAD.MOV.U32 R68, RZ, RZ, R14 ;  /* 0x000000ffff447224 */ /* 0x000fce00078e000e */
[----:B------:R-:W-:Y:S05]  /*30b70*/  WARPSYNC.COLLECTIVE R15, `(.L_x_2624) ;  /* 0x000000000f087348 */ /* 0x000fea0003c00000 */
[----:B------:R0:W1:Y:S02]  /*30b80*/  SHFL.IDX P6, R14, R13, R12, R11 ;  /* 0x0000000c0d0e7389 */ /* 0x00006400000c000b */
[----:B01----:R-:W-:Y:S01]  /*30b90*/  ENDCOLLECTIVE ;  /* 0x000000000000791b */ /* 0x003fe20003800000 */
.L_x_2624:
        /* <DEDUP_REMOVED lines=8> */
.L_x_2625:
[----:B------:R-:W-:Y:S01]  /*30c20*/  MOV R13, R53 ;  /* 0x00000035000d7202 */ /* 0x000fe20000000f00 */
[----:B------:R-:W-:Y:S02]  /*30c30*/  IMAD.MOV.U32 R12, RZ, RZ, R0 ;  /* 0x000000ffff0c7224 */ /* 0x000fe400078e0000 */
[----:B------:R-:W-:-:S07]  /*30c40*/  IMAD.MOV.U32 R70, RZ, RZ, R14 ;  /* 0x000000ffff467224 */ /* 0x000fce00078e000e */
[----:B------:R-:W-:Y:S05]  /*30c50*/  WARPSYNC.COLLECTIVE R15, `(.L_x_2626) ;  /* 0x000000000f087348 */ /* 0x000fea0003c00000 */
[----:B------:R0:W1:Y:S02]  /*30c60*/  SHFL.IDX P6, R14, R13, R12, R11 ;  /* 0x0000000c0d0e7389 */ /* 0x00006400000c000b */
[----:B01----:R-:W-:Y:S01]  /*30c70*/  ENDCOLLECTIVE ;  /* 0x000000000000791b */ /* 0x003fe20003800000 */
.L_x_2626:
        /* <DEDUP_REMOVED lines=8> */
.L_x_2627:
[----:B------:R-:W-:Y:S02]  /*30d00*/  IMAD.MOV.U32 R13, RZ, RZ, R57 ;  /* 0x000000ffff0d7224 */ /* 0x000fe400078e0039 */
[----:B------:R-:W-:Y:S02]  /*30d10*/  IMAD.MOV.U32 R12, RZ, RZ, R0 ;  /* 0x000000ffff0c7224 */ /* 0x000fe400078e0000 */
[----:B------:R-:W-:-:S07]  /*30d20*/  IMAD.MOV.U32 R72, RZ, RZ, R14 ;  /* 0x000000ffff487224 */ /* 0x000fce00078e000e */
[----:B------:R-:W-:Y:S05]  /*30d30*/  WARPSYNC.COLLECTIVE R15, `(.L_x_2628) ;  /* 0x000000000f087348 */ /* 0x000fea0003c00000 */
[----:B------:R0:W1:Y:S02]  /*30d40*/  SHFL.IDX P6, R14, R13, R12, R11 ;  /* 0x0000000c0d0e7389 */ /* 0x00006400000c000b */
[----:B01----:R-:W-:Y:S01]  /*30d50*/  ENDCOLLECTIVE ;  /* 0x000000000000791b */ /* 0x003fe20003800000 */
.L_x_2628:
[----:B------:R-:W-:Y:S02]  /*30d60*/  IMAD.MOV.U32 R13, RZ, RZ, R74 ;  /* 0x000000ffff0d7224 */ /* 0x000fe400078e004a */
[----:B------:R-:W-:Y:S01]  /*30d70*/  IMAD.MOV.U32 R12, RZ, RZ, R3 ;  /* 0x000000ffff0c7224 */ /* 0x000fe200078e0003 */
[----:B------:R-:W-:-:S07]  /*30d80*/  MOV R57, R14 ;  /* 0x0000000e00397202 */ /* 0x000fce0000000f00 */
[----:B------:R-:W-:Y:S05]  /*30d90*/  WARPSYNC.COLLECTIVE R15, `(.L_x_2629) ;  /* 0x000000000f087348 */ /* 0x000fea0003c00000 */
[----:B------:R0:W1:Y:S02]  /*30da0*/  SHFL.IDX P6, R14, R13, R12, R11 ;  /* 0x0000000c0d0e7389 */ /* 0x00006400000c000b */
[----:B01----:R-:W-:Y:S01]  /*30db0*/  ENDCOLLECTIVE ;  /* 0x000000000000791b */ /* 0x003fe20003800000 */
.L_x_2629:
[----:B------:R-:W-:Y:S01]  /*30dc0*/  MOV R13, R59 ;  /* 0x0000003b000d7202 */ /* 0x000fe20000000f00 */
[----:B------:R-:W-:Y:S02]  /*30dd0*/  IMAD.MOV.U32 R12, RZ, RZ, R0 ;  /* 0x000000ffff0c7224 */ /* 0x000fe400078e0000 */
[----:B------:R-:W-:-:S07]  /*30de0*/  IMAD.MOV.U32 R74, RZ, RZ, R14 ;  /* 0x000000ffff4a7224 */ /* 0x000fce00078e000e */
[----:B------:R-:W-:Y:S05]  /*30df0*/  WARPSYNC.COLLECTIVE R15, `(.L_x_2630) ;  /* 0x000000000f087348 */ /* 0x000fea0003c00000 */
[----:B------:R0:W1:Y:S02]  /*30e00*/  SHFL.IDX P6, R14, R13, R12, R11 ;  /* 0x0000000c0d0e7389 */ /* 0x00006400000c000b */
[----:B01----:R-:W-:Y:S01]  /*30e10*/  ENDCOLLECTIVE ;  /* 0x000000000000791b */ /* 0x003fe20003800000 */
.L_x_2630:
[----:B------:R-:W-:Y:S01]  /*30e20*/  SEL R41, R57, R74, P0 ;  /* 0x0000004a39297207 */ /* 0x000fe20000000000 */
[----:B------:R-:W-:Y:S01]  /*30e30*/  IMAD.MOV.U32 R13, RZ, RZ, R76 ;  /* 0x000000ffff0d7224 */ /* 0x000fe200078e004c */
[----:B------:R-:W-:Y:S01]  /*30e40*/  MOV R12, R3 ;  /* 0x00000003000c7202 */ /* 0x000fe20000000f00 */
[----:B------:R-:W-:-:S07]  /*30e50*/  IMAD.MOV.U32 R59, RZ, RZ, R14 ;  /* 0x000000ffff3b7224 */ /* 0x000fce00078e000e */
[----:B------:R-:W-:Y:S05]  /*30e60*/  WARPSYNC.COLLECTIVE R15, `(.L_x_2631) ;  /* 0x000000000f087348 */ /* 0x000fea0003c00000 */
[----:B------:R0:W1:Y:S02]  /*30e70*/  SHFL.IDX P6, R14, R13, R12, R11 ;  /* 0x0000000c0d0e7389 */ /* 0x00006400000c000b */
[----:B01----:R-:W-:Y:S01]  /*30e80*/  ENDCOLLECTIVE ;  /* 0x000000000000791b */ /* 0x003fe20003800000 */
.L_x_2631:
[----:B------:R-:W-:Y:S02]  /*30e90*/  IMAD.MOV.U32 R13, RZ, RZ, R61 ;  /* 0x000000ffff0d7224 */ /* 0x000fe400078e003d */
[----:B------:R-:W-:Y:S02]  /*30ea0*/  IMAD.MOV.U32 R12, RZ, RZ, R0 ;  /* 0x000000ffff0c7224 */ /* 0x000fe400078e0000 */
[----:B------:R-:W-:-:S07]  /*30eb0*/  IMAD.MOV.U32 R76, RZ, RZ, R14 ;  /* 0x000000ffff4c7224 */ /* 0x000fce00078e000e */
[----:B------:R-:W-:Y:S05]  /*30ec0*/  WARPSYNC.COLLECTIVE R15, `(.L_x_2632) ;  /* 0x000000000f087348 */ /* 0x000fea0003c00000 */
[----:B------:R0:W1:Y:S02]  /*30ed0*/  SHFL.IDX P6, R14, R13, R12, R11 ;  /* 0x0000000c0d0e7389 */ /* 0x00006400000c000b */
[----:B01----:R-:W-:Y:S01]  /*30ee0*/  ENDCOLLECTIVE ;  /* 0x000000000000791b */ /* 0x003fe20003800000 */
.L_x_2632:
        /* <DEDUP_REMOVED lines=8> */
.L_x_2633:
[----:B------:R-:W-:Y:S01]  /*30f70*/  MOV R13, R63 ;  /* 0x0000003f000d7202 */ /* 0x000fe20000000f00 */
[----:B------:R-:W-:Y:S02]  /*30f80*/  IMAD.MOV.U32 R12, RZ, RZ, R0 ;  /* 0x000000ffff0c7224 */ /* 0x000fe400078e0000 */
[----:B------:R-:W-:-:S07]  /*30f90*/  IMAD.MOV.U32 R78, RZ, RZ, R14 ;  /* 0x000000ffff4e7224 */ /* 0x000fce00078e000e */
[----:B------:R-:W-:Y:S05]  /*30fa0*/  WARPSYNC.COLLECTIVE R15, `(.L_x_2634) ;  /* 0x000000000f087348 */ /* 0x000fea0003c00000 */
[----:B------:R0:W1:Y:S02]  /*30fb0*/  SHFL.IDX P6, R14, R13, R12, R11 ;  /* 0x0000000c0d0e7389 */ /* 0x00006400000c000b */
[----:B01----:R-:W-:Y:S01]  /*30fc0*/  ENDCOLLECTIVE ;  /* 0x000000000000791b */ /* 0x003fe20003800000 */
.L_x_2634:
[----:B------:R-:W-:Y:S01]  /*30fd0*/  SEL R45, R61, R78, P0 ;  /* 0x0000004e3d2d7207 */ /* 0x000fe20000000000 */
[----:B------:R-:W-:Y:S01]  /*30fe0*/  IMAD.MOV.U32 R13, RZ, RZ, R80 ;  /* 0x000000ffff0d7224 */ /* 0x000fe200078e0050 */
[----:B------:R-:W-:Y:S01]  /*30ff0*/  MOV R12, R3 ;  /* 0x00000003000c7202 */ /* 0x000fe20000000f00 */
[----:B------:R-:W-:-:S07]  /*31000*/  IMAD.MOV.U32 R63, RZ, RZ, R14 ;  /* 0x000000ffff3f7224 */ /* 0x000fce00078e000e */
[----:B------:R-:W-:Y:S05]  /*31010*/  WARPSYNC.COLLECTIVE R15, `(.L_x_2635) ;  /* 0x000000000f087348 */ /* 0x000fea0003c00000 */
[----:B------:R0:W1:Y:S02]  /*31020*/  SHFL.IDX P6, R14, R13, R12, R11 ;  /* 0x0000000c0d0e7389 */ /* 0x00006400000c000b */
[----:B01----:R-:W-:Y:S01]  /*31030*/  ENDCOLLECTIVE ;  /* 0x000000000000791b */ /* 0x003fe20003800000 */
.L_x_2635:
[----:B------:R-:W-:Y:S02]  /*31040*/  IMAD.MOV.U32 R13, RZ, RZ, R65 ;  /* 0x000000ffff0d7224 */ /* 0x000fe400078e0041 */
[----:B------:R-:W-:Y:S01]  /*31050*/  IMAD.MOV.U32 R12, RZ, RZ, R0 ;  /* 0x000000ffff0c7224 */ /* 0x000fe200078e0000 */
[----:B------:R-:W-:Y:S01]  /*31060*/  MOV R0, RZ ;  /* 0x000000ff00007202 */ /* 0x000fe20000000f00 */
[----:B------:R-:W-:-:S07]  /*31070*/  IMAD.MOV.U32 R80, RZ, RZ, R14 ;  /* 0x000000ffff507224 */ /* 0x000fce00078e000e */
[----:B------:R-:W-:Y:S05]  /*31080*/  WARPSYNC.COLLECTIVE R15, `(.L_x_2636) ;  /* 0x000000000f087348 */ /* 0x000fea0003c00000 */
[----:B------:R0:W1:Y:S02]  /*31090*/  SHFL.IDX P6, R14, R13, R12, R11 ;  /* 0x0000000c0d0e7389 */ /* 0x00006400000c000b */
[----:B01----:R-:W-:Y:S01]  /*310a0*/  ENDCOLLECTIVE ;  /* 0x000000000000791b */ /* 0x003fe20003800000 */
.L_x_2636:
[----:B------:R-:W-:Y:S01]  /*310b0*/  SEL R59, R80, R63, P0 ;  /* 0x0000003f503b7207 */ /* 0x000fe20000000000 */
[----:B------:R-:W-:Y:S02]  /*310c0*/  IMAD.MOV.U32 R13, RZ, RZ, R82 ;  /* 0x000000ffff0d7224 */ /* 0x000fe400078e0052 */
[----:B------:R-:W-:Y:S01]  /*310d0*/  IMAD.MOV.U32 R12, RZ, RZ, R3 ;  /* 0x000000ffff0c7224 */ /* 0x000fe200078e0003 */
[----:B------:R-:W-:-:S07]  /*310e0*/  MOV R65, R14 ;  /* 0x0000000e00417202 */ /* 0x000fce0000000f00 */
[----:B------:R-:W-:Y:S05]  /*310f0*/  WARPSYNC.COLLECTIVE R15, `(.L_x_2637) ;  /* 0x000000000f087348 */ /* 0x000fea0003c00000 */
[----:B------:R0:W1:Y:S02]  /*31100*/  SHFL.IDX P6, R14, R13, R12, R11 ;  /* 0x0000000c0d0e7389 */ /* 0x00006400000c000b */
[----:B01----:R-:W-:Y:S01]  /*31110*/  ENDCOLLECTIVE ;  /* 0x000000000000791b */ /* 0x003fe20003800000 */
.L_x_2637:
        /* <DEDUP_REMOVED lines=12> */
[----:B------:R-:W-:Y:S01]  /*311e0*/  SEL R57, R63, R80, P0 ;  /* 0x000000503f397207 */ /* 0x000fe20000000000 */
[----:B------:R-:W-:Y:S06]  /*311f0*/  BRA `(.L_x_2638) ;  /* 0xffffff5000c47947 */ /* 0x000fec000383ffff */
.L_x_2437:
[----:B------:R-:W0:Y:S01]  /*31200*/  S2R R6, SR_TID.X ;  /* 0x0000000000067919 */ /* 0x000e220000002100 */
[----:B------:R-:W-:Y:S01]  /*31210*/  BSSY B1, `(.L_x_2639) ;  /* 0x000000a000017945 */ /* 0x000fe20003800000 */
[----:B------:R-:W-:Y:S01]  /*31220*/  IMAD.MOV.U32 R12, RZ, RZ, RZ ;  /* 0x000000ffff0c7224 */ /* 0x000fe200078e00ff */
[----:B------:R-:W-:Y:S01]  /*31230*/  MOV R15, 0xffffffff ;  /* 0xffffffff000f7802 */ /* 0x000fe20000000f00 */
[----:B------:R-:W-:Y:S01]  /*31240*/  IMAD.MOV.U32 R11, RZ, RZ, 0x1f ;  /* 0x0000001fff0b7424 */ /* 0x000fe200078e00ff */
[----:B0-----:R-:W-:-:S04]  /*31250*/  SHF.R.U32.HI R6, RZ, 0x5, R6 ;  /* 0x00000005ff067819 */ /* 0x001fc80000011606 */
[----:B------:R-:W-:-:S05]  /*31260*/  LOP3.LUT R6, R6, 0x3, RZ, 0xc0, !PT ;  /* 0x0000000306067812 */ /* 0x000fca00078ec0ff */
[----:B------:R-:W-:-:S07]  /*31270*/  IMAD.MOV.U32 R13, RZ, RZ, R6 ;  /* 0x000000ffff0d7224 */ /* 0x000fce00078e0006 */
[----:B------:R-:W-:Y:S05]  /*31280*/  WARPSYNC.COLLECTIVE R15, `(.L_x_2640) ;  /* 0x000000000f087348 */ /* 0x000fea0003c00000 */
[----:B------:R0:W1:Y:S02]  /*31290*/  SHFL.IDX P6, R14, R13, R12, R11 ;  /* 0x0000000c0d0e7389 */ /* 0x00006400000c000b */
[----:B01----:R-:W-:Y:S01]  /*312a0*/  ENDCOLLECTIVE ;  /* 0x000000000000791b */ /* 0x003fe20003800000 */
.L_x_2640:
[----:B------:R-:W-:Y:S05]  /*312b0*/  BSYNC B1 ;  /* 0x0000000000017941 */ /* 0x000fea0003800000 */
.L_x_2639:
[----:B------:R-:W-:Y:S05]  /*312c0*/  BRA `(.L_x_2641) ;  /* 0xffffff8000f07947 */ /* 0x000fea000383ffff */
.L_x_2439:
[----:B------:R-:W-:Y:S01]  /*312d0*/  BSSY B1, `(.L_x_2642) ;  /* 0x0000006000017945 */ /* 0x000fe20003800000 */
[----:B------:R-:W-:-:S07]  /*312e0*/  IMAD.MOV.U32 R15, RZ, RZ, -0x1 ;  /* 0xffffffffff0f7424 */ /* 0x000fce00078e00ff */
[----:B0-----:R-:W-:Y:S05]  /*312f0*/  WARPSYNC.COLLECTIVE R15, `(.L_x_2643) ;  /* 0x000000000f0c7348 */ /* 0x001fea0003c00000 */
[----:B------:R-:W-:Y:S02]  /*31300*/  ELECT P6, UR62, PT ;  /* 0x00000000003e782f */ /* 0x000fe400038c0000 */
[----:B------:R-:W-:Y:S01]  /*31310*/  MOV R14, UR62 ;  /* 0x0000003e000e7c02 */ /* 0x000fe20008000f00 */
[----:B0-----:R-:W-:Y:S10]  /*31320*/  ENDCOLLECTIVE ;  /* 0x000000000000791b */ /* 0x001ff40003800000 */
.L_x_2643:
[----:B------:R-:W-:Y:S05]  /*31330*/  BSYNC B1 ;  /* 0x0000000000017941 */ /* 0x000fea0003800000 */
.L_x_2642:
[----:B------:R-:W-:Y:S05]  /*31340*/  BRA `(.L_x_2438) ;  /* 0xffffff8000e87947 */ /* 0x000fea000383ffff */
.L_x_2441:
[----:B0-----:R0:W1:Y:S02]  /*31350*/  SYNCS.PHASECHK.TRANS64.TRYWAIT P0, [R11+URZ+0x33420], R5 ;  /* 0x033420050b0075a7 */ /* 0x001064000800017f */
[----:B-1----:R-:W-:Y:S05]  /*31360*/  @!P0 NANOSLEEP.SYNCS 0x989680 ;  /* 0x009896800000895d */ /* 0x002fea0003900000 */
[----:B------:R-:W1:Y:S02]  /*31370*/  @!P0 SYNCS.PHASECHK.TRANS64 P0, [R11+URZ+0x33420], R5 ;  /* 0x033420050b0085a7 */ /* 0x000e64000800007f */
[----:B-1----:R-:W-:Y:S05]  /*31380*/  @!P0 BRA `(.L_x_2441) ;  /* 0xfffffffc00f08947 */ /* 0x002fea000383ffff */
[----:B------:R-:W-:Y:S05]  /*31390*/  BRA `(.L_x_2644) ;  /* 0xffffff8400047947 */ /* 0x000fea000383ffff */
.L_x_2445:
[----:B-1----:R1:W2:Y:S02]  /*313a0*/  SYNCS.PHASECHK.TRANS64.TRYWAIT P0, [R7+URZ+0x334a0], R10 ;  /* 0x0334a00a070075a7 */ /* 0x0022a4000800017f */
[----:B--2---:R-:W-:Y:S05]  /*313b0*/  @!P0 NANOSLEEP.SYNCS 0x989680 ;  /* 0x009896800000895d */ /* 0x004fea0003900000 */
[----:B------:R-:W2:Y:S02]  /*313c0*/  @!P0 SYNCS.PHASECHK.TRANS64 P0, [R7+URZ+0x334a0], R10 ;  /* 0x0334a00a070085a7 */ /* 0x000ea4000800007f */
[----:B--2---:R-:W-:Y:S05]  /*313d0*/  @!P0 BRA `(.L_x_2445) ;  /* 0xfffffffc00f08947 */ /* 0x004fea000383ffff */
[----:B------:R-:W-:Y:S05]  /*313e0*/  BRA `(.L_x_2645) ;  /* 0xffffff8400247947 */ /* 0x000fea000383ffff */
.L_x_2452:
[----:B0-----:R0:W2:Y:S02]  /*313f0*/  SYNCS.PHASECHK.TRANS64.TRYWAIT P0, [R7+URZ+0x334c0], R10 ;  /* 0x0334c00a070075a7 */ /* 0x0010a4000800017f */
[----:B--2---:R-:W-:Y:S05]  /*31400*/  @!P0 NANOSLEEP.SYNCS 0x989680 ;  /* 0x009896800000895d */ /* 0x004fea0003900000 */
[----:B------:R-:W2:Y:S02]  /*31410*/  @!P0 SYNCS.PHASECHK.TRANS64 P0, [R7+URZ+0x334c0], R10 ;  /* 0x0334c00a070085a7 */ /* 0x000ea4000800007f */
[----:B--2---:R-:W-:Y:S05]  /*31420*/  @!P0 BRA `(.L_x_2452) ;  /* 0xfffffffc00f08947 */ /* 0x004fea000383ffff */
[----:B------:R-:W-:Y:S05]  /*31430*/  BRA `(.L_x_2646) ;  /* 0xffffff8800247947 */ /* 0x000fea000383ffff */
.L_x_2461:
[----:B0-----:R0:W1:Y:S02]  /*31440*/  SYNCS.PHASECHK.TRANS64.TRYWAIT P1, [R7+URZ+0x334a0], R6 ;  /* 0x0334a006070075a7 */ /* 0x001064000802017f */
[----:B-1----:R-:W-:Y:S05]  /*31450*/  @!P1 NANOSLEEP.SYNCS 0x989680 ;  /* 0x009896800000995d */ /* 0x002fea0003900000 */
[----:B------:R-:W1:Y:S02]  /*31460*/  @!P1 SYNCS.PHASECHK.TRANS64 P1, [R7+URZ+0x334a0], R6 ;  /* 0x0334a006070095a7 */ /* 0x000e64000802007f */
[----:B-1----:R-:W-:Y:S05]  /*31470*/  @!P1 BRA `(.L_x_2461) ;  /* 0xfffffffc00f09947 */ /* 0x002fea000383ffff */
[----:B------:R-:W-:Y:S05]  /*31480*/  BRA `(.L_x_2647) ;  /* 0xffffff8c007c7947 */ /* 0x000fea000383ffff */
.L_x_2468:
[----:B-1----:R1:W2:Y:S02]  /*31490*/  SYNCS.PHASECHK.TRANS64.TRYWAIT P1, [R7+URZ+0x334c0], R6 ;  /* 0x0334c006070075a7 */ /* 0x0022a4000802017f */
[----:B--2---:R-:W-:Y:S05]  /*314a0*/  @!P1 NANOSLEEP.SYNCS 0x989680 ;  /* 0x009896800000995d */ /* 0x004fea0003900000 */
[----:B------:R-:W2:Y:S02]  /*314b0*/  @!P1 SYNCS.PHASECHK.TRANS64 P1, [R7+URZ+0x334c0], R6 ;  /* 0x0334c006070095a7 */ /* 0x000ea4000802007f */
[----:B--2---:R-:W-:Y:S05]  /*314c0*/  @!P1 BRA `(.L_x_2468) ;  /* 0xfffffffc00f09947 */ /* 0x004fea000383ffff */
[----:B------:R-:W-:Y:S05]  /*314d0*/  BRA `(.L_x_2648) ;  /* 0xffffff9000747947 */ /* 0x000fea000383ffff */
.L_x_2485:
[----:B------:R-:W0:Y:S01]  /*314e0*/  S2R R7, SR_TID.X ;  /* 0x0000000000077919 */ /* 0x000e220000002100 */
[----:B------:R-:W-:Y:S01]  /*314f0*/  BSSY B0, `(.L_x_2649) ;  /* 0x000000a000007945 */ /* 0x000fe20003800000 */
[----:B------:R-:W-:Y:S01]  /*31500*/  IMAD.MOV.U32 R12, RZ, RZ, RZ ;  /* 0x000000ffff0c7224 */ /* 0x000fe200078e00ff */
[----:B------:R-:W-:Y:S01]  /*31510*/  MOV R11, 0x1f ;  /* 0x0000001f000b7802 */ /* 0x000fe20000000f00 */
[----:B------:R-:W-:Y:S01]  /*31520*/  IMAD.MOV.U32 R15, RZ, RZ, -0x1 ;  /* 0xffffffffff0f7424 */ /* 0x000fe200078e00ff */
[----:B0-----:R-:W-:-:S04]  /*31530*/  SHF.R.U32.HI R7, RZ, 0x5, R7 ;  /* 0x00000005ff077819 */ /* 0x001fc80000011607 */
[----:B------:R-:W-:-:S05]  /*31540*/  LOP3.LUT R7, R7, 0x3, RZ, 0xc0, !PT ;  /* 0x0000000307077812 */ /* 0x000fca00078ec0ff */
[----:B------:R-:W-:-:S07]  /*31550*/  IMAD.MOV.U32 R13, RZ, RZ, R7 ;  /* 0x000000ffff0d7224 */ /* 0x000fce00078e0007 */
[----:B------:R-:W-:Y:S05]  /*31560*/  WARPSYNC.COLLECTIVE R15, `(.L_x_2650) ;  /* 0x000000000f087348 */ /* 0x000fea0003c00000 */
[----:B------:R0:W1:Y:S02]  /*31570*/  SHFL.IDX P6, R14, R13, R12, R11 ;  /* 0x0000000c0d0e7389 */ /* 0x00006400000c000b */
[----:B01----:R-:W-:Y:S01]  /*31580*/  ENDCOLLECTIVE ;  /* 0x000000000000791b */ /* 0x003fe20003800000 */
.L_x_2650:
[----:B------:R-:W-:Y:S05]  /*31590*/  BSYNC B0 ;  /* 0x0000000000007941 */ /* 0x000fea0003800000 */
.L_x_2649:
[----:B------:R-:W-:Y:S05]  /*315a0*/  BRA `(.L_x_2651) ;  /* 0xffffffa000647947 */ /* 0x000fea000383ffff */
.L_x_2487:
[----:B------:R-:W-:Y:S01]  /*315b0*/  BSSY B0, `(.L_x_2652) ;  /* 0x0000006000007945 */ /* 0x000fe20003800000 */
[----:B------:R-:W-:-:S07]  /*315c0*/  IMAD.MOV.U32 R15, RZ, RZ, -0x1 ;  /* 0xffffffffff0f7424 */ /* 0x000fce00078e00ff */
[----:B0-----:R-:W-:Y:S05]  /*315d0*/  WARPSYNC.COLLECTIVE R15, `(.L_x_2653) ;  /* 0x000000000f0c7348 */ /* 0x001fea0003c00000 */
[----:B------:R-:W-:Y:S02]  /*315e0*/  ELECT P6, UR62, PT ;  /* 0x00000000003e782f */ /* 0x000fe400038c0000 */
[----:B------:R-:W-:Y:S01]  /*315f0*/  MOV R14, UR62 ;  /* 0x0000003e000e7c02 */ /* 0x000fe20008000f00 */
[----:B0-----:R-:W-:Y:S10]  /*31600*/  ENDCOLLECTIVE ;  /* 0x000000000000791b */ /* 0x001ff40003800000 */
.L_x_2653:
[----:B------:R-:W-:Y:S05]  /*31610*/  BSYNC B0 ;  /* 0x0000000000007941 */ /* 0x000fea0003800000 */
.L_x_2652:
[----:B------:R-:W-:Y:S05]  /*31620*/  BRA `(.L_x_2654) ;  /* 0xffffffa0005c7947 */ /* 0x000fea000383ffff */
.L_x_2490:
[----:B0-----:R0:W1:Y:S02]  /*31630*/  SYNCS.PHASECHK.TRANS64.TRYWAIT P2, [R4+URZ+0x33480], R8 ;  /* 0x03348008040075a7 */ /* 0x001064000804017f */
[----:B-1----:R-:W-:Y:S05]  /*31640*/  @!P2 NANOSLEEP.SYNCS 0x989680 ;  /* 0x009896800000a95d */ /* 0x002fea0003900000 */
[----:B------:R-:W1:Y:S02]  /*31650*/  @!P2 SYNCS.PHASECHK.TRANS64 P2, [R4+URZ+0x33480], R8 ;  /* 0x033480080400a5a7 */ /* 0x000e64000804007f */
[----:B-1----:R-:W-:Y:S05]  /*31660*/  @!P2 BRA `(.L_x_2490) ;  /* 0xfffffffc00f0a947 */ /* 0x002fea000383ffff */
[----:B------:R-:W-:Y:S05]  /*31670*/  BRA `(.L_x_2655) ;  /* 0xffffffa000d87947 */ /* 0x000fea000383ffff */
.L_x_2492:
[----:B-1----:R1:W2:Y:S02]  /*31680*/  SYNCS.PHASECHK.TRANS64.TRYWAIT P2, [R4+URZ+0x33440], R8 ;  /* 0x03344008040075a7 */ /* 0x0022a4000804017f */
[----:B--2---:R-:W-:Y:S05]  /*31690*/  @!P2 NANOSLEEP.SYNCS 0x989680 ;  /* 0x009896800000a95d */ /* 0x004fea0003900000 */
[----:B------:R-:W2:Y:S02]  /*316a0*/  @!P2 SYNCS.PHASECHK.TRANS64 P2, [R4+URZ+0x33440], R8 ;  /* 0x033440080400a5a7 */ /* 0x000ea4000804007f */
[----:B--2---:R-:W-:Y:S05]  /*316b0*/  @!P2 BRA `(.L_x_2492) ;  /* 0xfffffffc00f0a947 */ /* 0x004fea000383ffff */
[----:B------:R-:W-:Y:S05]  /*316c0*/  BRA `(.L_x_2656) ;  /* 0xffffffa400647947 */ /* 0x000fea000383ffff */
.L_x_2495:
        /* <DEDUP_REMOVED lines=8> */
.L_x_2501:
[----:B--2---:R2:W3:Y:S02]  /*31750*/  SYNCS.PHASECHK.TRANS64.TRYWAIT P0, [R5+URZ+0x33480], R4 ;  /* 0x03348004050075a7 */ /* 0x0044e4000800017f */
[----:B---3--:R-:W-:Y:S05]  /*31760*/  @!P0 NANOSLEEP.SYNCS 0x989680 ;  /* 0x009896800000895d */ /* 0x008fea0003900000 */
[----:B------:R-:W3:Y:S02]  /*31770*/  @!P0 SYNCS.PHASECHK.TRANS64 P0, [R5+URZ+0x33480], R4 ;  /* 0x03348004050085a7 */ /* 0x000ee4000800007f */
[----:B---3--:R-:W-:Y:S05]  /*31780*/  @!P0 BRA `(.L_x_2501) ;  /* 0xfffffffc00f08947 */ /* 0x008fea000383ffff */
[----:B------:R-:W-:Y:S05]  /*31790*/  BRA `(.L_x_2658) ;  /* 0xffffffac00447947 */ /* 0x000fea000383ffff */
.L_x_2508:
[----:B0-----:R0:W3:Y:S02]  /*317a0*/  SYNCS.PHASECHK.TRANS64.TRYWAIT P0, [R5+URZ+0x33440], R4 ;  /* 0x03344004050075a7 */ /* 0x0010e4000800017f */
[----:B---3--:R-:W-:Y:S05]  /*317b0*/  @!P0 NANOSLEEP.SYNCS 0x989680 ;  /* 0x009896800000895d */ /* 0x008fea0003900000 */
[----:B------:R-:W3:Y:S02]  /*317c0*/  @!P0 SYNCS.PHASECHK.TRANS64 P0, [R5+URZ+0x33440], R4 ;  /* 0x03344004050085a7 */ /* 0x000ee4000800007f */
[----:B---3--:R-:W-:Y:S05]  /*317d0*/  @!P0 BRA `(.L_x_2508) ;  /* 0xfffffffc00f08947 */ /* 0x008fea000383ffff */
[----:B------:R-:W-:Y:S05]  /*317e0*/  BRA `(.L_x_2659) ;  /* 0xffffffb000507947 */ /* 0x000fea000383ffff */
.L_x_2516:
[----:B--2---:R2:W3:Y:S02]  /*317f0*/  SYNCS.PHASECHK.TRANS64.TRYWAIT P2, [R14+URZ+0x33470], R3 ;  /* 0x033470030e0075a7 */ /* 0x0044e4000804017f */
[----:B---3--:R-:W-:Y:S05]  /*31800*/  @!P2 NANOSLEEP.SYNCS 0x989680 ;  /* 0x009896800000a95d */ /* 0x008fea0003900000 */
[----:B------:R-:W3:Y:S02]  /*31810*/  @!P2 SYNCS.PHASECHK.TRANS64 P2, [R14+URZ+0x33470], R3 ;  /* 0x033470030e00a5a7 */ /* 0x000ee4000804007f */
[----:B---3--:R-:W-:Y:S05]  /*31820*/  @!P2 BRA `(.L_x_2516) ;  /* 0xfffffffc00f0a947 */ /* 0x008fea000383ffff */
[----:B------:R-:W-:Y:S05]  /*31830*/  BRA `(.L_x_2660) ;  /* 0xffffffb400707947 */ /* 0x000fea000383ffff */
.L_x_2518:
[----:B0-----:R0:W2:Y:S02]  /*31840*/  SYNCS.PHASECHK.TRANS64.TRYWAIT P2, [R14+URZ+0x33460], R3 ;  /* 0x033460030e0075a7 */ /* 0x0010a4000804017f */
[----:B--2---:R-:W-:Y:S05]  /*31850*/  @!P2 NANOSLEEP.SYNCS 0x989680 ;  /* 0x009896800000a95d */ /* 0x004fea0003900000 */
[----:B------:R-:W2:Y:S02]  /*31860*/  @!P2 SYNCS.PHASECHK.TRANS64 P2, [R14+URZ+0x33460], R3 ;  /* 0x033460030e00a5a7 */ /* 0x000ea4000804007f */
[----:B--2---:R-:W-:Y:S05]  /*31870*/  @!P2 BRA `(.L_x_2518) ;  /* 0xfffffffc00f0a947 */ /* 0x004fea000383ffff */
[----:B------:R-:W-:Y:S05]  /*31880*/  BRA `(.L_x_2661) ;  /* 0xffffffb400787947 */ /* 0x000fea000383ffff */
.L_x_2525:
[----:B0-----:R0:W2:Y:S02]  /*31890*/  SYNCS.PHASECHK.TRANS64.TRYWAIT P0, [R3+URZ+0x33470], R0 ;  /* 0x03347000030075a7 */ /* 0x0010a4000800017f */
[----:B--2---:R-:W-:Y:S05]  /*318a0*/  @!P0 NANOSLEEP.SYNCS 0x989680 ;  /* 0x009896800000895d */ /* 0x004fea0003900000 */
[----:B------:R-:W2:Y:S02]  /*318b0*/  @!P0 SYNCS.PHASECHK.TRANS64 P0, [R3+URZ+0x33470], R0 ;  /* 0x03347000030085a7 */ /* 0x000ea4000800007f */
[----:B--2---:R-:W-:Y:S05]  /*318c0*/  @!P0 BRA `(.L_x_2525) ;  /* 0xfffffffc00f08947 */ /* 0x004fea000383ffff */
[----:B------:R-:W-:Y:S05]  /*318d0*/  BRA `(.L_x_2662) ;  /* 0xffffffbc00bc7947 */ /* 0x000fea000383ffff */
.L_x_2527:
[----:B0-----:R0:W2:Y:S02]  /*318e0*/  SYNCS.PHASECHK.TRANS64.TRYWAIT P0, [R3+URZ+0x33460], R6 ;  /* 0x03346006030075a7 */ /* 0x0010a4000800017f */
[----:B--2---:R-:W-:Y:S05]  /*318f0*/  @!P0 NANOSLEEP.SYNCS 0x989680 ;  /* 0x009896800000895d */ /* 0x004fea0003900000 */
[----:B------:R-:W2:Y:S02]  /*31900*/  @!P0 SYNCS.PHASECHK.TRANS64 P0, [R3+URZ+0x33460], R6 ;  /* 0x03346006030085a7 */ /* 0x000ea4000800007f */
[----:B--2---:R-:W-:Y:S05]  /*31910*/  @!P0 BRA `(.L_x_2527) ;  /* 0xfffffffc00f08947 */ /* 0x004fea000383ffff */
[----:B------:R-:W-:Y:S05]  /*31920*/  BRA `(.L_x_2663) ;  /* 0xffffffbc00f07947 */ /* 0x000fea000383ffff */
.L_x_2531:
[----:B------:R-:W-:Y:S01]  /*31930*/  BSSY B0, `(.L_x_2664) ;  /* 0x0000008000007945 */ /* 0x000fe20003800000 */
[----:B------:R-:W-:Y:S01]  /*31940*/  IMAD.MOV.U32 R13, RZ, RZ, R16 ;  /* 0x000000ffff0d7224 */ /* 0x000fe200078e0010 */
[----:B------:R-:W-:Y:S01]  /*31950*/  MOV R12, RZ ;  /* 0x000000ff000c7202 */ /* 0x000fe20000000f00 */
[----:B------:R-:W-:Y:S02]  /*31960*/  IMAD.MOV.U32 R11, RZ, RZ, 0x1f ;  /* 0x0000001fff0b7424 */ /* 0x000fe400078e00ff */
[----:B------:R-:W-:-:S07]  /*31970*/  IMAD.MOV.U32 R15, RZ, RZ, -0x1 ;  /* 0xffffffffff0f7424 */ /* 0x000fce00078e00ff */
[----:B-1----:R-:W-:Y:S05]  /*31980*/  WARPSYNC.COLLECTIVE R15, `(.L_x_2665) ;  /* 0x000000000f087348 */ /* 0x002fea0003c00000 */
[----:B------:R0:W2:Y:S02]  /*31990*/  SHFL.IDX P6, R14, R13, R12, R11 ;  /* 0x0000000c0d0e7389 */ /* 0x0000a400000c000b */
[----:B012---:R-:W-:Y:S01]  /*319a0*/  ENDCOLLECTIVE ;  /* 0x000000000000791b */ /* 0x007fe20003800000 */
.L_x_2665:
[----:B------:R-:W-:Y:S05]  /*319b0*/  BSYNC B0 ;  /* 0x0000000000007941 */ /* 0x000fea0003800000 */
.L_x_2664:
[----:B------:R-:W-:Y:S01]  /*319c0*/  MOV R13, R16 ;  /* 0x00000010000d7202 */ /* 0x000fe20000000f00 */
        /* <DEDUP_REMOVED lines=8> */
.L_x_2666:
[----:B------:R-:W-:Y:S02]  /*31a50*/  ULDC UR4, c[0x0][0xc14] ;  /* 0x0003050000047ab9 */ /* 0x000fe40000000800 */
[----:B------:R-:W-:-:S13]  /*31a60*/  ISETP.GE.OR P1, PT, R5, UR4, !P0 ;  /* 0x0000000405007c0c */ /* 0x000fda000c726670 */
[----:B------:R-:W0:Y:S01]  /*31a70*/  @!P1 LDC.64 R2, c[0x0][0xc58] ;  /* 0x00031600ff029b82 */ /* 0x000e220000000a00 */
[----:B------:R-:W-:Y:S01]  /*31a80*/  IMAD.MOV.U32 R11, RZ, RZ, RZ ;  /* 0x000000ffff0b7224 */ /* 0x000fe200078e00ff */
[----:B------:R-:W-:Y:S01]  /*31a90*/  MOV R4, R14 ;  /* 0x0000000e00047202 */ /* 0x000fe20000000f00 */
        /* <DEDUP_REMOVED lines=8> */
[----:B------:R-:W-:-:S04]  /*31b20*/  ISETP.NE.AND P1, PT, R8, RZ, PT ;  /* 0x000000ff0800720c */ /* 0x000fc80003f25270 */
[----:B------:R-:W-:-:S09]  /*31b30*/  MOV R13, R2 ;  /* 0x00000002000d7202 */ /* 0x000fd20000000f00 */
[----:B------:R-:W-:Y:S05]  /*31b40*/  WARPSYNC.COLLECTIVE R15, `(.L_x_2667) ;  /* 0x000000000f087348 */ /* 0x000fea0003c00000 */
[----:B------:R0:W1:Y:S02]  /*31b50*/  SHFL.UP P6, R14, R13, R12, R11 ;  /* 0x0400000c0d0e7389 */ /* 0x00006400000c000b */
[----:B01----:R-:W-:Y:S01]  /*31b60*/  ENDCOLLECTIVE ;  /* 0x000000000000791b */ /* 0x003fe20003800000 */
.L_x_2667:
[----:B------:R-:W-:Y:S02]  /*31b70*/  MOV R12, 0x2 ;  /* 0x00000002000c7802 */ /* 0x000fe40000000f00 */
[----:B------:R-:W-:-:S05]  /*31b80*/  SEL R5, R14, RZ, P1 ;  /* 0x000000ff0e057207 */ /* 0x000fca0000800000 */
[----:B------:R-:W-:-:S04]  /*31b90*/  IMAD.IADD R5, R2, 0x1, R5 ;  /* 0x0000000102057824 */ /* 0x000fc800078e0205 */
[----:B------:R-:W-:-:S07]  /*31ba0*/  IMAD.MOV.U32 R13, RZ, RZ, R5 ;  /* 0x000000ffff0d7224 */ /* 0x000fce00078e0005 */
[----:B------:R-:W-:Y:S05]  /*31bb0*/  WARPSYNC.COLLECTIVE R15, `(.L_x_2668) ;  /* 0x000000000f087348 */ /* 0x000fea0003c00000 */
[----:B------:R0:W1:Y:S02]  /*31bc0*/  SHFL.UP P6, R14, R13, R12, R11 ;  /* 0x0400000c0d0e7389 */ /* 0x00006400000c000b */
[----:B01----:R-:W-:Y:S01]  /*31bd0*/  ENDCOLLECTIVE ;  /* 0x000000000000791b */ /* 0x003fe20003800000 */
.L_x_2668:
[----:B------:R-:W-:Y:S01]  /*31be0*/  IMAD.MOV.U32 R12, RZ, RZ, 0x4 ;  /* 0x00000004ff0c7424 */ /* 0x000fe200078e00ff */
[----:B------:R-:W-:-:S05]  /*31bf0*/  SEL R6, R14, RZ, P2 ;  /* 0x000000ff0e067207 */ /* 0x000fca0001000000 */
[----:B------:R-:W-:-:S04]  /*31c00*/  IMAD.IADD R6, R5, 0x1, R6 ;  /* 0x0000000105067824 */ /* 0x000fc800078e0206 */
[----:B------:R-:W-:-:S07]  /*31c10*/  IMAD.MOV.U32 R13, RZ, RZ, R6 ;  /* 0x000000ffff0d7224 */ /* 0x000fce00078e0006 */
[----:B------:R-:W-:Y:S05]  /*31c20*/  WARPSYNC.COLLECTIVE R15, `(.L_x_2669) ;  /* 0x000000000f087348 */ /* 0x000fea0003c00000 */
[----:B------:R0:W1:Y:S02]  /*31c30*/  SHFL.UP P6, R14, R13, R12, R11 ;  /* 0x0400000c0d0e7389 */ /* 0x00006400000c000b */
[----:B01----:R-:W-:Y:S01]  /*31c40*/  ENDCOLLECTIVE ;  /* 0x000000000000791b */ /* 0x003fe20003800000 */
.L_x_2669:
[----:B------:R-:W-:Y:S01]  /*31c50*/  IMAD.MOV.U32 R12, RZ, RZ, 0x8 ;  /* 0x00000008ff0c7424 */ /* 0x000fe200078e00ff */
[----:B------:R-:W-:-:S04]  /*31c60*/  SEL R7, R14, RZ, P3 ;  /* 0x000000ff0e077207 */ /* 0x000fc80001800000 */
[----:B------:R-:W-:-:S05]  /*31c70*/  IADD3 R7, R6, R7, RZ ;  /* 0x0000000706077210 */ /* 0x000fca0007ffe0ff */
[----:B------:R-:W-:-:S07]  /*31c80*/  IMAD.MOV.U32 R13, RZ, RZ, R7 ;  /* 0x000000ffff0d7224 */ /* 0x000fce00078e0007 */
[----:B------:R-:W-:Y:S05]  /*31c90*/  WARPSYNC.COLLECTIVE R15, `(.L_x_2670) ;  /* 0x000000000f087348 */ /* 0x000fea0003c00000 */
[----:B------:R0:W1:Y:S02]  /*31ca0*/  SHFL.UP P6, R14, R13, R12, R11 ;  /* 0x0400000c0d0e7389 */ /* 0x00006400000c000b */
[----:B01----:R-:W-:Y:S01]  /*31cb0*/  ENDCOLLECTIVE ;  /* 0x000000000000791b */ /* 0x003fe20003800000 */
.L_x_2670:
[----:B------:R-:W-:Y:S01]  /*31cc0*/  IMAD.MOV.U32 R12, RZ, RZ, 0x10 ;  /* 0x00000010ff0c7424 */ /* 0x000fe200078e00ff */
[----:B------:R-:W-:-:S05]  /*31cd0*/  SEL R14, R14, RZ, P4 ;  /* 0x000000ff0e0e7207 */ /* 0x000fca0002000000 */
[----:B------:R-:W-:-:S05]  /*31ce0*/  IMAD.IADD R5, R7, 0x1, R14 ;  /* 0x0000000107057824 */ /* 0x000fca00078e020e */
[----:B------:R-:W-:-:S07]  /*31cf0*/  MOV R13, R5 ;  /* 0x00000005000d7202 */ /* 0x000fce0000000f00 */
[----:B------:R-:W-:Y:S05]  /*31d00*/  WARPSYNC.COLLECTIVE R15, `(.L_x_2671) ;  /* 0x000000000f087348 */ /* 0x000fea0003c00000 */
[----:B------:R0:W1:Y:S02]  /*31d10*/  SHFL.UP P6, R14, R13, R12, R11 ;  /* 0x0400000c0d0e7389 */ /* 0x00006400000c000b */
[----:B01----:R-:W-:Y:S01]  /*31d20*/  ENDCOLLECTIVE ;  /* 0x000000000000791b */ /* 0x003fe20003800000 */
.L_x_2671:
[----:B------:R-:W-:Y:S01]  /*31d30*/  MOV R12, 0x1f ;  /* 0x0000001f000c7802 */ /* 0x000fe20000000f00 */
[----:B------:R-:W-:Y:S01]  /*31d40*/  IMAD.MOV.U32 R11, RZ, RZ, 0x1f ;  /* 0x0000001fff0b7424 */ /* 0x000fe200078e00ff */
[----:B------:R-:W-:-:S05]  /*31d50*/  SEL R14, R14, RZ, P5 ;  /* 0x000000ff0e0e7207 */ /* 0x000fca0002800000 */
[----:B------:R-:W-:-:S04]  /*31d60*/  IMAD.IADD R3, R5, 0x1, R14 ;  /* 0x0000000105037824 */ /* 0x000fc800078e020e */
[----:B------:R-:W-:-:S07]  /*31d70*/  IMAD.MOV.U32 R13, RZ, RZ, R3 ;  /* 0x000000ffff0d7224 */ /* 0x000fce00078e0003 */
[----:B------:R-:W-:Y:S05]  /*31d80*/  WARPSYNC.COLLECTIVE R15, `(.L_x_2672) ;  /* 0x000000000f087348 */ /* 0x000fea0003c00000 */
[----:B------:R0:W1:Y:S02]  /*31d90*/  SHFL.IDX P6, R14, R13, R12, R11 ;  /* 0x0000000c0d0e7389 */ /* 0x00006400000c000b */
[----:B01----:R-:W-:Y:S01]  /*31da0*/  ENDCOLLECTIVE ;  /* 0x000000000000791b */ /* 0x003fe20003800000 */
.L_x_2672:
[----:B------:R-:W-:Y:S05]  /*31db0*/  BRA `(.L_x_2673) ;  /* 0xffffffc400507947 */ /* 0x000fea000383ffff */
.L_x_2536:
[----:B------:R-:W-:Y:S01]  /*31dc0*/  BSSY B0, `(.L_x_2674) ;  /* 0x0000008000007945 */ /* 0x000fe20003800000 */
[----:B-----5:R-:W-:Y:S01]  /*31dd0*/  IMAD.MOV.U32 R13, RZ, RZ, R2 ;  /* 0x000000ffff0d7224 */ /* 0x020fe200078e0002 */
[----:B------:R-:W-:Y:S01]  /*31de0*/  MOV R11, RZ ;  /* 0x000000ff000b7202 */ /* 0x000fe20000000f00 */
[----:B------:R-:W-:Y:S02]  /*31df0*/  IMAD.MOV.U32 R12, RZ, RZ, 0x1 ;  /* 0x00000001ff0c7424 */ /* 0x000fe400078e00ff */
[----:B------:R-:W-:-:S07]  /*31e00*/  IMAD.MOV.U32 R15, RZ, RZ, -0x1 ;  /* 0xffffffffff0f7424 */ /* 0x000fce00078e00ff */
[----:B012---:R-:W-:Y:S05]  /*31e10*/  WARPSYNC.COLLECTIVE R15, `(.L_x_2675) ;  /* 0x000000000f087348 */ /* 0x007fea0003c00000 */
[----:B------:R3:W4:Y:S02]  /*31e20*/  SHFL.UP P6, R14, R13, R12, R11 ;  /* 0x0400000c0d0e7389 */ /* 0x00072400000c000b */
[----:B01234-:R-:W-:Y:S01]  /*31e30*/  ENDCOLLECTIVE ;  /* 0x000000000000791b */ /* 0x01ffe20003800000 */
.L_x_2675:
[----:B------:R-:W-:Y:S05]  /*31e40*/  BSYNC B0 ;  /* 0x0000000000007941 */ /* 0x000fea0003800000 */
.L_x_2674:
[----:B------:R-:W-:Y:S01]  /*31e50*/  SEL R13, R14, RZ, P1 ;  /* 0x000000ff0e0d7207 */ /* 0x000fe20000800000 */
[----:B------:R-:W-:Y:S01]  /*31e60*/  IMAD.MOV.U32 R12, RZ, RZ, 0x2 ;  /* 0x00000002ff0c7424 */ /* 0x000fe200078e00ff */
[----:B------:R-:W-:Y:S01]  /*31e70*/  MOV R11, RZ ;  /* 0x000000ff000b7202 */ /* 0x000fe20000000f00 */
[----:B------:R-:W-:Y:S02]  /*31e80*/  IMAD.MOV.U32 R15, RZ, RZ, -0x1 ;  /* 0xffffffffff0f7424 */ /* 0x000fe400078e00ff */
[----:B------:R-:W-:-:S07]  /*31e90*/  IMAD.IADD R13, R2, 0x1, R13 ;  /* 0x00000001020d7824 */ /* 0x000fce00078e020d */
[----:B------:R-:W-:Y:S05]  /*31ea0*/  WARPSYNC.COLLECTIVE R15, `(.L_x_2676) ;  /* 0x000000000f087348 */ /* 0x000fea0003c00000 */
[----:B------:R0:W1:Y:S02]  /*31eb0*/  SHFL.UP P6, R14, R13, R12, R11 ;  /* 0x0400000c0d0e7389 */ /* 0x00006400000c000b */
[----:B01----:R-:W-:Y:S01]  /*31ec0*/  ENDCOLLECTIVE ;  /* 0x000000000000791b */ /* 0x003fe20003800000 */
.L_x_2676:
[----:B------:R-:W-:Y:S02]  /*31ed0*/  MOV R12, 0x4 ;  /* 0x00000004000c7802 */ /* 0x000fe40000000f00 */
[----:B------:R-:W-:-:S05]  /*31ee0*/  SEL R14, R14, RZ, P2 ;  /* 0x000000ff0e0e7207 */ /* 0x000fca0001000000 */
[----:B------:R-:W-:-:S04]  /*31ef0*/  IMAD.IADD R5, R13, 0x1, R14 ;  /* 0x000000010d057824 */ /* 0x000fc800078e020e */
[----:B------:R-:W-:-:S07]  /*31f00*/  IMAD.MOV.U32 R13, RZ, RZ, R5 ;  /* 0x000000ffff0d7224 */ /* 0x000fce00078e0005 */
[----:B------:R-:W-:Y:S05]  /*31f10*/  WARPSYNC.COLLECTIVE R15, `(.L_x_2677) ;  /* 0x000000000f087348 */ /* 0x000fea0003c00000 */
[----:B------:R0:W1:Y:S02]  /*31f20*/  SHFL.UP P6, R14, R13, R12, R11 ;  /* 0x0400000c0d0e7389 */ /* 0x00006400000c000b */
[----:B01----:R-:W-:Y:S01]  /*31f30*/  ENDCOLLECTIVE ;  /* 0x000000000000791b */ /* 0x003fe20003800000 */
.L_x_2677:
[----:B------:R-:W-:Y:S01]  /*31f40*/  IMAD.MOV.U32 R12, RZ, RZ, 0x8 ;  /* 0x00000008ff0c7424 */ /* 0x000fe200078e00ff */
[----:B------:R-:W-:-:S05]  /*31f50*/  SEL R6, R14, RZ, P3 ;  /* 0x000000ff0e067207 */ /* 0x000fca0001800000 */
[----:B------:R-:W-:-:S04]  /*31f60*/  IMAD.IADD R6, R5, 0x1, R6 ;  /* 0x0000000105067824 */ /* 0x000fc800078e0206 */
[----:B------:R-:W-:-:S07]  /*31f70*/  IMAD.MOV.U32 R13, RZ, RZ, R6 ;  /* 0x000000ffff0d7224 */ /* 0x000fce00078e0006 */
[----:B------:R-:W-:Y:S05]  /*31f80*/  WARPSYNC.COLLECTIVE R15, `(.L_x_2678) ;  /* 0x000000000f087348 */ /* 0x000fea0003c00000 */
[----:B------:R0:W1:Y:S02]  /*31f90*/  SHFL.UP P6, R14, R13, R12, R11 ;  /* 0x0400000c0d0e7389 */ /* 0x00006400000c000b */
[----:B01----:R-:W-:Y:S01]  /*31fa0*/  ENDCOLLECTIVE ;  /* 0x000000000000791b */ /* 0x003fe20003800000 */
.L_x_2678:
[----:B------:R-:W-:Y:S01]  /*31fb0*/  IMAD.MOV.U32 R12, RZ, RZ, 0x10 ;  /* 0x00000010ff0c7424 */ /* 0x000fe200078e00ff */
[----:B------:R-:W-:-:S04]  /*31fc0*/  SEL R7, R14, RZ, P4 ;  /* 0x000000ff0e077207 */ /* 0x000fc80002000000 */
[----:B------:R-:W-:-:S05]  /*31fd0*/  IADD3 R7, R6, R7, RZ ;  /* 0x0000000706077210 */ /* 0x000fca0007ffe0ff */
[----:B------:R-:W-:-:S07]  /*31fe0*/  IMAD.MOV.U32 R13, RZ, RZ, R7 ;  /* 0x000000ffff0d7224 */ /* 0x000fce00078e0007 */
[----:B------:R-:W-:Y:S05]  /*31ff0*/  WARPSYNC.COLLECTIVE R15, `(.L_x_2679) ;  /* 0x000000000f087348 */ /* 0x000fea0003c00000 */
[----:B------:R0:W1:Y:S02]  /*32000*/  SHFL.UP P6, R14, R13, R12, R11 ;  /* 0x0400000c0d0e7389 */ /* 0x00006400000c000b */
[----:B01----:R-:W-:Y:S01]  /*32010*/  ENDCOLLECTIVE ;  /* 0x000000000000791b */ /* 0x003fe20003800000 */
.L_x_2679:
        /* <DEDUP_REMOVED lines=8> */
.L_x_2680:
[----:B------:R-:W-:Y:S05]  /*320a0*/  BRA `(.L_x_2681) ;  /* 0xffffffc400307947 */ /* 0x000fea000383ffff */
.L_x_2538:
[----:B------:R-:W-:Y:S01]  /*320b0*/  BSSY B0, `(.L_x_2682) ;  /* 0x0000006000007945 */ /* 0x000fe20003800000 */
[----:B------:R-:W-:Y:S01]  /*320c0*/  PLOP3.LUT P6, PT, P6, PT, PT, 0x8, 0x0 ;  /* 0x000000000000781c */ /* 0x000fe200037ce170 */
[----:B------:R-:W-:-:S12]  /*320d0*/  IMAD.MOV.U32 R15, RZ, RZ, -0x1 ;  /* 0xffffffffff0f7424 */ /* 0x000fd800078e00ff */
[----:B01----:R-:W-:Y:S05]  /*320e0*/  WARPSYNC.COLLECTIVE R15, `(.L_x_2683) ;  /* 0x000000000f087348 */ /* 0x003fea0003c00000 */
[----:B------:R-:W-:Y:S01]  /*320f0*/  VOTE.ANY R14, PT, P6 ;  /* 0x00000000000e7806 */ /* 0x000fe200030e0100 */
[----:B01----:R-:W-:Y:S06]  /*32100*/  ENDCOLLECTIVE ;  /* 0x000000000000791b */ /* 0x003fec0003800000 */
.L_x_2683:
[----:B------:R-:W-:Y:S05]  /*32110*/  BSYNC B0 ;  /* 0x0000000000007941 */ /* 0x000fea0003800000 */
.L_x_2682:
[----:B------:R-:W-:Y:S01]  /*32120*/  MOV R4, R14 ;  /* 0x0000000e00047202 */ /* 0x000fe20000000f00 */
[----:B------:R-:W-:Y:S01]  /*32130*/  IMAD.MOV.U32 R13, RZ, RZ, R2 ;  /* 0x000000ffff0d7224 */ /* 0x000fe200078e0002 */
[----:B------:R-:W-:Y:S01]  /*32140*/  MOV R15, 0xffffffff ;  /* 0xffffffff000f7802 */ /* 0x000fe20000000f00 */
[----:B------:R-:W-:Y:S01]  /*32150*/  IMAD.MOV.U32 R11, RZ, RZ, 0x1f ;  /* 0x0000001fff0b7424 */ /* 0x000fe200078e00ff */
[----:B------:R-:W0:Y:S02]  /*32160*/  POPC R6, R4 ;  /* 0x0000000400067309 */ /* 0x000e240000000000 */
[----:B0-----:R-:W-:-:S07]  /*32170*/  IMAD.MOV.U32 R12, RZ, RZ, R6 ;  /* 0x000000ffff0c7224 */ /* 0x001fce00078e0006 */
[----:B------:R-:W-:Y:S05]  /*32180*/  WARPSYNC.COLLECTIVE R15, `(.L_x_2684) ;  /* 0x000000000f087348 */ /* 0x000fea0003c00000 */
[----:B------:R0:W1:Y:S02]  /*32190*/  SHFL.IDX P6, R14, R13, R12, R11 ;  /* 0x0000000c0d0e7389 */ /* 0x00006400000c000b */
[----:B01----:R-:W-:Y:S01]  /*321a0*/  ENDCOLLECTIVE ;  /* 0x000000000000791b */ /* 0x003fe20003800000 */
.L_x_2684:
[----:B------:R-:W-:Y:S01]  /*321b0*/  IMAD.MOV.U32 R17, RZ, RZ, R14 ;  /* 0x000000ffff117224 */ /* 0x000fe200078e000e */
[----:B------:R-:W-:Y:S06]  /*321c0*/  BRA `(.L_x_2685) ;  /* 0xffffffc400207947 */ /* 0x000fec000383ffff */
.L_x_2540:
[----:B------:R-:W-:Y:S01]  /*321d0*/  BSSY B0, `(.L_x_2686) ;  /* 0x0000007000007945 */ /* 0x000fe20003800000 */
[----:B------:R-:W-:Y:S01]  /*321e0*/  IMAD.MOV.U32 R13, RZ, RZ, R3 ;  /* 0x000000ffff0d7224 */ /* 0x000fe200078e0003 */
[----:B------:R-:W-:Y:S01]  /*321f0*/  MOV R15, 0xffffffff ;  /* 0xffffffff000f7802 */ /* 0x000fe20000000f00 */
[----:B------:R-:W-:-:S07]  /*32200*/  IMAD.MOV.U32 R11, RZ, RZ, 0x1f ;  /* 0x0000001fff0b7424 */ /* 0x000fce00078e00ff */
[----:B0123--:R-:W-:Y:S05]  /*32210*/  WARPSYNC.COLLECTIVE R15, `(.L_x_2687) ;  /* 0x000000000f087348 */ /* 0x00ffea0003c00000 */
[----:B------:R4:W0:Y:S02]  /*32220*/  SHFL.IDX P6, R14, R13, R12, R11 ;  /* 0x0000000c0d0e7389 */ /* 0x00082400000c000b */
[----:B01234-:R-:W-:Y:S01]  /*32230*/  ENDCOLLECTIVE ;  /* 0x000000000000791b */ /* 0x01ffe20003800000 */
.L_x_2687:
[----:B------:R-:W-:Y:S05]  /*32240*/  BSYNC B0 ;  /* 0x0000000000007941 */ /* 0x000fea0003800000 */
.L_x_2686:
[----:B------:R-:W-:Y:S01]  /*32250*/  IMAD.MOV.U32 R4, RZ, RZ, R14 ;  /* 0x000000ffff047224 */ /* 0x000fe200078e000e */
[----:B------:R-:W-:Y:S06]  /*32260*/  BRA `(.L_x_2539) ;  /* 0xffffffc400147947 */ /* 0x000fec000383ffff */
.L_x_2544:
[----:B0-----:R0:W2:Y:S02]  /*32270*/  SYNCS.PHASECHK.TRANS64.TRYWAIT P0, [R0+URZ+0x33420], R3 ;  /* 0x03342003000075a7 */ /* 0x0010a4000800017f */
[----:B--2---:R-:W-:Y:S05]  /*32280*/  @!P0 NANOSLEEP.SYNCS 0x989680 ;  /* 0x009896800000895d */ /* 0x004fea0003900000 */
[----:B------:R-:W2:Y:S02]  /*32290*/  @!P0 SYNCS.PHASECHK.TRANS64 P0, [R0+URZ+0x33420], R3 ;  /* 0x03342003000085a7 */ /* 0x000ea4000800007f */
[----:B--2---:R-:W-:Y:S05]  /*322a0*/  @!P0 BRA `(.L_x_2544) ;  /* 0xfffffffc00f08947 */ /* 0x004fea000383ffff */
[----:B------:R-:W-:Y:S05]  /*322b0*/  BRA `(.L_x_2688) ;  /* 0xffffffc8008c7947 */ /* 0x000fea000383ffff */
.L_x_2545:
[----:B------:R-:W2:Y:S01]  /*322c0*/  S2R R2, SR_TID.X ;  /* 0x0000000000027919 */ /* 0x000ea20000002100 */
[----:B------:R-:W-:Y:S01]  /*322d0*/  BSSY B0, `(.L_x_2689) ;  /* 0x000000a000007945 */ /* 0x000fe20003800000 */
[----:B------:R-:W-:Y:S01]  /*322e0*/  IMAD.MOV.U32 R12, RZ, RZ, RZ ;  /* 0x000000ffff0c7224 */ /* 0x000fe200078e00ff */
[----:B------:R-:W-:Y:S01]  /*322f0*/  MOV R11, 0x1f ;  /* 0x0000001f000b7802 */ /* 0x000fe20000000f00 */
[----:B------:R-:W-:Y:S01]  /*32300*/  IMAD.MOV.U32 R15, RZ, RZ, -0x1 ;  /* 0xffffffffff0f7424 */ /* 0x000fe200078e00ff */
[----:B--2---:R-:W-:-:S04]  /*32310*/  SHF.R.U32.HI R2, RZ, 0x5, R2 ;  /* 0x00000005ff027819 */ /* 0x004fc80000011602 */
[----:B------:R-:W-:-:S05]  /*32320*/  LOP3.LUT R2, R2, 0x3, RZ, 0xc0, !PT ;  /* 0x0000000302027812 */ /* 0x000fca00078ec0ff */
[----:B------:R-:W-:-:S07]  /*32330*/  IMAD.MOV.U32 R13, RZ, RZ, R2 ;  /* 0x000000ffff0d7224 */ /* 0x000fce00078e0002 */
[----:B01----:R-:W-:Y:S05]  /*32340*/  WARPSYNC.COLLECTIVE R15, `(.L_x_2690) ;  /* 0x000000000f087348 */ /* 0x003fea0003c00000 */
[----:B------:R2:W3:Y:S02]  /*32350*/  SHFL.IDX P6, R14, R13, R12, R11 ;  /* 0x0000000c0d0e7389 */ /* 0x0004e400000c000b */
[----:B0123--:R-:W-:Y:S01]  /*32360*/  ENDCOLLECTIVE ;  /* 0x000000000000791b */ /* 0x00ffe20003800000 */
.L_x_2690:
[----:B------:R-:W-:Y:S05]  /*32370*/  BSYNC B0 ;  /* 0x0000000000007941 */ /* 0x000fea0003800000 */
.L_x_2689:
[----:B------:R-:W-:Y:S05]  /*32380*/  BRA `(.L_x_2691) ;  /* 0xffffffc800747947 */ /* 0x000fea000383ffff */
.L_x_2546:
[----:B------:R-:W-:Y:S01]  /*32390*/  BSSY B0, `(.L_x_2692) ;  /* 0x0000006000007945 */ /* 0x000fe20003800000 */
[----:B------:R-:W-:-:S07]  /*323a0*/  IMAD.MOV.U32 R15, RZ, RZ, -0x1 ;  /* 0xffffffffff0f7424 */ /* 0x000fce00078e00ff */
[----:B012---:R-:W-:Y:S05]  /*323b0*/  WARPSYNC.COLLECTIVE R15, `(.L_x_2693) ;  /* 0x000000000f0c7348 */ /* 0x007fea0003c00000 */
[----:B------:R-:W-:Y:S02]  /*323c0*/  ELECT P6, UR62, PT ;  /* 0x00000000003e782f */ /* 0x000fe400038c0000 */
[----:B------:R-:W-:Y:S01]  /*323d0*/  MOV R14, UR62 ;  /* 0x0000003e000e7c02 */ /* 0x000fe20008000f00 */
[----:B012---:R-:W-:Y:S10]  /*323e0*/  ENDCOLLECTIVE ;  /* 0x000000000000791b */ /* 0x007ff40003800000 */
.L_x_2693:
[----:B------:R-:W-:Y:S05]  /*323f0*/  BSYNC B0 ;  /* 0x0000000000007941 */ /* 0x000fea0003800000 */
.L_x_2692:
[----:B------:R-:W-:Y:S05]  /*32400*/  BRA `(.L_x_2694) ;  /* 0xffffffc800687947 */ /* 0x000fea000383ffff */
.L_x_2548:
[----:B0-----:R0:W2:Y:S02]  /*32410*/  SYNCS.PHASECHK.TRANS64.TRYWAIT P1, [R6+URZ], R5 ;  /* 0x00000005060075a7 */ /* 0x0010a4000802017f */
[----:B--2---:R-:W-:Y:S05]  /*32420*/  @!P1 NANOSLEEP.SYNCS 0x989680 ;  /* 0x009896800000995d */ /* 0x004fea0003900000 */
[----:B------:R-:W2:Y:S02]  /*32430*/  @!P1 SYNCS.PHASECHK.TRANS64 P1, [R6+URZ], R5 ;  /* 0x00000005060095a7 */ /* 0x000ea4000802007f */
[----:B--2---:R-:W-:Y:S05]  /*32440*/  @!P1 BRA `(.L_x_2548) ;  /* 0xfffffffc00f09947 */ /* 0x004fea000383ffff */
[----:B------:R-:W-:Y:S05]  /*32450*/  BRA `(.L_x_2695) ;  /* 0xffffffc800a47947 */ /* 0x000fea000383ffff */
.L_x_2549:
[----:B--2---:R2:W3:Y:S02]  /*32460*/  SYNCS.PHASECHK.TRANS64.TRYWAIT P1, [R7+URZ], R2 ;  /* 0x00000002070075a7 */ /* 0x0044e4000802017f */
[----:B---3--:R-:W-:Y:S05]  /*32470*/  @!P1 NANOSLEEP.SYNCS 0x989680 ;  /* 0x009896800000995d */ /* 0x008fea0003900000 */
[----:B------:R-:W3:Y:S02]  /*32480*/  @!P1 SYNCS.PHASECHK.TRANS64 P1, [R7+URZ], R2 ;  /* 0x00000002070095a7 */ /* 0x000ee4000802007f */
[----:B---3--:R-:W-:Y:S05]  /*32490*/  @!P1 BRA `(.L_x_2549) ;  /* 0xfffffffc00f09947 */ /* 0x008fea000383ffff */
[----:B------:R-:W-:Y:S05]  /*324a0*/  BRA `(.L_x_2696) ;  /* 0xffffffc800987947 */ /* 0x000fea000383ffff */
.L_x_2551:
[----:B---3--:R3:W4:Y:S02]  /*324b0*/  SYNCS.PHASECHK.TRANS64.TRYWAIT P1, [R4+URZ+0x33460], R5 ;  /* 0x03346005040075a7 */ /* 0x008724000802017f */
[----:B----4-:R-:W-:Y:S05]  /*324c0*/  @!P1 NANOSLEEP.SYNCS 0x989680 ;  /* 0x009896800000995d */ /* 0x010fea0003900000 */
[----:B------:R-:W4:Y:S02]  /*324d0*/  @!P1 SYNCS.PHASECHK.TRANS64 P1, [R4+URZ+0x33460], R5 ;  /* 0x03346005040095a7 */ /* 0x000f24000802007f */
[----:B----4-:R-:W-:Y:S05]  /*324e0*/  @!P1 BRA `(.L_x_2551) ;  /* 0xfffffffc00f09947 */ /* 0x010fea000383ffff */
[----:B------:R-:W-:Y:S05]  /*324f0*/  BRA `(.L_x_2697) ;  /* 0xffffffc8009c7947 */ /* 0x000fea000383ffff */
.L_x_2553:
[----:B----4-:R4:W0:Y:S02]  /*32500*/  SYNCS.PHASECHK.TRANS64.TRYWAIT P1, [R3+URZ+0x33460], R2 ;  /* 0x03346002030075a7 */ /* 0x010824000802017f */
[----:B0-----:R-:W-:Y:S05]  /*32510*/  @!P1 NANOSLEEP.SYNCS 0x989680 ;  /* 0x009896800000995d */ /* 0x001fea0003900000 */
[----:B------:R-:W0:Y:S02]  /*32520*/  @!P1 SYNCS.PHASECHK.TRANS64 P1, [R3+URZ+0x33460], R2 ;  /* 0x03346002030095a7 */ /* 0x000e24000802007f */
[----:B0-----:R-:W-:Y:S05]  /*32530*/  @!P1 BRA `(.L_x_2553) ;  /* 0xfffffffc00f09947 */ /* 0x001fea000383ffff */
[----:B------:R-:W-:Y:S05]  /*32540*/  BRA `(.L_x_2698) ;  /* 0xffffffc8009c7947 */ /* 0x000fea000383ffff */
.L_x_2555:
[----:B------:R0:W0:Y:S02]  /*32550*/  SYNCS.PHASECHK.TRANS64.TRYWAIT P0, [R4+URZ+0x33480], R5 ;  /* 0x03348005040075a7 */ /* 0x000024000800017f */
[----:B0-----:R-:W-:Y:S05]  /*32560*/  @!P0 NANOSLEEP.SYNCS 0x989680 ;  /* 0x009896800000895d */ /* 0x001fea0003900000 */
[----:B------:R-:W0:Y:S02]  /*32570*/  @!P0 SYNCS.PHASECHK.TRANS64 P0, [R4+URZ+0x33480], R5 ;  /* 0x03348005040085a7 */ /* 0x000e24000800007f */
[----:B0-----:R-:W-:Y:S05]  /*32580*/  @!P0 BRA `(.L_x_2555) ;  /* 0xfffffffc00f08947 */ /* 0x001fea000383ffff */
[----:B------:R-:W-:Y:S05]  /*32590*/  BRA `(.L_x_2556) ;  /* 0xffffffc800987947 */ /* 0x000fea000383ffff */
.L_x_2699:
        /* <DEDUP_REMOVED lines=14> */
.L_x_2709:


//--------------------- .nv.global.init           --------------------------
	.section	.nv.global.init,"aw",@progbits
	.align	4
.nv.global.init:
	.type		_ZZN5flash28permute_output_fp8_VcolmajorIN4cute6TensorINS1_11ArrayEngineIN7cutlass10bfloat16_tELm96EEENS1_6LayoutINS1_5tupleIJNS8_IJNS1_1CILi2EEESA_NS9_ILi24EEEEEENS9_ILi1EEESD_EEENS8_IJNS8_IJSD_SA_NS9_ILi4EEEEEENS9_ILi0EEESH_EEEEEEEEEvRT_E9upper_map,@object
	.size		_ZZN5flash28permute_output_fp8_VcolmajorIN4cute6TensorINS1_11ArrayEngineIN7cutlass10bfloat16_tELm96EEENS1_6LayoutINS1_5tupleIJNS8_IJNS1_1CILi2EEESA_NS9_ILi24EEEEEENS9_ILi1EEESD_EEENS8_IJNS8_IJSD_SA_NS9_ILi4EEEEEENS9_ILi0EEESH_EEEEEEEEEvRT_E9upper_map,($str$25 - _ZZN5flash28permute_output_fp8_VcolmajorIN4cute6TensorINS1_11ArrayEngineIN7cutlass10bfloat16_tELm96EEENS1_6LayoutINS1_5tupleIJNS8_IJNS1_1CILi2EEESA_NS9_ILi24EEEEEENS9_ILi1EEESD_EEENS8_IJNS8_IJSD_SA_NS9_ILi4EEEEEENS9_ILi0EEESH_EEEEEEEEEvRT_E9upper_map)
_ZZN5flash28permute_output_fp8_VcolmajorIN4cute6TensorINS1_11ArrayEngineIN7cutlass10bfloat16_tELm96EEENS1_6LayoutINS1_5tupleIJNS8_IJNS1_1CILi2EEESA_NS9_ILi24EEEEEENS9_ILi1EEESD_EEENS8_IJNS8_IJSD_SA_NS9_ILi4EEEEEENS9_ILi0EEESH_EEEEEEEEEvRT_E9upper_map:
        /*0000*/ 	.byte	0x00, 0x00, 0x00, 0x00, 0x02, 0x00, 0x00, 0x00, 0x03, 0x00, 0x00, 0x00, 0x01, 0x00, 0x00, 0x00
	.type		$str$25,@object
	.size		$str$25,($str$26 - $str$25)
$str$25:
        /*0010*/ 	.byte	0x28, 0x61, 0x64, 0x64, 0x72, 0x65, 0x73, 0x73, 0x20, 0x26, 0x20, 0x6d, 0x61, 0x73, 0x6b, 0x29
        /*0020*/ 	.byte	0x20, 0x3d, 0x3d, 0x20, 0x30, 0x00
	.type		$str$26,@object
	.size		$str$26,(__unnamed_5 - $str$26)
$str$26:
        /*0026*/ 	.byte	0x2f, 0x74, 0x6d, 0x70, 0x2f, 0x6f, 0x73, 0x73, 0x5f, 0x6b, 0x65, 0x72, 0x6e, 0x65, 0x6c, 0x73
        /*0036*/ 	.byte	0x5f, 0x73, 0x72, 0x63, 0x2f, 0x66, 0x6c, 0x61, 0x73, 0x68, 0x5f, 0x61, 0x74, 0x74, 0x65, 0x6e
        /*0046*/ 	.byte	0x74, 0x69, 0x6f, 0x6e, 0x2f, 0x63, 0x73, 0x72, 0x63, 0x2f, 0x63, 0x75, 0x74, 0x6c, 0x61, 0x73
        /*0056*/ 	.byte	0x73, 0x2f, 0x69, 0x6e, 0x63, 0x6c, 0x75, 0x64, 0x65, 0x2f, 0x63, 0x75, 0x74, 0x65, 0x2f, 0x70
        /*0066*/ 	.byte	0x6f, 0x69, 0x6e, 0x74, 0x65, 0x72, 0x5f, 0x66, 0x6c, 0x61, 0x67, 0x67, 0x65, 0x64, 0x2e, 0x68
        /*0076*/ 	.byte	0x70, 0x70, 0x00
	.type		__unnamed_5,@object
	.size		__unnamed_5,(__unnamed_6 - __unnamed_5)
__unnamed_5:
        /* <DEDUP_REMOVED lines=24> */
        /*01f9*/ 	.byte	0x3e, 0x3e, 0x20, 0x26, 0x5d, 0x00
	.type		__unnamed_6,@object
	.size		__unnamed_6,(__unnamed_11 - __unnamed_6)
__unnamed_6:
        /* <DEDUP_REMOVED lines=25> */
	.type		__unnamed_11,@object
	.size		__unnamed_11,(__unnamed_8 - __unnamed_11)
__unnamed_11:
        /* <DEDUP_REMOVED lines=25> */
	.type		__unnamed_8,@object
	.size		__unnamed_8,(__unnamed_10 - __unnamed_8)
__unnamed_8:
        /* <DEDUP_REMOVED lines=29> */
        /*06db*/ 	.byte	0x5d, 0x00
	.type		__unnamed_10,@object
	.size		__unnamed_10,(__unnamed_3 - __unnamed_10)
__unnamed_10:
        /* <DEDUP_REMOVED lines=30> */
	.type		__unnamed_3,@object
	.size		__unnamed_3,(__unnamed_9 - __unnamed_3)
__unnamed_3:
        /* <DEDUP_REMOVED lines=30> */
	.type		__unnamed_9,@object
	.size		__unnamed_9,(__unnamed_2 - __unnamed_9)
__unnamed_9:
        /* <DEDUP_REMOVED lines=30> */
	.type		__unnamed_2,@object
	.size		__unnamed_2,(__unnamed_4 - __unnamed_2)
__unnamed_2:
        /* <DEDUP_REMOVED lines=29> */
        /*0e23*/ 	.byte	0x3e, 0x5d, 0x00
	.type		__unnamed_4,@object
	.size		__unnamed_4,(__unnamed_7 - __unnamed_4)
__unnamed_4:
        /* <DEDUP_REMOVED lines=30> */
	.type		__unnamed_7,@object
	.size		__unnamed_7,(__unnamed_1 - __unnamed_7)
__unnamed_7:
        /* <DEDUP_REMOVED lines=30> */
	.type		__unnamed_1,@object
	.size		__unnamed_1,(.L_0 - __unnamed_1)
__unnamed_1:
        /* <DEDUP_REMOVED lines=29> */
        /*139d*/ 	.byte	0x3e, 0x20, 0x26, 0x5d, 0x00
.L_0:


//--------------------- .nv.shared._ZN7cutlass13device_kernelIN5flash11enable_sm90INS1_16FlashAttnFwdSm90INS1_25CollectiveMainloopFwdSm90ILi2EN4cute5tupleIJNS5_1CILi1EEES8_S8_EEENS6_IJNS7_ILi128EEENS7_ILi160EEENS7_ILi192EEEEEELi192ENS_12float_e4m3_tEfNS_4arch4Sm90ELb0ELb0ELb1ELb0ELb0ELb0ELb0ELb1ELb1ELb0ELb0ELb0EEENS1_21CollectiveEpilogueFwdINS6_IJSA_SC_SB_EEES9_NS_10bfloat16_tESG_Li256ELb0ELb0ELb0ELb1EEENS1_29StaticPersistentTileSchedulerILb0EEEEEEEEEvNT_6ParamsE --------------------------
	.section	.nv.shared._ZN7cutlass13device_kernelIN5flash11enable_sm90INS1_16FlashAttnFwdSm90INS1_25CollectiveMainloopFwdSm90ILi2EN4cute5tupleIJNS5_1CILi1EEES8_S8_EEENS6_IJNS7_ILi128EEENS7_ILi160EEENS7_ILi192EEEEEELi192ENS_12float_e4m3_tEfNS_4arch4Sm90ELb0ELb0ELb1ELb0ELb0ELb0ELb0ELb1ELb1ELb0ELb0ELb0EEENS1_21CollectiveEpilogueFwdINS6_IJSA_SC_SB_EEES9_NS_10bfloat16_tESG_Li256ELb0ELb0ELb0ELb1EEENS1_29StaticPersistentTileSchedulerILb0EEEEEEEEEvNT_6ParamsE,"aw",@nobits
	.sectionflags	@""
	.align	16
	.zero		1024


//--------------------- .nv.shared.reserved.0     --------------------------
	.section	.nv.shared.reserved.0,"aw",@nobits
	.weak		__nv_reservedSMEM_offset_0_alias
	.size		__nv_reservedSMEM_offset_0_alias, 0, 0
	.other		__nv_reservedSMEM_offset_0_alias,@"STO_CUDA_RESERVED_SHARED STV_DEFAULT"
__nv_reservedSMEM_offset_0_alias:
	.zero		0


//--------------------- .nv.global                --------------------------
	.section	.nv.global,"aw",@nobits
.nv.global:
	.type		_ZN74_INTERNAL_78d7e6b7_38_flash_fwd_hdim192_e4m3_softcap_sm90_cu_cf07d2ef_44874cute1_E,@object
	.size		_ZN74_INTERNAL_78d7e6b7_38_flash_fwd_hdim192_e4m3_softcap_sm90_cu_cf07d2ef_44874cute1_E,(_ZN74_INTERNAL_78d7e6b7_38_flash_fwd_hdim192_e4m3_softcap_sm90_cu_cf07d2ef_44874cuda3std3__45__cpo6cbeginE - _ZN74_INTERNAL_78d7e6b7_38_flash_fwd_hdim192_e4m3_softcap_sm90_cu_cf07d2ef_44874cute1_E)
_ZN74_INTERNAL_78d7e6b7_38_flash_fwd_hdim192_e4m3_softcap_sm90_cu_cf07d2ef_44874cute1_E:
	.zero		1
	.type		_ZN74_INTERNAL_78d7e6b7_38_flash_fwd_hdim192_e4m3_softcap_sm90_cu_cf07d2ef_44874cuda3std3__45__cpo6cbeginE,@object
	.size		_ZN74_INTERNAL_78d7e6b7_38_flash_fwd_hdim192_e4m3_softcap_sm90_cu_cf07d2ef_44874cuda3std3__45__cpo6cbeginE,(_ZN74_INTERNAL_78d7e6b7_38_flash_fwd_hdim192_e4m3_softcap_sm90_cu_cf07d2ef_44874cuda3std3__48in_placeE - _ZN74_INTERNAL_78d7e6b7_38_flash_fwd_hdim192_e4m3_softcap_sm90_cu_cf07d2ef_44874cuda3std3__45__cpo6cbeginE)
_ZN74_INTERNAL_78d7e6b7_38_flash_fwd_hdim192_e4m3_softcap_sm90_cu_cf07d2ef_44874cuda3std3__45__cpo6cbeginE:
	.zero		1
	.type		_ZN74_INTERNAL_78d7e6b7_38_flash_fwd_hdim192_e4m3_softcap_sm90_cu_cf07d2ef_44874cuda3std3__48in_placeE,@object
	.size		_ZN74_INTERNAL_78d7e6b7_38_flash_fwd_hdim192_e4m3_softcap_sm90_cu_cf07d2ef_44874cuda3std3__48in_placeE,(_ZN74_INTERNAL_78d7e6b7_38_flash_fwd_hdim192_e4m3_softcap_sm90_cu_cf07d2ef_44874cuda3std6ranges3__45__cpo9iter_moveE - _ZN74_INTERNAL_78d7e6b7_38_flash_fwd_hdim192_e4m3_softcap_sm90_cu_cf07d2ef_44874cuda3std3__48in_placeE)
_ZN74_INTERNAL_78d7e6b7_38_flash_fwd_hdim192_e4m3_softcap_sm90_cu_cf07d2ef_44874cuda3std3__48in_placeE:
	.zero		1
	.type		_ZN74_INTERNAL_78d7e6b7_38_flash_fwd_hdim192_e4m3_softcap_sm90_cu_cf07d2ef_44874cuda3std6ranges3__45__cpo9iter_moveE,@object
	.size		_ZN74_INTERNAL_78d7e6b7_38_flash_fwd_hdim192_e4m3_softcap_sm90_cu_cf07d2ef_44874cuda3std6ranges3__45__cpo9iter_moveE,(_ZN74_INTERNAL_78d7e6b7_38_flash_fwd_hdim192_e4m3_softcap_sm90_cu_cf07d2ef_44874cuda3std3__45__cpo5beginE - _ZN74_INTERNAL_78d7e6b7_38_flash_fwd_hdim192_e4m3_softcap_sm90_cu_cf07d2ef_44874cuda3std6ranges3__45__cpo9iter_moveE)
_ZN74_INTERNAL_78d7e6b7_38_flash_fwd_hdim192_e4m3_softcap_sm90_cu_cf07d2ef_44874cuda3std6ranges3__45__cpo9iter_moveE:
	.zero		1
	.type		_ZN74_INTERNAL_78d7e6b7_38_flash_fwd_hdim192_e4m3_softcap_sm90_cu_cf07d2ef_44874cuda3std3__45__cpo5beginE,@object
	.size		_ZN74_INTERNAL_78d7e6b7_38_flash_fwd_hdim192_e4m3_softcap_sm90_cu_cf07d2ef_44874cuda3std3__45__cpo5beginE,(_ZN74_INTERNAL_78d7e6b7_38_flash_fwd_hdim192_e4m3_softcap_sm90_cu_cf07d2ef_44874cuda3std3__476_GLOBAL__N__78d7e6b7_38_flash_fwd_hdim192_e4m3_softcap_sm90_cu_cf07d2ef_44876ignoreE - _ZN74_INTERNAL_78d7e6b7_38_flash_fwd_hdim192_e4m3_softcap_sm90_cu_cf07d2ef_44874cuda3std3__45__cpo5beginE)
_ZN74_INTERNAL_78d7e6b7_38_flash_fwd_hdim192_e4m3_softcap_sm90_cu_cf07d2ef_44874cuda3std3__45__cpo5beginE:
	.zero		1
	.type		_ZN74_INTERNAL_78d7e6b7_38_flash_fwd_hdim192_e4m3_softcap_sm90_cu_cf07d2ef_44874cuda3std3__476_GLOBAL__N__78d7e6b7_38_flash_fwd_hdim192_e4m3_softcap_sm90_cu_cf07d2ef_44876ignoreE,@object
	.size		_ZN74_INTERNAL_78d7e6b7_38_flash_fwd_hdim192_e4m3_softcap_sm90_cu_cf07d2ef_44874cuda3std3__476_GLOBAL__N__78d7e6b7_38_flash_fwd_hdim192_e4m3_softcap_sm90_cu_cf07d2ef_44876ignoreE,(_ZN74_INTERNAL_78d7e6b7_38_flash_fwd_hdim192_e4m3_softcap_sm90_cu_cf07d2ef_44874cute7productE - _ZN74_INTERNAL_78d7e6b7_38_flash_fwd_hdim192_e4m3_softcap_sm90_cu_cf07d2ef_44874cuda3std3__476_GLOBAL__N__78d7e6b7_38_flash_fwd_hdim192_e4m3_softcap_sm90_cu_cf07d2ef_44876ignoreE)
_ZN74_INTERNAL_78d7e6b7_38_flash_fwd_hdim192_e4m3_softcap_sm90_cu_cf07d2ef_44874cuda3std3__476_GLOBAL__N__78d7e6b7_38_flash_fwd_hdim192_e4m3_softcap_sm90_cu_cf07d2ef_44876ignoreE:
	.zero		1
	.type		_ZN74_INTERNAL_78d7e6b7_38_flash_fwd_hdim192_e4m3_softcap_sm90_cu_cf07d2ef_44874cute7productE,@object
	.size		_ZN74_INTERNAL_78d7e6b7_38_flash_fwd_hdim192_e4m3_softcap_sm90_cu_cf07d2ef_44874cute7productE,(_ZN74_INTERNAL_78d7e6b7_38_flash_fwd_hdim192_e4m3_softcap_sm90_cu_cf07d2ef_44874cuda3std3__45__cpo3endE - _ZN74_INTERNAL_78d7e6b7_38_flash_fwd_hdim192_e4m3_softcap_sm90_cu_cf07d2ef_44874cute7productE)
_ZN74_INTERNAL_78d7e6b7_38_flash_fwd_hdim192_e4m3_softcap_sm90_cu_cf07d2ef_44874cute7productE:
	.zero		1
	.type		_ZN74_INTERNAL_78d7e6b7_38_flash_fwd_hdim192_e4m3_softcap_sm90_cu_cf07d2ef_44874cuda3std3__45__cpo3endE,@object
	.size		_ZN74_INTERNAL_78d7e6b7_38_flash_fwd_hdim192_e4m3_softcap_sm90_cu_cf07d2ef_44874cuda3std3__45__cpo3endE,(_ZN74_INTERNAL_78d7e6b7_38_flash_fwd_hdim192_e4m3_softcap_sm90_cu_cf07d2ef_44874cuda3std3__419piecewise_constructE - _ZN74_INTERNAL_78d7e6b7_38_flash_fwd_hdim192_e4m3_softcap_sm90_cu_cf07d2ef_44874cuda3std3__45__cpo3endE)
_ZN74_INTERNAL_78d7e6b7_38_flash_fwd_hdim192_e4m3_softcap_sm90_cu_cf07d2ef_44874cuda3std3__45__cpo3endE:
	.zero		1
	.type		_ZN74_INTERNAL_78d7e6b7_38_flash_fwd_hdim192_e4m3_softcap_sm90_cu_cf07d2ef_44874cuda3std3__419piecewise_constructE,@object
	.size		_ZN74_INTERNAL_78d7e6b7_38_flash_fwd_hdim192_e4m3_softcap_sm90_cu_cf07d2ef_44874cuda3std3__419piecewise_constructE,(_ZN74_INTERNAL_78d7e6b7_38_flash_fwd_hdim192_e4m3_softcap_sm90_cu_cf07d2ef_44874cuda3std3__45__cpo4cendE - _ZN74_INTERNAL_78d7e6b7_38_flash_fwd_hdim192_e4m3_softcap_sm90_cu_cf07d2ef_44874cuda3std3__419piecewise_constructE)
_ZN74_INTERNAL_78d7e6b7_38_flash_fwd_hdim192_e4m3_softcap_sm90_cu_cf07d2ef_44874cuda3std3__419piecewise_constructE:
	.zero		1
	.type		_ZN74_INTERNAL_78d7e6b7_38_flash_fwd_hdim192_e4m3_softcap_sm90_cu_cf07d2ef_44874cuda3std3__45__cpo4cendE,@object
	.size		_ZN74_INTERNAL_78d7e6b7_38_flash_fwd_hdim192_e4m3_softcap_sm90_cu_cf07d2ef_44874cuda3std3__45__cpo4cendE,(_ZN74_INTERNAL_78d7e6b7_38_flash_fwd_hdim192_e4m3_softcap_sm90_cu_cf07d2ef_44874cuda3std6ranges3__45__cpo4swapE - _ZN74_INTERNAL_78d7e6b7_38_flash_fwd_hdim192_e4m3_softcap_sm90_cu_cf07d2ef_44874cuda3std3__45__cpo4cendE)
_ZN74_INTERNAL_78d7e6b7_38_flash_fwd_hdim192_e4m3_softcap_sm90_cu_cf07d2ef_44874cuda3std3__45__cpo4cendE:
	.zero		1
	.type		_ZN74_INTERNAL_78d7e6b7_38_flash_fwd_hdim192_e4m3_softcap_sm90_cu_cf07d2ef_44874cuda3std6ranges3__45__cpo4swapE,@object
	.size		_ZN74_INTERNAL_78d7e6b7_38_flash_fwd_hdim192_e4m3_softcap_sm90_cu_cf07d2ef_44874cuda3std6ranges3__45__cpo4swapE,(.L_19 - _ZN74_INTERNAL_78d7e6b7_38_flash_fwd_hdim192_e4m3_softcap_sm90_cu_cf07d2ef_44874cuda3std6ranges3__45__cpo4swapE)
_ZN74_INTERNAL_78d7e6b7_38_flash_fwd_hdim192_e4m3_softcap_sm90_cu_cf07d2ef_44874cuda3std6ranges3__45__cpo4swapE:
	.zero		1
.L_19:


//--------------------- .nv.shared._ZN7cutlass13device_kernelIN5flash11enable_sm90INS1_16FlashAttnFwdSm90INS1_25CollectiveMainloopFwdSm90ILi2EN4cute5tupleIJNS5_1CILi2EEENS7_ILi1EEES9_EEENS6_IJNS7_ILi128EEENS7_ILi160EEENS7_ILi192EEEEEELi192ENS_12float_e4m3_tEfNS_4arch4Sm90ELb0ELb0ELb1ELb0ELb0ELb0ELb0ELb1ELb1ELb0ELb0ELb0EEENS1_21CollectiveEpilogueFwdINS6_IJSB_SD_SC_EEESA_NS_10bfloat16_tESH_Li256ELb0ELb0ELb0ELb1EEENS1_29StaticPersistentTileSchedulerILb0EEEEEEEEEvNT_6ParamsE --------------------------
	.section	.nv.shared._ZN7cutlass13device_kernelIN5flash11enable_sm90INS1_16FlashAttnFwdSm90INS1_25CollectiveMainloopFwdSm90ILi2EN4cute5tupleIJNS5_1CILi2EEENS7_ILi1EEES9_EEENS6_IJNS7_ILi128EEENS7_ILi160EEENS7_ILi192EEEEEELi192ENS_12float_e4m3_tEfNS_4arch4Sm90ELb0ELb0ELb1ELb0ELb0ELb0ELb0ELb1ELb1ELb0ELb0ELb0EEENS1_21CollectiveEpilogueFwdINS6_IJSB_SD_SC_EEESA_NS_10bfloat16_tESH_Li256ELb0ELb0ELb0ELb1EEENS1_29StaticPersistentTileSchedulerILb0EEEEEEEEEvNT_6ParamsE,"aw",@nobits
	.sectionflags	@""
	.align	16
	.zero		1024


//--------------------- .nv.shared._ZN7cutlass13device_kernelIN5flash11enable_sm90INS1_16FlashAttnFwdSm90INS1_25CollectiveMainloopFwdSm90ILi2EN4cute5tupleIJNS5_1CILi1EEES8_S8_EEENS6_IJNS7_ILi128EEENS7_ILi160EEENS7_ILi192EEEEEELi192ENS_12float_e4m3_tEfNS_4arch4Sm90ELb0ELb0ELb1ELb1ELb0ELb0ELb0ELb1ELb1ELb0ELb0ELb0EEENS1_21CollectiveEpilogueFwdINS6_IJSA_SC_SB_EEES9_NS_10bfloat16_tESG_Li256ELb1ELb0ELb0ELb1EEENS1_36VarlenDynamicPersistentTileSchedulerILi128ELi160ELi256ELi128ELb0ELb0ELb1ELb0ELb1ELb1EEEEEEEEEvNT_6ParamsE --------------------------
	.section	.nv.shared._ZN7cutlass13device_kernelIN5flash11enable_sm90INS1_16FlashAttnFwdSm90INS1_25CollectiveMainloopFwdSm90ILi2EN4cute5tupleIJNS5_1CILi1EEES8_S8_EEENS6_IJNS7_ILi128EEENS7_ILi160EEENS7_ILi192EEEEEELi192ENS_12float_e4m3_tEfNS_4arch4Sm90ELb0ELb0ELb1ELb1ELb0ELb0ELb0ELb1ELb1ELb0ELb0ELb0EEENS1_21CollectiveEpilogueFwdINS6_IJSA_SC_SB_EEES9_NS_10bfloat16_tESG_Li256ELb1ELb0ELb0ELb1EEENS1_36VarlenDynamicPersistentTileSchedulerILi128ELi160ELi256ELi128ELb0ELb0ELb1ELb0ELb1ELb1EEEEEEEEEvNT_6ParamsE,"aw",@nobits
	.sectionflags	@""
	.align	16
	.zero		1024


//--------------------- .nv.shared._ZN7cutlass13device_kernelIN5flash11enable_sm90INS1_16FlashAttnFwdSm90INS1_25CollectiveMainloopFwdSm90ILi2EN4cute5tupleIJNS5_1CILi1EEES8_S8_EEENS6_IJNS7_ILi128EEENS7_ILi160EEENS7_ILi192EEEEEELi192ENS_12float_e4m3_tEfNS_4arch4Sm90ELb0ELb0ELb1ELb1ELb0ELb1ELb0ELb1ELb1ELb0ELb0ELb0EEENS1_21CollectiveEpilogueFwdINS6_IJSA_SC_SB_EEES9_NS_10bfloat16_tESG_Li256ELb1ELb0ELb0ELb1EEENS1_36VarlenDynamicPersistentTileSchedulerILi128ELi160ELi256ELi128ELb0ELb0ELb1ELb0ELb1ELb1EEEEEEEEEvNT_6ParamsE --------------------------
	.section	.nv.shared._ZN7cutlass13device_kernelIN5flash11enable_sm90INS1_16FlashAttnFwdSm90INS1_25CollectiveMainloopFwdSm90ILi2EN4cute5tupleIJNS5_1CILi1EEES8_S8_EEENS6_IJNS7_ILi128EEENS7_ILi160EEENS7_ILi192EEEEEELi192ENS_12float_e4m3_tEfNS_4arch4Sm90ELb0ELb0ELb1ELb1ELb0ELb1ELb0ELb1ELb1ELb0ELb0ELb0EEENS1_21CollectiveEpilogueFwdINS6_IJSA_SC_SB_EEES9_NS_10bfloat16_tESG_Li256ELb1ELb0ELb0ELb1EEENS1_36VarlenDynamicPersistentTileSchedulerILi128ELi160ELi256ELi128ELb0ELb0ELb1ELb0ELb1ELb1EEEEEEEEEvNT_6ParamsE,"aw",@nobits
	.sectionflags	@""
	.align	16
	.zero		1024


//--------------------- .nv.shared._ZN7cutlass13device_kernelIN5flash11enable_sm90INS1_16FlashAttnFwdSm90INS1_25CollectiveMainloopFwdSm90ILi2EN4cute5tupleIJNS5_1CILi1EEES8_S8_EEENS6_IJNS7_ILi128EEESA_NS7_ILi192EEEEEELi192ENS_12float_e4m3_tEfNS_4arch4Sm90ELb0ELb1ELb1ELb0ELb0ELb0ELb0ELb1ELb1ELb0ELb0ELb0EEENS1_21CollectiveEpilogueFwdINS6_IJSA_SB_SA_EEES9_NS_10bfloat16_tESF_Li256ELb0ELb0ELb0ELb1EEENS1_30DynamicPersistentTileSchedulerILi256ELi128ELb0ELb0ELb1EEEEEEEEEvNT_6ParamsE --------------------------
	.section	.nv.shared._ZN7cutlass13device_kernelIN5flash11enable_sm90INS1_16FlashAttnFwdSm90INS1_25CollectiveMainloopFwdSm90ILi2EN4cute5tupleIJNS5_1CILi1EEES8_S8_EEENS6_IJNS7_ILi128EEESA_NS7_ILi192EEEEEELi192ENS_12float_e4m3_tEfNS_4arch4Sm90ELb0ELb1ELb1ELb0ELb0ELb0ELb0ELb1ELb1ELb0ELb0ELb0EEENS1_21CollectiveEpilogueFwdINS6_IJSA_SB_SA_EEES9_NS_10bfloat16_tESF_Li256ELb0ELb0ELb0ELb1EEENS1_30DynamicPersistentTileSchedulerILi256ELi128ELb0ELb0ELb1EEEEEEEEEvNT_6ParamsE,"aw",@nobits
	.sectionflags	@""
	.align	16
	.zero		1024


//--------------------- .nv.shared._ZN7cutlass13device_kernelIN5flash11enable_sm90INS1_16FlashAttnFwdSm90INS1_25CollectiveMainloopFwdSm90ILi2EN4cute5tupleIJNS5_1CILi1EEES8_S8_EEENS6_IJNS7_ILi128EEESA_NS7_ILi192EEEEEELi192ENS_12float_e4m3_tEfNS_4arch4Sm90ELb0ELb1ELb1ELb1ELb0ELb0ELb0ELb1ELb1ELb0ELb0ELb0EEENS1_21CollectiveEpilogueFwdINS6_IJSA_SB_SA_EEES9_NS_10bfloat16_tESF_Li256ELb1ELb0ELb0ELb1EEENS1_36VarlenDynamicPersistentTileSchedulerILi128ELi128ELi256ELi128ELb0ELb0ELb1ELb1ELb0ELb1EEEEEEEEEvNT_6ParamsE --------------------------
	.section	.nv.shared._ZN7cutlass13device_kernelIN5flash11enable_sm90INS1_16FlashAttnFwdSm90INS1_25CollectiveMainloopFwdSm90ILi2EN4cute5tupleIJNS5_1CILi1EEES8_S8_EEENS6_IJNS7_ILi128EEESA_NS7_ILi192EEEEEELi192ENS_12float_e4m3_tEfNS_4arch4Sm90ELb0ELb1ELb1ELb1ELb0ELb0ELb0ELb1ELb1ELb0ELb0ELb0EEENS1_21CollectiveEpilogueFwdINS6_IJSA_SB_SA_EEES9_NS_10bfloat16_tESF_Li256ELb1ELb0ELb0ELb1EEENS1_36VarlenDynamicPersistentTileSchedulerILi128ELi128ELi256ELi128ELb0ELb0ELb1ELb1ELb0ELb1EEEEEEEEEvNT_6ParamsE,"aw",@nobits
	.sectionflags	@""
	.align	16
	.zero		1024


//--------------------- .nv.shared._ZN7cutlass13device_kernelIN5flash11enable_sm90INS1_16FlashAttnFwdSm90INS1_25CollectiveMainloopFwdSm90ILi2EN4cute5tupleIJNS5_1CILi1EEES8_S8_EEENS6_IJNS7_ILi128EEESA_NS7_ILi192EEEEEELi192ENS_12float_e4m3_tEfNS_4arch4Sm90ELb0ELb1ELb1ELb1ELb0ELb1ELb0ELb1ELb1ELb0ELb0ELb0EEENS1_21CollectiveEpilogueFwdINS6_IJSA_SB_SA_EEES9_NS_10bfloat16_tESF_Li256ELb1ELb0ELb0ELb1EEENS1_36VarlenDynamicPersistentTileSchedulerILi128ELi128ELi256ELi128ELb0ELb0ELb1ELb1ELb0ELb1EEEEEEEEEvNT_6ParamsE --------------------------
	.section	.nv.shared._ZN7cutlass13device_kernelIN5flash11enable_sm90INS1_16FlashAttnFwdSm90INS1_25CollectiveMainloopFwdSm90ILi2EN4cute5tupleIJNS5_1CILi1EEES8_S8_EEENS6_IJNS7_ILi128EEESA_NS7_ILi192EEEEEELi192ENS_12float_e4m3_tEfNS_4arch4Sm90ELb0ELb1ELb1ELb1ELb0ELb1ELb0ELb1ELb1ELb0ELb0ELb0EEENS1_21CollectiveEpilogueFwdINS6_IJSA_SB_SA_EEES9_NS_10bfloat16_tESF_Li256ELb1ELb0ELb0ELb1EEENS1_36VarlenDynamicPersistentTileSchedulerILi128ELi128ELi256ELi128ELb0ELb0ELb1ELb1ELb0ELb1EEEEEEEEEvNT_6ParamsE,"aw",@nobits
	.sectionflags	@""
	.align	16
	.zero		1024


//--------------------- .nv.shared._ZN7cutlass13device_kernelIN5flash11enable_sm90INS1_16FlashAttnFwdSm90INS1_25CollectiveMainloopFwdSm90ILi2EN4cute5tupleIJNS5_1CILi1EEES8_S8_EEENS6_IJNS7_ILi128EEENS7_ILi160EEENS7_ILi192EEEEEELi192ENS_12float_e4m3_tEfNS_4arch4Sm90ELb1ELb0ELb1ELb0ELb0ELb0ELb0ELb1ELb1ELb0ELb0ELb0EEENS1_21CollectiveEpilogueFwdINS6_IJSA_SC_SB_EEES9_NS_10bfloat16_tESG_Li256ELb0ELb0ELb0ELb1EEENS1_30DynamicPersistentTileSchedulerILi256ELi128ELb0ELb0ELb1EEEEEEEEEvNT_6ParamsE --------------------------
	.section	.nv.shared._ZN7cutlass13device_kernelIN5flash11enable_sm90INS1_16FlashAttnFwdSm90INS1_25CollectiveMainloopFwdSm90ILi2EN4cute5tupleIJNS5_1CILi1EEES8_S8_EEENS6_IJNS7_ILi128EEENS7_ILi160EEENS7_ILi192EEEEEELi192ENS_12float_e4m3_tEfNS_4arch4Sm90ELb1ELb0ELb1ELb0ELb0ELb0ELb0ELb1ELb1ELb0ELb0ELb0EEENS1_21CollectiveEpilogueFwdINS6_IJSA_SC_SB_EEES9_NS_10bfloat16_tESG_Li256ELb0ELb0ELb0ELb1EEENS1_30DynamicPersistentTileSchedulerILi256ELi128ELb0ELb0ELb1EEEEEEEEEvNT_6ParamsE,"aw",@nobits
	.sectionflags	@""
	.align	16
	.zero		1024


//--------------------- .nv.shared._ZN7cutlass13device_kernelIN5flash11enable_sm90INS1_16FlashAttnFwdSm90INS1_25CollectiveMainloopFwdSm90ILi2EN4cute5tupleIJNS5_1CILi1EEES8_S8_EEENS6_IJNS7_ILi128EEENS7_ILi160EEENS7_ILi192EEEEEELi192ENS_12float_e4m3_tEfNS_4arch4Sm90ELb1ELb0ELb1ELb1ELb0ELb0ELb0ELb1ELb1ELb0ELb0ELb0EEENS1_21CollectiveEpilogueFwdINS6_IJSA_SC_SB_EEES9_NS_10bfloat16_tESG_Li256ELb1ELb0ELb0ELb1EEENS1_36VarlenDynamicPersistentTileSchedulerILi128ELi160ELi256ELi128ELb0ELb0ELb1ELb1ELb1ELb1EEEEEEEEEvNT_6ParamsE --------------------------
	.section	.nv.shared._ZN7cutlass13device_kernelIN5flash11enable_sm90INS1_16FlashAttnFwdSm90INS1_25CollectiveMainloopFwdSm90ILi2EN4cute5tupleIJNS5_1CILi1EEES8_S8_EEENS6_IJNS7_ILi128EEENS7_ILi160EEENS7_ILi192EEEEEELi192ENS_12float_e4m3_tEfNS_4arch4Sm90ELb1ELb0ELb1ELb1ELb0ELb0ELb0ELb1ELb1ELb0ELb0ELb0EEENS1_21CollectiveEpilogueFwdINS6_IJSA_SC_SB_EEES9_NS_10bfloat16_tESG_Li256ELb1ELb0ELb0ELb1EEENS1_36VarlenDynamicPersistentTileSchedulerILi128ELi160ELi256ELi128ELb0ELb0ELb1ELb1ELb1ELb1EEEEEEEEEvNT_6ParamsE,"aw",@nobits
	.sectionflags	@""
	.align	16
	.zero		1024


//--------------------- .nv.shared._ZN7cutlass13device_kernelIN5flash11enable_sm90INS1_16FlashAttnFwdSm90INS1_25CollectiveMainloopFwdSm90ILi2EN4cute5tupleIJNS5_1CILi1EEES8_S8_EEENS6_IJNS7_ILi128EEENS7_ILi160EEENS7_ILi192EEEEEELi192ENS_12float_e4m3_tEfNS_4arch4Sm90ELb1ELb0ELb1ELb1ELb0ELb1ELb0ELb1ELb1ELb0ELb0ELb0EEENS1_21CollectiveEpilogueFwdINS6_IJSA_SC_SB_EEES9_NS_10bfloat16_tESG_Li256ELb1ELb0ELb0ELb1EEENS1_36VarlenDynamicPersistentTileSchedulerILi128ELi160ELi256ELi128ELb0ELb0ELb1ELb1ELb1ELb1EEEEEEEEEvNT_6ParamsE --------------------------
	.section	.nv.shared._ZN7cutlass13device_kernelIN5flash11enable_sm90INS1_16FlashAttnFwdSm90INS1_25CollectiveMainloopFwdSm90ILi2EN4cute5tupleIJNS5_1CILi1EEES8_S8_EEENS6_IJNS7_ILi128EEENS7_ILi160EEENS7_ILi192EEEEEELi192ENS_12float_e4m3_tEfNS_4arch4Sm90ELb1ELb0ELb1ELb1ELb0ELb1ELb0ELb1ELb1ELb0ELb0ELb0EEENS1_21CollectiveEpilogueFwdINS6_IJSA_SC_SB_EEES9_NS_10bfloat16_tESG_Li256ELb1ELb0ELb0ELb1EEENS1_36VarlenDynamicPersistentTileSchedulerILi128ELi160ELi256ELi128ELb0ELb0ELb1ELb1ELb1ELb1EEEEEEEEEvNT_6ParamsE,"aw",@nobits
	.sectionflags	@""
	.align	16
	.zero		1024


//--------------------- .nv.constant0._ZN7cutlass13device_kernelIN5flash11enable_sm90INS1_16FlashAttnFwdSm90INS1_25CollectiveMainloopFwdSm90ILi2EN4cute5tupleIJNS5_1CILi1EEES8_S8_EEENS6_IJNS7_ILi128EEENS7_ILi160EEENS7_ILi192EEEEEELi192ENS_12float_e4m3_tEfNS_4arch4Sm90ELb0ELb0ELb1ELb0ELb0ELb0ELb0ELb1ELb1ELb0ELb0ELb0EEENS1_21CollectiveEpilogueFwdINS6_IJSA_SC_SB_EEES9_NS_10bfloat16_tESG_Li256ELb0ELb0ELb0ELb1EEENS1_29StaticPersistentTileSchedulerILb0EEEEEEEEEvNT_6ParamsE --------------------------
	.section	.nv.constant0._ZN7cutlass13device_kernelIN5flash11enable_sm90INS1_16FlashAttnFwdSm90INS1_25CollectiveMainloopFwdSm90ILi2EN4cute5tupleIJNS5_1CILi1EEES8_S8_EEENS6_IJNS7_ILi128EEENS7_ILi160EEENS7_ILi192EEEEEELi192ENS_12float_e4m3_tEfNS_4arch4Sm90ELb0ELb0ELb1ELb0ELb0ELb0ELb0ELb1ELb1ELb0ELb0ELb0EEENS1_21CollectiveEpilogueFwdINS6_IJSA_SC_SB_EEES9_NS_10bfloat16_tESG_Li256ELb0ELb0ELb0ELb1EEENS1_29StaticPersistentTileSchedulerILb0EEEEEEEEEvNT_6ParamsE,"a",@progbits
	.sectionflags	@""
	.align	4
.nv.constant0._ZN7cutlass13device_kernelIN5flash11enable_sm90INS1_16FlashAttnFwdSm90INS1_25CollectiveMainloopFwdSm90ILi2EN4cute5tupleIJNS5_1CILi1EEES8_S8_EEENS6_IJNS7_ILi128EEENS7_ILi160EEENS7_ILi192EEEEEELi192ENS_12float_e4m3_tEfNS_4arch4Sm90ELb0ELb0ELb1ELb0ELb0ELb0ELb0ELb1ELb1ELb0ELb0ELb0EEENS1_21CollectiveEpilogueFwdINS6_IJSA_SC_SB_EEES9_NS_10bfloat16_tESG_Li256ELb0ELb0ELb0ELb1EEENS1_29StaticPersistentTileSchedulerILb0EEEEEEEEEvNT_6ParamsE:
	.zero		3584


//--------------------- .nv.constant0._ZN7cutlass13device_kernelIN5flash11enable_sm90INS1_16FlashAttnFwdSm90INS1_25CollectiveMainloopFwdSm90ILi2EN4cute5tupleIJNS5_1CILi2EEENS7_ILi1EEES9_EEENS6_IJNS7_ILi128EEENS7_ILi160EEENS7_ILi192EEEEEELi192ENS_12float_e4m3_tEfNS_4arch4Sm90ELb0ELb0ELb1ELb0ELb0ELb0ELb0ELb1ELb1ELb0ELb0ELb0EEENS1_21CollectiveEpilogueFwdINS6_IJSB_SD_SC_EEESA_NS_10bfloat16_tESH_Li256ELb0ELb0ELb0ELb1EEENS1_29StaticPersistentTileSchedulerILb0EEEEEEEEEvNT_6ParamsE --------------------------
	.section	.nv.constant0._ZN7cutlass13device_kernelIN5flash11enable_sm90INS1_16FlashAttnFwdSm90INS1_25CollectiveMainloopFwdSm90ILi2EN4cute5tupleIJNS5_1CILi2EEENS7_ILi1EEES9_EEENS6_IJNS7_ILi128EEENS7_ILi160EEENS7_ILi192EEEEEELi192ENS_12float_e4m3_tEfNS_4arch4Sm90ELb0ELb0ELb1ELb0ELb0ELb0ELb0ELb1ELb1ELb0ELb0ELb0EEENS1_21CollectiveEpilogueFwdINS6_IJSB_SD_SC_EEESA_NS_10bfloat16_tESH_Li256ELb0ELb0ELb0ELb1EEENS1_29StaticPersistentTileSchedulerILb0EEEEEEEEEvNT_6ParamsE,"a",@progbits
	.sectionflags	@""
	.align	4
.nv.constant0._ZN7cutlass13device_kernelIN5flash11enable_sm90INS1_16FlashAttnFwdSm90INS1_25CollectiveMainloopFwdSm90ILi2EN4cute5tupleIJNS5_1CILi2EEENS7_ILi1EEES9_EEENS6_IJNS7_ILi128EEENS7_ILi160EEENS7_ILi192EEEEEELi192ENS_12float_e4m3_tEfNS_4arch4Sm90ELb0ELb0ELb1ELb0ELb0ELb0ELb0ELb1ELb1ELb0ELb0ELb0EEENS1_21CollectiveEpilogueFwdINS6_IJSB_SD_SC_EEESA_NS_10bfloat16_tESH_Li256ELb0ELb0ELb0ELb1EEENS1_29StaticPersistentTileSchedulerILb0EEEEEEEEEvNT_6ParamsE:
	.zero		3584


//--------------------- .nv.constant0._ZN7cutlass13device_kernelIN5flash11enable_sm90INS1_16FlashAttnFwdSm90INS1_25CollectiveMainloopFwdSm90ILi2EN4cute5tupleIJNS5_1CILi1EEES8_S8_EEENS6_IJNS7_ILi128EEENS7_ILi160EEENS7_ILi192EEEEEELi192ENS_12float_e4m3_tEfNS_4arch4Sm90ELb0ELb0ELb1ELb1ELb0ELb0ELb0ELb1ELb1ELb0ELb0ELb0EEENS1_21CollectiveEpilogueFwdINS6_IJSA_SC_SB_EEES9_NS_10bfloat16_tESG_Li256ELb1ELb0ELb0ELb1EEENS1_36VarlenDynamicPersistentTileSchedulerILi128ELi160ELi256ELi128ELb0ELb0ELb1ELb0ELb1ELb1EEEEEEEEEvNT_6ParamsE --------------------------
	.section	.nv.constant0._ZN7cutlass13device_kernelIN5flash11enable_sm90INS1_16FlashAttnFwdSm90INS1_25CollectiveMainloopFwdSm90ILi2EN4cute5tupleIJNS5_1CILi1EEES8_S8_EEENS6_IJNS7_ILi128EEENS7_ILi160EEENS7_ILi192EEEEEELi192ENS_12float_e4m3_tEfNS_4arch4Sm90ELb0ELb0ELb1ELb1ELb0ELb0ELb0ELb1ELb1ELb0ELb0ELb0EEENS1_21CollectiveEpilogueFwdINS6_IJSA_SC_SB_EEES9_NS_10bfloat16_tESG_Li256ELb1ELb0ELb0ELb1EEENS1_36VarlenDynamicPersistentTileSchedulerILi128ELi160ELi256ELi128ELb0ELb0ELb1ELb0ELb1ELb1EEEEEEEEEvNT_6ParamsE,"a",@progbits
	.sectionflags	@""
	.align	4
.nv.constant0._ZN7cutlass13device_kernelIN5flash11enable_sm90INS1_16FlashAttnFwdSm90INS1_25CollectiveMainloopFwdSm90ILi2EN4cute5tupleIJNS5_1CILi1EEES8_S8_EEENS6_IJNS7_ILi128EEENS7_ILi160EEENS7_ILi192EEEEEELi192ENS_12float_e4m3_tEfNS_4arch4Sm90ELb0ELb0ELb1ELb1ELb0ELb0ELb0ELb1ELb1ELb0ELb0ELb0EEENS1_21CollectiveEpilogueFwdINS6_IJSA_SC_SB_EEES9_NS_10bfloat16_tESG_Li256ELb1ELb0ELb0ELb1EEENS1_36VarlenDynamicPersistentTileSchedulerILi128ELi160ELi256ELi128ELb0ELb0ELb1ELb0ELb1ELb1EEEEEEEEEvNT_6ParamsE:
	.zero		3200


//--------------------- .nv.constant0._ZN7cutlass13device_kernelIN5flash11enable_sm90INS1_16FlashAttnFwdSm90INS1_25CollectiveMainloopFwdSm90ILi2EN4cute5tupleIJNS5_1CILi1EEES8_S8_EEENS6_IJNS7_ILi128EEENS7_ILi160EEENS7_ILi192EEEEEELi192ENS_12float_e4m3_tEfNS_4arch4Sm90ELb0ELb0ELb1ELb1ELb0ELb1ELb0ELb1ELb1ELb0ELb0ELb0EEENS1_21CollectiveEpilogueFwdINS6_IJSA_SC_SB_EEES9_NS_10bfloat16_tESG_Li256ELb1ELb0ELb0ELb1EEENS1_36VarlenDynamicPersistentTileSchedulerILi128ELi160ELi256ELi128ELb0ELb0ELb1ELb0ELb1ELb1EEEEEEEEEvNT_6ParamsE --------------------------
	.section	.nv.constant0._ZN7cutlass13device_kernelIN5flash11enable_sm90INS1_16FlashAttnFwdSm90INS1_25CollectiveMainloopFwdSm90ILi2EN4cute5tupleIJNS5_1CILi1EEES8_S8_EEENS6_IJNS7_ILi128EEENS7_ILi160EEENS7_ILi192EEEEEELi192ENS_12float_e4m3_tEfNS_4arch4Sm90ELb0ELb0ELb1ELb1ELb0ELb1ELb0ELb1ELb1ELb0ELb0ELb0EEENS1_21CollectiveEpilogueFwdINS6_IJSA_SC_SB_EEES9_NS_10bfloat16_tESG_Li256ELb1ELb0ELb0ELb1EEENS1_36VarlenDynamicPersistentTileSchedulerILi128ELi160ELi256ELi128ELb0ELb0ELb1ELb0ELb1ELb1EEEEEEEEEvNT_6ParamsE,"a",@progbits
	.sectionflags	@""
	.align	4
.nv.constant0._ZN7cutlass13device_kernelIN5flash11enable_sm90INS1_16FlashAttnFwdSm90INS1_25CollectiveMainloopFwdSm90ILi2EN4cute5tupleIJNS5_1CILi1EEES8_S8_EEENS6_IJNS7_ILi128EEENS7_ILi160EEENS7_ILi192EEEEEELi192ENS_12float_e4m3_tEfNS_4arch4Sm90ELb0ELb0ELb1ELb1ELb0ELb1ELb0ELb1ELb1ELb0ELb0ELb0EEENS1_21CollectiveEpilogueFwdINS6_IJSA_SC_SB_EEES9_NS_10bfloat16_tESG_Li256ELb1ELb0ELb0ELb1EEENS1_36VarlenDynamicPersistentTileSchedulerILi128ELi160ELi256ELi128ELb0ELb0ELb1ELb0ELb1ELb1EEEEEEEEEvNT_6ParamsE:
	.zero		3200


//--------------------- .nv.constant0._ZN7cutlass13device_kernelIN5flash11enable_sm90INS1_16FlashAttnFwdSm90INS1_25CollectiveMainloopFwdSm90ILi2EN4cute5tupleIJNS5_1CILi1EEES8_S8_EEENS6_IJNS7_ILi128EEESA_NS7_ILi192EEEEEELi192ENS_12float_e4m3_tEfNS_4arch4Sm90ELb0ELb1ELb1ELb0ELb0ELb0ELb0ELb1ELb1ELb0ELb0ELb0EEENS1_21CollectiveEpilogueFwdINS6_IJSA_SB_SA_EEES9_NS_10bfloat16_tESF_Li256ELb0ELb0ELb0ELb1EEENS1_30DynamicPersistentTileSchedulerILi256ELi128ELb0ELb0ELb1EEEEEEEEEvNT_6ParamsE --------------------------
	.section	.nv.constant0._ZN7cutlass13device_kernelIN5flash11enable_sm90INS1_16FlashAttnFwdSm90INS1_25CollectiveMainloopFwdSm90ILi2EN4cute5tupleIJNS5_1CILi1EEES8_S8_EEENS6_IJNS7_ILi128EEESA_NS7_ILi192EEEEEELi192ENS_12float_e4m3_tEfNS_4arch4Sm90ELb0ELb1ELb1ELb0ELb0ELb0ELb0ELb1ELb1ELb0ELb0ELb0EEENS1_21CollectiveEpilogueFwdINS6_IJSA_SB_SA_EEES9_NS_10bfloat16_tESF_Li256ELb0ELb0ELb0ELb1EEENS1_30DynamicPersistentTileSchedulerILi256ELi128ELb0ELb0ELb1EEEEEEEEEvNT_6ParamsE,"a",@progbits
	.sectionflags	@""
	.align	4
.nv.constant0._ZN7cutlass13device_kernelIN5flash11enable_sm90INS1_16FlashAttnFwdSm90INS1_25CollectiveMainloopFwdSm90ILi2EN4cute5tupleIJNS5_1CILi1EEES8_S8_EEENS6_IJNS7_ILi128EEESA_NS7_ILi192EEEEEELi192ENS_12float_e4m3_tEfNS_4arch4Sm90ELb0ELb1ELb1ELb0ELb0ELb0ELb0ELb1ELb1ELb0ELb0ELb0EEENS1_21CollectiveEpilogueFwdINS6_IJSA_SB_SA_EEES9_NS_10bfloat16_tESF_Li256ELb0ELb0ELb0ELb1EEENS1_30DynamicPersistentTileSchedulerILi256ELi128ELb0ELb0ELb1EEEEEEEEEvNT_6ParamsE:
	.zero		3584


//--------------------- .nv.constant0._ZN7cutlass13device_kernelIN5flash11enable_sm90INS1_16FlashAttnFwdSm90INS1_25CollectiveMainloopFwdSm90ILi2EN4cute5tupleIJNS5_1CILi1EEES8_S8_EEENS6_IJNS7_ILi128EEESA_NS7_ILi192EEEEEELi192ENS_12float_e4m3_tEfNS_4arch4Sm90ELb0ELb1ELb1ELb1ELb0ELb0ELb0ELb1ELb1ELb0ELb0ELb0EEENS1_21CollectiveEpilogueFwdINS6_IJSA_SB_SA_EEES9_NS_10bfloat16_tESF_Li256ELb1ELb0ELb0ELb1EEENS1_36VarlenDynamicPersistentTileSchedulerILi128ELi128ELi256ELi128ELb0ELb0ELb1ELb1ELb0ELb1EEEEEEEEEvNT_6ParamsE --------------------------
	.section	.nv.constant0._ZN7cutlass13device_kernelIN5flash11enable_sm90INS1_16FlashAttnFwdSm90INS1_25CollectiveMainloopFwdSm90ILi2EN4cute5tupleIJNS5_1CILi1EEES8_S8_EEENS6_IJNS7_ILi128EEESA_NS7_ILi192EEEEEELi192ENS_12float_e4m3_tEfNS_4arch4Sm90ELb0ELb1ELb1ELb1ELb0ELb0ELb0ELb1ELb1ELb0ELb0ELb0EEENS1_21CollectiveEpilogueFwdINS6_IJSA_SB_SA_EEES9_NS_10bfloat16_tESF_Li256ELb1ELb0ELb0ELb1EEENS1_36VarlenDynamicPersistentTileSchedulerILi128ELi128ELi256ELi128ELb0ELb0ELb1ELb1ELb0ELb1EEEEEEEEEvNT_6ParamsE,"a",@progbits
	.sectionflags	@""
	.align	4
.nv.constant0._ZN7cutlass13device_kernelIN5flash11enable_sm90INS1_16FlashAttnFwdSm90INS1_25CollectiveMainloopFwdSm90ILi2EN4cute5tupleIJNS5_1CILi1EEES8_S8_EEENS6_IJNS7_ILi128EEESA_NS7_ILi192EEEEEELi192ENS_12float_e4m3_tEfNS_4arch4Sm90ELb0ELb1ELb1ELb1ELb0ELb0ELb0ELb1ELb1ELb0ELb0ELb0EEENS1_21CollectiveEpilogueFwdINS6_IJSA_SB_SA_EEES9_NS_10bfloat16_tESF_Li256ELb1ELb0ELb0ELb1EEENS1_36VarlenDynamicPersistentTileSchedulerILi128ELi128ELi256ELi128ELb0ELb0ELb1ELb1ELb0ELb1EEEEEEEEEvNT_6ParamsE:
	.zero		3200


//--------------------- .nv.constant0._ZN7cutlass13device_kernelIN5flash11enable_sm90INS1_16FlashAttnFwdSm90INS1_25CollectiveMainloopFwdSm90ILi2EN4cute5tupleIJNS5_1CILi1EEES8_S8_EEENS6_IJNS7_ILi128EEESA_NS7_ILi192EEEEEELi192ENS_12float_e4m3_tEfNS_4arch4Sm90ELb0ELb1ELb1ELb1ELb0ELb1ELb0ELb1ELb1ELb0ELb0ELb0EEENS1_21CollectiveEpilogueFwdINS6_IJSA_SB_SA_EEES9_NS_10bfloat16_tESF_Li256ELb1ELb0ELb0ELb1EEENS1_36VarlenDynamicPersistentTileSchedulerILi128ELi128ELi256ELi128ELb0ELb0ELb1ELb1ELb0ELb1EEEEEEEEEvNT_6ParamsE --------------------------
	.section	.nv.constant0._ZN7cutlass13device_kernelIN5flash11enable_sm90INS1_16FlashAttnFwdSm90INS1_25CollectiveMainloopFwdSm90ILi2EN4cute5tupleIJNS5_1CILi1EEES8_S8_EEENS6_IJNS7_ILi128EEESA_NS7_ILi192EEEEEELi192ENS_12float_e4m3_tEfNS_4arch4Sm90ELb0ELb1ELb1ELb1ELb0ELb1ELb0ELb1ELb1ELb0ELb0ELb0EEENS1_21CollectiveEpilogueFwdINS6_IJSA_SB_SA_EEES9_NS_10bfloat16_tESF_Li256ELb1ELb0ELb0ELb1EEENS1_36VarlenDynamicPersistentTileSchedulerILi128ELi128ELi256ELi128ELb0ELb0ELb1ELb1ELb0ELb1EEEEEEEEEvNT_6ParamsE,"a",@progbits
	.sectionflags	@""
	.align	4
.nv.constant0._ZN7cutlass13device_kernelIN5flash11enable_sm90INS1_16FlashAttnFwdSm90INS1_25CollectiveMainloopFwdSm90ILi2EN4cute5tupleIJNS5_1CILi1EEES8_S8_EEENS6_IJNS7_ILi128EEESA_NS7_ILi192EEEEEELi192ENS_12float_e4m3_tEfNS_4arch4Sm90ELb0ELb1ELb1ELb1ELb0ELb1ELb0ELb1ELb1ELb0ELb0ELb0EEENS1_21CollectiveEpilogueFwdINS6_IJSA_SB_SA_EEES9_NS_10bfloat16_tESF_Li256ELb1ELb0ELb0ELb1EEENS1_36VarlenDynamicPersistentTileSchedulerILi128ELi128ELi256ELi128ELb0ELb0ELb1ELb1ELb0ELb1EEEEEEEEEvNT_6ParamsE:
	.zero		3200


//--------------------- .nv.constant0._ZN7cutlass13device_kernelIN5flash11enable_sm90INS1_16FlashAttnFwdSm90INS1_25CollectiveMainloopFwdSm90ILi2EN4cute5tupleIJNS5_1CILi1EEES8_S8_EEENS6_IJNS7_ILi128EEENS7_ILi160EEENS7_ILi192EEEEEELi192ENS_12float_e4m3_tEfNS_4arch4Sm90ELb1ELb0ELb1ELb0ELb0ELb0ELb0ELb1ELb1ELb0ELb0ELb0EEENS1_21CollectiveEpilogueFwdINS6_IJSA_SC_SB_EEES9_NS_10bfloat16_tESG_Li256ELb0ELb0ELb0ELb1EEENS1_30DynamicPersistentTileSchedulerILi256ELi128ELb0ELb0ELb1EEEEEEEEEvNT_6ParamsE --------------------------
	.section	.nv.constant0._ZN7cutlass13device_kernelIN5flash11enable_sm90INS1_16FlashAttnFwdSm90INS1_25CollectiveMainloopFwdSm90ILi2EN4cute5tupleIJNS5_1CILi1EEES8_S8_EEENS6_IJNS7_ILi128EEENS7_ILi160EEENS7_ILi192EEEEEELi192ENS_12float_e4m3_tEfNS_4arch4Sm90ELb1ELb0ELb1ELb0ELb0ELb0ELb0ELb1ELb1ELb0ELb0ELb0EEENS1_21CollectiveEpilogueFwdINS6_IJSA_SC_SB_EEES9_NS_10bfloat16_tESG_Li256ELb0ELb0ELb0ELb1EEENS1_30DynamicPersistentTileSchedulerILi256ELi128ELb0ELb0ELb1EEEEEEEEEvNT_6ParamsE,"a",@progbits
	.sectionflags	@""
	.align	4
.nv.constant0._ZN7cutlass13device_kernelIN5flash11enable_sm90INS1_16FlashAttnFwdSm90INS1_25CollectiveMainloopFwdSm90ILi2EN4cute5tupleIJNS5_1CILi1EEES8_S8_EEENS6_IJNS7_ILi128EEENS7_ILi160EEENS7_ILi192EEEEEELi192ENS_12float_e4m3_tEfNS_4arch4Sm90ELb1ELb0ELb1ELb0ELb0ELb0ELb0ELb1ELb1ELb0ELb0ELb0EEENS1_21CollectiveEpilogueFwdINS6_IJSA_SC_SB_EEES9_NS_10bfloat16_tESG_Li256ELb0ELb0ELb0ELb1EEENS1_30DynamicPersistentTileSchedulerILi256ELi128ELb0ELb0ELb1EEEEEEEEEvNT_6ParamsE:
	.zero		3584


//--------------------- .nv.constant0._ZN7cutlass13device_kernelIN5flash11enable_sm90INS1_16FlashAttnFwdSm90INS1_25CollectiveMainloopFwdSm90ILi2EN4cute5tupleIJNS5_1CILi1EEES8_S8_EEENS6_IJNS7_ILi128EEENS7_ILi160EEENS7_ILi192EEEEEELi192ENS_12float_e4m3_tEfNS_4arch4Sm90ELb1ELb0ELb1ELb1ELb0ELb0ELb0ELb1ELb1ELb0ELb0ELb0EEENS1_21CollectiveEpilogueFwdINS6_IJSA_SC_SB_EEES9_NS_10bfloat16_tESG_Li256ELb1ELb0ELb0ELb1EEENS1_36VarlenDynamicPersistentTileSchedulerILi128ELi160ELi256ELi128ELb0ELb0ELb1ELb1ELb1ELb1EEEEEEEEEvNT_6ParamsE --------------------------
	.section	.nv.constant0._ZN7cutlass13device_kernelIN5flash11enable_sm90INS1_16FlashAttnFwdSm90INS1_25CollectiveMainloopFwdSm90ILi2EN4cute5tupleIJNS5_1CILi1EEES8_S8_EEENS6_IJNS7_ILi128EEENS7_ILi160EEENS7_ILi192EEEEEELi192ENS_12float_e4m3_tEfNS_4arch4Sm90ELb1ELb0ELb1ELb1ELb0ELb0ELb0ELb1ELb1ELb0ELb0ELb0EEENS1_21CollectiveEpilogueFwdINS6_IJSA_SC_SB_EEES9_NS_10bfloat16_tESG_Li256ELb1ELb0ELb0ELb1EEENS1_36VarlenDynamicPersistentTileSchedulerILi128ELi160ELi256ELi128ELb0ELb0ELb1ELb1ELb1ELb1EEEEEEEEEvNT_6ParamsE,"a",@progbits
	.sectionflags	@""
	.align	4
.nv.constant0._ZN7cutlass13device_kernelIN5flash11enable_sm90INS1_16FlashAttnFwdSm90INS1_25CollectiveMainloopFwdSm90ILi2EN4cute5tupleIJNS5_1CILi1EEES8_S8_EEENS6_IJNS7_ILi128EEENS7_ILi160EEENS7_ILi192EEEEEELi192ENS_12float_e4m3_tEfNS_4arch4Sm90ELb1ELb0ELb1ELb1ELb0ELb0ELb0ELb1ELb1ELb0ELb0ELb0EEENS1_21CollectiveEpilogueFwdINS6_IJSA_SC_SB_EEES9_NS_10bfloat16_tESG_Li256ELb1ELb0ELb0ELb1EEENS1_36VarlenDynamicPersistentTileSchedulerILi128ELi160ELi256ELi128ELb0ELb0ELb1ELb1ELb1ELb1EEEEEEEEEvNT_6ParamsE:
	.zero		3200


//--------------------- .nv.constant0._ZN7cutlass13device_kernelIN5flash11enable_sm90INS1_16FlashAttnFwdSm90INS1_25CollectiveMainloopFwdSm90ILi2EN4cute5tupleIJNS5_1CILi1EEES8_S8_EEENS6_IJNS7_ILi128EEENS7_ILi160EEENS7_ILi192EEEEEELi192ENS_12float_e4m3_tEfNS_4arch4Sm90ELb1ELb0ELb1ELb1ELb0ELb1ELb0ELb1ELb1ELb0ELb0ELb0EEENS1_21CollectiveEpilogueFwdINS6_IJSA_SC_SB_EEES9_NS_10bfloat16_tESG_Li256ELb1ELb0ELb0ELb1EEENS1_36VarlenDynamicPersistentTileSchedulerILi128ELi160ELi256ELi128ELb0ELb0ELb1ELb1ELb1ELb1EEEEEEEEEvNT_6ParamsE --------------------------
	.section	.nv.constant0._ZN7cutlass13device_kernelIN5flash11enable_sm90INS1_16FlashAttnFwdSm90INS1_25CollectiveMainloopFwdSm90ILi2EN4cute5tupleIJNS5_1CILi1EEES8_S8_EEENS6_IJNS7_ILi128EEENS7_ILi160EEENS7_ILi192EEEEEELi192ENS_12float_e4m3_tEfNS_4arch4Sm90ELb1ELb0ELb1ELb1ELb0ELb1ELb0ELb1ELb1ELb0ELb0ELb0EEENS1_21CollectiveEpilogueFwdINS6_IJSA_SC_SB_EEES9_NS_10bfloat16_tESG_Li256ELb1ELb0ELb0ELb1EEENS1_36VarlenDynamicPersistentTileSchedulerILi128ELi160ELi256ELi128ELb0ELb0ELb1ELb1ELb1ELb1EEEEEEEEEvNT_6ParamsE,"a",@progbits
	.sectionflags	@""
	.align	4
.nv.constant0._ZN7cutlass13device_kernelIN5flash11enable_sm90INS1_16FlashAttnFwdSm90INS1_25CollectiveMainloopFwdSm90ILi2EN4cute5tupleIJNS5_1CILi1EEES8_S8_EEENS6_IJNS7_ILi128EEENS7_ILi160EEENS7_ILi192EEEEEELi192ENS_12float_e4m3_tEfNS_4arch4Sm90ELb1ELb0ELb1ELb1ELb0ELb1ELb0ELb1ELb1ELb0ELb0ELb0EEENS1_21CollectiveEpilogueFwdINS6_IJSA_SC_SB_EEES9_NS_10bfloat16_tESG_Li256ELb1ELb0ELb0ELb1EEENS1_36VarlenDynamicPersistentTileSchedulerILi128ELi160ELi256ELi128ELb0ELb0ELb1ELb1ELb1ELb1EEEEEEEEEvNT_6ParamsE:
	.zero		3200


//--------------------- SYMBOLS --------------------------

	.type		.nv.reservedSmem.offset0,@object
	.size		.nv.reservedSmem.offset0,0x4
	.type		__assertfail,@function
